	.target	sm_90a

	.elftype	@"ET_EXEC"


//--------------------- .note.nv.tkinfo           --------------------------
	.section	.note.nv.tkinfo,"",@"SHT_NOTE"
	.sectionflags	@"SHF_NOTE_NV_TKINFO"
	.tkinfo
        /*0018*/ 	.word	0x00000002
        /*0030*/ 	.string	""
        /*0030*/ 	.string	"ptxas"
        /*0030*/ 	.string	"Cuda compilation tools, release 13.0, V13.0.88"
        /*0030*/ 	.string	"Build cuda_13.0.r13.0/compiler.36424714_0"
        /*0030*/ 	.string	"-arch sm_90a -m 64 "



//--------------------- .note.nv.cuinfo           --------------------------
	.section	.note.nv.cuinfo,"",@"SHT_NOTE"
	.sectionflags	@"SHF_NOTE_NV_CUINFO"
        /*0018*/ 	.short	0x0002
        /*001a*/ 	.short	0x005a
        /*001c*/ 	.short	0x0082
	.zero		2


//--------------------- .nv.info                  --------------------------
	.section	.nv.info,"",@"SHT_CUDA_INFO"
	.align	4


	//----- nvinfo : EIATTR_REGCOUNT
	.align		4
        /*0000*/ 	.byte	0x04, 0x2f
        /*0002*/ 	.short	(.L_21 - .L_20)
	.align		4
.L_20:
        /*0004*/ 	.word	index@(_ZN7cutlass13device_kernelIN5flash11enable_sm90INS1_16FlashAttnFwdSm90INS1_25CollectiveMainloopFwdSm90ILi2EN4cute5tupleIJNS5_1CILi1EEES8_S8_EEENS6_IJNS7_ILi192EEENS7_ILi160EEENS7_ILi64EEEEEELi64ENS_12float_e4m3_tEfNS_4arch4Sm90ELb1ELb0ELb1ELb1ELb0ELb1ELb0ELb1ELb1ELb1ELb1ELb0EEENS1_21CollectiveEpilogueFwdINS6_IJSA_SC_SB_EEES9_NS_10bfloat16_tESG_Li384ELb1ELb1ELb1ELb1EEENS1_36VarlenDynamicPersistentTileSchedulerILi192ELi160ELi384ELi128ELb1ELb1ELb1ELb1ELb1ELb1EEEEEEEEEvNT_6ParamsE)
        /*0008*/ 	.word	0x00000080


	//----- nvinfo : EIATTR_FRAME_SIZE
	.align		4
.L_21:
        /*000c*/ 	.byte	0x04, 0x11
        /*000e*/ 	.short	(.L_23 - .L_22)
	.align		4
.L_22:
        /*0010*/ 	.word	index@(_ZN7cutlass13device_kernelIN5flash11enable_sm90INS1_16FlashAttnFwdSm90INS1_25CollectiveMainloopFwdSm90ILi2EN4cute5tupleIJNS5_1CILi1EEES8_S8_EEENS6_IJNS7_ILi192EEENS7_ILi160EEENS7_ILi64EEEEEELi64ENS_12float_e4m3_tEfNS_4arch4Sm90ELb1ELb0ELb1ELb1ELb0ELb1ELb0ELb1ELb1ELb1ELb1ELb0EEENS1_21CollectiveEpilogueFwdINS6_IJSA_SC_SB_EEES9_NS_10bfloat16_tESG_Li384ELb1ELb1ELb1ELb1EEENS1_36VarlenDynamicPersistentTileSchedulerILi192ELi160ELi384ELi128ELb1ELb1ELb1ELb1ELb1ELb1EEEEEEEEEvNT_6ParamsE)
        /*0014*/ 	.word	0x000000a0


	//----- nvinfo : EIATTR_REGCOUNT
	.align		4
.L_23:
        /*0018*/ 	.byte	0x04, 0x2f
        /*001a*/ 	.short	(.L_25 - .L_24)
	.align		4
.L_24:
        /*001c*/ 	.word	index@(_ZN7cutlass13device_kernelIN5flash11enable_sm90INS1_16FlashAttnFwdSm90INS1_25CollectiveMainloopFwdSm90ILi2EN4cute5tupleIJNS5_1CILi1EEES8_S8_EEENS6_IJNS7_ILi192EEENS7_ILi160EEENS7_ILi64EEEEEELi64ENS_12float_e4m3_tEfNS_4arch4Sm90ELb1ELb0ELb1ELb1ELb0ELb0ELb0ELb1ELb1ELb1ELb1ELb0EEENS1_21CollectiveEpilogueFwdINS6_IJSA_SC_SB_EEES9_NS_10bfloat16_tESG_Li384ELb1ELb1ELb1ELb1EEENS1_36VarlenDynamicPersistentTileSchedulerILi192ELi160ELi384ELi128ELb1ELb1ELb1ELb1ELb1ELb1EEEEEEEEEvNT_6ParamsE)
        /*0020*/ 	.word	0x00000080


	//----- nvinfo : EIATTR_FRAME_SIZE
	.align		4
.L_25:
        /*0024*/ 	.byte	0x04, 0x11
        /*0026*/ 	.short	(.L_27 - .L_26)
	.align		4
.L_26:
        /*0028*/ 	.word	index@(_ZN7cutlass13device_kernelIN5flash11enable_sm90INS1_16FlashAttnFwdSm90INS1_25CollectiveMainloopFwdSm90ILi2EN4cute5tupleIJNS5_1CILi1EEES8_S8_EEENS6_IJNS7_ILi192EEENS7_ILi160EEENS7_ILi64EEEEEELi64ENS_12float_e4m3_tEfNS_4arch4Sm90ELb1ELb0ELb1ELb1ELb0ELb0ELb0ELb1ELb1ELb1ELb1ELb0EEENS1_21CollectiveEpilogueFwdINS6_IJSA_SC_SB_EEES9_NS_10bfloat16_tESG_Li384ELb1ELb1ELb1ELb1EEENS1_36VarlenDynamicPersistentTileSchedulerILi192ELi160ELi384ELi128ELb1ELb1ELb1ELb1ELb1ELb1EEEEEEEEEvNT_6ParamsE)
        /*002c*/ 	.word	0x00000020


	//----- nvinfo : EIATTR_REGCOUNT
	.align		4
.L_27:
        /*0030*/ 	.byte	0x04, 0x2f
        /*0032*/ 	.short	(.L_29 - .L_28)
	.align		4
.L_28:
        /*0034*/ 	.word	index@(_ZN7cutlass13device_kernelIN5flash11enable_sm90INS1_16FlashAttnFwdSm90INS1_25CollectiveMainloopFwdSm90ILi2EN4cute5tupleIJNS5_1CILi1EEES8_S8_EEENS6_IJNS7_ILi192EEENS7_ILi160EEENS7_ILi64EEEEEELi64ENS_12float_e4m3_tEfNS_4arch4Sm90ELb1ELb0ELb1ELb0ELb0ELb0ELb0ELb1ELb1ELb1ELb1ELb0EEENS1_21CollectiveEpilogueFwdINS6_IJSA_SC_SB_EEES9_NS_10bfloat16_tESG_Li384ELb0ELb1ELb1ELb1EEENS1_19SingleTileSchedulerILb0ELb1ELb1ELi192EEEEEEEEEvNT_6ParamsE)
        /*0038*/ 	.word	0x00000080


	//----- nvinfo : EIATTR_FRAME_SIZE
	.align		4
.L_29:
        /*003c*/ 	.byte	0x04, 0x11
        /*003e*/ 	.short	(.L_31 - .L_30)
	.align		4
.L_30:
        /*0040*/ 	.word	index@(_ZN7cutlass13device_kernelIN5flash11enable_sm90INS1_16FlashAttnFwdSm90INS1_25CollectiveMainloopFwdSm90ILi2EN4cute5tupleIJNS5_1CILi1EEES8_S8_EEENS6_IJNS7_ILi192EEENS7_ILi160EEENS7_ILi64EEEEEELi64ENS_12float_e4m3_tEfNS_4arch4Sm90ELb1ELb0ELb1ELb0ELb0ELb0ELb0ELb1ELb1ELb1ELb1ELb0EEENS1_21CollectiveEpilogueFwdINS6_IJSA_SC_SB_EEES9_NS_10bfloat16_tESG_Li384ELb0ELb1ELb1ELb1EEENS1_19SingleTileSchedulerILb0ELb1ELb1ELi192EEEEEEEEEvNT_6ParamsE)
        /*0044*/ 	.word	0x00000038


	//----- nvinfo : EIATTR_REGCOUNT
	.align		4
.L_31:
        /*0048*/ 	.byte	0x04, 0x2f
        /*004a*/ 	.short	(.L_33 - .L_32)
	.align		4
.L_32:
        /*004c*/ 	.word	index@(_ZN7cutlass13device_kernelIN5flash11enable_sm90INS1_16FlashAttnFwdSm90INS1_25CollectiveMainloopFwdSm90ILi2EN4cute5tupleIJNS5_1CILi1EEES8_S8_EEENS6_IJNS7_ILi192EEENS7_ILi160EEENS7_ILi64EEEEEELi64ENS_12float_e4m3_tEfNS_4arch4Sm90ELb0ELb1ELb1ELb1ELb0ELb1ELb0ELb1ELb1ELb1ELb1ELb0EEENS1_21CollectiveEpilogueFwdINS6_IJSA_SC_SB_EEES9_NS_10bfloat16_tESG_Li384ELb1ELb1ELb1ELb1EEENS1_36VarlenDynamicPersistentTileSchedulerILi192ELi160ELi384ELi128ELb1ELb1ELb1ELb1ELb0ELb1EEEEEEEEEvNT_6ParamsE)
        /*0050*/ 	.word	0x00000080


	//----- nvinfo : EIATTR_FRAME_SIZE
	.align		4
.L_33:
        /*0054*/ 	.byte	0x04, 0x11
        /*0056*/ 	.short	(.L_35 - .L_34)
	.align		4
.L_34:
        /*0058*/ 	.word	index@(_ZN7cutlass13device_kernelIN5flash11enable_sm90INS1_16FlashAttnFwdSm90INS1_25CollectiveMainloopFwdSm90ILi2EN4cute5tupleIJNS5_1CILi1EEES8_S8_EEENS6_IJNS7_ILi192EEENS7_ILi160EEENS7_ILi64EEEEEELi64ENS_12float_e4m3_tEfNS_4arch4Sm90ELb0ELb1ELb1ELb1ELb0ELb1ELb0ELb1ELb1ELb1ELb1ELb0EEENS1_21CollectiveEpilogueFwdINS6_IJSA_SC_SB_EEES9_NS_10bfloat16_tESG_Li384ELb1ELb1ELb1ELb1EEENS1_36VarlenDynamicPersistentTileSchedulerILi192ELi160ELi384ELi128ELb1ELb1ELb1ELb1ELb0ELb1EEEEEEEEEvNT_6ParamsE)
        /*005c*/ 	.word	0x00000088


	//----- nvinfo : EIATTR_REGCOUNT
	.align		4
.L_35:
        /*0060*/ 	.byte	0x04, 0x2f
        /*0062*/ 	.short	(.L_37 - .L_36)
	.align		4
.L_36:
        /*0064*/ 	.word	index@(_ZN7cutlass13device_kernelIN5flash11enable_sm90INS1_16FlashAttnFwdSm90INS1_25CollectiveMainloopFwdSm90ILi2EN4cute5tupleIJNS5_1CILi1EEES8_S8_EEENS6_IJNS7_ILi192EEENS7_ILi160EEENS7_ILi64EEEEEELi64ENS_12float_e4m3_tEfNS_4arch4Sm90ELb0ELb1ELb1ELb1ELb0ELb0ELb0ELb1ELb1ELb1ELb1ELb0EEENS1_21CollectiveEpilogueFwdINS6_IJSA_SC_SB_EEES9_NS_10bfloat16_tESG_Li384ELb1ELb1ELb1ELb1EEENS1_36VarlenDynamicPersistentTileSchedulerILi192ELi160ELi384ELi128ELb1ELb1ELb1ELb1ELb0ELb1EEEEEEEEEvNT_6ParamsE)
        /*0068*/ 	.word	0x00000080


	//----- nvinfo : EIATTR_FRAME_SIZE
	.align		4
.L_37:
        /*006c*/ 	.byte	0x04, 0x11
        /*006e*/ 	.short	(.L_39 - .L_38)
	.align		4
.L_38:
        /*0070*/ 	.word	index@(_ZN7cutlass13device_kernelIN5flash11enable_sm90INS1_16FlashAttnFwdSm90INS1_25CollectiveMainloopFwdSm90ILi2EN4cute5tupleIJNS5_1CILi1EEES8_S8_EEENS6_IJNS7_ILi192EEENS7_ILi160EEENS7_ILi64EEEEEELi64ENS_12float_e4m3_tEfNS_4arch4Sm90ELb0ELb1ELb1ELb1ELb0ELb0ELb0ELb1ELb1ELb1ELb1ELb0EEENS1_21CollectiveEpilogueFwdINS6_IJSA_SC_SB_EEES9_NS_10bfloat16_tESG_Li384ELb1ELb1ELb1ELb1EEENS1_36VarlenDynamicPersistentTileSchedulerILi192ELi160ELi384ELi128ELb1ELb1ELb1ELb1ELb0ELb1EEEEEEEEEvNT_6ParamsE)
        /*0074*/ 	.word	0x00000058


	//----- nvinfo : EIATTR_REGCOUNT
	.align		4
.L_39:
        /*0078*/ 	.byte	0x04, 0x2f
        /*007a*/ 	.short	(.L_41 - .L_40)
	.align		4
.L_40:
        /*007c*/ 	.word	index@(_ZN7cutlass13device_kernelIN5flash11enable_sm90INS1_16FlashAttnFwdSm90INS1_25CollectiveMainloopFwdSm90ILi2EN4cute5tupleIJNS5_1CILi1EEES8_S8_EEENS6_IJNS7_ILi192EEENS7_ILi160EEENS7_ILi64EEEEEELi64ENS_12float_e4m3_tEfNS_4arch4Sm90ELb0ELb1ELb1ELb0ELb0ELb0ELb0ELb1ELb1ELb1ELb1ELb0EEENS1_21CollectiveEpilogueFwdINS6_IJSA_SC_SB_EEES9_NS_10bfloat16_tESG_Li384ELb0ELb1ELb1ELb1EEENS1_19SingleTileSchedulerILb0ELb1ELb1ELi192EEEEEEEEEvNT_6ParamsE)
        /*0080*/ 	.word	0x00000080


	//----- nvinfo : EIATTR_FRAME_SIZE
	.align		4
.L_41:
        /*0084*/ 	.byte	0x04, 0x11
        /*0086*/ 	.short	(.L_43 - .L_42)
	.align		4
.L_42:
        /*0088*/ 	.word	index@(_ZN7cutlass13device_kernelIN5flash11enable_sm90INS1_16FlashAttnFwdSm90INS1_25CollectiveMainloopFwdSm90ILi2EN4cute5tupleIJNS5_1CILi1EEES8_S8_EEENS6_IJNS7_ILi192EEENS7_ILi160EEENS7_ILi64EEEEEELi64ENS_12float_e4m3_tEfNS_4arch4Sm90ELb0ELb1ELb1ELb0ELb0ELb0ELb0ELb1ELb1ELb1ELb1ELb0EEENS1_21CollectiveEpilogueFwdINS6_IJSA_SC_SB_EEES9_NS_10bfloat16_tESG_Li384ELb0ELb1ELb1ELb1EEENS1_19SingleTileSchedulerILb0ELb1ELb1ELi192EEEEEEEEEvNT_6ParamsE)
        /*008c*/ 	.word	0x00000050


	//----- nvinfo : EIATTR_REGCOUNT
	.align		4
.L_43:
        /*0090*/ 	.byte	0x04, 0x2f
        /*0092*/ 	.short	(.L_45 - .L_44)
	.align		4
.L_44:
        /*0094*/ 	.word	index@(_ZN7cutlass13device_kernelIN5flash11enable_sm90INS1_16FlashAttnFwdSm90INS1_25CollectiveMainloopFwdSm90ILi2EN4cute5tupleIJNS5_1CILi1EEES8_S8_EEENS6_IJNS7_ILi192EEENS7_ILi160EEENS7_ILi64EEEEEELi64ENS_12float_e4m3_tEfNS_4arch4Sm90ELb0ELb0ELb1ELb1ELb0ELb1ELb0ELb1ELb1ELb1ELb1ELb0EEENS1_21CollectiveEpilogueFwdINS6_IJSA_SC_SB_EEES9_NS_10bfloat16_tESG_Li384ELb1ELb1ELb1ELb1EEENS1_36VarlenDynamicPersistentTileSchedulerILi192ELi160ELi384ELi128ELb1ELb1ELb1ELb0ELb1ELb1EEEEEEEEEvNT_6ParamsE)
        /*0098*/ 	.word	0x00000080


	//----- nvinfo : EIATTR_FRAME_SIZE
	.align		4
.L_45:
        /*009c*/ 	.byte	0x04, 0x11
        /*009e*/ 	.short	(.L_47 - .L_46)
	.align		4
.L_46:
        /*00a0*/ 	.word	index@(_ZN7cutlass13device_kernelIN5flash11enable_sm90INS1_16FlashAttnFwdSm90INS1_25CollectiveMainloopFwdSm90ILi2EN4cute5tupleIJNS5_1CILi1EEES8_S8_EEENS6_IJNS7_ILi192EEENS7_ILi160EEENS7_ILi64EEEEEELi64ENS_12float_e4m3_tEfNS_4arch4Sm90ELb0ELb0ELb1ELb1ELb0ELb1ELb0ELb1ELb1ELb1ELb1ELb0EEENS1_21CollectiveEpilogueFwdINS6_IJSA_SC_SB_EEES9_NS_10bfloat16_tESG_Li384ELb1ELb1ELb1ELb1EEENS1_36VarlenDynamicPersistentTileSchedulerILi192ELi160ELi384ELi128ELb1ELb1ELb1ELb0ELb1ELb1EEEEEEEEEvNT_6ParamsE)
        /*00a4*/ 	.word	0x00000098


	//----- nvinfo : EIATTR_REGCOUNT
	.align		4
.L_47:
        /*00a8*/ 	.byte	0x04, 0x2f
        /*00aa*/ 	.short	(.L_49 - .L_48)
	.align		4
.L_48:
        /*00ac*/ 	.word	index@(_ZN7cutlass13device_kernelIN5flash11enable_sm90INS1_16FlashAttnFwdSm90INS1_25CollectiveMainloopFwdSm90ILi2EN4cute5tupleIJNS5_1CILi1EEES8_S8_EEENS6_IJNS7_ILi192EEENS7_ILi160EEENS7_ILi64EEEEEELi64ENS_12float_e4m3_tEfNS_4arch4Sm90ELb0ELb0ELb1ELb1ELb0ELb0ELb0ELb1ELb1ELb1ELb1ELb0EEENS1_21CollectiveEpilogueFwdINS6_IJSA_SC_SB_EEES9_NS_10bfloat16_tESG_Li384ELb1ELb1ELb1ELb1EEENS1_36VarlenDynamicPersistentTileSchedulerILi192ELi160ELi384ELi128ELb1ELb1ELb1ELb0ELb1ELb1EEEEEEEEEvNT_6ParamsE)
        /*00b0*/ 	.word	0x00000080


	//----- nvinfo : EIATTR_FRAME_SIZE
	.align		4
.L_49:
        /*00b4*/ 	.byte	0x04, 0x11
        /*00b6*/ 	.short	(.L_51 - .L_50)
	.align		4
.L_50:
        /*00b8*/ 	.word	index@(_ZN7cutlass13device_kernelIN5flash11enable_sm90INS1_16FlashAttnFwdSm90INS1_25CollectiveMainloopFwdSm90ILi2EN4cute5tupleIJNS5_1CILi1EEES8_S8_EEENS6_IJNS7_ILi192EEENS7_ILi160EEENS7_ILi64EEEEEELi64ENS_12float_e4m3_tEfNS_4arch4Sm90ELb0ELb0ELb1ELb1ELb0ELb0ELb0ELb1ELb1ELb1ELb1ELb0EEENS1_21CollectiveEpilogueFwdINS6_IJSA_SC_SB_EEES9_NS_10bfloat16_tESG_Li384ELb1ELb1ELb1ELb1EEENS1_36VarlenDynamicPersistentTileSchedulerILi192ELi160ELi384ELi128ELb1ELb1ELb1ELb0ELb1ELb1EEEEEEEEEvNT_6ParamsE)
        /*00bc*/ 	.word	0x00000020


	//----- nvinfo : EIATTR_REGCOUNT
	.align		4
.L_51:
        /*00c0*/ 	.byte	0x04, 0x2f
        /*00c2*/ 	.short	(.L_53 - .L_52)
	.align		4
.L_52:
        /*00c4*/ 	.word	index@(_ZN7cutlass13device_kernelIN5flash11enable_sm90INS1_16FlashAttnFwdSm90INS1_25CollectiveMainloopFwdSm90ILi2EN4cute5tupleIJNS5_1CILi1EEES8_S8_EEENS6_IJNS7_ILi192EEENS7_ILi160EEENS7_ILi64EEEEEELi64ENS_12float_e4m3_tEfNS_4arch4Sm90ELb0ELb0ELb1ELb0ELb0ELb0ELb0ELb1ELb1ELb1ELb1ELb0EEENS1_21CollectiveEpilogueFwdINS6_IJSA_SC_SB_EEES9_NS_10bfloat16_tESG_Li384ELb0ELb1ELb1ELb1EEENS1_19SingleTileSchedulerILb0ELb1ELb1ELi192EEEEEEEEEvNT_6ParamsE)
        /*00c8*/ 	.word	0x00000080


	//----- nvinfo : EIATTR_FRAME_SIZE
	.align		4
.L_53:
        /*00cc*/ 	.byte	0x04, 0x11
        /*00ce*/ 	.short	(.L_55 - .L_54)
	.align		4
.L_54:
        /*00d0*/ 	.word	index@(_ZN7cutlass13device_kernelIN5flash11enable_sm90INS1_16FlashAttnFwdSm90INS1_25CollectiveMainloopFwdSm90ILi2EN4cute5tupleIJNS5_1CILi1EEES8_S8_EEENS6_IJNS7_ILi192EEENS7_ILi160EEENS7_ILi64EEEEEELi64ENS_12float_e4m3_tEfNS_4arch4Sm90ELb0ELb0ELb1ELb0ELb0ELb0ELb0ELb1ELb1ELb1ELb1ELb0EEENS1_21CollectiveEpilogueFwdINS6_IJSA_SC_SB_EEES9_NS_10bfloat16_tESG_Li384ELb0ELb1ELb1ELb1EEENS1_19SingleTileSchedulerILb0ELb1ELb1ELi192EEEEEEEEEvNT_6ParamsE)
        /*00d4*/ 	.word	0x00000000


	//----- nvinfo : EIATTR_MIN_STACK_SIZE
	.align		4
.L_55:
        /*00d8*/ 	.byte	0x04, 0x12
        /*00da*/ 	.short	(.L_57 - .L_56)
	.align		4
.L_56:
        /*00dc*/ 	.word	index@(_ZN7cutlass13device_kernelIN5flash11enable_sm90INS1_16FlashAttnFwdSm90INS1_25CollectiveMainloopFwdSm90ILi2EN4cute5tupleIJNS5_1CILi1EEES8_S8_EEENS6_IJNS7_ILi192EEENS7_ILi160EEENS7_ILi64EEEEEELi64ENS_12float_e4m3_tEfNS_4arch4Sm90ELb0ELb0ELb1ELb0ELb0ELb0ELb0ELb1ELb1ELb1ELb1ELb0EEENS1_21CollectiveEpilogueFwdINS6_IJSA_SC_SB_EEES9_NS_10bfloat16_tESG_Li384ELb0ELb1ELb1ELb1EEENS1_19SingleTileSchedulerILb0ELb1ELb1ELi192EEEEEEEEEvNT_6ParamsE)
        /*00e0*/ 	.word	0x00000000


	//----- nvinfo : EIATTR_MIN_STACK_SIZE
	.align		4
.L_57:
        /*00e4*/ 	.byte	0x04, 0x12
        /*00e6*/ 	.short	(.L_59 - .L_58)
	.align		4
.L_58:
        /*00e8*/ 	.word	index@(_ZN7cutlass13device_kernelIN5flash11enable_sm90INS1_16FlashAttnFwdSm90INS1_25CollectiveMainloopFwdSm90ILi2EN4cute5tupleIJNS5_1CILi1EEES8_S8_EEENS6_IJNS7_ILi192EEENS7_ILi160EEENS7_ILi64EEEEEELi64ENS_12float_e4m3_tEfNS_4arch4Sm90ELb0ELb0ELb1ELb1ELb0ELb0ELb0ELb1ELb1ELb1ELb1ELb0EEENS1_21CollectiveEpilogueFwdINS6_IJSA_SC_SB_EEES9_NS_10bfloat16_tESG_Li384ELb1ELb1ELb1ELb1EEENS1_36VarlenDynamicPersistentTileSchedulerILi192ELi160ELi384ELi128ELb1ELb1ELb1ELb0ELb1ELb1EEEEEEEEEvNT_6ParamsE)
        /*00ec*/ 	.word	0x00000020


	//----- nvinfo : EIATTR_MIN_STACK_SIZE
	.align		4
.L_59:
        /*00f0*/ 	.byte	0x04, 0x12
        /*00f2*/ 	.short	(.L_61 - .L_60)
	.align		4
.L_60:
        /*00f4*/ 	.word	index@(_ZN7cutlass13device_kernelIN5flash11enable_sm90INS1_16FlashAttnFwdSm90INS1_25CollectiveMainloopFwdSm90ILi2EN4cute5tupleIJNS5_1CILi1EEES8_S8_EEENS6_IJNS7_ILi192EEENS7_ILi160EEENS7_ILi64EEEEEELi64ENS_12float_e4m3_tEfNS_4arch4Sm90ELb0ELb0ELb1ELb1ELb0ELb1ELb0ELb1ELb1ELb1ELb1ELb0EEENS1_21CollectiveEpilogueFwdINS6_IJSA_SC_SB_EEES9_NS_10bfloat16_tESG_Li384ELb1ELb1ELb1ELb1EEENS1_36VarlenDynamicPersistentTileSchedulerILi192ELi160ELi384ELi128ELb1ELb1ELb1ELb0ELb1ELb1EEEEEEEEEvNT_6ParamsE)
        /*00f8*/ 	.word	0x00000098


	//----- nvinfo : EIATTR_MIN_STACK_SIZE
	.align		4
.L_61:
        /*00fc*/ 	.byte	0x04, 0x12
        /*00fe*/ 	.short	(.L_63 - .L_62)
	.align		4
.L_62:
        /*0100*/ 	.word	index@(_ZN7cutlass13device_kernelIN5flash11enable_sm90INS1_16FlashAttnFwdSm90INS1_25CollectiveMainloopFwdSm90ILi2EN4cute5tupleIJNS5_1CILi1EEES8_S8_EEENS6_IJNS7_ILi192EEENS7_ILi160EEENS7_ILi64EEEEEELi64ENS_12float_e4m3_tEfNS_4arch4Sm90ELb0ELb1ELb1ELb0ELb0ELb0ELb0ELb1ELb1ELb1ELb1ELb0EEENS1_21CollectiveEpilogueFwdINS6_IJSA_SC_SB_EEES9_NS_10bfloat16_tESG_Li384ELb0ELb1ELb1ELb1EEENS1_19SingleTileSchedulerILb0ELb1ELb1ELi192EEEEEEEEEvNT_6ParamsE)
        /*0104*/ 	.word	0x00000050


	//----- nvinfo : EIATTR_MIN_STACK_SIZE
	.align		4
.L_63:
        /*0108*/ 	.byte	0x04, 0x12
        /*010a*/ 	.short	(.L_65 - .L_64)
	.align		4
.L_64:
        /*010c*/ 	.word	index@(_ZN7cutlass13device_kernelIN5flash11enable_sm90INS1_16FlashAttnFwdSm90INS1_25CollectiveMainloopFwdSm90ILi2EN4cute5tupleIJNS5_1CILi1EEES8_S8_EEENS6_IJNS7_ILi192EEENS7_ILi160EEENS7_ILi64EEEEEELi64ENS_12float_e4m3_tEfNS_4arch4Sm90ELb0ELb1ELb1ELb1ELb0ELb0ELb0ELb1ELb1ELb1ELb1ELb0EEENS1_21CollectiveEpilogueFwdINS6_IJSA_SC_SB_EEES9_NS_10bfloat16_tESG_Li384ELb1ELb1ELb1ELb1EEENS1_36VarlenDynamicPersistentTileSchedulerILi192ELi160ELi384ELi128ELb1ELb1ELb1ELb1ELb0ELb1EEEEEEEEEvNT_6ParamsE)
        /*0110*/ 	.word	0x00000058


	//----- nvinfo : EIATTR_MIN_STACK_SIZE
	.align		4
.L_65:
        /*0114*/ 	.byte	0x04, 0x12
        /*0116*/ 	.short	(.L_67 - .L_66)
	.align		4
.L_66:
        /*0118*/ 	.word	index@(_ZN7cutlass13device_kernelIN5flash11enable_sm90INS1_16FlashAttnFwdSm90INS1_25CollectiveMainloopFwdSm90ILi2EN4cute5tupleIJNS5_1CILi1EEES8_S8_EEENS6_IJNS7_ILi192EEENS7_ILi160EEENS7_ILi64EEEEEELi64ENS_12float_e4m3_tEfNS_4arch4Sm90ELb0ELb1ELb1ELb1ELb0ELb1ELb0ELb1ELb1ELb1ELb1ELb0EEENS1_21CollectiveEpilogueFwdINS6_IJSA_SC_SB_EEES9_NS_10bfloat16_tESG_Li384ELb1ELb1ELb1ELb1EEENS1_36VarlenDynamicPersistentTileSchedulerILi192ELi160ELi384ELi128ELb1ELb1ELb1ELb1ELb0ELb1EEEEEEEEEvNT_6ParamsE)
        /*011c*/ 	.word	0x00000088


	//----- nvinfo : EIATTR_MIN_STACK_SIZE
	.align		4
.L_67:
        /*0120*/ 	.byte	0x04, 0x12
        /*0122*/ 	.short	(.L_69 - .L_68)
	.align		4
.L_68:
        /*0124*/ 	.word	index@(_ZN7cutlass13device_kernelIN5flash11enable_sm90INS1_16FlashAttnFwdSm90INS1_25CollectiveMainloopFwdSm90ILi2EN4cute5tupleIJNS5_1CILi1EEES8_S8_EEENS6_IJNS7_ILi192EEENS7_ILi160EEENS7_ILi64EEEEEELi64ENS_12float_e4m3_tEfNS_4arch4Sm90ELb1ELb0ELb1ELb0ELb0ELb0ELb0ELb1ELb1ELb1ELb1ELb0EEENS1_21CollectiveEpilogueFwdINS6_IJSA_SC_SB_EEES9_NS_10bfloat16_tESG_Li384ELb0ELb1ELb1ELb1EEENS1_19SingleTileSchedulerILb0ELb1ELb1ELi192EEEEEEEEEvNT_6ParamsE)
        /*0128*/ 	.word	0x00000038


	//----- nvinfo : EIATTR_MIN_STACK_SIZE
	.align		4
.L_69:
        /*012c*/ 	.byte	0x04, 0x12
        /*012e*/ 	.short	(.L_71 - .L_70)
	.align		4
.L_70:
        /*0130*/ 	.word	index@(_ZN7cutlass13device_kernelIN5flash11enable_sm90INS1_16FlashAttnFwdSm90INS1_25CollectiveMainloopFwdSm90ILi2EN4cute5tupleIJNS5_1CILi1EEES8_S8_EEENS6_IJNS7_ILi192EEENS7_ILi160EEENS7_ILi64EEEEEELi64ENS_12float_e4m3_tEfNS_4arch4Sm90ELb1ELb0ELb1ELb1ELb0ELb0ELb0ELb1ELb1ELb1ELb1ELb0EEENS1_21CollectiveEpilogueFwdINS6_IJSA_SC_SB_EEES9_NS_10bfloat16_tESG_Li384ELb1ELb1ELb1ELb1EEENS1_36VarlenDynamicPersistentTileSchedulerILi192ELi160ELi384ELi128ELb1ELb1ELb1ELb1ELb1ELb1EEEEEEEEEvNT_6ParamsE)
        /*0134*/ 	.word	0x00000020


	//----- nvinfo : EIATTR_MIN_STACK_SIZE
	.align		4
.L_71:
        /*0138*/ 	.byte	0x04, 0x12
        /*013a*/ 	.short	(.L_73 - .L_72)
	.align		4
.L_72:
        /*013c*/ 	.word	index@(_ZN7cutlass13device_kernelIN5flash11enable_sm90INS1_16FlashAttnFwdSm90INS1_25CollectiveMainloopFwdSm90ILi2EN4cute5tupleIJNS5_1CILi1EEES8_S8_EEENS6_IJNS7_ILi192EEENS7_ILi160EEENS7_ILi64EEEEEELi64ENS_12float_e4m3_tEfNS_4arch4Sm90ELb1ELb0ELb1ELb1ELb0ELb1ELb0ELb1ELb1ELb1ELb1ELb0EEENS1_21CollectiveEpilogueFwdINS6_IJSA_SC_SB_EEES9_NS_10bfloat16_tESG_Li384ELb1ELb1ELb1ELb1EEENS1_36VarlenDynamicPersistentTileSchedulerILi192ELi160ELi384ELi128ELb1ELb1ELb1ELb1ELb1ELb1EEEEEEEEEvNT_6ParamsE)
        /*0140*/ 	.word	0x000000a0
.L_73:


//--------------------- .nv.compat                --------------------------
	.section	.nv.compat,"",@"SHT_CUDA_COMPAT_INFO"
	.align	4
        /*0000*/ 	.byte	0x02, 0x09, 0x01, 0x00, 0x02, 0x02, 0x04, 0x00, 0x02, 0x05, 0x05, 0x00, 0x03, 0x07, 0x01, 0x01
        /*0010*/ 	.byte	0x02, 0x03, 0x01, 0x00, 0x02, 0x06, 0x01, 0x00, 0x04, 0x0b, 0x08, 0x00, 0x00, 0x00, 0x00, 0x00
        /*0020*/ 	.byte	0x00, 0x00, 0x00, 0x00


//--------------------- .nv.info._ZN7cutlass13device_kernelIN5flash11enable_sm90INS1_16FlashAttnFwdSm90INS1_25CollectiveMainloopFwdSm90ILi2EN4cute5tupleIJNS5_1CILi1EEES8_S8_EEENS6_IJNS7_ILi192EEENS7_ILi160EEENS7_ILi64EEEEEELi64ENS_12float_e4m3_tEfNS_4arch4Sm90ELb0ELb0ELb1ELb0ELb0ELb0ELb0ELb1ELb1ELb1ELb1ELb0EEENS1_21CollectiveEpilogueFwdINS6_IJSA_SC_SB_EEES9_NS_10bfloat16_tESG_Li384ELb0ELb1ELb1ELb1EEENS1_19SingleTileSchedulerILb0ELb1ELb1ELi192EEEEEEEEEvNT_6ParamsE --------------------------
	.section	.nv.info._ZN7cutlass13device_kernelIN5flash11enable_sm90INS1_16FlashAttnFwdSm90INS1_25CollectiveMainloopFwdSm90ILi2EN4cute5tupleIJNS5_1CILi1EEES8_S8_EEENS6_IJNS7_ILi192EEENS7_ILi160EEENS7_ILi64EEEEEELi64ENS_12float_e4m3_tEfNS_4arch4Sm90ELb0ELb0ELb1ELb0ELb0ELb0ELb0ELb1ELb1ELb1ELb1ELb0EEENS1_21CollectiveEpilogueFwdINS6_IJSA_SC_SB_EEES9_NS_10bfloat16_tESG_Li384ELb0ELb1ELb1ELb1EEENS1_19SingleTileSchedulerILb0ELb1ELb1ELi192EEEEEEEEEvNT_6ParamsE,"",@"SHT_CUDA_INFO"
	.sectionflags	@""
	.align	4


	//----- nvinfo : EIATTR_CUDA_API_VERSION
	.align		4
        /*0000*/ 	.byte	0x04, 0x37
        /*0002*/ 	.short	(.L_75 - .L_74)
.L_74:
        /*0004*/ 	.word	0x00000082


	//----- nvinfo : EIATTR_KPARAM_INFO
	.align		4
.L_75:
        /*0008*/ 	.byte	0x04, 0x17
        /*000a*/ 	.short	(.L_77 - .L_76)
.L_76:
        /*000c*/ 	.word	0x00000000
        /*0010*/ 	.short	0x0000
        /*0012*/ 	.short	0x0070
        /*0014*/ 	.byte	0x00, 0xf0, 0x01, 0x28


	//----- nvinfo : EIATTR_SPARSE_MMA_MASK
	.align		4
.L_77:
        /*0018*/ 	.byte	0x03, 0x50
        /*001a*/ 	.short	0x0000


	//----- nvinfo : EIATTR_MAXREG_COUNT
	.align		4
        /*001c*/ 	.byte	0x03, 0x1b
        /*001e*/ 	.short	0x0080


	//----- nvinfo : EIATTR_NUM_BARRIERS
	.align		4
        /*0020*/ 	.byte	0x02, 0x4c
        /*0022*/ 	.byte	0x09
	.zero		1


	//----- nvinfo : EIATTR_EXTERNS
	.align		4
        /*0024*/ 	.byte	0x04, 0x0f
        /*0026*/ 	.short	(.L_79 - .L_78)


	//   ....[0]....
	.align		4
.L_78:
        /*0028*/ 	.word	index@(__assertfail)


	//----- nvinfo : EIATTR_MERCURY_ISA_VERSION
	.align		4
.L_79:
        /*002c*/ 	.byte	0x03, 0x5f
        /*002e*/ 	.short	0x0101


	//----- nvinfo : EIATTR_INT_WARP_WIDE_INSTR_OFFSETS
	.align		4
        /*0030*/ 	.byte	0x04, 0x31
        /*0032*/ 	.short	(.L_81 - .L_80)


	//   ....[0]....
.L_80:
        /*0034*/ 	.word	0x00000120


	//   ....[1]....
        /*0038*/ 	.word	0x00000160


	//   ....[2]....
        /*003c*/ 	.word	0x000001d0


	//----- nvinfo : EIATTR_COOP_GROUP_MASK_REGIDS
	.align		4
.L_81:
        /*0040*/ 	.byte	0x04, 0x29
        /*0042*/ 	.short	(.L_83 - .L_82)


	//   ....[0]....
.L_82:
        /*0044*/ 	.word	0xffffffff


	//   ....[1]....
        /*0048*/ 	.word	0xffffffff


	//   ....[2]....
        /*004c*/ 	.word	0xffffffff


	//   ....[3]....
        /*0050*/ 	.word	0xffffffff


	//   ....[4]....
        /*0054*/ 	.word	0xffffffff


	//   ....[5]....
        /*0058*/ 	.word	0xffffffff


	//   ....[6]....
        /*005c*/ 	.word	0xffffffff


	//   ....[7]....
        /*0060*/ 	.word	0xffffffff


	//   ....[8]....
        /*0064*/ 	.word	0xffffffff


	//   ....[9]....
        /*0068*/ 	.word	0xffffffff


	//   ....[10]....
        /*006c*/ 	.word	0xffffffff


	//   ....[11]....
        /*0070*/ 	.word	0xffffffff


	//   ....[12]....
        /*0074*/ 	.word	0xffffffff


	//   ....[13]....
        /*0078*/ 	.word	0xffffffff


	//   ....[14]....
        /*007c*/ 	.word	0xffffffff


	//   ....[15]....
        /*0080*/ 	.word	0xffffffff


	//   ....[16]....
        /*0084*/ 	.word	0xffffffff


	//   ....[17]....
        /*0088*/ 	.word	0xffffffff


	//   ....[18]....
        /*008c*/ 	.word	0xffffffff


	//   ....[19]....
        /*0090*/ 	.word	0xffffffff


	//   ....[20]....
        /*0094*/ 	.word	0xffffffff


	//   ....[21]....
        /*0098*/ 	.word	0xffffffff


	//   ....[22]....
        /*009c*/ 	.word	0xffffffff


	//   ....[23]....
        /*00a0*/ 	.word	0xffffffff


	//   ....[24]....
        /*00a4*/ 	.word	0xffffffff


	//   ....[25]....
        /*00a8*/ 	.word	0xffffffff


	//   ....[26]....
        /*00ac*/ 	.word	0xffffffff


	//   ....[27]....
        /*00b0*/ 	.word	0xffffffff


	//   ....[28]....
        /*00b4*/ 	.word	0xffffffff


	//   ....[29]....
        /*00b8*/ 	.word	0xffffffff


	//   ....[30]....
        /*00bc*/ 	.word	0xffffffff


	//   ....[31]....
        /*00c0*/ 	.word	0xffffffff


	//   ....[32]....
        /*00c4*/ 	.word	0xffffffff


	//   ....[33]....
        /*00c8*/ 	.word	0xffffffff


	//   ....[34]....
        /*00cc*/ 	.word	0xffffffff


	//   ....[35]....
        /*00d0*/ 	.word	0xffffffff


	//   ....[36]....
        /*00d4*/ 	.word	0xffffffff


	//   ....[37]....
        /*00d8*/ 	.word	0xffffffff


	//   ....[38]....
        /*00dc*/ 	.word	0xffffffff


	//   ....[39]....
        /*00e0*/ 	.word	0xffffffff


	//   ....[40]....
        /*00e4*/ 	.word	0xffffffff


	//   ....[41]....
        /*00e8*/ 	.word	0xffffffff


	//   ....[42]....
        /*00ec*/ 	.word	0xffffffff


	//   ....[43]....
        /*00f0*/ 	.word	0xffffffff


	//   ....[44]....
        /*00f4*/ 	.word	0xffffffff


	//   ....[45]....
        /*00f8*/ 	.word	0xffffffff


	//   ....[46]....
        /*00fc*/ 	.word	0xffffffff


	//   ....[47]....
        /*0100*/ 	.word	0xffffffff


	//   ....[48]....
        /*0104*/ 	.word	0xffffffff


	//   ....[49]....
        /*0108*/ 	.word	0xffffffff


	//   ....[50]....
        /*010c*/ 	.word	0xffffffff


	//   ....[51]....
        /*0110*/ 	.word	0xffffffff


	//   ....[52]....
        /*0114*/ 	.word	0xffffffff


	//   ....[53]....
        /*0118*/ 	.word	0xffffffff


	//   ....[54]....
        /*011c*/ 	.word	0xffffffff


	//   ....[55]....
        /*0120*/ 	.word	0xffffffff


	//   ....[56]....
        /*0124*/ 	.word	0xffffffff


	//   ....[57]....
        /*0128*/ 	.word	0xffffffff


	//   ....[58]....
        /*012c*/ 	.word	0xffffffff


	//   ....[59]....
        /*0130*/ 	.word	0xffffffff


	//   ....[60]....
        /*0134*/ 	.word	0xffffffff


	//   ....[61]....
        /*0138*/ 	.word	0xffffffff


	//   ....[62]....
        /*013c*/ 	.word	0xffffffff


	//   ....[63]....
        /*0140*/ 	.word	0xffffffff


	//   ....[64]....
        /*0144*/ 	.word	0xffffffff


	//   ....[65]....
        /*0148*/ 	.word	0xffffffff


	//   ....[66]....
        /*014c*/ 	.word	0xffffffff


	//   ....[67]....
        /*0150*/ 	.word	0xffffffff


	//   ....[68]....
        /*0154*/ 	.word	0xffffffff


	//   ....[69]....
        /*0158*/ 	.word	0xffffffff


	//   ....[70]....
        /*015c*/ 	.word	0xffffffff


	//   ....[71]....
        /*0160*/ 	.word	0xffffffff


	//   ....[72]....
        /*0164*/ 	.word	0xffffffff


	//   ....[73]....
        /*0168*/ 	.word	0xffffffff


	//   ....[74]....
        /*016c*/ 	.word	0xffffffff


	//   ....[75]....
        /*0170*/ 	.word	0x0500000f


	//   ....[76]....
        /*0174*/ 	.word	0x0500000f


	//   ....[77]....
        /*0178*/ 	.word	0x0500000f


	//   ....[78]....
        /*017c*/ 	.word	0x0500000f


	//   ....[79]....
        /*0180*/ 	.word	0x0500000f


	//   ....[80]....
        /*0184*/ 	.word	0x0500000f


	//   ....[81]....
        /*0188*/ 	.word	0x0500000f


	//   ....[82]....
        /*018c*/ 	.word	0x0500000f


	//   ....[83]....
        /*0190*/ 	.word	0x0500000f


	//   ....[84]....
        /*0194*/ 	.word	0x0500000f


	//   ....[85]....
        /*0198*/ 	.word	0x0500000f


	//   ....[86]....
        /*019c*/ 	.word	0x0500000f


	//   ....[87]....
        /*01a0*/ 	.word	0x0500000f


	//----- nvinfo : EIATTR_COOP_GROUP_INSTR_OFFSETS
	.align		4
.L_83:
        /*01a4*/ 	.byte	0x04, 0x28
        /*01a6*/ 	.short	(.L_85 - .L_84)


	//   ....[0]....
.L_84:
        /*01a8*/ 	.word	0x00000050


	//   ....[1]....
        /*01ac*/ 	.word	0x00000130


	//   ....[2]....
        /*01b0*/ 	.word	0x00000180


	//   ....[3]....
        /*01b4*/ 	.word	0x000003b0


	//   ....[4]....
        /*01b8*/ 	.word	0x00000510


	//   ....[5]....
        /*01bc*/ 	.word	0x00000630


	//   ....[6]....
        /*01c0*/ 	.word	0x00000790


	//   ....[7]....
        /*01c4*/ 	.word	0x00001030


	//   ....[8]....
        /*01c8*/ 	.word	0x00002ee0


	//   ....[9]....
        /*01cc*/ 	.word	0x00002f20


	//   ....[10]....
        /*01d0*/ 	.word	0x00003600


	//   ....[11]....
        /*01d4*/ 	.word	0x00003690


	//   ....[12]....
        /*01d8*/ 	.word	0x00005d10


	//   ....[13]....
        /*01dc*/ 	.word	0x00005d40


	//   ....[14]....
        /*01e0*/ 	.word	0x00005dd0


	//   ....[15]....
        /*01e4*/ 	.word	0x00005de0


	//   ....[16]....
        /*01e8*/ 	.word	0x00007810


	//   ....[17]....
        /*01ec*/ 	.word	0x00007820


	//   ....[18]....
        /*01f0*/ 	.word	0x000078a0


	//   ....[19]....
        /*01f4*/ 	.word	0x000078c0


	//   ....[20]....
        /*01f8*/ 	.word	0x00008430


	//   ....[21]....
        /*01fc*/ 	.word	0x00008440


	//   ....[22]....
        /*0200*/ 	.word	0x00008450


	//   ....[23]....
        /*0204*/ 	.word	0x00008460


	//   ....[24]....
        /*0208*/ 	.word	0x00008470


	//   ....[25]....
        /*020c*/ 	.word	0x00008480


	//   ....[26]....
        /*0210*/ 	.word	0x00008490


	//   ....[27]....
        /*0214*/ 	.word	0x000084b0


	//   ....[28]....
        /*0218*/ 	.word	0x000084e0


	//   ....[29]....
        /*021c*/ 	.word	0x00008500


	//   ....[30]....
        /*0220*/ 	.word	0x00008510


	//   ....[31]....
        /*0224*/ 	.word	0x00008540


	//   ....[32]....
        /*0228*/ 	.word	0x00008560


	//   ....[33]....
        /*022c*/ 	.word	0x000085a0


	//   ....[34]....
        /*0230*/ 	.word	0x000085b0


	//   ....[35]....
        /*0234*/ 	.word	0x000085e0


	//   ....[36]....
        /*0238*/ 	.word	0x00008600


	//   ....[37]....
        /*023c*/ 	.word	0x00008630


	//   ....[38]....
        /*0240*/ 	.word	0x00008650


	//   ....[39]....
        /*0244*/ 	.word	0x00008660


	//   ....[40]....
        /*0248*/ 	.word	0x00008670


	//   ....[41]....
        /*024c*/ 	.word	0x00008680


	//   ....[42]....
        /*0250*/ 	.word	0x00008690


	//   ....[43]....
        /*0254*/ 	.word	0x000086a0


	//   ....[44]....
        /*0258*/ 	.word	0x000086b0


	//   ....[45]....
        /*025c*/ 	.word	0x000086c0


	//   ....[46]....
        /*0260*/ 	.word	0x000086d0


	//   ....[47]....
        /*0264*/ 	.word	0x000086e0


	//   ....[48]....
        /*0268*/ 	.word	0x000086f0


	//   ....[49]....
        /*026c*/ 	.word	0x00008700


	//   ....[50]....
        /*0270*/ 	.word	0x00008710


	//   ....[51]....
        /*0274*/ 	.word	0x00008730


	//   ....[52]....
        /*0278*/ 	.word	0x000089d0


	//   ....[53]....
        /*027c*/ 	.word	0x00008a10


	//   ....[54]....
        /*0280*/ 	.word	0x00008a50


	//   ....[55]....
        /*0284*/ 	.word	0x00008a80


	//   ....[56]....
        /*0288*/ 	.word	0x00008ab0


	//   ....[57]....
        /*028c*/ 	.word	0x00008ae0


	//   ....[58]....
        /*0290*/ 	.word	0x00008ea0


	//   ....[59]....
        /*0294*/ 	.word	0x00008ed0


	//   ....[60]....
        /*0298*/ 	.word	0x000096c0


	//   ....[61]....
        /*029c*/ 	.word	0x0000a390


	//   ....[62]....
        /*02a0*/ 	.word	0x0000ae90


	//   ....[63]....
        /*02a4*/ 	.word	0x0000aec0


	//   ....[64]....
        /*02a8*/ 	.word	0x0000aef0


	//   ....[65]....
        /*02ac*/ 	.word	0x0000af10


	//   ....[66]....
        /*02b0*/ 	.word	0x0000af20


	//   ....[67]....
        /*02b4*/ 	.word	0x0000af30


	//   ....[68]....
        /*02b8*/ 	.word	0x0000af80


	//   ....[69]....
        /*02bc*/ 	.word	0x0000b000


	//   ....[70]....
        /*02c0*/ 	.word	0x0000b060


	//   ....[71]....
        /*02c4*/ 	.word	0x0000b090


	//   ....[72]....
        /*02c8*/ 	.word	0x0000b0c0


	//   ....[73]....
        /*02cc*/ 	.word	0x0000b100


	//   ....[74]....
        /*02d0*/ 	.word	0x0000c2d0


	//   ....[75]....
        /*02d4*/ 	.word	0x0000c7c0


	//   ....[76]....
        /*02d8*/ 	.word	0x0000c990


	//   ....[77]....
        /*02dc*/ 	.word	0x0000c9f0


	//   ....[78]....
        /*02e0*/ 	.word	0x0000cab0


	//   ....[79]....
        /*02e4*/ 	.word	0x0000cb60


	//   ....[80]....
        /*02e8*/ 	.word	0x0000cbc0


	//   ....[81]....
        /*02ec*/ 	.word	0x0000cc80


	//   ....[82]....
        /*02f0*/ 	.word	0x0000ccf0


	//   ....[83]....
        /*02f4*/ 	.word	0x0000cda0


	//   ....[84]....
        /*02f8*/ 	.word	0x0000ce30


	//   ....[85]....
        /*02fc*/ 	.word	0x0000cee0


	//   ....[86]....
        /*0300*/ 	.word	0x0000cf60


	//   ....[87]....
        /*0304*/ 	.word	0x0000d010


	//----- nvinfo : EIATTR_REG_RECONFIG
	.align		4
.L_85:
        /*0308*/ 	.byte	0x01, 0x54
	.zero		2


	//----- nvinfo : EIATTR_SYSCALL_OFFSETS
	.align		4
        /*030c*/ 	.byte	0x04, 0x46
        /*030e*/ 	.short	(.L_87 - .L_86)


	//   ....[0]....
.L_86:
        /*0310*/ 	.word	0x000011f0


	//   ....[1]....
        /*0314*/ 	.word	0x00009dc0


	//   ....[2]....
        /*0318*/ 	.word	0x00009f00


	//   ....[3]....
        /*031c*/ 	.word	0x0000a040


	//   ....[4]....
        /*0320*/ 	.word	0x0000a160


	//   ....[5]....
        /*0324*/ 	.word	0x0000aa30


	//----- nvinfo : EIATTR_MBARRIER_INSTR_OFFSETS
	.align		4
.L_87:
        /*0328*/ 	.byte	0x04, 0x39
        /*032a*/ 	.short	(.L_89 - .L_88)


	//   ....[0]....
.L_88:
        /*032c*/ 	.word	0x00000260
        /*0330*/ 	.word	0x000000ff
        /*0334*/ 	.word	0x00012400
        /*0338*/ 	.short	0x0100
        /*033a*/ 	.byte	0x08
	.zero		1


	//   ....[1]....
        /*033c*/ 	.word	0x00000270
        /*0340*/ 	.word	0x000000ff
        /*0344*/ 	.word	0x00012420
        /*0348*/ 	.short	0x0100
        /*034a*/ 	.byte	0x08
	.zero		1


	//   ....[2]....
        /*034c*/ 	.word	0x00000360
        /*0350*/ 	.word	0x000000ff
        /*0354*/ 	.word	0x00012430
        /*0358*/ 	.short	0x0100
        /*035a*/ 	.byte	0x08
	.zero		1


	//   ....[3]....
        /*035c*/ 	.word	0x00000370
        /*0360*/ 	.word	0x000000ff
        /*0364*/ 	.word	0x00012440
        /*0368*/ 	.short	0x0100
        /*036a*/ 	.byte	0x08
	.zero		1


	//   ....[4]....
        /*036c*/ 	.word	0x00000380
        /*0370*/ 	.word	0x000000ff
        /*0374*/ 	.word	0x00012438
        /*0378*/ 	.short	0x0100
        /*037a*/ 	.byte	0x08
	.zero		1


	//   ....[5]....
        /*037c*/ 	.word	0x00000390
        /*0380*/ 	.word	0x000000ff
        /*0384*/ 	.word	0x00012448
        /*0388*/ 	.short	0x0100
        /*038a*/ 	.byte	0x08
	.zero		1


	//   ....[6]....
        /*038c*/ 	.word	0x000004c0
        /*0390*/ 	.word	0x000000ff
        /*0394*/ 	.word	0x00012450
        /*0398*/ 	.short	0x0100
        /*039a*/ 	.byte	0x08
	.zero		1


	//   ....[7]....
        /*039c*/ 	.word	0x000004d0
        /*03a0*/ 	.word	0x000000ff
        /*03a4*/ 	.word	0x00012460
        /*03a8*/ 	.short	0x0100
        /*03aa*/ 	.byte	0x08
	.zero		1


	//   ....[8]....
        /*03ac*/ 	.word	0x000004e0
        /*03b0*/ 	.word	0x000000ff
        /*03b4*/ 	.word	0x00012458
        /*03b8*/ 	.short	0x0100
        /*03ba*/ 	.byte	0x08
	.zero		1


	//   ....[9]....
        /*03bc*/ 	.word	0x000004f0
        /*03c0*/ 	.word	0x000000ff
        /*03c4*/ 	.word	0x00012468
        /*03c8*/ 	.short	0x0100
        /*03ca*/ 	.byte	0x08
	.zero		1


	//   ....[10]....
        /*03cc*/ 	.word	0x000005e0
        /*03d0*/ 	.word	0x000000ff
        /*03d4*/ 	.word	0x00012470
        /*03d8*/ 	.short	0x0100
        /*03da*/ 	.byte	0x06
	.zero		1


	//   ....[11]....
        /*03dc*/ 	.word	0x000005f0
        /*03e0*/ 	.word	0x000000ff
        /*03e4*/ 	.word	0x00012480
        /*03e8*/ 	.short	0x0100
        /*03ea*/ 	.byte	0x06
	.zero		1


	//   ....[12]....
        /*03ec*/ 	.word	0x00000600
        /*03f0*/ 	.word	0x000000ff
        /*03f4*/ 	.word	0x00012478
        /*03f8*/ 	.short	0x0100
        /*03fa*/ 	.byte	0x06
	.zero		1


	//   ....[13]....
        /*03fc*/ 	.word	0x00000610
        /*0400*/ 	.word	0x000000ff
        /*0404*/ 	.word	0x00012488
        /*0408*/ 	.short	0x0100
        /*040a*/ 	.byte	0x06
	.zero		1


	//   ....[14]....
        /*040c*/ 	.word	0x00000740
        /*0410*/ 	.word	0x000000ff
        /*0414*/ 	.word	0x00012490
        /*0418*/ 	.short	0x0100
        /*041a*/ 	.byte	0x08
	.zero		1


	//   ....[15]....
        /*041c*/ 	.word	0x00000750
        /*0420*/ 	.word	0x000000ff
        /*0424*/ 	.word	0x000124a0
        /*0428*/ 	.short	0x0100
        /*042a*/ 	.byte	0x08
	.zero		1


	//   ....[16]....
        /*042c*/ 	.word	0x00000760
        /*0430*/ 	.word	0x000000ff
        /*0434*/ 	.word	0x00012498
        /*0438*/ 	.short	0x0100
        /*043a*/ 	.byte	0x08
	.zero		1


	//   ....[17]....
        /*043c*/ 	.word	0x00000770
        /*0440*/ 	.word	0x000000ff
        /*0444*/ 	.word	0x000124a8
        /*0448*/ 	.short	0x0100
        /*044a*/ 	.byte	0x08
	.zero		1


	//   ....[18]....
        /*044c*/ 	.word	0x000008a0
        /*0450*/ 	.word	0x000000ff
        /*0454*/ 	.word	0x000124b0
        /*0458*/ 	.short	0x0100
        /*045a*/ 	.byte	0x08
	.zero		1


	//   ....[19]....
        /*045c*/ 	.word	0x000008b0
        /*0460*/ 	.word	0x000000ff
        /*0464*/ 	.word	0x000124c0
        /*0468*/ 	.short	0x0100
        /*046a*/ 	.byte	0x08
	.zero		1


	//   ....[20]....
        /*046c*/ 	.word	0x000008c0
        /*0470*/ 	.word	0x000000ff
        /*0474*/ 	.word	0x000124b8
        /*0478*/ 	.short	0x0100
        /*047a*/ 	.byte	0x08
	.zero		1


	//   ....[21]....
        /*047c*/ 	.word	0x000008d0
        /*0480*/ 	.word	0x000000ff
        /*0484*/ 	.word	0x000124c8
        /*0488*/ 	.short	0x0100
        /*048a*/ 	.byte	0x08
	.zero		1


	//   ....[22]....
        /*048c*/ 	.word	0x000014c0
        /*0490*/ 	.word	0x000000ff
        /*0494*/ 	.word	0x00012400
        /*0498*/ 	.short	0x010a
        /*049a*/ 	.byte	0x26
	.zero		1


	//   ....[23]....
        /*049c*/ 	.word	0x00001550
        /*04a0*/ 	.word	0x000000ff
        /*04a4*/ 	.word	0x00012430
        /*04a8*/ 	.short	0x010a
        /*04aa*/ 	.byte	0x26
	.zero		1


	//   ....[24]....
        /*04ac*/ 	.word	0x000015b0
        /*04b0*/ 	.word	0x000000ff
        /*04b4*/ 	.word	0x00012430
        /*04b8*/ 	.short	0x010a
        /*04ba*/ 	.byte	0x26
	.zero		1


	//   ....[25]....
        /*04bc*/ 	.word	0x00003a90
        /*04c0*/ 	.word	0x0000001f
        /*04c4*/ 	.word	0x00000000
        /*04c8*/ 	.short	0x0101
        /*04ca*/ 	.byte	0x3f
	.zero		1


	//   ....[26]....
        /*04cc*/ 	.word	0x00004890
        /*04d0*/ 	.word	0x000000ff
        /*04d4*/ 	.word	0x00012430
        /*04d8*/ 	.short	0x010a
        /*04da*/ 	.byte	0x23
	.zero		1


	//   ....[27]....
        /*04dc*/ 	.word	0x000048d0
        /*04e0*/ 	.word	0x000000ff
        /*04e4*/ 	.word	0x00012430
        /*04e8*/ 	.short	0x010a
        /*04ea*/ 	.byte	0x23
	.zero		1


	//   ....[28]....
        /*04ec*/ 	.word	0x00004d70
        /*04f0*/ 	.word	0x000000ff
        /*04f4*/ 	.word	0x00012450
        /*04f8*/ 	.short	0x010a
        /*04fa*/ 	.byte	0x0c
	.zero		1


	//   ....[29]....
        /*04fc*/ 	.word	0x00005ca0
        /*0500*/ 	.word	0x000000ff
        /*0504*/ 	.word	0x00012450
        /*0508*/ 	.short	0x010a
        /*050a*/ 	.byte	0x0c
	.zero		1


	//   ....[30]....
        /*050c*/ 	.word	0x00006d20
        /*0510*/ 	.word	0x00000008
        /*0514*/ 	.word	0x00000000
        /*0518*/ 	.short	0x0101
        /*051a*/ 	.byte	0x3f
	.zero		1


	//   ....[31]....
        /*051c*/ 	.word	0x00007030
        /*0520*/ 	.word	0x000000ff
        /*0524*/ 	.word	0x00000000
        /*0528*/ 	.short	0x0101
        /*052a*/ 	.byte	0x05
	.zero		1


	//   ....[32]....
        /*052c*/ 	.word	0x000074d0
        /*0530*/ 	.word	0x000000ff
        /*0534*/ 	.word	0x00012450
        /*0538*/ 	.short	0x010a
        /*053a*/ 	.byte	0x10
	.zero		1


	//   ....[33]....
        /*053c*/ 	.word	0x00007510
        /*0540*/ 	.word	0x000000ff
        /*0544*/ 	.word	0x00012450
        /*0548*/ 	.short	0x010a
        /*054a*/ 	.byte	0x10
	.zero		1


	//   ....[34]....
        /*054c*/ 	.word	0x00007ba0
        /*0550*/ 	.word	0x000000ff
        /*0554*/ 	.word	0x00000000
        /*0558*/ 	.short	0x0101
        /*055a*/ 	.byte	0x04
	.zero		1


	//   ....[35]....
        /*055c*/ 	.word	0x00008aa0
        /*0560*/ 	.word	0x000000ff
        /*0564*/ 	.word	0x00000000
        /*0568*/ 	.short	0x0101
        /*056a*/ 	.byte	0x04
	.zero		1


	//   ....[36]....
        /*056c*/ 	.word	0x0000a5b0
        /*0570*/ 	.word	0x000000ff
        /*0574*/ 	.word	0x00012480
        /*0578*/ 	.short	0x010a
        /*057a*/ 	.byte	0x27
	.zero		1


	//   ....[37]....
        /*057c*/ 	.word	0x0000a710
        /*0580*/ 	.word	0x000000ff
        /*0584*/ 	.word	0x00012440
        /*0588*/ 	.short	0x010a
        /*058a*/ 	.byte	0x27
	.zero		1


	//   ....[38]....
        /*058c*/ 	.word	0x0000b210
        /*0590*/ 	.word	0x000000ff
        /*0594*/ 	.word	0x00012400
        /*0598*/ 	.short	0x0107
        /*059a*/ 	.byte	0x27
	.zero		1


	//   ....[39]....
        /*059c*/ 	.word	0x0000b250
        /*05a0*/ 	.word	0x000000ff
        /*05a4*/ 	.word	0x00012400
        /*05a8*/ 	.short	0x0101
        /*05aa*/ 	.byte	0x27
	.zero		1


	//   ....[40]....
        /*05ac*/ 	.word	0x0000b260
        /*05b0*/ 	.word	0x000000ff
        /*05b4*/ 	.word	0x00012420
        /*05b8*/ 	.short	0x010a
        /*05ba*/ 	.byte	0x27
	.zero		1


	//   ....[41]....
        /*05bc*/ 	.word	0x0000b550
        /*05c0*/ 	.word	0x00000007
        /*05c4*/ 	.word	0x00012480
        /*05c8*/ 	.short	0x010a
        /*05ca*/ 	.byte	0x3f
	.zero		1


	//   ....[42]....
        /*05cc*/ 	.word	0x0000b750
        /*05d0*/ 	.word	0x00000007
        /*05d4*/ 	.word	0x00012440
        /*05d8*/ 	.short	0x010a
        /*05da*/ 	.byte	0x3f
	.zero		1


	//   ....[43]....
        /*05dc*/ 	.word	0x0000b9c0
        /*05e0*/ 	.word	0x00000014
        /*05e4*/ 	.word	0x00012470
        /*05e8*/ 	.short	0x010a
        /*05ea*/ 	.byte	0x3f
	.zero		1


	//   ....[44]....
        /*05ec*/ 	.word	0x0000ba20
        /*05f0*/ 	.word	0x00000014
        /*05f4*/ 	.word	0x00012460
        /*05f8*/ 	.short	0x010a
        /*05fa*/ 	.byte	0x3f
	.zero		1


	//   ....[45]....
        /*05fc*/ 	.word	0x0000bce0
        /*0600*/ 	.word	0x00000014
        /*0604*/ 	.word	0x00012450
        /*0608*/ 	.short	0x0101
        /*060a*/ 	.byte	0x3f
	.zero		1


	//   ....[46]....
        /*060c*/ 	.word	0x0000bd50
        /*0610*/ 	.word	0x00000004
        /*0614*/ 	.word	0x00000000
        /*0618*/ 	.short	0x0101
        /*061a*/ 	.byte	0x3f
	.zero		1


	//   ....[47]....
        /*061c*/ 	.word	0x0000be50
        /*0620*/ 	.word	0x0000000c
        /*0624*/ 	.word	0x00012470
        /*0628*/ 	.short	0x010a
        /*062a*/ 	.byte	0x3f
	.zero		1


	//   ....[48]....
        /*062c*/ 	.word	0x0000bef0
        /*0630*/ 	.word	0x0000000c
        /*0634*/ 	.word	0x00012460
        /*0638*/ 	.short	0x010a
        /*063a*/ 	.byte	0x3f
	.zero		1


	//   ....[49]....
        /*063c*/ 	.word	0x0000c1b0
        /*0640*/ 	.word	0x0000000c
        /*0644*/ 	.word	0x00012450
        /*0648*/ 	.short	0x0101
        /*064a*/ 	.byte	0x3f
	.zero		1


	//   ....[50]....
        /*064c*/ 	.word	0x0000c210
        /*0650*/ 	.word	0x00000004
        /*0654*/ 	.word	0x00000000
        /*0658*/ 	.short	0x0101
        /*065a*/ 	.byte	0x3f
	.zero		1


	//   ....[51]....
        /*065c*/ 	.word	0x0000c2b0
        /*0660*/ 	.word	0x00000009
        /*0664*/ 	.word	0x00012420
        /*0668*/ 	.short	0x010a
        /*066a*/ 	.byte	0x3f
	.zero		1


	//   ....[52]....
        /*066c*/ 	.word	0x0000c3c0
        /*0670*/ 	.word	0x00000007
        /*0674*/ 	.word	0x00000000
        /*0678*/ 	.short	0x010a
        /*067a*/ 	.byte	0x3f
	.zero		1


	//   ....[53]....
        /*067c*/ 	.word	0x0000c430
        /*0680*/ 	.word	0x00000005
        /*0684*/ 	.word	0x00000000
        /*0688*/ 	.short	0x010a
        /*068a*/ 	.byte	0x3f
	.zero		1


	//   ....[54]....
        /*068c*/ 	.word	0x0000c480
        /*0690*/ 	.word	0x00000003
        /*0694*/ 	.word	0x00012460
        /*0698*/ 	.short	0x010a
        /*069a*/ 	.byte	0x3f
	.zero		1


	//   ....[55]....
        /*069c*/ 	.word	0x0000c4d0
        /*06a0*/ 	.word	0x00000005
        /*06a4*/ 	.word	0x00012460
        /*06a8*/ 	.short	0x010a
        /*06aa*/ 	.byte	0x3f
	.zero		1


	//   ....[56]....
        /*06ac*/ 	.word	0x0000c510
        /*06b0*/ 	.word	0x00000003
        /*06b4*/ 	.word	0x00012480
        /*06b8*/ 	.short	0x010a
        /*06ba*/ 	.byte	0x3f
	.zero		1


	//   ....[57]....
        /*06bc*/ 	.word	0x0000c530
        /*06c0*/ 	.word	0x00000005
        /*06c4*/ 	.word	0x00012480
        /*06c8*/ 	.short	0x010a
        /*06ca*/ 	.byte	0x3f
	.zero		1


	//   ....[58]....
        /*06cc*/ 	.word	0x0000c5a0
        /*06d0*/ 	.word	0x00000003
        /*06d4*/ 	.word	0x00012400
        /*06d8*/ 	.short	0x010a
        /*06da*/ 	.byte	0x3f
	.zero		1


	//   ....[59]....
        /*06dc*/ 	.word	0x0000c600
        /*06e0*/ 	.word	0x00000003
        /*06e4*/ 	.word	0x00012430
        /*06e8*/ 	.short	0x010a
        /*06ea*/ 	.byte	0x3f
	.zero		1


	//   ....[60]....
        /*06ec*/ 	.word	0x0000c660
        /*06f0*/ 	.word	0x0000000a
        /*06f4*/ 	.word	0x00012430
        /*06f8*/ 	.short	0x010a
        /*06fa*/ 	.byte	0x3f
	.zero		1


	//   ....[61]....
        /*06fc*/ 	.word	0x0000c6c0
        /*0700*/ 	.word	0x0000007a
        /*0704*/ 	.word	0x00012450
        /*0708*/ 	.short	0x010a
        /*070a*/ 	.byte	0x3f
	.zero		1


	//   ....[62]....
        /*070c*/ 	.word	0x0000c720
        /*0710*/ 	.word	0x00000005
        /*0714*/ 	.word	0x00012450
        /*0718*/ 	.short	0x010a
        /*071a*/ 	.byte	0x3f
	.zero		1


	//   ....[63]....
        /*071c*/ 	.word	0x0000c880
        /*0720*/ 	.word	0x00000005
        /*0724*/ 	.word	0x00012480
        /*0728*/ 	.short	0x010a
        /*072a*/ 	.byte	0x3f
	.zero		1


	//   ....[64]....
        /*072c*/ 	.word	0x0000c8e0
        /*0730*/ 	.word	0x00000005
        /*0734*/ 	.word	0x00012440
        /*0738*/ 	.short	0x010a
        /*073a*/ 	.byte	0x3f
	.zero		1


	//   ....[65]....
        /*073c*/ 	.word	0x0000d050
        /*0740*/ 	.word	0x00000003
        /*0744*/ 	.word	0x00012420
        /*0748*/ 	.short	0x010a
        /*074a*/ 	.byte	0x3f
	.zero		1


	//   ....[66]....
        /*074c*/ 	.word	0x0000d0a0
        /*0750*/ 	.word	0x00000007
        /*0754*/ 	.word	0x00012480
        /*0758*/ 	.short	0x010a
        /*075a*/ 	.byte	0x3f
	.zero		1


	//   ....[67]....
        /*075c*/ 	.word	0x0000d0f0
        /*0760*/ 	.word	0x00000007
        /*0764*/ 	.word	0x00012440
        /*0768*/ 	.short	0x010a
        /*076a*/ 	.byte	0x3f
	.zero		1


	//   ....[68]....
        /*076c*/ 	.word	0x0000d140
        /*0770*/ 	.word	0x00000014
        /*0774*/ 	.word	0x00012470
        /*0778*/ 	.short	0x010a
        /*077a*/ 	.byte	0x3f
	.zero		1


	//   ....[69]....
        /*077c*/ 	.word	0x0000d190
        /*0780*/ 	.word	0x00000014
        /*0784*/ 	.word	0x00012460
        /*0788*/ 	.short	0x010a
        /*078a*/ 	.byte	0x3f
	.zero		1


	//   ....[70]....
        /*078c*/ 	.word	0x0000d1e0
        /*0790*/ 	.word	0x0000000c
        /*0794*/ 	.word	0x00012470
        /*0798*/ 	.short	0x010a
        /*079a*/ 	.byte	0x3f
	.zero		1


	//   ....[71]....
        /*079c*/ 	.word	0x0000d230
        /*07a0*/ 	.word	0x0000000c
        /*07a4*/ 	.word	0x00012460
        /*07a8*/ 	.short	0x010a
        /*07aa*/ 	.byte	0x3f
	.zero		1


	//   ....[72]....
        /*07ac*/ 	.word	0x0000d280
        /*07b0*/ 	.word	0x00000009
        /*07b4*/ 	.word	0x00012420
        /*07b8*/ 	.short	0x010a
        /*07ba*/ 	.byte	0x3f
	.zero		1


	//   ....[73]....
        /*07bc*/ 	.word	0x0000d2d0
        /*07c0*/ 	.word	0x00000007
        /*07c4*/ 	.word	0x00000000
        /*07c8*/ 	.short	0x010a
        /*07ca*/ 	.byte	0x3f
	.zero		1


	//   ....[74]....
        /*07cc*/ 	.word	0x0000d320
        /*07d0*/ 	.word	0x00000005
        /*07d4*/ 	.word	0x00000000
        /*07d8*/ 	.short	0x010a
        /*07da*/ 	.byte	0x3f
	.zero		1


	//   ....[75]....
        /*07dc*/ 	.word	0x0000d370
        /*07e0*/ 	.word	0x00000003
        /*07e4*/ 	.word	0x00012460
        /*07e8*/ 	.short	0x010a
        /*07ea*/ 	.byte	0x3f
	.zero		1


	//   ....[76]....
        /*07ec*/ 	.word	0x0000d3c0
        /*07f0*/ 	.word	0x00000005
        /*07f4*/ 	.word	0x00012460
        /*07f8*/ 	.short	0x010a
        /*07fa*/ 	.byte	0x3f
	.zero		1


	//   ....[77]....
        /*07fc*/ 	.word	0x0000d410
        /*0800*/ 	.word	0x00000003
        /*0804*/ 	.word	0x00012480
        /*0808*/ 	.short	0x010a
        /*080a*/ 	.byte	0x3f
	.zero		1


	//----- nvinfo : EIATTR_NUM_MBARRIERS
	.align		4
.L_89:
        /*080c*/ 	.byte	0x03, 0x38
        /*080e*/ 	.short	0x0016


	//----- nvinfo : EIATTR_EXIT_INSTR_OFFSETS
	.align		4
        /*0810*/ 	.byte	0x04, 0x1c
        /*0812*/ 	.short	(.L_91 - .L_90)


	//   ....[0]....
.L_90:
        /*0814*/ 	.word	0x0000c580


	//----- nvinfo : EIATTR_MAX_THREADS
	.align		4
.L_91:
        /*0818*/ 	.byte	0x04, 0x05
        /*081a*/ 	.short	(.L_93 - .L_92)
.L_92:
        /*081c*/ 	.word	0x00000200
        /*0820*/ 	.word	0x00000001
        /*0824*/ 	.word	0x00000001


	//----- nvinfo : EIATTR_CRS_STACK_SIZE
	.align		4
.L_93:
        /*0828*/ 	.byte	0x04, 0x1e
        /*082a*/ 	.short	(.L_95 - .L_94)
.L_94:
        /*082c*/ 	.word	0x00000000


	//----- nvinfo : EIATTR_CBANK_PARAM_SIZE
	.align		4
.L_95:
        /*0830*/ 	.byte	0x03, 0x19
        /*0832*/ 	.short	0x0a70


	//----- nvinfo : EIATTR_PARAM_CBANK
	.align		4
        /*0834*/ 	.byte	0x04, 0x0a
        /*0836*/ 	.short	(.L_97 - .L_96)
	.align		4
.L_96:
        /*0838*/ 	.word	index@(.nv.constant0._ZN7cutlass13device_kernelIN5flash11enable_sm90INS1_16FlashAttnFwdSm90INS1_25CollectiveMainloopFwdSm90ILi2EN4cute5tupleIJNS5_1CILi1EEES8_S8_EEENS6_IJNS7_ILi192EEENS7_ILi160EEENS7_ILi64EEEEEELi64ENS_12float_e4m3_tEfNS_4arch4Sm90ELb0ELb0ELb1ELb0ELb0ELb0ELb0ELb1ELb1ELb1ELb1ELb0EEENS1_21CollectiveEpilogueFwdINS6_IJSA_SC_SB_EEES9_NS_10bfloat16_tESG_Li384ELb0ELb1ELb1ELb1EEENS1_19SingleTileSchedulerILb0ELb1ELb1ELi192EEEEEEEEEvNT_6ParamsE)
        /*083c*/ 	.short	0x0210
        /*083e*/ 	.short	0x0a70


	//----- nvinfo : EIATTR_SW_WAR
	.align		4
.L_97:
        /*0840*/ 	.byte	0x04, 0x36
        /*0842*/ 	.short	(.L_99 - .L_98)
.L_98:
        /*0844*/ 	.word	0x00000008
.L_99:


//--------------------- .nv.info._ZN7cutlass13device_kernelIN5flash11enable_sm90INS1_16FlashAttnFwdSm90INS1_25CollectiveMainloopFwdSm90ILi2EN4cute5tupleIJNS5_1CILi1EEES8_S8_EEENS6_IJNS7_ILi192EEENS7_ILi160EEENS7_ILi64EEEEEELi64ENS_12float_e4m3_tEfNS_4arch4Sm90ELb0ELb0ELb1ELb1ELb0ELb0ELb0ELb1ELb1ELb1ELb1ELb0EEENS1_21CollectiveEpilogueFwdINS6_IJSA_SC_SB_EEES9_NS_10bfloat16_tESG_Li384ELb1ELb1ELb1ELb1EEENS1_36VarlenDynamicPersistentTileSchedulerILi192ELi160ELi384ELi128ELb1ELb1ELb1ELb0ELb1ELb1EEEEEEEEEvNT_6ParamsE --------------------------
	.section	.nv.info._ZN7cutlass13device_kernelIN5flash11enable_sm90INS1_16FlashAttnFwdSm90INS1_25CollectiveMainloopFwdSm90ILi2EN4cute5tupleIJNS5_1CILi1EEES8_S8_EEENS6_IJNS7_ILi192EEENS7_ILi160EEENS7_ILi64EEEEEELi64ENS_12float_e4m3_tEfNS_4arch4Sm90ELb0ELb0ELb1ELb1ELb0ELb0ELb0ELb1ELb1ELb1ELb1ELb0EEENS1_21CollectiveEpilogueFwdINS6_IJSA_SC_SB_EEES9_NS_10bfloat16_tESG_Li384ELb1ELb1ELb1ELb1EEENS1_36VarlenDynamicPersistentTileSchedulerILi192ELi160ELi384ELi128ELb1ELb1ELb1ELb0ELb1ELb1EEEEEEEEEvNT_6ParamsE,"",@"SHT_CUDA_INFO"
	.sectionflags	@""
	.align	4


	//----- nvinfo : EIATTR_CUDA_API_VERSION
	.align		4
        /*0000*/ 	.byte	0x04, 0x37
        /*0002*/ 	.short	(.L_101 - .L_100)
.L_100:
        /*0004*/ 	.word	0x00000082


	//----- nvinfo : EIATTR_KPARAM_INFO
	.align		4
.L_101:
        /*0008*/ 	.byte	0x04, 0x17
        /*000a*/ 	.short	(.L_103 - .L_102)
.L_102:
        /*000c*/ 	.word	0x00000000
        /*0010*/ 	.short	0x0000
        /*0012*/ 	.short	0x0070
        /*0014*/ 	.byte	0x00, 0xf0, 0x01, 0x2a


	//----- nvinfo : EIATTR_SPARSE_MMA_MASK
	.align		4
.L_103:
        /*0018*/ 	.byte	0x03, 0x50
        /*001a*/ 	.short	0x0000


	//----- nvinfo : EIATTR_MAXREG_COUNT
	.align		4
        /*001c*/ 	.byte	0x03, 0x1b
        /*001e*/ 	.short	0x0080


	//----- nvinfo : EIATTR_NUM_BARRIERS
	.align		4
        /*0020*/ 	.byte	0x02, 0x4c
        /*0022*/ 	.byte	0x09
	.zero		1


	//----- nvinfo : EIATTR_EXTERNS
	.align		4
        /*0024*/ 	.byte	0x04, 0x0f
        /*0026*/ 	.short	(.L_105 - .L_104)


	//   ....[0]....
	.align		4
.L_104:
        /*0028*/ 	.word	index@(__assertfail)


	//----- nvinfo : EIATTR_ANNOTATIONS
	.align		4
.L_105:
        /*002c*/ 	.byte	0x04, 0x55
        /*002e*/ 	.short	(.L_107 - .L_106)


	//   ....[0]....
.L_106:
        /*0030*/ 	.word	0x00000001
        /*0034*/ 	.byte	0x00, 0x0d, 0x00, 0x00, 0x01, 0x00, 0x00, 0x00, 0x70, 0x0d, 0x00, 0x00, 0x01, 0x00, 0x00, 0x00
        /* <DEDUP_REMOVED lines=11> */
        /*00f4*/ 	.byte	0xe0, 0xdd, 0x00, 0x00, 0x01, 0x00, 0x00, 0x00, 0x40, 0xfb, 0x00, 0x00


	//----- nvinfo : EIATTR_MERCURY_ISA_VERSION
	.align		4
.L_107:
        /*0100*/ 	.byte	0x03, 0x5f
        /*0102*/ 	.short	0x0101


	//----- nvinfo : EIATTR_UNUSED_LOAD_BYTE_OFFSET
	.align		4
        /*0104*/ 	.byte	0x04, 0x44
        /*0106*/ 	.short	(.L_109 - .L_108)


	//   ....[0]....
.L_108:
        /*0108*/ 	.word	0x00000a00
        /*010c*/ 	.word	0x0000fff0


	//   ....[1]....
        /*0110*/ 	.word	0x00008470
        /*0114*/ 	.word	0x0000fff0


	//----- nvinfo : EIATTR_INT_WARP_WIDE_INSTR_OFFSETS
	.align		4
.L_109:
        /*0118*/ 	.byte	0x04, 0x31
        /*011a*/ 	.short	(.L_111 - .L_110)


	//   ....[0]....
.L_110:
        /*011c*/ 	.word	0x00000130


	//   ....[1]....
        /*0120*/ 	.word	0x00000170


	//   ....[2]....
        /*0124*/ 	.word	0x000001e0


	//   ....[3]....
        /*0128*/ 	.word	0x0000c670


	//   ....[4]....
        /*012c*/ 	.word	0x0000c700


	//   ....[5]....
        /*0130*/ 	.word	0x0000ea60


	//   ....[6]....
        /*0134*/ 	.word	0x0000eaf0


	//----- nvinfo : EIATTR_COOP_GROUP_MASK_REGIDS
	.align		4
.L_111:
        /*0138*/ 	.byte	0x04, 0x29
        /*013a*/ 	.short	(.L_113 - .L_112)


	//   ....[0]....
.L_112:
        /*013c*/ 	.word	0xffffffff


	//   ....[1]....
        /*0140*/ 	.word	0xffffffff


	//   ....[2]....
        /*0144*/ 	.word	0xffffffff


	//   ....[3]....
        /*0148*/ 	.word	0xffffffff


	//   ....[4]....
        /*014c*/ 	.word	0xffffffff


	//   ....[5]....
        /*0150*/ 	.word	0xffffffff


	//   ....[6]....
        /*0154*/ 	.word	0xffffffff


	//   ....[7]....
        /*0158*/ 	.word	0xffffffff


	//   ....[8]....
        /*015c*/ 	.word	0xffffffff


	//   ....[9]....
        /*0160*/ 	.word	0xffffffff


	//   ....[10]....
        /*0164*/ 	.word	0xffffffff


	//   ....[11]....
        /*0168*/ 	.word	0xffffffff


	//   ....[12]....
        /*016c*/ 	.word	0xffffffff


	//   ....[13]....
        /*0170*/ 	.word	0xffffffff


	//   ....[14]....
        /*0174*/ 	.word	0xffffffff


	//   ....[15]....
        /*0178*/ 	.word	0xffffffff


	//   ....[16]....
        /*017c*/ 	.word	0xffffffff


	//   ....[17]....
        /*0180*/ 	.word	0xffffffff


	//   ....[18]....
        /*0184*/ 	.word	0xffffffff


	//   ....[19]....
        /*0188*/ 	.word	0xffffffff


	//   ....[20]....
        /*018c*/ 	.word	0xffffffff


	//   ....[21]....
        /*0190*/ 	.word	0xffffffff


	//   ....[22]....
        /*0194*/ 	.word	0xffffffff


	//   ....[23]....
        /*0198*/ 	.word	0xffffffff


	//   ....[24]....
        /*019c*/ 	.word	0xffffffff


	//   ....[25]....
        /*01a0*/ 	.word	0xffffffff


	//   ....[26]....
        /*01a4*/ 	.word	0xffffffff


	//   ....[27]....
        /*01a8*/ 	.word	0xffffffff


	//   ....[28]....
        /*01ac*/ 	.word	0xffffffff


	//   ....[29]....
        /*01b0*/ 	.word	0xffffffff


	//   ....[30]....
        /*01b4*/ 	.word	0xffffffff


	//   ....[31]....
        /*01b8*/ 	.word	0xffffffff


	//   ....[32]....
        /*01bc*/ 	.word	0xffffffff


	//   ....[33]....
        /*01c0*/ 	.word	0xffffffff


	//   ....[34]....
        /*01c4*/ 	.word	0xffffffff


	//   ....[35]....
        /*01c8*/ 	.word	0xffffffff


	//   ....[36]....
        /*01cc*/ 	.word	0xffffffff


	//   ....[37]....
        /*01d0*/ 	.word	0xffffffff


	//   ....[38]....
        /*01d4*/ 	.word	0xffffffff


	//   ....[39]....
        /*01d8*/ 	.word	0xffffffff


	//   ....[40]....
        /*01dc*/ 	.word	0xffffffff


	//   ....[41]....
        /*01e0*/ 	.word	0xffffffff


	//   ....[42]....
        /*01e4*/ 	.word	0xffffffff


	//   ....[43]....
        /*01e8*/ 	.word	0xffffffff


	//   ....[44]....
        /*01ec*/ 	.word	0xffffffff


	//   ....[45]....
        /*01f0*/ 	.word	0xffffffff


	//   ....[46]....
        /*01f4*/ 	.word	0xffffffff


	//   ....[47]....
        /*01f8*/ 	.word	0xffffffff


	//   ....[48]....
        /*01fc*/ 	.word	0xffffffff


	//   ....[49]....
        /*0200*/ 	.word	0xffffffff


	//   ....[50]....
        /*0204*/ 	.word	0xffffffff


	//   ....[51]....
        /*0208*/ 	.word	0xffffffff


	//   ....[52]....
        /*020c*/ 	.word	0xffffffff


	//   ....[53]....
        /*0210*/ 	.word	0xffffffff


	//   ....[54]....
        /*0214*/ 	.word	0xffffffff


	//   ....[55]....
        /*0218*/ 	.word	0xffffffff


	//   ....[56]....
        /*021c*/ 	.word	0xffffffff


	//   ....[57]....
        /*0220*/ 	.word	0xffffffff


	//   ....[58]....
        /*0224*/ 	.word	0xffffffff


	//   ....[59]....
        /*0228*/ 	.word	0xffffffff


	//   ....[60]....
        /*022c*/ 	.word	0xffffffff


	//   ....[61]....
        /*0230*/ 	.word	0xffffffff


	//   ....[62]....
        /*0234*/ 	.word	0xffffffff


	//   ....[63]....
        /*0238*/ 	.word	0xffffffff


	//   ....[64]....
        /*023c*/ 	.word	0xffffffff


	//   ....[65]....
        /*0240*/ 	.word	0xffffffff


	//   ....[66]....
        /*0244*/ 	.word	0xffffffff


	//   ....[67]....
        /*0248*/ 	.word	0xffffffff


	//   ....[68]....
        /*024c*/ 	.word	0xffffffff


	//   ....[69]....
        /*0250*/ 	.word	0xffffffff


	//   ....[70]....
        /*0254*/ 	.word	0xffffffff


	//   ....[71]....
        /*0258*/ 	.word	0xffffffff


	//   ....[72]....
        /*025c*/ 	.word	0xffffffff


	//   ....[73]....
        /*0260*/ 	.word	0xffffffff


	//   ....[74]....
        /*0264*/ 	.word	0xffffffff


	//   ....[75]....
        /*0268*/ 	.word	0xffffffff


	//   ....[76]....
        /*026c*/ 	.word	0xffffffff


	//   ....[77]....
        /*0270*/ 	.word	0xffffffff


	//   ....[78]....
        /*0274*/ 	.word	0xffffffff


	//   ....[79]....
        /*0278*/ 	.word	0xffffffff


	//   ....[80]....
        /*027c*/ 	.word	0xffffffff


	//   ....[81]....
        /*0280*/ 	.word	0xffffffff


	//   ....[82]....
        /*0284*/ 	.word	0xffffffff


	//   ....[83]....
        /*0288*/ 	.word	0xffffffff


	//   ....[84]....
        /*028c*/ 	.word	0xffffffff


	//   ....[85]....
        /*0290*/ 	.word	0xffffffff


	//   ....[86]....
        /*0294*/ 	.word	0xffffffff


	//   ....[87]....
        /*0298*/ 	.word	0xffffffff


	//   ....[88]....
        /*029c*/ 	.word	0xffffffff


	//   ....[89]....
        /*02a0*/ 	.word	0xffffffff


	//   ....[90]....
        /*02a4*/ 	.word	0xffffffff


	//   ....[91]....
        /*02a8*/ 	.word	0xffffffff


	//   ....[92]....
        /*02ac*/ 	.word	0xffffffff


	//   ....[93]....
        /*02b0*/ 	.word	0xffffffff


	//   ....[94]....
        /*02b4*/ 	.word	0xffffffff


	//   ....[95]....
        /*02b8*/ 	.word	0xffffffff


	//   ....[96]....
        /*02bc*/ 	.word	0xffffffff


	//   ....[97]....
        /*02c0*/ 	.word	0xffffffff


	//   ....[98]....
        /*02c4*/ 	.word	0xffffffff


	//   ....[99]....
        /*02c8*/ 	.word	0xffffffff


	//   ....[100]....
        /*02cc*/ 	.word	0xffffffff


	//   ....[101]....
        /*02d0*/ 	.word	0xffffffff


	//   ....[102]....
        /*02d4*/ 	.word	0xffffffff


	//   ....[103]....
        /*02d8*/ 	.word	0xffffffff


	//   ....[104]....
        /*02dc*/ 	.word	0xffffffff


	//   ....[105]....
        /*02e0*/ 	.word	0xffffffff


	//   ....[106]....
        /*02e4*/ 	.word	0xffffffff


	//   ....[107]....
        /*02e8*/ 	.word	0xffffffff


	//   ....[108]....
        /*02ec*/ 	.word	0xffffffff


	//   ....[109]....
        /*02f0*/ 	.word	0xffffffff


	//   ....[110]....
        /*02f4*/ 	.word	0xffffffff


	//   ....[111]....
        /*02f8*/ 	.word	0xffffffff


	//   ....[112]....
        /*02fc*/ 	.word	0xffffffff


	//   ....[113]....
        /*0300*/ 	.word	0xffffffff


	//   ....[114]....
        /*0304*/ 	.word	0xffffffff


	//   ....[115]....
        /*0308*/ 	.word	0xffffffff


	//   ....[116]....
        /*030c*/ 	.word	0xffffffff


	//   ....[117]....
        /*0310*/ 	.word	0xffffffff


	//   ....[118]....
        /*0314*/ 	.word	0xffffffff


	//   ....[119]....
        /*0318*/ 	.word	0xffffffff


	//   ....[120]....
        /*031c*/ 	.word	0xffffffff


	//   ....[121]....
        /*0320*/ 	.word	0xffffffff


	//   ....[122]....
        /*0324*/ 	.word	0xffffffff


	//   ....[123]....
        /*0328*/ 	.word	0xffffffff


	//   ....[124]....
        /*032c*/ 	.word	0xffffffff


	//   ....[125]....
        /*0330*/ 	.word	0x0500000f


	//   ....[126]....
        /*0334*/ 	.word	0x0500000f


	//   ....[127]....
        /*0338*/ 	.word	0x0500000f


	//   ....[128]....
        /*033c*/ 	.word	0x0500000f


	//   ....[129]....
        /*0340*/ 	.word	0x0500000f


	//   ....[130]....
        /*0344*/ 	.word	0x0500000f


	//   ....[131]....
        /*0348*/ 	.word	0x0500000f


	//   ....[132]....
        /*034c*/ 	.word	0x0500000f


	//   ....[133]....
        /*0350*/ 	.word	0x0500000f


	//   ....[134]....
        /*0354*/ 	.word	0x0500000f


	//   ....[135]....
        /*0358*/ 	.word	0x0500000f


	//   ....[136]....
        /*035c*/ 	.word	0x0500000f


	//   ....[137]....
        /*0360*/ 	.word	0x0500000f


	//   ....[138]....
        /*0364*/ 	.word	0x0500000f


	//----- nvinfo : EIATTR_COOP_GROUP_INSTR_OFFSETS
	.align		4
.L_113:
        /*0368*/ 	.byte	0x04, 0x28
        /*036a*/ 	.short	(.L_115 - .L_114)


	//   ....[0]....
.L_114:
        /*036c*/ 	.word	0x00000060


	//   ....[1]....
        /*0370*/ 	.word	0x00000140


	//   ....[2]....
        /*0374*/ 	.word	0x00000190


	//   ....[3]....
        /*0378*/ 	.word	0x000003c0


	//   ....[4]....
        /*037c*/ 	.word	0x00000520


	//   ....[5]....
        /*0380*/ 	.word	0x00000640


	//   ....[6]....
        /*0384*/ 	.word	0x000007a0


	//   ....[7]....
        /*0388*/ 	.word	0x000017a0


	//   ....[8]....
        /*038c*/ 	.word	0x00003580


	//   ....[9]....
        /*0390*/ 	.word	0x000035d0


	//   ....[10]....
        /*0394*/ 	.word	0x00003ca0


	//   ....[11]....
        /*0398*/ 	.word	0x00003d40


	//   ....[12]....
        /*039c*/ 	.word	0x00006540


	//   ....[13]....
        /*03a0*/ 	.word	0x00006560


	//   ....[14]....
        /*03a4*/ 	.word	0x00006580


	//   ....[15]....
        /*03a8*/ 	.word	0x000065a0


	//   ....[16]....
        /*03ac*/ 	.word	0x00007e90


	//   ....[17]....
        /*03b0*/ 	.word	0x00007ea0


	//   ....[18]....
        /*03b4*/ 	.word	0x00007f30


	//   ....[19]....
        /*03b8*/ 	.word	0x00007f50


	//   ....[20]....
        /*03bc*/ 	.word	0x00008980


	//   ....[21]....
        /*03c0*/ 	.word	0x000089a0


	//   ....[22]....
        /*03c4*/ 	.word	0x000089c0


	//   ....[23]....
        /*03c8*/ 	.word	0x000089d0


	//   ....[24]....
        /*03cc*/ 	.word	0x000089e0


	//   ....[25]....
        /*03d0*/ 	.word	0x000089f0


	//   ....[26]....
        /*03d4*/ 	.word	0x00008a00


	//   ....[27]....
        /*03d8*/ 	.word	0x00008a10


	//   ....[28]....
        /*03dc*/ 	.word	0x00008a20


	//   ....[29]....
        /*03e0*/ 	.word	0x00008a30


	//   ....[30]....
        /*03e4*/ 	.word	0x00008a40


	//   ....[31]....
        /*03e8*/ 	.word	0x00008a50


	//   ....[32]....
        /*03ec*/ 	.word	0x00008a60


	//   ....[33]....
        /*03f0*/ 	.word	0x00008a70


	//   ....[34]....
        /*03f4*/ 	.word	0x00008a80


	//   ....[35]....
        /*03f8*/ 	.word	0x00008a90


	//   ....[36]....
        /*03fc*/ 	.word	0x00008aa0


	//   ....[37]....
        /*0400*/ 	.word	0x00008ab0


	//   ....[38]....
        /*0404*/ 	.word	0x00008ac0


	//   ....[39]....
        /*0408*/ 	.word	0x00008ad0


	//   ....[40]....
        /*040c*/ 	.word	0x00008ae0


	//   ....[41]....
        /*0410*/ 	.word	0x00008af0


	//   ....[42]....
        /*0414*/ 	.word	0x00008b00


	//   ....[43]....
        /*0418*/ 	.word	0x00008b10


	//   ....[44]....
        /*041c*/ 	.word	0x00008b20


	//   ....[45]....
        /*0420*/ 	.word	0x00008b30


	//   ....[46]....
        /*0424*/ 	.word	0x00008b40


	//   ....[47]....
        /*0428*/ 	.word	0x00008b50


	//   ....[48]....
        /*042c*/ 	.word	0x00008b60


	//   ....[49]....
        /*0430*/ 	.word	0x00008b70


	//   ....[50]....
        /*0434*/ 	.word	0x00008b80


	//   ....[51]....
        /*0438*/ 	.word	0x00008b90


	//   ....[52]....
        /*043c*/ 	.word	0x000093b0


	//   ....[53]....
        /*0440*/ 	.word	0x000093c0


	//   ....[54]....
        /*0444*/ 	.word	0x000093d0


	//   ....[55]....
        /*0448*/ 	.word	0x00009410


	//   ....[56]....
        /*044c*/ 	.word	0x00009a30


	//   ....[57]....
        /*0450*/ 	.word	0x00009a70


	//   ....[58]....
        /*0454*/ 	.word	0x00009a90


	//   ....[59]....
        /*0458*/ 	.word	0x00009ad0


	//   ....[60]....
        /*045c*/ 	.word	0x00009af0


	//   ....[61]....
        /*0460*/ 	.word	0x00009b00


	//   ....[62]....
        /*0464*/ 	.word	0x00009b20


	//   ....[63]....
        /*0468*/ 	.word	0x00009b40


	//   ....[64]....
        /*046c*/ 	.word	0x00009f90


	//   ....[65]....
        /*0470*/ 	.word	0x00009fa0


	//   ....[66]....
        /*0474*/ 	.word	0x0000a1e0


	//   ....[67]....
        /*0478*/ 	.word	0x0000a1f0


	//   ....[68]....
        /*047c*/ 	.word	0x0000ad30


	//   ....[69]....
        /*0480*/ 	.word	0x0000ad60


	//   ....[70]....
        /*0484*/ 	.word	0x0000ada0


	//   ....[71]....
        /*0488*/ 	.word	0x0000add0


	//   ....[72]....
        /*048c*/ 	.word	0x0000ade0


	//   ....[73]....
        /*0490*/ 	.word	0x0000adf0


	//   ....[74]....
        /*0494*/ 	.word	0x0000ae00


	//   ....[75]....
        /*0498*/ 	.word	0x0000ae20


	//   ....[76]....
        /*049c*/ 	.word	0x0000af70


	//   ....[77]....
        /*04a0*/ 	.word	0x0000b180


	//   ....[78]....
        /*04a4*/ 	.word	0x0000b1b0


	//   ....[79]....
        /*04a8*/ 	.word	0x0000b1e0


	//   ....[80]....
        /*04ac*/ 	.word	0x0000b210


	//   ....[81]....
        /*04b0*/ 	.word	0x0000b240


	//   ....[82]....
        /*04b4*/ 	.word	0x0000b280


	//   ....[83]....
        /*04b8*/ 	.word	0x0000b420


	//   ....[84]....
        /*04bc*/ 	.word	0x0000b450


	//   ....[85]....
        /*04c0*/ 	.word	0x0000b480


	//   ....[86]....
        /*04c4*/ 	.word	0x0000b4b0


	//   ....[87]....
        /*04c8*/ 	.word	0x0000b4e0


	//   ....[88]....
        /*04cc*/ 	.word	0x0000b510


	//   ....[89]....
        /*04d0*/ 	.word	0x0000b5a0


	//   ....[90]....
        /*04d4*/ 	.word	0x0000b5f0


	//   ....[91]....
        /*04d8*/ 	.word	0x0000b600


	//   ....[92]....
        /*04dc*/ 	.word	0x0000b6b0


	//   ....[93]....
        /*04e0*/ 	.word	0x0000cdc0


	//   ....[94]....
        /*04e4*/ 	.word	0x0000d9d0


	//   ....[95]....
        /*04e8*/ 	.word	0x0000da00


	//   ....[96]....
        /*04ec*/ 	.word	0x0000da70


	//   ....[97]....
        /*04f0*/ 	.word	0x0000dab0


	//   ....[98]....
        /*04f4*/ 	.word	0x0000daf0


	//   ....[99]....
        /*04f8*/ 	.word	0x0000db20


	//   ....[100]....
        /*04fc*/ 	.word	0x0000db30


	//   ....[101]....
        /*0500*/ 	.word	0x0000db40


	//   ....[102]....
        /*0504*/ 	.word	0x0000db50


	//   ....[103]....
        /*0508*/ 	.word	0x0000db70


	//   ....[104]....
        /*050c*/ 	.word	0x0000dbc0


	//   ....[105]....
        /*0510*/ 	.word	0x0000dc30


	//   ....[106]....
        /*0514*/ 	.word	0x0000f1b0


	//   ....[107]....
        /*0518*/ 	.word	0x0000f1e0


	//   ....[108]....
        /*051c*/ 	.word	0x0000f210


	//   ....[109]....
        /*0520*/ 	.word	0x0000f220


	//   ....[110]....
        /*0524*/ 	.word	0x0000f240


	//   ....[111]....
        /*0528*/ 	.word	0x0000f260


	//   ....[112]....
        /*052c*/ 	.word	0x0000f2a0


	//   ....[113]....
        /*0530*/ 	.word	0x0000f2d0


	//   ....[114]....
        /*0534*/ 	.word	0x0000f440


	//   ....[115]....
        /*0538*/ 	.word	0x0000f470


	//   ....[116]....
        /*053c*/ 	.word	0x0000f4a0


	//   ....[117]....
        /*0540*/ 	.word	0x0000f4d0


	//   ....[118]....
        /*0544*/ 	.word	0x0000f500


	//   ....[119]....
        /*0548*/ 	.word	0x0000f540


	//   ....[120]....
        /*054c*/ 	.word	0x0000f5c0


	//   ....[121]....
        /*0550*/ 	.word	0x0000f610


	//   ....[122]....
        /*0554*/ 	.word	0x0000f620


	//   ....[123]....
        /*0558*/ 	.word	0x0000f6b0


	//   ....[124]....
        /*055c*/ 	.word	0x0000fc60


	//   ....[125]....
        /*0560*/ 	.word	0x00010140


	//   ....[126]....
        /*0564*/ 	.word	0x00010300


	//   ....[127]....
        /*0568*/ 	.word	0x00010370


	//   ....[128]....
        /*056c*/ 	.word	0x000103f0


	//   ....[129]....
        /*0570*/ 	.word	0x000104a0


	//   ....[130]....
        /*0574*/ 	.word	0x00010520


	//   ....[131]....
        /*0578*/ 	.word	0x000105c0


	//   ....[132]....
        /*057c*/ 	.word	0x00010640


	//   ....[133]....
        /*0580*/ 	.word	0x000106f0


	//   ....[134]....
        /*0584*/ 	.word	0x00010750


	//   ....[135]....
        /*0588*/ 	.word	0x00010800


	//   ....[136]....
        /*058c*/ 	.word	0x00010880


	//   ....[137]....
        /*0590*/ 	.word	0x00010920


	//   ....[138]....
        /*0594*/ 	.word	0x00010c60


	//----- nvinfo : EIATTR_REG_RECONFIG
	.align		4
.L_115:
        /*0598*/ 	.byte	0x01, 0x54
	.zero		2


	//----- nvinfo : EIATTR_SYSCALL_OFFSETS
	.align		4
        /*059c*/ 	.byte	0x04, 0x46
        /*059e*/ 	.short	(.L_117 - .L_116)


	//   ....[0]....
.L_116:
        /*05a0*/ 	.word	0x00001950


	//   ....[1]....
        /*05a4*/ 	.word	0x0000c860


	//   ....[2]....
        /*05a8*/ 	.word	0x0000c9d0


	//   ....[3]....
        /*05ac*/ 	.word	0x0000cb20


	//   ....[4]....
        /*05b0*/ 	.word	0x0000cc60


	//   ....[5]....
        /*05b4*/ 	.word	0x0000d550


	//----- nvinfo : EIATTR_MBARRIER_INSTR_OFFSETS
	.align		4
.L_117:
        /*05b8*/ 	.byte	0x04, 0x39
        /*05ba*/ 	.short	(.L_119 - .L_118)


	//   ....[0]....
.L_118:
        /*05bc*/ 	.word	0x00000270
        /*05c0*/ 	.word	0x000000ff
        /*05c4*/ 	.word	0x00013200
        /*05c8*/ 	.short	0x0100
        /*05ca*/ 	.byte	0x08
	.zero		1


	//   ....[1]....
        /*05cc*/ 	.word	0x00000280
        /*05d0*/ 	.word	0x000000ff
        /*05d4*/ 	.word	0x00013220
        /*05d8*/ 	.short	0x0100
        /*05da*/ 	.byte	0x08
	.zero		1


	//   ....[2]....
        /*05dc*/ 	.word	0x00000370
        /*05e0*/ 	.word	0x000000ff
        /*05e4*/ 	.word	0x00013230
        /*05e8*/ 	.short	0x0100
        /*05ea*/ 	.byte	0x08
	.zero		1


	//   ....[3]....
        /*05ec*/ 	.word	0x00000380
        /*05f0*/ 	.word	0x000000ff
        /*05f4*/ 	.word	0x00013240
        /*05f8*/ 	.short	0x0100
        /*05fa*/ 	.byte	0x08
	.zero		1


	//   ....[4]....
        /*05fc*/ 	.word	0x00000390
        /*0600*/ 	.word	0x000000ff
        /*0604*/ 	.word	0x00013238
        /*0608*/ 	.short	0x0100
        /*060a*/ 	.byte	0x08
	.zero		1


	//   ....[5]....
        /*060c*/ 	.word	0x000003a0
        /*0610*/ 	.word	0x000000ff
        /*0614*/ 	.word	0x00013248
        /*0618*/ 	.short	0x0100
        /*061a*/ 	.byte	0x08
	.zero		1


	//   ....[6]....
        /*061c*/ 	.word	0x000004d0
        /*0620*/ 	.word	0x000000ff
        /*0624*/ 	.word	0x00013250
        /*0628*/ 	.short	0x0100
        /*062a*/ 	.byte	0x08
	.zero		1


	//   ....[7]....
        /*062c*/ 	.word	0x000004e0
        /*0630*/ 	.word	0x000000ff
        /*0634*/ 	.word	0x00013260
        /*0638*/ 	.short	0x0100
        /*063a*/ 	.byte	0x08
	.zero		1


	//   ....[8]....
        /*063c*/ 	.word	0x000004f0
        /*0640*/ 	.word	0x000000ff
        /*0644*/ 	.word	0x00013258
        /*0648*/ 	.short	0x0100
        /*064a*/ 	.byte	0x08
	.zero		1


	//   ....[9]....
        /*064c*/ 	.word	0x00000500
        /*0650*/ 	.word	0x000000ff
        /*0654*/ 	.word	0x00013268
        /*0658*/ 	.short	0x0100
        /*065a*/ 	.byte	0x08
	.zero		1


	//   ....[10]....
        /*065c*/ 	.word	0x000005f0
        /*0660*/ 	.word	0x000000ff
        /*0664*/ 	.word	0x00013270
        /*0668*/ 	.short	0x0100
        /*066a*/ 	.byte	0x06
	.zero		1


	//   ....[11]....
        /*066c*/ 	.word	0x00000600
        /*0670*/ 	.word	0x000000ff
        /*0674*/ 	.word	0x00013280
        /*0678*/ 	.short	0x0100
        /*067a*/ 	.byte	0x06
	.zero		1


	//   ....[12]....
        /*067c*/ 	.word	0x00000610
        /*0680*/ 	.word	0x000000ff
        /*0684*/ 	.word	0x00013278
        /*0688*/ 	.short	0x0100
        /*068a*/ 	.byte	0x06
	.zero		1


	//   ....[13]....
        /*068c*/ 	.word	0x00000620
        /*0690*/ 	.word	0x000000ff
        /*0694*/ 	.word	0x00013288
        /*0698*/ 	.short	0x0100
        /*069a*/ 	.byte	0x06
	.zero		1


	//   ....[14]....
        /*069c*/ 	.word	0x00000750
        /*06a0*/ 	.word	0x000000ff
        /*06a4*/ 	.word	0x00013290
        /*06a8*/ 	.short	0x0100
        /*06aa*/ 	.byte	0x08
	.zero		1


	//   ....[15]....
        /*06ac*/ 	.word	0x00000760
        /*06b0*/ 	.word	0x000000ff
        /*06b4*/ 	.word	0x000132a0
        /*06b8*/ 	.short	0x0100
        /*06ba*/ 	.byte	0x08
	.zero		1


	//   ....[16]....
        /*06bc*/ 	.word	0x00000770
        /*06c0*/ 	.word	0x000000ff
        /*06c4*/ 	.word	0x00013298
        /*06c8*/ 	.short	0x0100
        /*06ca*/ 	.byte	0x08
	.zero		1


	//   ....[17]....
        /*06cc*/ 	.word	0x00000780
        /*06d0*/ 	.word	0x000000ff
        /*06d4*/ 	.word	0x000132a8
        /*06d8*/ 	.short	0x0100
        /*06da*/ 	.byte	0x08
	.zero		1


	//   ....[18]....
        /*06dc*/ 	.word	0x000008b0
        /*06e0*/ 	.word	0x000000ff
        /*06e4*/ 	.word	0x000132b0
        /*06e8*/ 	.short	0x0100
        /*06ea*/ 	.byte	0x08
	.zero		1


	//   ....[19]....
        /*06ec*/ 	.word	0x000008c0
        /*06f0*/ 	.word	0x000000ff
        /*06f4*/ 	.word	0x000132c0
        /*06f8*/ 	.short	0x0100
        /*06fa*/ 	.byte	0x08
	.zero		1


	//   ....[20]....
        /*06fc*/ 	.word	0x000008d0
        /*0700*/ 	.word	0x000000ff
        /*0704*/ 	.word	0x000132b8
        /*0708*/ 	.short	0x0100
        /*070a*/ 	.byte	0x08
	.zero		1


	//   ....[21]....
        /*070c*/ 	.word	0x000008e0
        /*0710*/ 	.word	0x000000ff
        /*0714*/ 	.word	0x000132c8
        /*0718*/ 	.short	0x0100
        /*071a*/ 	.byte	0x08
	.zero		1


	//   ....[22]....
        /*071c*/ 	.word	0x00001c00
        /*0720*/ 	.word	0x00000002
        /*0724*/ 	.word	0x00013200
        /*0728*/ 	.short	0x010a
        /*072a*/ 	.byte	0x3f
	.zero		1


	//   ....[23]....
        /*072c*/ 	.word	0x00001ca0
        /*0730*/ 	.word	0x00000006
        /*0734*/ 	.word	0x00013230
        /*0738*/ 	.short	0x010a
        /*073a*/ 	.byte	0x3f
	.zero		1


	//   ....[24]....
        /*073c*/ 	.word	0x00001d30
        /*0740*/ 	.word	0x00000006
        /*0744*/ 	.word	0x00013230
        /*0748*/ 	.short	0x010a
        /*074a*/ 	.byte	0x3f
	.zero		1


	//   ....[25]....
        /*074c*/ 	.word	0x000040a0
        /*0750*/ 	.word	0x0000002e
        /*0754*/ 	.word	0x00000000
        /*0758*/ 	.short	0x0101
        /*075a*/ 	.byte	0x3f
	.zero		1


	//   ....[26]....
        /*075c*/ 	.word	0x00004f40
        /*0760*/ 	.word	0x0000000a
        /*0764*/ 	.word	0x00013230
        /*0768*/ 	.short	0x010a
        /*076a*/ 	.byte	0x3f
	.zero		1


	//   ....[27]....
        /*076c*/ 	.word	0x00004f80
        /*0770*/ 	.word	0x0000000a
        /*0774*/ 	.word	0x00013230
        /*0778*/ 	.short	0x010a
        /*077a*/ 	.byte	0x3f
	.zero		1


	//   ....[28]....
        /*077c*/ 	.word	0x000053e0
        /*0780*/ 	.word	0x000000ff
        /*0784*/ 	.word	0x00013250
        /*0788*/ 	.short	0x010a
        /*078a*/ 	.byte	0x0b
	.zero		1


	//   ....[29]....
        /*078c*/ 	.word	0x00005420
        /*0790*/ 	.word	0x000000ff
        /*0794*/ 	.word	0x00013250
        /*0798*/ 	.short	0x010a
        /*079a*/ 	.byte	0x0b
	.zero		1


	//   ....[30]....
        /*079c*/ 	.word	0x000073a0
        /*07a0*/ 	.word	0x00000006
        /*07a4*/ 	.word	0x00000000
        /*07a8*/ 	.short	0x0101
        /*07aa*/ 	.byte	0x3f
	.zero		1


	//   ....[31]....
        /*07ac*/ 	.word	0x00007720
        /*07b0*/ 	.word	0x000000ff
        /*07b4*/ 	.word	0x00000000
        /*07b8*/ 	.short	0x0101
        /*07ba*/ 	.byte	0x06
	.zero		1


	//   ....[32]....
        /*07bc*/ 	.word	0x00007b60
        /*07c0*/ 	.word	0x0000000d
        /*07c4*/ 	.word	0x00013250
        /*07c8*/ 	.short	0x010a
        /*07ca*/ 	.byte	0x3f
	.zero		1


	//   ....[33]....
        /*07cc*/ 	.word	0x00007ba0
        /*07d0*/ 	.word	0x0000000d
        /*07d4*/ 	.word	0x00013250
        /*07d8*/ 	.short	0x010a
        /*07da*/ 	.byte	0x3f
	.zero		1


	//   ....[34]....
        /*07dc*/ 	.word	0x000081f0
        /*07e0*/ 	.word	0x00000000
        /*07e4*/ 	.word	0x00000000
        /*07e8*/ 	.short	0x0101
        /*07ea*/ 	.byte	0x3f
	.zero		1


	//   ....[35]....
        /*07ec*/ 	.word	0x00009930
        /*07f0*/ 	.word	0x00000000
        /*07f4*/ 	.word	0x00000000
        /*07f8*/ 	.short	0x0101
        /*07fa*/ 	.byte	0x3f
	.zero		1


	//   ....[36]....
        /*07fc*/ 	.word	0x00009f80
        /*0800*/ 	.word	0x00000006
        /*0804*/ 	.word	0x00000000
        /*0808*/ 	.short	0x0101
        /*080a*/ 	.byte	0x3f
	.zero		1


	//   ....[37]....
        /*080c*/ 	.word	0x0000d010
        /*0810*/ 	.word	0x00000002
        /*0814*/ 	.word	0x00013280
        /*0818*/ 	.short	0x010a
        /*081a*/ 	.byte	0x3f
	.zero		1


	//   ....[38]....
        /*081c*/ 	.word	0x0000d1a0
        /*0820*/ 	.word	0x00000002
        /*0824*/ 	.word	0x00013240
        /*0828*/ 	.short	0x010a
        /*082a*/ 	.byte	0x3f
	.zero		1


	//   ....[39]....
        /*082c*/ 	.word	0x0000dcf0
        /*0830*/ 	.word	0x00000010
        /*0834*/ 	.word	0x00013200
        /*0838*/ 	.short	0x0107
        /*083a*/ 	.byte	0x3f
	.zero		1


	//   ....[40]....
        /*083c*/ 	.word	0x0000ddf0
        /*0840*/ 	.word	0x00000010
        /*0844*/ 	.word	0x00013200
        /*0848*/ 	.short	0x0101
        /*084a*/ 	.byte	0x3f
	.zero		1


	//   ....[41]....
        /*084c*/ 	.word	0x0000de10
        /*0850*/ 	.word	0x00000010
        /*0854*/ 	.word	0x00013220
        /*0858*/ 	.short	0x010a
        /*085a*/ 	.byte	0x3f
	.zero		1


	//   ....[42]....
        /*085c*/ 	.word	0x0000e0d0
        /*0860*/ 	.word	0x00000004
        /*0864*/ 	.word	0x00013280
        /*0868*/ 	.short	0x010a
        /*086a*/ 	.byte	0x3f
	.zero		1


	//   ....[43]....
        /*086c*/ 	.word	0x0000e320
        /*0870*/ 	.word	0x00000004
        /*0874*/ 	.word	0x00013240
        /*0878*/ 	.short	0x010a
        /*087a*/ 	.byte	0x3f
	.zero		1


	//   ....[44]....
        /*087c*/ 	.word	0x0000e5e0
        /*0880*/ 	.word	0x00000003
        /*0884*/ 	.word	0x00013270
        /*0888*/ 	.short	0x010a
        /*088a*/ 	.byte	0x3f
	.zero		1


	//   ....[45]....
        /*088c*/ 	.word	0x0000e660
        /*0890*/ 	.word	0x00000003
        /*0894*/ 	.word	0x00013260
        /*0898*/ 	.short	0x010a
        /*089a*/ 	.byte	0x3f
	.zero		1


	//   ....[46]....
        /*089c*/ 	.word	0x0000e940
        /*08a0*/ 	.word	0x00000003
        /*08a4*/ 	.word	0x00013250
        /*08a8*/ 	.short	0x0101
        /*08aa*/ 	.byte	0x3f
	.zero		1


	//   ....[47]....
        /*08ac*/ 	.word	0x0000e9c0
        /*08b0*/ 	.word	0x00000002
        /*08b4*/ 	.word	0x00000000
        /*08b8*/ 	.short	0x0101
        /*08ba*/ 	.byte	0x3f
	.zero		1


	//   ....[48]....
        /*08bc*/ 	.word	0x0000ebb0
        /*08c0*/ 	.word	0x00000002
        /*08c4*/ 	.word	0x00013270
        /*08c8*/ 	.short	0x010a
        /*08ca*/ 	.byte	0x3f
	.zero		1


	//   ....[49]....
        /*08cc*/ 	.word	0x0000ec30
        /*08d0*/ 	.word	0x00000002
        /*08d4*/ 	.word	0x00013260
        /*08d8*/ 	.short	0x010a
        /*08da*/ 	.byte	0x3f
	.zero		1


	//   ....[50]....
        /*08dc*/ 	.word	0x0000ef00
        /*08e0*/ 	.word	0x00000002
        /*08e4*/ 	.word	0x00013250
        /*08e8*/ 	.short	0x0101
        /*08ea*/ 	.byte	0x3f
	.zero		1


	//   ....[51]....
        /*08ec*/ 	.word	0x0000ef50
        /*08f0*/ 	.word	0x00000000
        /*08f4*/ 	.word	0x00000000
        /*08f8*/ 	.short	0x0101
        /*08fa*/ 	.byte	0x3f
	.zero		1


	//   ....[52]....
        /*08fc*/ 	.word	0x0000fbe0
        /*0900*/ 	.word	0x00000007
        /*0904*/ 	.word	0x00013220
        /*0908*/ 	.short	0x010a
        /*090a*/ 	.byte	0x3f
	.zero		1


	//   ....[53]....
        /*090c*/ 	.word	0x0000fd80
        /*0910*/ 	.word	0x00000005
        /*0914*/ 	.word	0x00000000
        /*0918*/ 	.short	0x010a
        /*091a*/ 	.byte	0x3f
	.zero		1


	//   ....[54]....
        /*091c*/ 	.word	0x0000fdf0
        /*0920*/ 	.word	0x00000003
        /*0924*/ 	.word	0x00000000
        /*0928*/ 	.short	0x010a
        /*092a*/ 	.byte	0x3f
	.zero		1


	//   ....[55]....
        /*092c*/ 	.word	0x0000fe40
        /*0930*/ 	.word	0x00000003
        /*0934*/ 	.word	0x00013260
        /*0938*/ 	.short	0x010a
        /*093a*/ 	.byte	0x3f
	.zero		1


	//   ....[56]....
        /*093c*/ 	.word	0x0000fe90
        /*0940*/ 	.word	0x00000005
        /*0944*/ 	.word	0x00013260
        /*0948*/ 	.short	0x010a
        /*094a*/ 	.byte	0x3f
	.zero		1


	//   ....[57]....
        /*094c*/ 	.word	0x0000fed0
        /*0950*/ 	.word	0x00000003
        /*0954*/ 	.word	0x00013280
        /*0958*/ 	.short	0x010a
        /*095a*/ 	.byte	0x3f
	.zero		1


	//   ....[58]....
        /*095c*/ 	.word	0x0000fef0
        /*0960*/ 	.word	0x00000005
        /*0964*/ 	.word	0x00013280
        /*0968*/ 	.short	0x010a
        /*096a*/ 	.byte	0x3f
	.zero		1


	//   ....[59]....
        /*096c*/ 	.word	0x0000ff50
        /*0970*/ 	.word	0x00000002
        /*0974*/ 	.word	0x00013200
        /*0978*/ 	.short	0x010a
        /*097a*/ 	.byte	0x3f
	.zero		1


	//   ....[60]....
        /*097c*/ 	.word	0x0000ffa0
        /*0980*/ 	.word	0x00000006
        /*0984*/ 	.word	0x00013230
        /*0988*/ 	.short	0x010a
        /*098a*/ 	.byte	0x3f
	.zero		1


	//   ....[61]....
        /*098c*/ 	.word	0x0000fff0
        /*0990*/ 	.word	0x0000000a
        /*0994*/ 	.word	0x00013230
        /*0998*/ 	.short	0x010a
        /*099a*/ 	.byte	0x3f
	.zero		1


	//   ....[62]....
        /*099c*/ 	.word	0x00010050
        /*09a0*/ 	.word	0x0000000c
        /*09a4*/ 	.word	0x00013250
        /*09a8*/ 	.short	0x010a
        /*09aa*/ 	.byte	0x3f
	.zero		1


	//   ....[63]....
        /*09ac*/ 	.word	0x000100a0
        /*09b0*/ 	.word	0x0000000d
        /*09b4*/ 	.word	0x00013250
        /*09b8*/ 	.short	0x010a
        /*09ba*/ 	.byte	0x3f
	.zero		1


	//   ....[64]....
        /*09bc*/ 	.word	0x000101f0
        /*09c0*/ 	.word	0x00000002
        /*09c4*/ 	.word	0x00013280
        /*09c8*/ 	.short	0x010a
        /*09ca*/ 	.byte	0x3f
	.zero		1


	//   ....[65]....
        /*09cc*/ 	.word	0x00010240
        /*09d0*/ 	.word	0x00000002
        /*09d4*/ 	.word	0x00013240
        /*09d8*/ 	.short	0x010a
        /*09da*/ 	.byte	0x3f
	.zero		1


	//   ....[66]....
        /*09dc*/ 	.word	0x00010950
        /*09e0*/ 	.word	0x00000010
        /*09e4*/ 	.word	0x00013220
        /*09e8*/ 	.short	0x010a
        /*09ea*/ 	.byte	0x3f
	.zero		1


	//   ....[67]....
        /*09ec*/ 	.word	0x000109a0
        /*09f0*/ 	.word	0x00000004
        /*09f4*/ 	.word	0x00013280
        /*09f8*/ 	.short	0x010a
        /*09fa*/ 	.byte	0x3f
	.zero		1


	//   ....[68]....
        /*09fc*/ 	.word	0x000109f0
        /*0a00*/ 	.word	0x00000004
        /*0a04*/ 	.word	0x00013240
        /*0a08*/ 	.short	0x010a
        /*0a0a*/ 	.byte	0x3f
	.zero		1


	//   ....[69]....
        /*0a0c*/ 	.word	0x00010a40
        /*0a10*/ 	.word	0x00000003
        /*0a14*/ 	.word	0x00013270
        /*0a18*/ 	.short	0x010a
        /*0a1a*/ 	.byte	0x3f
	.zero		1


	//   ....[70]....
        /*0a1c*/ 	.word	0x00010a90
        /*0a20*/ 	.word	0x00000003
        /*0a24*/ 	.word	0x00013260
        /*0a28*/ 	.short	0x010a
        /*0a2a*/ 	.byte	0x3f
	.zero		1


	//   ....[71]....
        /*0a2c*/ 	.word	0x00010ae0
        /*0a30*/ 	.word	0x00000002
        /*0a34*/ 	.word	0x00013270
        /*0a38*/ 	.short	0x010a
        /*0a3a*/ 	.byte	0x3f
	.zero		1


	//   ....[72]....
        /*0a3c*/ 	.word	0x00010b30
        /*0a40*/ 	.word	0x00000002
        /*0a44*/ 	.word	0x00013260
        /*0a48*/ 	.short	0x010a
        /*0a4a*/ 	.byte	0x3f
	.zero		1


	//   ....[73]....
        /*0a4c*/ 	.word	0x00010b80
        /*0a50*/ 	.word	0x00000007
        /*0a54*/ 	.word	0x00013220
        /*0a58*/ 	.short	0x010a
        /*0a5a*/ 	.byte	0x3f
	.zero		1


	//   ....[74]....
        /*0a5c*/ 	.word	0x00010d20
        /*0a60*/ 	.word	0x00000005
        /*0a64*/ 	.word	0x00000000
        /*0a68*/ 	.short	0x010a
        /*0a6a*/ 	.byte	0x3f
	.zero		1


	//   ....[75]....
        /*0a6c*/ 	.word	0x00010d70
        /*0a70*/ 	.word	0x00000003
        /*0a74*/ 	.word	0x00000000
        /*0a78*/ 	.short	0x010a
        /*0a7a*/ 	.byte	0x3f
	.zero		1


	//   ....[76]....
        /*0a7c*/ 	.word	0x00010dc0
        /*0a80*/ 	.word	0x00000003
        /*0a84*/ 	.word	0x00013260
        /*0a88*/ 	.short	0x010a
        /*0a8a*/ 	.byte	0x3f
	.zero		1


	//   ....[77]....
        /*0a8c*/ 	.word	0x00010e10
        /*0a90*/ 	.word	0x00000005
        /*0a94*/ 	.word	0x00013260
        /*0a98*/ 	.short	0x010a
        /*0a9a*/ 	.byte	0x3f
	.zero		1


	//   ....[78]....
        /*0a9c*/ 	.word	0x00010e60
        /*0aa0*/ 	.word	0x00000003
        /*0aa4*/ 	.word	0x00013280
        /*0aa8*/ 	.short	0x010a
        /*0aaa*/ 	.byte	0x3f
	.zero		1


	//----- nvinfo : EIATTR_NUM_MBARRIERS
	.align		4
.L_119:
        /*0aac*/ 	.byte	0x03, 0x38
        /*0aae*/ 	.short	0x0016


	//----- nvinfo : EIATTR_EXIT_INSTR_OFFSETS
	.align		4
        /*0ab0*/ 	.byte	0x04, 0x1c
        /*0ab2*/ 	.short	(.L_121 - .L_120)


	//   ....[0]....
.L_120:
        /*0ab4*/ 	.word	0x00000a40


	//   ....[1]....
        /*0ab8*/ 	.word	0x0000af20


	//   ....[2]....
        /*0abc*/ 	.word	0x0000ff40


	//----- nvinfo : EIATTR_MAX_THREADS
	.align		4
.L_121:
        /*0ac0*/ 	.byte	0x04, 0x05
        /*0ac2*/ 	.short	(.L_123 - .L_122)
.L_122:
        /*0ac4*/ 	.word	0x00000200
        /*0ac8*/ 	.word	0x00000001
        /*0acc*/ 	.word	0x00000001


	//----- nvinfo : EIATTR_CRS_STACK_SIZE
	.align		4
.L_123:
        /*0ad0*/ 	.byte	0x04, 0x1e
        /*0ad2*/ 	.short	(.L_125 - .L_124)
.L_124:
        /*0ad4*/ 	.word	0x00000000


	//----- nvinfo : EIATTR_CBANK_PARAM_SIZE
	.align		4
.L_125:
        /*0ad8*/ 	.byte	0x03, 0x19
        /*0ada*/ 	.short	0x0af0


	//----- nvinfo : EIATTR_PARAM_CBANK
	.align		4
        /*0adc*/ 	.byte	0x04, 0x0a
        /*0ade*/ 	.short	(.L_127 - .L_126)
	.align		4
.L_126:
        /*0ae0*/ 	.word	index@(.nv.constant0._ZN7cutlass13device_kernelIN5flash11enable_sm90INS1_16FlashAttnFwdSm90INS1_25CollectiveMainloopFwdSm90ILi2EN4cute5tupleIJNS5_1CILi1EEES8_S8_EEENS6_IJNS7_ILi192EEENS7_ILi160EEENS7_ILi64EEEEEELi64ENS_12float_e4m3_tEfNS_4arch4Sm90ELb0ELb0ELb1ELb1ELb0ELb0ELb0ELb1ELb1ELb1ELb1ELb0EEENS1_21CollectiveEpilogueFwdINS6_IJSA_SC_SB_EEES9_NS_10bfloat16_tESG_Li384ELb1ELb1ELb1ELb1EEENS1_36VarlenDynamicPersistentTileSchedulerILi192ELi160ELi384ELi128ELb1ELb1ELb1ELb0ELb1ELb1EEEEEEEEEvNT_6ParamsE)
        /*0ae4*/ 	.short	0x0210
        /*0ae6*/ 	.short	0x0af0


	//----- nvinfo : EIATTR_SW_WAR
	.align		4
.L_127:
        /*0ae8*/ 	.byte	0x04, 0x36
        /*0aea*/ 	.short	(.L_129 - .L_128)
.L_128:
        /*0aec*/ 	.word	0x00000008
.L_129:


//--------------------- .nv.info._ZN7cutlass13device_kernelIN5flash11enable_sm90INS1_16FlashAttnFwdSm90INS1_25CollectiveMainloopFwdSm90ILi2EN4cute5tupleIJNS5_1CILi1EEES8_S8_EEENS6_IJNS7_ILi192EEENS7_ILi160EEENS7_ILi64EEEEEELi64ENS_12float_e4m3_tEfNS_4arch4Sm90ELb0ELb0ELb1ELb1ELb0ELb1ELb0ELb1ELb1ELb1ELb1ELb0EEENS1_21CollectiveEpilogueFwdINS6_IJSA_SC_SB_EEES9_NS_10bfloat16_tESG_Li384ELb1ELb1ELb1ELb1EEENS1_36VarlenDynamicPersistentTileSchedulerILi192ELi160ELi384ELi128ELb1ELb1ELb1ELb0ELb1ELb1EEEEEEEEEvNT_6ParamsE --------------------------
	.section	.nv.info._ZN7cutlass13device_kernelIN5flash11enable_sm90INS1_16FlashAttnFwdSm90INS1_25CollectiveMainloopFwdSm90ILi2EN4cute5tupleIJNS5_1CILi1EEES8_S8_EEENS6_IJNS7_ILi192EEENS7_ILi160EEENS7_ILi64EEEEEELi64ENS_12float_e4m3_tEfNS_4arch4Sm90ELb0ELb0ELb1ELb1ELb0ELb1ELb0ELb1ELb1ELb1ELb1ELb0EEENS1_21CollectiveEpilogueFwdINS6_IJSA_SC_SB_EEES9_NS_10bfloat16_tESG_Li384ELb1ELb1ELb1ELb1EEENS1_36VarlenDynamicPersistentTileSchedulerILi192ELi160ELi384ELi128ELb1ELb1ELb1ELb0ELb1ELb1EEEEEEEEEvNT_6ParamsE,"",@"SHT_CUDA_INFO"
	.sectionflags	@""
	.align	4


	//----- nvinfo : EIATTR_CUDA_API_VERSION
	.align		4
        /*0000*/ 	.byte	0x04, 0x37
        /*0002*/ 	.short	(.L_131 - .L_130)
.L_130:
        /*0004*/ 	.word	0x00000082


	//----- nvinfo : EIATTR_KPARAM_INFO
	.align		4
.L_131:
        /*0008*/ 	.byte	0x04, 0x17
        /*000a*/ 	.short	(.L_133 - .L_132)
.L_132:
        /*000c*/ 	.word	0x00000000
        /*0010*/ 	.short	0x0000
        /*0012*/ 	.short	0x0070
        /*0014*/ 	.byte	0x00, 0xf0, 0x01, 0x2a


	//----- nvinfo : EIATTR_SPARSE_MMA_MASK
	.align		4
.L_133:
        /*0018*/ 	.byte	0x03, 0x50
        /*001a*/ 	.short	0x0000


	//----- nvinfo : EIATTR_MAXREG_COUNT
	.align		4
        /*001c*/ 	.byte	0x03, 0x1b
        /*001e*/ 	.short	0x0080


	//----- nvinfo : EIATTR_NUM_BARRIERS
	.align		4
        /*0020*/ 	.byte	0x02, 0x4c
        /*0022*/ 	.byte	0x10
	.zero		1


	//----- nvinfo : EIATTR_EXTERNS
	.align		4
        /*0024*/ 	.byte	0x04, 0x0f
        /*0026*/ 	.short	(.L_135 - .L_134)


	//   ....[0]....
	.align		4
.L_134:
        /*0028*/ 	.word	index@(__assertfail)


	//----- nvinfo : EIATTR_ANNOTATIONS
	.align		4
.L_135:
        /*002c*/ 	.byte	0x04, 0x55
        /*002e*/ 	.short	(.L_137 - .L_136)


	//   ....[0]....
.L_136:
        /* <DEDUP_REMOVED lines=93> */
        /*05f4*/ 	.byte	0x50, 0x85, 0x01, 0x00


	//----- nvinfo : EIATTR_MERCURY_ISA_VERSION
	.align		4
.L_137:
        /*05f8*/ 	.byte	0x03, 0x5f
        /*05fa*/ 	.short	0x0101


	//----- nvinfo : EIATTR_UNUSED_LOAD_BYTE_OFFSET
	.align		4
        /*05fc*/ 	.byte	0x04, 0x44
        /*05fe*/ 	.short	(.L_139 - .L_138)


	//   ....[0]....
.L_138:
        /*0600*/ 	.word	0x00000a90
        /*0604*/ 	.word	0x0000fff0


	//   ....[1]....
        /*0608*/ 	.word	0x0000eea0
        /*060c*/ 	.word	0x0000fff0


	//----- nvinfo : EIATTR_INT_WARP_WIDE_INSTR_OFFSETS
	.align		4
.L_139:
        /*0610*/ 	.byte	0x04, 0x31
        /*0612*/ 	.short	(.L_141 - .L_140)


	//   ....[0]....
.L_140:
        /*0614*/ 	.word	0x00000180


	//   ....[1]....
        /*0618*/ 	.word	0x00000220


	//   ....[2]....
        /*061c*/ 	.word	0x00000290


	//   ....[3]....
        /*0620*/ 	.word	0x00013f10


	//   ....[4]....
        /*0624*/ 	.word	0x00013fa0


	//   ....[5]....
        /*0628*/ 	.word	0x00016470


	//   ....[6]....
        /*062c*/ 	.word	0x00016500


	//----- nvinfo : EIATTR_COOP_GROUP_MASK_REGIDS
	.align		4
.L_141:
        /*0630*/ 	.byte	0x04, 0x29
        /*0632*/ 	.short	(.L_143 - .L_142)


	//   ....[0]....
.L_142:
        /*0634*/ 	.word	0xffffffff


	//   ....[1]....
        /*0638*/ 	.word	0xffffffff


	//   ....[2]....
        /*063c*/ 	.word	0xffffffff


	//   ....[3]....
        /*0640*/ 	.word	0xffffffff


	//   ....[4]....
        /*0644*/ 	.word	0xffffffff


	//   ....[5]....
        /*0648*/ 	.word	0xffffffff


	//   ....[6]....
        /*064c*/ 	.word	0xffffffff


	//   ....[7]....
        /*0650*/ 	.word	0xffffffff


	//   ....[8]....
        /*0654*/ 	.word	0xffffffff


	//   ....[9]....
        /*0658*/ 	.word	0xffffffff


	//   ....[10]....
        /*065c*/ 	.word	0xffffffff


	//   ....[11]....
        /*0660*/ 	.word	0xffffffff


	//   ....[12]....
        /*0664*/ 	.word	0xffffffff


	//   ....[13]....
        /*0668*/ 	.word	0xffffffff


	//   ....[14]....
        /*066c*/ 	.word	0xffffffff


	//   ....[15]....
        /*0670*/ 	.word	0xffffffff


	//   ....[16]....
        /*0674*/ 	.word	0xffffffff


	//   ....[17]....
        /*0678*/ 	.word	0xffffffff


	//   ....[18]....
        /*067c*/ 	.word	0xffffffff


	//   ....[19]....
        /*0680*/ 	.word	0xffffffff


	//   ....[20]....
        /*0684*/ 	.word	0xffffffff


	//   ....[21]....
        /*0688*/ 	.word	0xffffffff


	//   ....[22]....
        /*068c*/ 	.word	0xffffffff


	//   ....[23]....
        /*0690*/ 	.word	0xffffffff


	//   ....[24]....
        /*0694*/ 	.word	0xffffffff


	//   ....[25]....
        /*0698*/ 	.word	0xffffffff


	//   ....[26]....
        /*069c*/ 	.word	0xffffffff


	//   ....[27]....
        /*06a0*/ 	.word	0xffffffff


	//   ....[28]....
        /*06a4*/ 	.word	0xffffffff


	//   ....[29]....
        /*06a8*/ 	.word	0xffffffff


	//   ....[30]....
        /*06ac*/ 	.word	0xffffffff


	//   ....[31]....
        /*06b0*/ 	.word	0xffffffff


	//   ....[32]....
        /*06b4*/ 	.word	0xffffffff


	//   ....[33]....
        /*06b8*/ 	.word	0xffffffff


	//   ....[34]....
        /*06bc*/ 	.word	0xffffffff


	//   ....[35]....
        /*06c0*/ 	.word	0xffffffff


	//   ....[36]....
        /*06c4*/ 	.word	0xffffffff


	//   ....[37]....
        /*06c8*/ 	.word	0xffffffff


	//   ....[38]....
        /*06cc*/ 	.word	0xffffffff


	//   ....[39]....
        /*06d0*/ 	.word	0xffffffff


	//   ....[40]....
        /*06d4*/ 	.word	0xffffffff


	//   ....[41]....
        /*06d8*/ 	.word	0xffffffff


	//   ....[42]....
        /*06dc*/ 	.word	0xffffffff


	//   ....[43]....
        /*06e0*/ 	.word	0xffffffff


	//   ....[44]....
        /*06e4*/ 	.word	0xffffffff


	//   ....[45]....
        /*06e8*/ 	.word	0xffffffff


	//   ....[46]....
        /*06ec*/ 	.word	0xffffffff


	//   ....[47]....
        /*06f0*/ 	.word	0xffffffff


	//   ....[48]....
        /*06f4*/ 	.word	0xffffffff


	//   ....[49]....
        /*06f8*/ 	.word	0xffffffff


	//   ....[50]....
        /*06fc*/ 	.word	0xffffffff


	//   ....[51]....
        /*0700*/ 	.word	0xffffffff


	//   ....[52]....
        /*0704*/ 	.word	0xffffffff


	//   ....[53]....
        /*0708*/ 	.word	0xffffffff


	//   ....[54]....
        /*070c*/ 	.word	0xffffffff


	//   ....[55]....
        /*0710*/ 	.word	0xffffffff


	//   ....[56]....
        /*0714*/ 	.word	0xffffffff


	//   ....[57]....
        /*0718*/ 	.word	0xffffffff


	//   ....[58]....
        /*071c*/ 	.word	0xffffffff


	//   ....[59]....
        /*0720*/ 	.word	0xffffffff


	//   ....[60]....
        /*0724*/ 	.word	0xffffffff


	//   ....[61]....
        /*0728*/ 	.word	0xffffffff


	//   ....[62]....
        /*072c*/ 	.word	0xffffffff


	//   ....[63]....
        /*0730*/ 	.word	0xffffffff


	//   ....[64]....
        /*0734*/ 	.word	0xffffffff


	//   ....[65]....
        /*0738*/ 	.word	0xffffffff


	//   ....[66]....
        /*073c*/ 	.word	0xffffffff


	//   ....[67]....
        /*0740*/ 	.word	0xffffffff


	//   ....[68]....
        /*0744*/ 	.word	0xffffffff


	//   ....[69]....
        /*0748*/ 	.word	0xffffffff


	//   ....[70]....
        /*074c*/ 	.word	0xffffffff


	//   ....[71]....
        /*0750*/ 	.word	0xffffffff


	//   ....[72]....
        /*0754*/ 	.word	0xffffffff


	//   ....[73]....
        /*0758*/ 	.word	0xffffffff


	//   ....[74]....
        /*075c*/ 	.word	0xffffffff


	//   ....[75]....
        /*0760*/ 	.word	0xffffffff


	//   ....[76]....
        /*0764*/ 	.word	0xffffffff


	//   ....[77]....
        /*0768*/ 	.word	0xffffffff


	//   ....[78]....
        /*076c*/ 	.word	0xffffffff


	//   ....[79]....
        /*0770*/ 	.word	0xffffffff


	//   ....[80]....
        /*0774*/ 	.word	0xffffffff


	//   ....[81]....
        /*0778*/ 	.word	0xffffffff


	//   ....[82]....
        /*077c*/ 	.word	0xffffffff


	//   ....[83]....
        /*0780*/ 	.word	0xffffffff


	//   ....[84]....
        /*0784*/ 	.word	0xffffffff


	//   ....[85]....
        /*0788*/ 	.word	0xffffffff


	//   ....[86]....
        /*078c*/ 	.word	0xffffffff


	//   ....[87]....
        /*0790*/ 	.word	0xffffffff


	//   ....[88]....
        /*0794*/ 	.word	0xffffffff


	//   ....[89]....
        /*0798*/ 	.word	0xffffffff


	//   ....[90]....
        /*079c*/ 	.word	0xffffffff


	//   ....[91]....
        /*07a0*/ 	.word	0xffffffff


	//   ....[92]....
        /*07a4*/ 	.word	0xffffffff


	//   ....[93]....
        /*07a8*/ 	.word	0xffffffff


	//   ....[94]....
        /*07ac*/ 	.word	0xffffffff


	//   ....[95]....
        /*07b0*/ 	.word	0xffffffff


	//   ....[96]....
        /*07b4*/ 	.word	0xffffffff


	//   ....[97]....
        /*07b8*/ 	.word	0xffffffff


	//   ....[98]....
        /*07bc*/ 	.word	0xffffffff


	//   ....[99]....
        /*07c0*/ 	.word	0xffffffff


	//   ....[100]....
        /*07c4*/ 	.word	0xffffffff


	//   ....[101]....
        /*07c8*/ 	.word	0xffffffff


	//   ....[102]....
        /*07cc*/ 	.word	0xffffffff


	//   ....[103]....
        /*07d0*/ 	.word	0xffffffff


	//   ....[104]....
        /*07d4*/ 	.word	0xffffffff


	//   ....[105]....
        /*07d8*/ 	.word	0xffffffff


	//   ....[106]....
        /*07dc*/ 	.word	0xffffffff


	//   ....[107]....
        /*07e0*/ 	.word	0xffffffff


	//   ....[108]....
        /*07e4*/ 	.word	0xffffffff


	//   ....[109]....
        /*07e8*/ 	.word	0xffffffff


	//   ....[110]....
        /*07ec*/ 	.word	0xffffffff


	//   ....[111]....
        /*07f0*/ 	.word	0xffffffff


	//   ....[112]....
        /*07f4*/ 	.word	0xffffffff


	//   ....[113]....
        /*07f8*/ 	.word	0xffffffff


	//   ....[114]....
        /*07fc*/ 	.word	0xffffffff


	//   ....[115]....
        /*0800*/ 	.word	0xffffffff


	//   ....[116]....
        /*0804*/ 	.word	0xffffffff


	//   ....[117]....
        /*0808*/ 	.word	0xffffffff


	//   ....[118]....
        /*080c*/ 	.word	0xffffffff


	//   ....[119]....
        /*0810*/ 	.word	0xffffffff


	//   ....[120]....
        /*0814*/ 	.word	0xffffffff


	//   ....[121]....
        /*0818*/ 	.word	0xffffffff


	//   ....[122]....
        /*081c*/ 	.word	0xffffffff


	//   ....[123]....
        /*0820*/ 	.word	0xffffffff


	//   ....[124]....
        /*0824*/ 	.word	0xffffffff


	//   ....[125]....
        /*0828*/ 	.word	0xffffffff


	//   ....[126]....
        /*082c*/ 	.word	0xffffffff


	//   ....[127]....
        /*0830*/ 	.word	0xffffffff


	//   ....[128]....
        /*0834*/ 	.word	0xffffffff


	//   ....[129]....
        /*0838*/ 	.word	0xffffffff


	//   ....[130]....
        /*083c*/ 	.word	0xffffffff


	//   ....[131]....
        /*0840*/ 	.word	0xffffffff


	//   ....[132]....
        /*0844*/ 	.word	0xffffffff


	//   ....[133]....
        /*0848*/ 	.word	0xffffffff


	//   ....[134]....
        /*084c*/ 	.word	0x0500000f


	//   ....[135]....
        /*0850*/ 	.word	0x0500000f


	//   ....[136]....
        /*0854*/ 	.word	0x0500000f


	//   ....[137]....
        /*0858*/ 	.word	0x0500000f


	//   ....[138]....
        /*085c*/ 	.word	0x0500000f


	//   ....[139]....
        /*0860*/ 	.word	0x0500000f


	//   ....[140]....
        /*0864*/ 	.word	0x0500000f


	//   ....[141]....
        /*0868*/ 	.word	0x0500000f


	//   ....[142]....
        /*086c*/ 	.word	0x0500000f


	//   ....[143]....
        /*0870*/ 	.word	0x0500000f


	//   ....[144]....
        /*0874*/ 	.word	0x0500000f


	//   ....[145]....
        /*0878*/ 	.word	0x0500000f


	//   ....[146]....
        /*087c*/ 	.word	0x0500000f


	//   ....[147]....
        /*0880*/ 	.word	0x0500000f


	//   ....[148]....
        /*0884*/ 	.word	0x0500000f


	//   ....[149]....
        /*0888*/ 	.word	0x0500000f


	//   ....[150]....
        /*088c*/ 	.word	0x0500000f


	//   ....[151]....
        /*0890*/ 	.word	0x0500000f


	//   ....[152]....
        /*0894*/ 	.word	0x0500000f


	//   ....[153]....
        /*0898*/ 	.word	0x0500000f


	//   ....[154]....
        /*089c*/ 	.word	0x0500000f


	//   ....[155]....
        /*08a0*/ 	.word	0x0500000f


	//   ....[156]....
        /*08a4*/ 	.word	0x0500000f


	//   ....[157]....
        /*08a8*/ 	.word	0x0500000f


	//   ....[158]....
        /*08ac*/ 	.word	0x0500000f


	//   ....[159]....
        /*08b0*/ 	.word	0x0500000f


	//   ....[160]....
        /*08b4*/ 	.word	0x0500000f


	//   ....[161]....
        /*08b8*/ 	.word	0x0500000f


	//   ....[162]....
        /*08bc*/ 	.word	0x0500000f


	//   ....[163]....
        /*08c0*/ 	.word	0x0500000f


	//   ....[164]....
        /*08c4*/ 	.word	0x0500000f


	//   ....[165]....
        /*08c8*/ 	.word	0x0500000f


	//   ....[166]....
        /*08cc*/ 	.word	0x0500000f


	//   ....[167]....
        /*08d0*/ 	.word	0x0500000f


	//   ....[168]....
        /*08d4*/ 	.word	0x0500000f


	//   ....[169]....
        /*08d8*/ 	.word	0x0500000f


	//   ....[170]....
        /*08dc*/ 	.word	0x0500000f


	//   ....[171]....
        /*08e0*/ 	.word	0x0500000f


	//   ....[172]....
        /*08e4*/ 	.word	0x0500000f


	//   ....[173]....
        /*08e8*/ 	.word	0x0500000f


	//   ....[174]....
        /*08ec*/ 	.word	0x0500000f


	//----- nvinfo : EIATTR_COOP_GROUP_INSTR_OFFSETS
	.align		4
.L_143:
        /*08f0*/ 	.byte	0x04, 0x28
        /*08f2*/ 	.short	(.L_145 - .L_144)


	//   ....[0]....
.L_144:
        /*08f4*/ 	.word	0x00000060


	//   ....[1]....
        /*08f8*/ 	.word	0x00000190


	//   ....[2]....
        /*08fc*/ 	.word	0x00000240


	//   ....[3]....
        /*0900*/ 	.word	0x00000400


	//   ....[4]....
        /*0904*/ 	.word	0x00000560


	//   ....[5]....
        /*0908*/ 	.word	0x00000680


	//   ....[6]....
        /*090c*/ 	.word	0x000007e0


	//   ....[7]....
        /*0910*/ 	.word	0x00005330


	//   ....[8]....
        /*0914*/ 	.word	0x00005ab0


	//   ....[9]....
        /*0918*/ 	.word	0x00005ac0


	//   ....[10]....
        /*091c*/ 	.word	0x00005ad0


	//   ....[11]....
        /*0920*/ 	.word	0x00005ae0


	//   ....[12]....
        /*0924*/ 	.word	0x00006de0


	//   ....[13]....
        /*0928*/ 	.word	0x00006df0


	//   ....[14]....
        /*092c*/ 	.word	0x00006e00


	//   ....[15]....
        /*0930*/ 	.word	0x00006e10


	//   ....[16]....
        /*0934*/ 	.word	0x00009bb0


	//   ....[17]....
        /*0938*/ 	.word	0x00009c40


	//   ....[18]....
        /*093c*/ 	.word	0x00009fe0


	//   ....[19]....
        /*0940*/ 	.word	0x0000a000


	//   ....[20]....
        /*0944*/ 	.word	0x0000cd60


	//   ....[21]....
        /*0948*/ 	.word	0x0000cd90


	//   ....[22]....
        /*094c*/ 	.word	0x0000cdc0


	//   ....[23]....
        /*0950*/ 	.word	0x0000ce10


	//   ....[24]....
        /*0954*/ 	.word	0x0000e800


	//   ....[25]....
        /*0958*/ 	.word	0x0000e810


	//   ....[26]....
        /*095c*/ 	.word	0x0000e8a0


	//   ....[27]....
        /*0960*/ 	.word	0x0000e8c0


	//   ....[28]....
        /*0964*/ 	.word	0x0000f3d0


	//   ....[29]....
        /*0968*/ 	.word	0x0000f400


	//   ....[30]....
        /*096c*/ 	.word	0x0000f430


	//   ....[31]....
        /*0970*/ 	.word	0x0000f440


	//   ....[32]....
        /*0974*/ 	.word	0x0000f450


	//   ....[33]....
        /*0978*/ 	.word	0x0000f460


	//   ....[34]....
        /*097c*/ 	.word	0x0000f480


	//   ....[35]....
        /*0980*/ 	.word	0x0000f490


	//   ....[36]....
        /*0984*/ 	.word	0x0000f4a0


	//   ....[37]....
        /*0988*/ 	.word	0x0000f4b0


	//   ....[38]....
        /*098c*/ 	.word	0x0000f4c0


	//   ....[39]....
        /*0990*/ 	.word	0x0000f4d0


	//   ....[40]....
        /*0994*/ 	.word	0x0000f4e0


	//   ....[41]....
        /*0998*/ 	.word	0x0000f4f0


	//   ....[42]....
        /*099c*/ 	.word	0x0000f500


	//   ....[43]....
        /*09a0*/ 	.word	0x0000f520


	//   ....[44]....
        /*09a4*/ 	.word	0x0000f530


	//   ....[45]....
        /*09a8*/ 	.word	0x0000f540


	//   ....[46]....
        /*09ac*/ 	.word	0x0000f550


	//   ....[47]....
        /*09b0*/ 	.word	0x0000f560


	//   ....[48]....
        /*09b4*/ 	.word	0x0000f570


	//   ....[49]....
        /*09b8*/ 	.word	0x0000f580


	//   ....[50]....
        /*09bc*/ 	.word	0x0000f590


	//   ....[51]....
        /*09c0*/ 	.word	0x0000f5a0


	//   ....[52]....
        /*09c4*/ 	.word	0x0000f5b0


	//   ....[53]....
        /*09c8*/ 	.word	0x0000f5c0


	//   ....[54]....
        /*09cc*/ 	.word	0x0000f5d0


	//   ....[55]....
        /*09d0*/ 	.word	0x0000f5e0


	//   ....[56]....
        /*09d4*/ 	.word	0x0000f5f0


	//   ....[57]....
        /*09d8*/ 	.word	0x0000f600


	//   ....[58]....
        /*09dc*/ 	.word	0x0000f610


	//   ....[59]....
        /*09e0*/ 	.word	0x0000f620


	//   ....[60]....
        /*09e4*/ 	.word	0x0000fdc0


	//   ....[61]....
        /*09e8*/ 	.word	0x0000fdd0


	//   ....[62]....
        /*09ec*/ 	.word	0x0000fde0


	//   ....[63]....
        /*09f0*/ 	.word	0x0000fe20


	//   ....[64]....
        /*09f4*/ 	.word	0x00010390


	//   ....[65]....
        /*09f8*/ 	.word	0x000103c0


	//   ....[66]....
        /*09fc*/ 	.word	0x00010400


	//   ....[67]....
        /*0a00*/ 	.word	0x00010440


	//   ....[68]....
        /*0a04*/ 	.word	0x00010460


	//   ....[69]....
        /*0a08*/ 	.word	0x00010480


	//   ....[70]....
        /*0a0c*/ 	.word	0x000104a0


	//   ....[71]....
        /*0a10*/ 	.word	0x000104c0


	//   ....[72]....
        /*0a14*/ 	.word	0x000108f0


	//   ....[73]....
        /*0a18*/ 	.word	0x00010900


	//   ....[74]....
        /*0a1c*/ 	.word	0x00010b90


	//   ....[75]....
        /*0a20*/ 	.word	0x00010ba0


	//   ....[76]....
        /*0a24*/ 	.word	0x00011640


	//   ....[77]....
        /*0a28*/ 	.word	0x00011680


	//   ....[78]....
        /*0a2c*/ 	.word	0x000116b0


	//   ....[79]....
        /*0a30*/ 	.word	0x000116e0


	//   ....[80]....
        /*0a34*/ 	.word	0x00011700


	//   ....[81]....
        /*0a38*/ 	.word	0x00011710


	//   ....[82]....
        /*0a3c*/ 	.word	0x00011720


	//   ....[83]....
        /*0a40*/ 	.word	0x00011740


	//   ....[84]....
        /*0a44*/ 	.word	0x000118a0


	//   ....[85]....
        /*0a48*/ 	.word	0x00011aa0


	//   ....[86]....
        /*0a4c*/ 	.word	0x00011ad0


	//   ....[87]....
        /*0a50*/ 	.word	0x00011b00


	//   ....[88]....
        /*0a54*/ 	.word	0x00011b30


	//   ....[89]....
        /*0a58*/ 	.word	0x00011b60


	//   ....[90]....
        /*0a5c*/ 	.word	0x00011b90


	//   ....[91]....
        /*0a60*/ 	.word	0x00011d10


	//   ....[92]....
        /*0a64*/ 	.word	0x00011d40


	//   ....[93]....
        /*0a68*/ 	.word	0x00011d70


	//   ....[94]....
        /*0a6c*/ 	.word	0x00011da0


	//   ....[95]....
        /*0a70*/ 	.word	0x00011dd0


	//   ....[96]....
        /*0a74*/ 	.word	0x00011e00


	//   ....[97]....
        /*0a78*/ 	.word	0x00011e90


	//   ....[98]....
        /*0a7c*/ 	.word	0x00011ec0


	//   ....[99]....
        /*0a80*/ 	.word	0x00011ed0


	//   ....[100]....
        /*0a84*/ 	.word	0x00011f70


	//   ....[101]....
        /*0a88*/ 	.word	0x00013050


	//   ....[102]....
        /*0a8c*/ 	.word	0x00014650


	//   ....[103]....
        /*0a90*/ 	.word	0x00015310


	//   ....[104]....
        /*0a94*/ 	.word	0x00015320


	//   ....[105]....
        /*0a98*/ 	.word	0x00015330


	//   ....[106]....
        /*0a9c*/ 	.word	0x00015350


	//   ....[107]....
        /*0aa0*/ 	.word	0x000153e0


	//   ....[108]....
        /*0aa4*/ 	.word	0x00015400


	//   ....[109]....
        /*0aa8*/ 	.word	0x00015480


	//   ....[110]....
        /*0aac*/ 	.word	0x000154a0


	//   ....[111]....
        /*0ab0*/ 	.word	0x000154b0


	//   ....[112]....
        /*0ab4*/ 	.word	0x00015520


	//   ....[113]....
        /*0ab8*/ 	.word	0x00015570


	//   ....[114]....
        /*0abc*/ 	.word	0x00015580


	//   ....[115]....
        /*0ac0*/ 	.word	0x00016b70


	//   ....[116]....
        /*0ac4*/ 	.word	0x00016ba0


	//   ....[117]....
        /*0ac8*/ 	.word	0x00016c10


	//   ....[118]....
        /*0acc*/ 	.word	0x00016c40


	//   ....[119]....
        /*0ad0*/ 	.word	0x00016c70


	//   ....[120]....
        /*0ad4*/ 	.word	0x00016ca0


	//   ....[121]....
        /*0ad8*/ 	.word	0x00016cd0


	//   ....[122]....
        /*0adc*/ 	.word	0x00016d00


	//   ....[123]....
        /*0ae0*/ 	.word	0x00016ea0


	//   ....[124]....
        /*0ae4*/ 	.word	0x00016ed0


	//   ....[125]....
        /*0ae8*/ 	.word	0x00016f00


	//   ....[126]....
        /*0aec*/ 	.word	0x00016f30


	//   ....[127]....
        /*0af0*/ 	.word	0x00016f60


	//   ....[128]....
        /*0af4*/ 	.word	0x00016f90


	//   ....[129]....
        /*0af8*/ 	.word	0x00017050


	//   ....[130]....
        /*0afc*/ 	.word	0x00017070


	//   ....[131]....
        /*0b00*/ 	.word	0x00017080


	//   ....[132]....
        /*0b04*/ 	.word	0x000170e0


	//   ....[133]....
        /*0b08*/ 	.word	0x00017700


	//   ....[134]....
        /*0b0c*/ 	.word	0x00017b80


	//   ....[135]....
        /*0b10*/ 	.word	0x00017c10


	//   ....[136]....
        /*0b14*/ 	.word	0x00017c60


	//   ....[137]....
        /*0b18*/ 	.word	0x00017cb0


	//   ....[138]....
        /*0b1c*/ 	.word	0x00017d90


	//   ....[139]....
        /*0b20*/ 	.word	0x00017e20


	//   ....[140]....
        /*0b24*/ 	.word	0x00017e70


	//   ....[141]....
        /*0b28*/ 	.word	0x00017ec0


	//   ....[142]....
        /*0b2c*/ 	.word	0x00018110


	//   ....[143]....
        /*0b30*/ 	.word	0x000183f0


	//   ....[144]....
        /*0b34*/ 	.word	0x000185f0


	//   ....[145]....
        /*0b38*/ 	.word	0x00018640


	//   ....[146]....
        /*0b3c*/ 	.word	0x000186a0


	//   ....[147]....
        /*0b40*/ 	.word	0x00018790


	//   ....[148]....
        /*0b44*/ 	.word	0x000187f0


	//   ....[149]....
        /*0b48*/ 	.word	0x000188f0


	//   ....[150]....
        /*0b4c*/ 	.word	0x00018950


	//   ....[151]....
        /*0b50*/ 	.word	0x00018a00


	//   ....[152]....
        /*0b54*/ 	.word	0x00018ab0


	//   ....[153]....
        /*0b58*/ 	.word	0x00018b90


	//   ....[154]....
        /*0b5c*/ 	.word	0x00018bf0


	//   ....[155]....
        /*0b60*/ 	.word	0x00018cb0


	//   ....[156]....
        /*0b64*/ 	.word	0x00018f80


	//   ....[157]....
        /*0b68*/ 	.word	0x00019020


	//   ....[158]....
        /*0b6c*/ 	.word	0x000191b0


	//   ....[159]....
        /*0b70*/ 	.word	0x00019220


	//   ....[160]....
        /*0b74*/ 	.word	0x00019290


	//   ....[161]....
        /*0b78*/ 	.word	0x00019300


	//   ....[162]....
        /*0b7c*/ 	.word	0x00019370


	//   ....[163]....
        /*0b80*/ 	.word	0x000193f0


	//   ....[164]....
        /*0b84*/ 	.word	0x00019480


	//   ....[165]....
        /*0b88*/ 	.word	0x00019520


	//   ....[166]....
        /*0b8c*/ 	.word	0x00019590


	//   ....[167]....
        /*0b90*/ 	.word	0x00019600


	//   ....[168]....
        /*0b94*/ 	.word	0x00019670


	//   ....[169]....
        /*0b98*/ 	.word	0x000196f0


	//   ....[170]....
        /*0b9c*/ 	.word	0x00019760


	//   ....[171]....
        /*0ba0*/ 	.word	0x00019800


	//   ....[172]....
        /*0ba4*/ 	.word	0x00019850


	//   ....[173]....
        /*0ba8*/ 	.word	0x000198e0


	//   ....[174]....
        /*0bac*/ 	.word	0x00019a10


	//----- nvinfo : EIATTR_REG_RECONFIG
	.align		4
.L_145:
        /*0bb0*/ 	.byte	0x01, 0x54
	.zero		2


	//----- nvinfo : EIATTR_SYSCALL_OFFSETS
	.align		4
        /*0bb4*/ 	.byte	0x04, 0x46
        /*0bb6*/ 	.short	(.L_147 - .L_146)


	//   ....[0]....
.L_146:
        /*0bb8*/ 	.word	0x00001c40


	//   ....[1]....
        /*0bbc*/ 	.word	0x00001d90


	//   ....[2]....
        /*0bc0*/ 	.word	0x000054a0


	//   ....[3]....
        /*0bc4*/ 	.word	0x00005a20


	//   ....[4]....
        /*0bc8*/ 	.word	0x00014100


	//   ....[5]....
        /*0bcc*/ 	.word	0x00014270


	//   ....[6]....
        /*0bd0*/ 	.word	0x000143c0


	//   ....[7]....
        /*0bd4*/ 	.word	0x00014500


	//   ....[8]....
        /*0bd8*/ 	.word	0x00014e60


	//----- nvinfo : EIATTR_MBARRIER_INSTR_OFFSETS
	.align		4
.L_147:
        /*0bdc*/ 	.byte	0x04, 0x39
        /*0bde*/ 	.short	(.L_149 - .L_148)


	//   ....[0]....
.L_148:
        /*0be0*/ 	.word	0x000002b0
        /*0be4*/ 	.word	0x000000ff
        /*0be8*/ 	.word	0x00013200
        /*0bec*/ 	.short	0x0100
        /*0bee*/ 	.byte	0x08
	.zero		1


	//   ....[1]....
        /*0bf0*/ 	.word	0x000002c0
        /*0bf4*/ 	.word	0x000000ff
        /*0bf8*/ 	.word	0x00013220
        /*0bfc*/ 	.short	0x0100
        /*0bfe*/ 	.byte	0x08
	.zero		1


	//   ....[2]....
        /*0c00*/ 	.word	0x000003b0
        /*0c04*/ 	.word	0x000000ff
        /*0c08*/ 	.word	0x00013230
        /*0c0c*/ 	.short	0x0100
        /*0c0e*/ 	.byte	0x08
	.zero		1


	//   ....[3]....
        /*0c10*/ 	.word	0x000003c0
        /*0c14*/ 	.word	0x000000ff
        /*0c18*/ 	.word	0x00013240
        /*0c1c*/ 	.short	0x0100
        /*0c1e*/ 	.byte	0x08
	.zero		1


	//   ....[4]....
        /*0c20*/ 	.word	0x000003d0
        /*0c24*/ 	.word	0x000000ff
        /*0c28*/ 	.word	0x00013238
        /*0c2c*/ 	.short	0x0100
        /*0c2e*/ 	.byte	0x08
	.zero		1


	//   ....[5]....
        /*0c30*/ 	.word	0x000003e0
        /*0c34*/ 	.word	0x000000ff
        /*0c38*/ 	.word	0x00013248
        /*0c3c*/ 	.short	0x0100
        /*0c3e*/ 	.byte	0x08
	.zero		1


	//   ....[6]....
        /*0c40*/ 	.word	0x00000510
        /*0c44*/ 	.word	0x000000ff
        /*0c48*/ 	.word	0x00013250
        /*0c4c*/ 	.short	0x0100
        /*0c4e*/ 	.byte	0x08
	.zero		1


	//   ....[7]....
        /*0c50*/ 	.word	0x00000520
        /*0c54*/ 	.word	0x000000ff
        /*0c58*/ 	.word	0x00013260
        /*0c5c*/ 	.short	0x0100
        /*0c5e*/ 	.byte	0x08
	.zero		1


	//   ....[8]....
        /*0c60*/ 	.word	0x00000530
        /*0c64*/ 	.word	0x000000ff
        /*0c68*/ 	.word	0x00013258
        /*0c6c*/ 	.short	0x0100
        /*0c6e*/ 	.byte	0x08
	.zero		1


	//   ....[9]....
        /*0c70*/ 	.word	0x00000540
        /*0c74*/ 	.word	0x000000ff
        /*0c78*/ 	.word	0x00013268
        /*0c7c*/ 	.short	0x0100
        /*0c7e*/ 	.byte	0x08
	.zero		1


	//   ....[10]....
        /*0c80*/ 	.word	0x00000630
        /*0c84*/ 	.word	0x000000ff
        /*0c88*/ 	.word	0x00013270
        /*0c8c*/ 	.short	0x0100
        /*0c8e*/ 	.byte	0x06
	.zero		1


	//   ....[11]....
        /*0c90*/ 	.word	0x00000640
        /*0c94*/ 	.word	0x000000ff
        /*0c98*/ 	.word	0x00013280
        /*0c9c*/ 	.short	0x0100
        /*0c9e*/ 	.byte	0x06
	.zero		1


	//   ....[12]....
        /*0ca0*/ 	.word	0x00000650
        /*0ca4*/ 	.word	0x000000ff
        /*0ca8*/ 	.word	0x00013278
        /*0cac*/ 	.short	0x0100
        /*0cae*/ 	.byte	0x06
	.zero		1


	//   ....[13]....
        /*0cb0*/ 	.word	0x00000660
        /*0cb4*/ 	.word	0x000000ff
        /*0cb8*/ 	.word	0x00013288
        /*0cbc*/ 	.short	0x0100
        /*0cbe*/ 	.byte	0x06
	.zero		1


	//   ....[14]....
        /*0cc0*/ 	.word	0x00000790
        /*0cc4*/ 	.word	0x000000ff
        /*0cc8*/ 	.word	0x00013290
        /*0ccc*/ 	.short	0x0100
        /*0cce*/ 	.byte	0x08
	.zero		1


	//   ....[15]....
        /*0cd0*/ 	.word	0x000007a0
        /*0cd4*/ 	.word	0x000000ff
        /*0cd8*/ 	.word	0x000132a0
        /*0cdc*/ 	.short	0x0100
        /*0cde*/ 	.byte	0x08
	.zero		1


	//   ....[16]....
        /*0ce0*/ 	.word	0x000007b0
        /*0ce4*/ 	.word	0x000000ff
        /*0ce8*/ 	.word	0x00013298
        /*0cec*/ 	.short	0x0100
        /*0cee*/ 	.byte	0x08
	.zero		1


	//   ....[17]....
        /*0cf0*/ 	.word	0x000007c0
        /*0cf4*/ 	.word	0x000000ff
        /*0cf8*/ 	.word	0x000132a8
        /*0cfc*/ 	.short	0x0100
        /*0cfe*/ 	.byte	0x08
	.zero		1


	//   ....[18]....
        /*0d00*/ 	.word	0x000008f0
        /*0d04*/ 	.word	0x000000ff
        /*0d08*/ 	.word	0x000132b0
        /*0d0c*/ 	.short	0x0100
        /*0d0e*/ 	.byte	0x08
	.zero		1


	//   ....[19]....
        /*0d10*/ 	.word	0x00000900
        /*0d14*/ 	.word	0x000000ff
        /*0d18*/ 	.word	0x000132c0
        /*0d1c*/ 	.short	0x0100
        /*0d1e*/ 	.byte	0x08
	.zero		1


	//   ....[20]....
        /*0d20*/ 	.word	0x00000910
        /*0d24*/ 	.word	0x000000ff
        /*0d28*/ 	.word	0x000132b8
        /*0d2c*/ 	.short	0x0100
        /*0d2e*/ 	.byte	0x08
	.zero		1


	//   ....[21]....
        /*0d30*/ 	.word	0x00000920
        /*0d34*/ 	.word	0x000000ff
        /*0d38*/ 	.word	0x000132c8
        /*0d3c*/ 	.short	0x0100
        /*0d3e*/ 	.byte	0x08
	.zero		1


	//   ....[22]....
        /*0d40*/ 	.word	0x000028e0
        /*0d44*/ 	.word	0x0000004b
        /*0d48*/ 	.word	0x00013290
        /*0d4c*/ 	.short	0x010a
        /*0d4e*/ 	.byte	0x3f
	.zero		1


	//   ....[23]....
        /*0d50*/ 	.word	0x00003980
        /*0d54*/ 	.word	0x0000004b
        /*0d58*/ 	.word	0x00013290
        /*0d5c*/ 	.short	0x010a
        /*0d5e*/ 	.byte	0x3f
	.zero		1


	//   ....[24]....
        /*0d60*/ 	.word	0x00004a00
        /*0d64*/ 	.word	0x0000004b
        /*0d68*/ 	.word	0x00013290
        /*0d6c*/ 	.short	0x010a
        /*0d6e*/ 	.byte	0x3f
	.zero		1


	//   ....[25]....
        /*0d70*/ 	.word	0x00004b80
        /*0d74*/ 	.word	0x00000004
        /*0d78*/ 	.word	0x00000000
        /*0d7c*/ 	.short	0x0101
        /*0d7e*/ 	.byte	0x3f
	.zero		1


	//   ....[26]....
        /*0d80*/ 	.word	0x00004bc0
        /*0d84*/ 	.word	0x0000004b
        /*0d88*/ 	.word	0x000132b0
        /*0d8c*/ 	.short	0x010a
        /*0d8e*/ 	.byte	0x3f
	.zero		1


	//   ....[27]....
        /*0d90*/ 	.word	0x00004e40
        /*0d94*/ 	.word	0x0000004b
        /*0d98*/ 	.word	0x00000000
        /*0d9c*/ 	.short	0x0101
        /*0d9e*/ 	.byte	0x3f
	.zero		1


	//   ....[28]....
        /*0da0*/ 	.word	0x00005780
        /*0da4*/ 	.word	0x00000010
        /*0da8*/ 	.word	0x00013200
        /*0dac*/ 	.short	0x010a
        /*0dae*/ 	.byte	0x3f
	.zero		1


	//   ....[29]....
        /*0db0*/ 	.word	0x000057d0
        /*0db4*/ 	.word	0x00000010
        /*0db8*/ 	.word	0x00013200
        /*0dbc*/ 	.short	0x010a
        /*0dbe*/ 	.byte	0x3f
	.zero		1


	//   ....[30]....
        /*0dc0*/ 	.word	0x00005d40
        /*0dc4*/ 	.word	0x00000010
        /*0dc8*/ 	.word	0x00013200
        /*0dcc*/ 	.short	0x010a
        /*0dce*/ 	.byte	0x3f
	.zero		1


	//   ....[31]....
        /*0dd0*/ 	.word	0x00006fd0
        /*0dd4*/ 	.word	0x00000010
        /*0dd8*/ 	.word	0x00013200
        /*0ddc*/ 	.short	0x010a
        /*0dde*/ 	.byte	0x3f
	.zero		1


	//   ....[32]....
        /*0de0*/ 	.word	0x00008130
        /*0de4*/ 	.word	0x00000000
        /*0de8*/ 	.word	0x00013230
        /*0dec*/ 	.short	0x010a
        /*0dee*/ 	.byte	0x3f
	.zero		1


	//   ....[33]....
        /*0df0*/ 	.word	0x000081e0
        /*0df4*/ 	.word	0x00000000
        /*0df8*/ 	.word	0x00013230
        /*0dfc*/ 	.short	0x010a
        /*0dfe*/ 	.byte	0x3f
	.zero		1


	//   ....[34]....
        /*0e00*/ 	.word	0x0000a680
        /*0e04*/ 	.word	0x0000001b
        /*0e08*/ 	.word	0x00000000
        /*0e0c*/ 	.short	0x0101
        /*0e0e*/ 	.byte	0x3f
	.zero		1


	//   ....[35]....
        /*0e10*/ 	.word	0x0000b5b0
        /*0e14*/ 	.word	0x0000000d
        /*0e18*/ 	.word	0x00013230
        /*0e1c*/ 	.short	0x010a
        /*0e1e*/ 	.byte	0x3f
	.zero		1


	//   ....[36]....
        /*0e20*/ 	.word	0x0000b640
        /*0e24*/ 	.word	0x0000000d
        /*0e28*/ 	.word	0x00013230
        /*0e2c*/ 	.short	0x010a
        /*0e2e*/ 	.byte	0x3f
	.zero		1


	//   ....[37]....
        /*0e30*/ 	.word	0x0000bc00
        /*0e34*/ 	.word	0x0000000e
        /*0e38*/ 	.word	0x00013250
        /*0e3c*/ 	.short	0x010a
        /*0e3e*/ 	.byte	0x3f
	.zero		1


	//   ....[38]....
        /*0e40*/ 	.word	0x0000bc50
        /*0e44*/ 	.word	0x0000000e
        /*0e48*/ 	.word	0x00013250
        /*0e4c*/ 	.short	0x010a
        /*0e4e*/ 	.byte	0x3f
	.zero		1


	//   ....[39]....
        /*0e50*/ 	.word	0x0000d6c0
        /*0e54*/ 	.word	0x0000000d
        /*0e58*/ 	.word	0x00000000
        /*0e5c*/ 	.short	0x0101
        /*0e5e*/ 	.byte	0x3f
	.zero		1


	//   ....[40]....
        /*0e60*/ 	.word	0x0000df40
        /*0e64*/ 	.word	0x0000000e
        /*0e68*/ 	.word	0x00000000
        /*0e6c*/ 	.short	0x0101
        /*0e6e*/ 	.byte	0x3f
	.zero		1


	//   ....[41]....
        /*0e70*/ 	.word	0x0000e490
        /*0e74*/ 	.word	0x00000008
        /*0e78*/ 	.word	0x00013250
        /*0e7c*/ 	.short	0x010a
        /*0e7e*/ 	.byte	0x3f
	.zero		1


	//   ....[42]....
        /*0e80*/ 	.word	0x0000e4e0
        /*0e84*/ 	.word	0x00000008
        /*0e88*/ 	.word	0x00013250
        /*0e8c*/ 	.short	0x010a
        /*0e8e*/ 	.byte	0x3f
	.zero		1


	//   ....[43]....
        /*0e90*/ 	.word	0x0000ed00
        /*0e94*/ 	.word	0x00000002
        /*0e98*/ 	.word	0x00000000
        /*0e9c*/ 	.short	0x0101
        /*0e9e*/ 	.byte	0x3f
	.zero		1


	//   ....[44]....
        /*0ea0*/ 	.word	0x00010450
        /*0ea4*/ 	.word	0x00000000
        /*0ea8*/ 	.word	0x00000000
        /*0eac*/ 	.short	0x0101
        /*0eae*/ 	.byte	0x3f
	.zero		1


	//   ....[45]....
        /*0eb0*/ 	.word	0x000108e0
        /*0eb4*/ 	.word	0x00000004
        /*0eb8*/ 	.word	0x00000000
        /*0ebc*/ 	.short	0x0101
        /*0ebe*/ 	.byte	0x3f
	.zero		1


	//   ....[46]....
        /*0ec0*/ 	.word	0x00013130
        /*0ec4*/ 	.word	0x00000012
        /*0ec8*/ 	.word	0x00013220
        /*0ecc*/ 	.short	0x010a
        /*0ece*/ 	.byte	0x3f
	.zero		1


	//   ....[47]....
        /*0ed0*/ 	.word	0x000131c0
        /*0ed4*/ 	.word	0x00000007
        /*0ed8*/ 	.word	0x000132a0
        /*0edc*/ 	.short	0x010a
        /*0ede*/ 	.byte	0x3f
	.zero		1


	//   ....[48]....
        /*0ee0*/ 	.word	0x00013410
        /*0ee4*/ 	.word	0x00000007
        /*0ee8*/ 	.word	0x000132c0
        /*0eec*/ 	.short	0x010a
        /*0eee*/ 	.byte	0x3f
	.zero		1


	//   ....[49]....
        /*0ef0*/ 	.word	0x00013760
        /*0ef4*/ 	.word	0x00000007
        /*0ef8*/ 	.word	0x000132a0
        /*0efc*/ 	.short	0x010a
        /*0efe*/ 	.byte	0x3f
	.zero		1


	//   ....[50]....
        /*0f00*/ 	.word	0x00013980
        /*0f04*/ 	.word	0x00000007
        /*0f08*/ 	.word	0x000132c0
        /*0f0c*/ 	.short	0x010a
        /*0f0e*/ 	.byte	0x3f
	.zero		1


	//   ....[51]....
        /*0f10*/ 	.word	0x00014880
        /*0f14*/ 	.word	0x00000004
        /*0f18*/ 	.word	0x00013280
        /*0f1c*/ 	.short	0x010a
        /*0f1e*/ 	.byte	0x3f
	.zero		1


	//   ....[52]....
        /*0f20*/ 	.word	0x00014a40
        /*0f24*/ 	.word	0x00000004
        /*0f28*/ 	.word	0x00013240
        /*0f2c*/ 	.short	0x010a
        /*0f2e*/ 	.byte	0x3f
	.zero		1


	//   ....[53]....
        /*0f30*/ 	.word	0x000156a0
        /*0f34*/ 	.word	0x00000012
        /*0f38*/ 	.word	0x00013200
        /*0f3c*/ 	.short	0x0107
        /*0f3e*/ 	.byte	0x3f
	.zero		1


	//   ....[54]....
        /*0f40*/ 	.word	0x00015790
        /*0f44*/ 	.word	0x00000012
        /*0f48*/ 	.word	0x00013200
        /*0f4c*/ 	.short	0x0101
        /*0f4e*/ 	.byte	0x3f
	.zero		1


	//   ....[55]....
        /*0f50*/ 	.word	0x000157b0
        /*0f54*/ 	.word	0x00000012
        /*0f58*/ 	.word	0x00013220
        /*0f5c*/ 	.short	0x010a
        /*0f5e*/ 	.byte	0x3f
	.zero		1


	//   ....[56]....
        /*0f60*/ 	.word	0x00015a90
        /*0f64*/ 	.word	0x00000004
        /*0f68*/ 	.word	0x00013280
        /*0f6c*/ 	.short	0x010a
        /*0f6e*/ 	.byte	0x3f
	.zero		1


	//   ....[57]....
        /*0f70*/ 	.word	0x00015ce0
        /*0f74*/ 	.word	0x00000004
        /*0f78*/ 	.word	0x00013240
        /*0f7c*/ 	.short	0x010a
        /*0f7e*/ 	.byte	0x3f
	.zero		1


	//   ....[58]....
        /*0f80*/ 	.word	0x00015fa0
        /*0f84*/ 	.word	0x00000003
        /*0f88*/ 	.word	0x00013270
        /*0f8c*/ 	.short	0x010a
        /*0f8e*/ 	.byte	0x3f
	.zero		1


	//   ....[59]....
        /*0f90*/ 	.word	0x00016020
        /*0f94*/ 	.word	0x00000003
        /*0f98*/ 	.word	0x00013260
        /*0f9c*/ 	.short	0x010a
        /*0f9e*/ 	.byte	0x3f
	.zero		1


	//   ....[60]....
        /*0fa0*/ 	.word	0x00016320
        /*0fa4*/ 	.word	0x00000003
        /*0fa8*/ 	.word	0x00013250
        /*0fac*/ 	.short	0x0101
        /*0fae*/ 	.byte	0x3f
	.zero		1


	//   ....[61]....
        /*0fb0*/ 	.word	0x000163b0
        /*0fb4*/ 	.word	0x00000003
        /*0fb8*/ 	.word	0x00000000
        /*0fbc*/ 	.short	0x0101
        /*0fbe*/ 	.byte	0x3f
	.zero		1


	//   ....[62]....
        /*0fc0*/ 	.word	0x000165a0
        /*0fc4*/ 	.word	0x00000003
        /*0fc8*/ 	.word	0x00013270
        /*0fcc*/ 	.short	0x010a
        /*0fce*/ 	.byte	0x3f
	.zero		1


	//   ....[63]....
        /*0fd0*/ 	.word	0x00016610
        /*0fd4*/ 	.word	0x00000003
        /*0fd8*/ 	.word	0x00013260
        /*0fdc*/ 	.short	0x010a
        /*0fde*/ 	.byte	0x3f
	.zero		1


	//   ....[64]....
        /*0fe0*/ 	.word	0x00016910
        /*0fe4*/ 	.word	0x00000003
        /*0fe8*/ 	.word	0x00013250
        /*0fec*/ 	.short	0x0101
        /*0fee*/ 	.byte	0x3f
	.zero		1


	//   ....[65]....
        /*0ff0*/ 	.word	0x00016960
        /*0ff4*/ 	.word	0x00000000
        /*0ff8*/ 	.word	0x00000000
        /*0ffc*/ 	.short	0x0101
        /*0ffe*/ 	.byte	0x3f
	.zero		1


	//   ....[66]....
        /*1000*/ 	.word	0x00017680
        /*1004*/ 	.word	0x00000006
        /*1008*/ 	.word	0x00013220
        /*100c*/ 	.short	0x010a
        /*100e*/ 	.byte	0x3f
	.zero		1


	//   ....[67]....
        /*1010*/ 	.word	0x00017810
        /*1014*/ 	.word	0x00000005
        /*1018*/ 	.word	0x00000000
        /*101c*/ 	.short	0x010a
        /*101e*/ 	.byte	0x3f
	.zero		1


	//   ....[68]....
        /*1020*/ 	.word	0x00017880
        /*1024*/ 	.word	0x00000009
        /*1028*/ 	.word	0x00000000
        /*102c*/ 	.short	0x010a
        /*102e*/ 	.byte	0x3f
	.zero		1


	//   ....[69]....
        /*1030*/ 	.word	0x000178d0
        /*1034*/ 	.word	0x00000013
        /*1038*/ 	.word	0x00013260
        /*103c*/ 	.short	0x010a
        /*103e*/ 	.byte	0x3f
	.zero		1


	//   ....[70]....
        /*1040*/ 	.word	0x00017920
        /*1044*/ 	.word	0x00000007
        /*1048*/ 	.word	0x00013260
        /*104c*/ 	.short	0x010a
        /*104e*/ 	.byte	0x3f
	.zero		1


	//   ....[71]....
        /*1050*/ 	.word	0x00017960
        /*1054*/ 	.word	0x00000013
        /*1058*/ 	.word	0x00013280
        /*105c*/ 	.short	0x010a
        /*105e*/ 	.byte	0x3f
	.zero		1


	//   ....[72]....
        /*1060*/ 	.word	0x00017980
        /*1064*/ 	.word	0x00000007
        /*1068*/ 	.word	0x00013280
        /*106c*/ 	.short	0x010a
        /*106e*/ 	.byte	0x3f
	.zero		1


	//   ....[73]....
        /*1070*/ 	.word	0x000179e0
        /*1074*/ 	.word	0x0000004b
        /*1078*/ 	.word	0x00013290
        /*107c*/ 	.short	0x010a
        /*107e*/ 	.byte	0x3f
	.zero		1


	//   ....[74]....
        /*1080*/ 	.word	0x00017a30
        /*1084*/ 	.word	0x0000004b
        /*1088*/ 	.word	0x00013290
        /*108c*/ 	.short	0x010a
        /*108e*/ 	.byte	0x3f
	.zero		1


	//   ....[75]....
        /*1090*/ 	.word	0x00017a80
        /*1094*/ 	.word	0x0000004b
        /*1098*/ 	.word	0x00013290
        /*109c*/ 	.short	0x010a
        /*109e*/ 	.byte	0x3f
	.zero		1


	//   ....[76]....
        /*10a0*/ 	.word	0x00017ad0
        /*10a4*/ 	.word	0x0000004b
        /*10a8*/ 	.word	0x000132b0
        /*10ac*/ 	.short	0x010a
        /*10ae*/ 	.byte	0x3f
	.zero		1


	//   ....[77]....
        /*10b0*/ 	.word	0x00017ce0
        /*10b4*/ 	.word	0x00000010
        /*10b8*/ 	.word	0x00013200
        /*10bc*/ 	.short	0x010a
        /*10be*/ 	.byte	0x3f
	.zero		1


	//   ....[78]....
        /*10c0*/ 	.word	0x00017ef0
        /*10c4*/ 	.word	0x00000010
        /*10c8*/ 	.word	0x00013200
        /*10cc*/ 	.short	0x010a
        /*10ce*/ 	.byte	0x3f
	.zero		1


	//   ....[79]....
        /*10d0*/ 	.word	0x00017f40
        /*10d4*/ 	.word	0x00000000
        /*10d8*/ 	.word	0x00013230
        /*10dc*/ 	.short	0x010a
        /*10de*/ 	.byte	0x3f
	.zero		1


	//   ....[80]....
        /*10e0*/ 	.word	0x00017f90
        /*10e4*/ 	.word	0x0000000d
        /*10e8*/ 	.word	0x00013230
        /*10ec*/ 	.short	0x010a
        /*10ee*/ 	.byte	0x3f
	.zero		1


	//   ....[81]....
        /*10f0*/ 	.word	0x00017fe0
        /*10f4*/ 	.word	0x0000000e
        /*10f8*/ 	.word	0x00013250
        /*10fc*/ 	.short	0x010a
        /*10fe*/ 	.byte	0x3f
	.zero		1


	//   ....[82]....
        /*1100*/ 	.word	0x00018030
        /*1104*/ 	.word	0x00000008
        /*1108*/ 	.word	0x00013250
        /*110c*/ 	.short	0x010a
        /*110e*/ 	.byte	0x3f
	.zero		1


	//   ....[83]....
        /*1110*/ 	.word	0x000181d0
        /*1114*/ 	.word	0x00000012
        /*1118*/ 	.word	0x00013220
        /*111c*/ 	.short	0x010a
        /*111e*/ 	.byte	0x3f
	.zero		1


	//   ....[84]....
        /*1120*/ 	.word	0x00018220
        /*1124*/ 	.word	0x00000007
        /*1128*/ 	.word	0x000132a0
        /*112c*/ 	.short	0x010a
        /*112e*/ 	.byte	0x3f
	.zero		1


	//   ....[85]....
        /*1130*/ 	.word	0x00018270
        /*1134*/ 	.word	0x00000007
        /*1138*/ 	.word	0x000132c0
        /*113c*/ 	.short	0x010a
        /*113e*/ 	.byte	0x3f
	.zero		1


	//   ....[86]....
        /*1140*/ 	.word	0x000182c0
        /*1144*/ 	.word	0x00000007
        /*1148*/ 	.word	0x000132a0
        /*114c*/ 	.short	0x010a
        /*114e*/ 	.byte	0x3f
	.zero		1


	//   ....[87]....
        /*1150*/ 	.word	0x00018310
        /*1154*/ 	.word	0x00000007
        /*1158*/ 	.word	0x000132c0
        /*115c*/ 	.short	0x010a
        /*115e*/ 	.byte	0x3f
	.zero		1


	//   ....[88]....
        /*1160*/ 	.word	0x000184b0
        /*1164*/ 	.word	0x00000004
        /*1168*/ 	.word	0x00013280
        /*116c*/ 	.short	0x010a
        /*116e*/ 	.byte	0x3f
	.zero		1


	//   ....[89]....
        /*1170*/ 	.word	0x00018500
        /*1174*/ 	.word	0x00000004
        /*1178*/ 	.word	0x00013240
        /*117c*/ 	.short	0x010a
        /*117e*/ 	.byte	0x3f
	.zero		1


	//   ....[90]....
        /*1180*/ 	.word	0x00018cf0
        /*1184*/ 	.word	0x00000012
        /*1188*/ 	.word	0x00013220
        /*118c*/ 	.short	0x010a
        /*118e*/ 	.byte	0x3f
	.zero		1


	//   ....[91]....
        /*1190*/ 	.word	0x00018d40
        /*1194*/ 	.word	0x00000004
        /*1198*/ 	.word	0x00013280
        /*119c*/ 	.short	0x010a
        /*119e*/ 	.byte	0x3f
	.zero		1


	//   ....[92]....
        /*11a0*/ 	.word	0x00018d90
        /*11a4*/ 	.word	0x00000004
        /*11a8*/ 	.word	0x00013240
        /*11ac*/ 	.short	0x010a
        /*11ae*/ 	.byte	0x3f
	.zero		1


	//   ....[93]....
        /*11b0*/ 	.word	0x00018de0
        /*11b4*/ 	.word	0x00000003
        /*11b8*/ 	.word	0x00013270
        /*11bc*/ 	.short	0x010a
        /*11be*/ 	.byte	0x3f
	.zero		1


	//   ....[94]....
        /*11c0*/ 	.word	0x00018e30
        /*11c4*/ 	.word	0x00000003
        /*11c8*/ 	.word	0x00013260
        /*11cc*/ 	.short	0x010a
        /*11ce*/ 	.byte	0x3f
	.zero		1


	//   ....[95]....
        /*11d0*/ 	.word	0x00018e80
        /*11d4*/ 	.word	0x00000003
        /*11d8*/ 	.word	0x00013270
        /*11dc*/ 	.short	0x010a
        /*11de*/ 	.byte	0x3f
	.zero		1


	//   ....[96]....
        /*11e0*/ 	.word	0x00018ed0
        /*11e4*/ 	.word	0x00000003
        /*11e8*/ 	.word	0x00013260
        /*11ec*/ 	.short	0x010a
        /*11ee*/ 	.byte	0x3f
	.zero		1


	//   ....[97]....
        /*11f0*/ 	.word	0x00019930
        /*11f4*/ 	.word	0x00000006
        /*11f8*/ 	.word	0x00013220
        /*11fc*/ 	.short	0x010a
        /*11fe*/ 	.byte	0x3f
	.zero		1


	//   ....[98]....
        /*1200*/ 	.word	0x00019ad0
        /*1204*/ 	.word	0x00000005
        /*1208*/ 	.word	0x00000000
        /*120c*/ 	.short	0x010a
        /*120e*/ 	.byte	0x3f
	.zero		1


	//   ....[99]....
        /*1210*/ 	.word	0x00019b20
        /*1214*/ 	.word	0x00000009
        /*1218*/ 	.word	0x00000000
        /*121c*/ 	.short	0x010a
        /*121e*/ 	.byte	0x3f
	.zero		1


	//   ....[100]....
        /*1220*/ 	.word	0x00019b70
        /*1224*/ 	.word	0x00000013
        /*1228*/ 	.word	0x00013260
        /*122c*/ 	.short	0x010a
        /*122e*/ 	.byte	0x3f
	.zero		1


	//   ....[101]....
        /*1230*/ 	.word	0x00019bc0
        /*1234*/ 	.word	0x00000007
        /*1238*/ 	.word	0x00013260
        /*123c*/ 	.short	0x010a
        /*123e*/ 	.byte	0x3f
	.zero		1


	//   ....[102]....
        /*1240*/ 	.word	0x00019c10
        /*1244*/ 	.word	0x00000013
        /*1248*/ 	.word	0x00013280
        /*124c*/ 	.short	0x010a
        /*124e*/ 	.byte	0x3f
	.zero		1


	//----- nvinfo : EIATTR_NUM_MBARRIERS
	.align		4
.L_149:
        /*1250*/ 	.byte	0x03, 0x38
        /*1252*/ 	.short	0x0016


	//----- nvinfo : EIATTR_EXIT_INSTR_OFFSETS
	.align		4
        /*1254*/ 	.byte	0x04, 0x1c
        /*1256*/ 	.short	(.L_151 - .L_150)


	//   ....[0]....
.L_150:
        /*1258*/ 	.word	0x000179d0


	//----- nvinfo : EIATTR_MAX_THREADS
	.align		4
.L_151:
        /*125c*/ 	.byte	0x04, 0x05
        /*125e*/ 	.short	(.L_153 - .L_152)
.L_152:
        /*1260*/ 	.word	0x00000200
        /*1264*/ 	.word	0x00000001
        /*1268*/ 	.word	0x00000001


	//----- nvinfo : EIATTR_CRS_STACK_SIZE
	.align		4
.L_153:
        /*126c*/ 	.byte	0x04, 0x1e
        /*126e*/ 	.short	(.L_155 - .L_154)
.L_154:
        /*1270*/ 	.word	0x00000000


	//----- nvinfo : EIATTR_CBANK_PARAM_SIZE
	.align		4
.L_155:
        /*1274*/ 	.byte	0x03, 0x19
        /*1276*/ 	.short	0x0af0


	//----- nvinfo : EIATTR_PARAM_CBANK
	.align		4
        /*1278*/ 	.byte	0x04, 0x0a
        /*127a*/ 	.short	(.L_157 - .L_156)
	.align		4
.L_156:
        /*127c*/ 	.word	index@(.nv.constant0._ZN7cutlass13device_kernelIN5flash11enable_sm90INS1_16FlashAttnFwdSm90INS1_25CollectiveMainloopFwdSm90ILi2EN4cute5tupleIJNS5_1CILi1EEES8_S8_EEENS6_IJNS7_ILi192EEENS7_ILi160EEENS7_ILi64EEEEEELi64ENS_12float_e4m3_tEfNS_4arch4Sm90ELb0ELb0ELb1ELb1ELb0ELb1ELb0ELb1ELb1ELb1ELb1ELb0EEENS1_21CollectiveEpilogueFwdINS6_IJSA_SC_SB_EEES9_NS_10bfloat16_tESG_Li384ELb1ELb1ELb1ELb1EEENS1_36VarlenDynamicPersistentTileSchedulerILi192ELi160ELi384ELi128ELb1ELb1ELb1ELb0ELb1ELb1EEEEEEEEEvNT_6ParamsE)
        /*1280*/ 	.short	0x0210
        /*1282*/ 	.short	0x0af0


	//----- nvinfo : EIATTR_SW_WAR
	.align		4
.L_157:
        /*1284*/ 	.byte	0x04, 0x36
        /*1286*/ 	.short	(.L_159 - .L_158)
.L_158:
        /*1288*/ 	.word	0x00000008
.L_159:


//--------------------- .nv.info._ZN7cutlass13device_kernelIN5flash11enable_sm90INS1_16FlashAttnFwdSm90INS1_25CollectiveMainloopFwdSm90ILi2EN4cute5tupleIJNS5_1CILi1EEES8_S8_EEENS6_IJNS7_ILi192EEENS7_ILi160EEENS7_ILi64EEEEEELi64ENS_12float_e4m3_tEfNS_4arch4Sm90ELb0ELb1ELb1ELb0ELb0ELb0ELb0ELb1ELb1ELb1ELb1ELb0EEENS1_21CollectiveEpilogueFwdINS6_IJSA_SC_SB_EEES9_NS_10bfloat16_tESG_Li384ELb0ELb1ELb1ELb1EEENS1_19SingleTileSchedulerILb0ELb1ELb1ELi192EEEEEEEEEvNT_6ParamsE --------------------------
	.section	.nv.info._ZN7cutlass13device_kernelIN5flash11enable_sm90INS1_16FlashAttnFwdSm90INS1_25CollectiveMainloopFwdSm90ILi2EN4cute5tupleIJNS5_1CILi1EEES8_S8_EEENS6_IJNS7_ILi192EEENS7_ILi160EEENS7_ILi64EEEEEELi64ENS_12float_e4m3_tEfNS_4arch4Sm90ELb0ELb1ELb1ELb0ELb0ELb0ELb0ELb1ELb1ELb1ELb1ELb0EEENS1_21CollectiveEpilogueFwdINS6_IJSA_SC_SB_EEES9_NS_10bfloat16_tESG_Li384ELb0ELb1ELb1ELb1EEENS1_19SingleTileSchedulerILb0ELb1ELb1ELi192EEEEEEEEEvNT_6ParamsE,"",@"SHT_CUDA_INFO"
	.sectionflags	@""
	.align	4


	//----- nvinfo : EIATTR_CUDA_API_VERSION
	.align		4
        /*0000*/ 	.byte	0x04, 0x37
        /*0002*/ 	.short	(.L_161 - .L_160)
.L_160:
        /*0004*/ 	.word	0x00000082


	//----- nvinfo : EIATTR_KPARAM_INFO
	.align		4
.L_161:
        /*0008*/ 	.byte	0x04, 0x17
        /*000a*/ 	.short	(.L_163 - .L_162)
.L_162:
        /*000c*/ 	.word	0x00000000
        /*0010*/ 	.short	0x0000
        /*0012*/ 	.short	0x0070
        /*0014*/ 	.byte	0x00, 0xf0, 0x01, 0x28


	//----- nvinfo : EIATTR_SPARSE_MMA_MASK
	.align		4
.L_163:
        /*0018*/ 	.byte	0x03, 0x50
        /*001a*/ 	.short	0x0000


	//----- nvinfo : EIATTR_MAXREG_COUNT
	.align		4
        /*001c*/ 	.byte	0x03, 0x1b
        /*001e*/ 	.short	0x0080


	//----- nvinfo : EIATTR_NUM_BARRIERS
	.align		4
        /*0020*/ 	.byte	0x02, 0x4c
        /*0022*/ 	.byte	0x09
	.zero		1


	//----- nvinfo : EIATTR_EXTERNS
	.align		4
        /*0024*/ 	.byte	0x04, 0x0f
        /*0026*/ 	.short	(.L_165 - .L_164)


	//   ....[0]....
	.align		4
.L_164:
        /*0028*/ 	.word	index@(__assertfail)


	//----- nvinfo : EIATTR_ANNOTATIONS
	.align		4
.L_165:
        /*002c*/ 	.byte	0x04, 0x55
        /*002e*/ 	.short	(.L_167 - .L_166)


	//   ....[0]....
.L_166:
        /* <DEDUP_REMOVED lines=66> */


	//----- nvinfo : EIATTR_MERCURY_ISA_VERSION
	.align		4
.L_167:
        /*0438*/ 	.byte	0x03, 0x5f
        /*043a*/ 	.short	0x0101


	//----- nvinfo : EIATTR_INT_WARP_WIDE_INSTR_OFFSETS
	.align		4
        /*043c*/ 	.byte	0x04, 0x31
        /*043e*/ 	.short	(.L_169 - .L_168)


	//   ....[0]....
.L_168:
        /*0440*/ 	.word	0x00000130


	//   ....[1]....
        /*0444*/ 	.word	0x00000170


	//   ....[2]....
        /*0448*/ 	.word	0x000001e0


	//----- nvinfo : EIATTR_COOP_GROUP_MASK_REGIDS
	.align		4
.L_169:
        /*044c*/ 	.byte	0x04, 0x29
        /*044e*/ 	.short	(.L_171 - .L_170)


	//   ....[0]....
.L_170:
        /*0450*/ 	.word	0xffffffff


	//   ....[1]....
        /*0454*/ 	.word	0xffffffff


	//   ....[2]....
        /*0458*/ 	.word	0xffffffff


	//   ....[3]....
        /*045c*/ 	.word	0xffffffff


	//   ....[4]....
        /*0460*/ 	.word	0xffffffff


	//   ....[5]....
        /*0464*/ 	.word	0xffffffff


	//   ....[6]....
        /*0468*/ 	.word	0xffffffff


	//   ....[7]....
        /*046c*/ 	.word	0xffffffff


	//   ....[8]....
        /*0470*/ 	.word	0xffffffff


	//   ....[9]....
        /*0474*/ 	.word	0xffffffff


	//   ....[10]....
        /*0478*/ 	.word	0xffffffff


	//   ....[11]....
        /*047c*/ 	.word	0xffffffff


	//   ....[12]....
        /*0480*/ 	.word	0xffffffff


	//   ....[13]....
        /*0484*/ 	.word	0xffffffff


	//   ....[14]....
        /*0488*/ 	.word	0xffffffff


	//   ....[15]....
        /*048c*/ 	.word	0xffffffff


	//   ....[16]....
        /*0490*/ 	.word	0xffffffff


	//   ....[17]....
        /*0494*/ 	.word	0xffffffff


	//   ....[18]....
        /*0498*/ 	.word	0xffffffff


	//   ....[19]....
        /*049c*/ 	.word	0xffffffff


	//   ....[20]....
        /*04a0*/ 	.word	0xffffffff


	//   ....[21]....
        /*04a4*/ 	.word	0xffffffff


	//   ....[22]....
        /*04a8*/ 	.word	0xffffffff


	//   ....[23]....
        /*04ac*/ 	.word	0xffffffff


	//   ....[24]....
        /*04b0*/ 	.word	0xffffffff


	//   ....[25]....
        /*04b4*/ 	.word	0xffffffff


	//   ....[26]....
        /*04b8*/ 	.word	0xffffffff


	//   ....[27]....
        /*04bc*/ 	.word	0xffffffff


	//   ....[28]....
        /*04c0*/ 	.word	0xffffffff


	//   ....[29]....
        /*04c4*/ 	.word	0xffffffff


	//   ....[30]....
        /*04c8*/ 	.word	0xffffffff


	//   ....[31]....
        /*04cc*/ 	.word	0xffffffff


	//   ....[32]....
        /*04d0*/ 	.word	0xffffffff


	//   ....[33]....
        /*04d4*/ 	.word	0xffffffff


	//   ....[34]....
        /*04d8*/ 	.word	0xffffffff


	//   ....[35]....
        /*04dc*/ 	.word	0xffffffff


	//   ....[36]....
        /*04e0*/ 	.word	0xffffffff


	//   ....[37]....
        /*04e4*/ 	.word	0xffffffff


	//   ....[38]....
        /*04e8*/ 	.word	0xffffffff


	//   ....[39]....
        /*04ec*/ 	.word	0xffffffff


	//   ....[40]....
        /*04f0*/ 	.word	0xffffffff


	//   ....[41]....
        /*04f4*/ 	.word	0xffffffff


	//   ....[42]....
        /*04f8*/ 	.word	0xffffffff


	//   ....[43]....
        /*04fc*/ 	.word	0xffffffff


	//   ....[44]....
        /*0500*/ 	.word	0xffffffff


	//   ....[45]....
        /*0504*/ 	.word	0xffffffff


	//   ....[46]....
        /*0508*/ 	.word	0xffffffff


	//   ....[47]....
        /*050c*/ 	.word	0xffffffff


	//   ....[48]....
        /*0510*/ 	.word	0xffffffff


	//   ....[49]....
        /*0514*/ 	.word	0xffffffff


	//   ....[50]....
        /*0518*/ 	.word	0xffffffff


	//   ....[51]....
        /*051c*/ 	.word	0xffffffff


	//   ....[52]....
        /*0520*/ 	.word	0xffffffff


	//   ....[53]....
        /*0524*/ 	.word	0xffffffff


	//   ....[54]....
        /*0528*/ 	.word	0xffffffff


	//   ....[55]....
        /*052c*/ 	.word	0xffffffff


	//   ....[56]....
        /*0530*/ 	.word	0xffffffff


	//   ....[57]....
        /*0534*/ 	.word	0xffffffff


	//   ....[58]....
        /*0538*/ 	.word	0xffffffff


	//   ....[59]....
        /*053c*/ 	.word	0xffffffff


	//   ....[60]....
        /*0540*/ 	.word	0xffffffff


	//   ....[61]....
        /*0544*/ 	.word	0xffffffff


	//   ....[62]....
        /*0548*/ 	.word	0xffffffff


	//   ....[63]....
        /*054c*/ 	.word	0xffffffff


	//   ....[64]....
        /*0550*/ 	.word	0xffffffff


	//   ....[65]....
        /*0554*/ 	.word	0xffffffff


	//   ....[66]....
        /*0558*/ 	.word	0xffffffff


	//   ....[67]....
        /*055c*/ 	.word	0xffffffff


	//   ....[68]....
        /*0560*/ 	.word	0xffffffff


	//   ....[69]....
        /*0564*/ 	.word	0xffffffff


	//   ....[70]....
        /*0568*/ 	.word	0xffffffff


	//   ....[71]....
        /*056c*/ 	.word	0xffffffff


	//   ....[72]....
        /*0570*/ 	.word	0xffffffff


	//   ....[73]....
        /*0574*/ 	.word	0xffffffff


	//   ....[74]....
        /*0578*/ 	.word	0xffffffff


	//   ....[75]....
        /*057c*/ 	.word	0xffffffff


	//   ....[76]....
        /*0580*/ 	.word	0xffffffff


	//   ....[77]....
        /*0584*/ 	.word	0xffffffff


	//   ....[78]....
        /*0588*/ 	.word	0xffffffff


	//   ....[79]....
        /*058c*/ 	.word	0xffffffff


	//   ....[80]....
        /*0590*/ 	.word	0xffffffff


	//   ....[81]....
        /*0594*/ 	.word	0xffffffff


	//   ....[82]....
        /*0598*/ 	.word	0xffffffff


	//   ....[83]....
        /*059c*/ 	.word	0xffffffff


	//   ....[84]....
        /*05a0*/ 	.word	0xffffffff


	//   ....[85]....
        /*05a4*/ 	.word	0xffffffff


	//   ....[86]....
        /*05a8*/ 	.word	0xffffffff


	//   ....[87]....
        /*05ac*/ 	.word	0xffffffff


	//   ....[88]....
        /*05b0*/ 	.word	0xffffffff


	//   ....[89]....
        /*05b4*/ 	.word	0x0500000f


	//   ....[90]....
        /*05b8*/ 	.word	0x0500000f


	//   ....[91]....
        /*05bc*/ 	.word	0x0500000f


	//   ....[92]....
        /*05c0*/ 	.word	0x0500000f


	//   ....[93]....
        /*05c4*/ 	.word	0x0500000f


	//   ....[94]....
        /*05c8*/ 	.word	0x0500000f


	//   ....[95]....
        /*05cc*/ 	.word	0x0500000f


	//   ....[96]....
        /*05d0*/ 	.word	0x0500000f


	//   ....[97]....
        /*05d4*/ 	.word	0x0500000f


	//   ....[98]....
        /*05d8*/ 	.word	0x0500000f


	//   ....[99]....
        /*05dc*/ 	.word	0x0500000f


	//   ....[100]....
        /*05e0*/ 	.word	0x0500000f


	//   ....[101]....
        /*05e4*/ 	.word	0x0500000f


	//----- nvinfo : EIATTR_COOP_GROUP_INSTR_OFFSETS
	.align		4
.L_171:
        /*05e8*/ 	.byte	0x04, 0x28
        /*05ea*/ 	.short	(.L_173 - .L_172)


	//   ....[0]....
.L_172:
        /*05ec*/ 	.word	0x00000060


	//   ....[1]....
        /*05f0*/ 	.word	0x00000140


	//   ....[2]....
        /*05f4*/ 	.word	0x00000190


	//   ....[3]....
        /*05f8*/ 	.word	0x000003c0


	//   ....[4]....
        /*05fc*/ 	.word	0x00000520


	//   ....[5]....
        /*0600*/ 	.word	0x00000640


	//   ....[6]....
        /*0604*/ 	.word	0x000007a0


	//   ....[7]....
        /*0608*/ 	.word	0x000014a0


	//   ....[8]....
        /*060c*/ 	.word	0x000028b0


	//   ....[9]....
        /*0610*/ 	.word	0x000034e0


	//   ....[10]....
        /*0614*/ 	.word	0x00004510


	//   ....[11]....
        /*0618*/ 	.word	0x00004620


	//   ....[12]....
        /*061c*/ 	.word	0x000051d0


	//   ....[13]....
        /*0620*/ 	.word	0x00005230


	//   ....[14]....
        /*0624*/ 	.word	0x000075c0


	//   ....[15]....
        /*0628*/ 	.word	0x00007960


	//   ....[16]....
        /*062c*/ 	.word	0x00009160


	//   ....[17]....
        /*0630*/ 	.word	0x00009200


	//   ....[18]....
        /*0634*/ 	.word	0x00009bf0


	//   ....[19]....
        /*0638*/ 	.word	0x00009c70


	//   ....[20]....
        /*063c*/ 	.word	0x0000c7a0


	//   ....[21]....
        /*0640*/ 	.word	0x0000c7d0


	//   ....[22]....
        /*0644*/ 	.word	0x0000c800


	//   ....[23]....
        /*0648*/ 	.word	0x0000c810


	//   ....[24]....
        /*064c*/ 	.word	0x0000f520


	//   ....[25]....
        /*0650*/ 	.word	0x0000f9a0


	//   ....[26]....
        /*0654*/ 	.word	0x000111b0


	//   ....[27]....
        /*0658*/ 	.word	0x00011250


	//   ....[28]....
        /*065c*/ 	.word	0x00011c40


	//   ....[29]....
        /*0660*/ 	.word	0x00011cc0


	//   ....[30]....
        /*0664*/ 	.word	0x00013610


	//   ....[31]....
        /*0668*/ 	.word	0x00013620


	//   ....[32]....
        /*066c*/ 	.word	0x000136a0


	//   ....[33]....
        /*0670*/ 	.word	0x000136c0


	//   ....[34]....
        /*0674*/ 	.word	0x000141f0


	//   ....[35]....
        /*0678*/ 	.word	0x00014200


	//   ....[36]....
        /*067c*/ 	.word	0x00014210


	//   ....[37]....
        /*0680*/ 	.word	0x00014220


	//   ....[38]....
        /*0684*/ 	.word	0x00014230


	//   ....[39]....
        /*0688*/ 	.word	0x00014240


	//   ....[40]....
        /*068c*/ 	.word	0x00014260


	//   ....[41]....
        /*0690*/ 	.word	0x00014270


	//   ....[42]....
        /*0694*/ 	.word	0x000142a0


	//   ....[43]....
        /*0698*/ 	.word	0x000142b0


	//   ....[44]....
        /*069c*/ 	.word	0x000142d0


	//   ....[45]....
        /*06a0*/ 	.word	0x00014300


	//   ....[46]....
        /*06a4*/ 	.word	0x00014310


	//   ....[47]....
        /*06a8*/ 	.word	0x00014320


	//   ....[48]....
        /*06ac*/ 	.word	0x00014340


	//   ....[49]....
        /*06b0*/ 	.word	0x00014360


	//   ....[50]....
        /*06b4*/ 	.word	0x00014380


	//   ....[51]....
        /*06b8*/ 	.word	0x00014390


	//   ....[52]....
        /*06bc*/ 	.word	0x000143a0


	//   ....[53]....
        /*06c0*/ 	.word	0x000143b0


	//   ....[54]....
        /*06c4*/ 	.word	0x000143e0


	//   ....[55]....
        /*06c8*/ 	.word	0x00014440


	//   ....[56]....
        /*06cc*/ 	.word	0x00014470


	//   ....[57]....
        /*06d0*/ 	.word	0x00014490


	//   ....[58]....
        /*06d4*/ 	.word	0x000144c0


	//   ....[59]....
        /*06d8*/ 	.word	0x000144d0


	//   ....[60]....
        /*06dc*/ 	.word	0x000144e0


	//   ....[61]....
        /*06e0*/ 	.word	0x000144f0


	//   ....[62]....
        /*06e4*/ 	.word	0x00014500


	//   ....[63]....
        /*06e8*/ 	.word	0x00014510


	//   ....[64]....
        /*06ec*/ 	.word	0x00014530


	//   ....[65]....
        /*06f0*/ 	.word	0x00014540


	//   ....[66]....
        /*06f4*/ 	.word	0x000147e0


	//   ....[67]....
        /*06f8*/ 	.word	0x00014820


	//   ....[68]....
        /*06fc*/ 	.word	0x00014850


	//   ....[69]....
        /*0700*/ 	.word	0x00014890


	//   ....[70]....
        /*0704*/ 	.word	0x000148c0


	//   ....[71]....
        /*0708*/ 	.word	0x000148f0


	//   ....[72]....
        /*070c*/ 	.word	0x00014cb0


	//   ....[73]....
        /*0710*/ 	.word	0x00014ce0


	//   ....[74]....
        /*0714*/ 	.word	0x000154e0


	//   ....[75]....
        /*0718*/ 	.word	0x00016640


	//   ....[76]....
        /*071c*/ 	.word	0x00017100


	//   ....[77]....
        /*0720*/ 	.word	0x00017130


	//   ....[78]....
        /*0724*/ 	.word	0x00017160


	//   ....[79]....
        /*0728*/ 	.word	0x00017190


	//   ....[80]....
        /*072c*/ 	.word	0x000171a0


	//   ....[81]....
        /*0730*/ 	.word	0x000171b0


	//   ....[82]....
        /*0734*/ 	.word	0x00017200


	//   ....[83]....
        /*0738*/ 	.word	0x00017280


	//   ....[84]....
        /*073c*/ 	.word	0x000172a0


	//   ....[85]....
        /*0740*/ 	.word	0x00017300


	//   ....[86]....
        /*0744*/ 	.word	0x00017340


	//   ....[87]....
        /*0748*/ 	.word	0x00017370


	//   ....[88]....
        /*074c*/ 	.word	0x000185c0


	//   ....[89]....
        /*0750*/ 	.word	0x00018c30


	//   ....[90]....
        /*0754*/ 	.word	0x00018e00


	//   ....[91]....
        /*0758*/ 	.word	0x00018e50


	//   ....[92]....
        /*075c*/ 	.word	0x00018f80


	//   ....[93]....
        /*0760*/ 	.word	0x00018fe0


	//   ....[94]....
        /*0764*/ 	.word	0x00019040


	//   ....[95]....
        /*0768*/ 	.word	0x00019100


	//   ....[96]....
        /*076c*/ 	.word	0x00019160


	//   ....[97]....
        /*0770*/ 	.word	0x00019220


	//   ....[98]....
        /*0774*/ 	.word	0x000192b0


	//   ....[99]....
        /*0778*/ 	.word	0x00019370


	//   ....[100]....
        /*077c*/ 	.word	0x000193e0


	//   ....[101]....
        /*0780*/ 	.word	0x00019490


	//----- nvinfo : EIATTR_REG_RECONFIG
	.align		4
.L_173:
        /*0784*/ 	.byte	0x01, 0x54
	.zero		2


	//----- nvinfo : EIATTR_SYSCALL_OFFSETS
	.align		4
        /*0788*/ 	.byte	0x04, 0x46
        /*078a*/ 	.short	(.L_175 - .L_174)


	//   ....[0]....
.L_174:
        /*078c*/ 	.word	0x00001670


	//   ....[1]....
        /*0790*/ 	.word	0x00016040


	//   ....[2]....
        /*0794*/ 	.word	0x00016180


	//   ....[3]....
        /*0798*/ 	.word	0x000162c0


	//   ....[4]....
        /*079c*/ 	.word	0x000163e0


	//   ....[5]....
        /*07a0*/ 	.word	0x00016ce0


	//----- nvinfo : EIATTR_MBARRIER_INSTR_OFFSETS
	.align		4
.L_175:
        /*07a4*/ 	.byte	0x04, 0x39
        /*07a6*/ 	.short	(.L_177 - .L_176)


	//   ....[0]....
.L_176:
        /*07a8*/ 	.word	0x00000270
        /*07ac*/ 	.word	0x000000ff
        /*07b0*/ 	.word	0x00012400
        /*07b4*/ 	.short	0x0100
        /*07b6*/ 	.byte	0x08
	.zero		1


	//   ....[1]....
        /*07b8*/ 	.word	0x00000280
        /*07bc*/ 	.word	0x000000ff
        /*07c0*/ 	.word	0x00012420
        /*07c4*/ 	.short	0x0100
        /*07c6*/ 	.byte	0x08
	.zero		1


	//   ....[2]....
        /*07c8*/ 	.word	0x00000370
        /*07cc*/ 	.word	0x000000ff
        /*07d0*/ 	.word	0x00012430
        /*07d4*/ 	.short	0x0100
        /*07d6*/ 	.byte	0x08
	.zero		1


	//   ....[3]....
        /*07d8*/ 	.word	0x00000380
        /*07dc*/ 	.word	0x000000ff
        /*07e0*/ 	.word	0x00012440
        /*07e4*/ 	.short	0x0100
        /*07e6*/ 	.byte	0x08
	.zero		1


	//   ....[4]....
        /*07e8*/ 	.word	0x00000390
        /*07ec*/ 	.word	0x000000ff
        /*07f0*/ 	.word	0x00012438
        /*07f4*/ 	.short	0x0100
        /*07f6*/ 	.byte	0x08
	.zero		1


	//   ....[5]....
        /*07f8*/ 	.word	0x000003a0
        /*07fc*/ 	.word	0x000000ff
        /*0800*/ 	.word	0x00012448
        /*0804*/ 	.short	0x0100
        /*0806*/ 	.byte	0x08
	.zero		1


	//   ....[6]....
        /*0808*/ 	.word	0x000004d0
        /*080c*/ 	.word	0x000000ff
        /*0810*/ 	.word	0x00012450
        /*0814*/ 	.short	0x0100
        /*0816*/ 	.byte	0x08
	.zero		1


	//   ....[7]....
        /*0818*/ 	.word	0x000004e0
        /*081c*/ 	.word	0x000000ff
        /*0820*/ 	.word	0x00012460
        /*0824*/ 	.short	0x0100
        /*0826*/ 	.byte	0x08
	.zero		1


	//   ....[8]....
        /*0828*/ 	.word	0x000004f0
        /*082c*/ 	.word	0x000000ff
        /*0830*/ 	.word	0x00012458
        /*0834*/ 	.short	0x0100
        /*0836*/ 	.byte	0x08
	.zero		1


	//   ....[9]....
        /*0838*/ 	.word	0x00000500
        /*083c*/ 	.word	0x000000ff
        /*0840*/ 	.word	0x00012468
        /*0844*/ 	.short	0x0100
        /*0846*/ 	.byte	0x08
	.zero		1


	//   ....[10]....
        /*0848*/ 	.word	0x000005f0
        /*084c*/ 	.word	0x000000ff
        /*0850*/ 	.word	0x00012470
        /*0854*/ 	.short	0x0100
        /*0856*/ 	.byte	0x06
	.zero		1


	//   ....[11]....
        /*0858*/ 	.word	0x00000600
        /*085c*/ 	.word	0x000000ff
        /*0860*/ 	.word	0x00012480
        /*0864*/ 	.short	0x0100
        /*0866*/ 	.byte	0x06
	.zero		1


	//   ....[12]....
        /*0868*/ 	.word	0x00000610
        /*086c*/ 	.word	0x000000ff
        /*0870*/ 	.word	0x00012478
        /*0874*/ 	.short	0x0100
        /*0876*/ 	.byte	0x06
	.zero		1


	//   ....[13]....
        /*0878*/ 	.word	0x00000620
        /*087c*/ 	.word	0x000000ff
        /*0880*/ 	.word	0x00012488
        /*0884*/ 	.short	0x0100
        /*0886*/ 	.byte	0x06
	.zero		1


	//   ....[14]....
        /*0888*/ 	.word	0x00000750
        /*088c*/ 	.word	0x000000ff
        /*0890*/ 	.word	0x00012490
        /*0894*/ 	.short	0x0100
        /*0896*/ 	.byte	0x08
	.zero		1


	//   ....[15]....
        /*0898*/ 	.word	0x00000760
        /*089c*/ 	.word	0x000000ff
        /*08a0*/ 	.word	0x000124a0
        /*08a4*/ 	.short	0x0100
        /*08a6*/ 	.byte	0x08
	.zero		1


	//   ....[16]....
        /*08a8*/ 	.word	0x00000770
        /*08ac*/ 	.word	0x000000ff
        /*08b0*/ 	.word	0x00012498
        /*08b4*/ 	.short	0x0100
        /*08b6*/ 	.byte	0x08
	.zero		1


	//   ....[17]....
        /*08b8*/ 	.word	0x00000780
        /*08bc*/ 	.word	0x000000ff
        /*08c0*/ 	.word	0x000124a8
        /*08c4*/ 	.short	0x0100
        /*08c6*/ 	.byte	0x08
	.zero		1


	//   ....[18]....
        /*08c8*/ 	.word	0x000008b0
        /*08cc*/ 	.word	0x000000ff
        /*08d0*/ 	.word	0x000124b0
        /*08d4*/ 	.short	0x0100
        /*08d6*/ 	.byte	0x08
	.zero		1


	//   ....[19]....
        /*08d8*/ 	.word	0x000008c0
        /*08dc*/ 	.word	0x000000ff
        /*08e0*/ 	.word	0x000124c0
        /*08e4*/ 	.short	0x0100
        /*08e6*/ 	.byte	0x08
	.zero		1


	//   ....[20]....
        /*08e8*/ 	.word	0x000008d0
        /*08ec*/ 	.word	0x000000ff
        /*08f0*/ 	.word	0x000124b8
        /*08f4*/ 	.short	0x0100
        /*08f6*/ 	.byte	0x08
	.zero		1


	//   ....[21]....
        /*08f8*/ 	.word	0x000008e0
        /*08fc*/ 	.word	0x000000ff
        /*0900*/ 	.word	0x000124c8
        /*0904*/ 	.short	0x0100
        /*0906*/ 	.byte	0x08
	.zero		1


	//   ....[22]....
        /*0908*/ 	.word	0x00001940
        /*090c*/ 	.word	0x000000ff
        /*0910*/ 	.word	0x00012400
        /*0914*/ 	.short	0x010a
        /*0916*/ 	.byte	0x2e
	.zero		1


	//   ....[23]....
        /*0918*/ 	.word	0x000019d0
        /*091c*/ 	.word	0x000000ff
        /*0920*/ 	.word	0x00012430
        /*0924*/ 	.short	0x010a
        /*0926*/ 	.byte	0x2e
	.zero		1


	//   ....[24]....
        /*0928*/ 	.word	0x00001a60
        /*092c*/ 	.word	0x000000ff
        /*0930*/ 	.word	0x00012430
        /*0934*/ 	.short	0x010a
        /*0936*/ 	.byte	0x2e
	.zero		1


	//   ....[25]....
        /*0938*/ 	.word	0x00002910
        /*093c*/ 	.word	0x00000010
        /*0940*/ 	.word	0x00000000
        /*0944*/ 	.short	0x0101
        /*0946*/ 	.byte	0x3f
	.zero		1


	//   ....[26]....
        /*0948*/ 	.word	0x00006560
        /*094c*/ 	.word	0x000000ff
        /*0950*/ 	.word	0x00012430
        /*0954*/ 	.short	0x010a
        /*0956*/ 	.byte	0x16
	.zero		1


	//   ....[27]....
        /*0958*/ 	.word	0x000065a0
        /*095c*/ 	.word	0x000000ff
        /*0960*/ 	.word	0x00012430
        /*0964*/ 	.short	0x010a
        /*0966*/ 	.byte	0x16
	.zero		1


	//   ....[28]....
        /*0968*/ 	.word	0x000069f0
        /*096c*/ 	.word	0x000000ff
        /*0970*/ 	.word	0x00012450
        /*0974*/ 	.short	0x010a
        /*0976*/ 	.byte	0x0d
	.zero		1


	//   ....[29]....
        /*0978*/ 	.word	0x00006ca0
        /*097c*/ 	.word	0x000000ff
        /*0980*/ 	.word	0x00012450
        /*0984*/ 	.short	0x010a
        /*0986*/ 	.byte	0x0d
	.zero		1


	//   ....[30]....
        /*0988*/ 	.word	0x00007680
        /*098c*/ 	.word	0x00000038
        /*0990*/ 	.word	0x00000000
        /*0994*/ 	.short	0x0101
        /*0996*/ 	.byte	0x3f
	.zero		1


	//   ....[31]....
        /*0998*/ 	.word	0x0000a990
        /*099c*/ 	.word	0x000000ff
        /*09a0*/ 	.word	0x00000000
        /*09a4*/ 	.short	0x0101
        /*09a6*/ 	.byte	0x0a
	.zero		1


	//   ....[32]....
        /*09a8*/ 	.word	0x0000b3c0
        /*09ac*/ 	.word	0x000000ff
        /*09b0*/ 	.word	0x00012430
        /*09b4*/ 	.short	0x010a
        /*09b6*/ 	.byte	0x16
	.zero		1


	//   ....[33]....
        /*09b8*/ 	.word	0x0000b400
        /*09bc*/ 	.word	0x000000ff
        /*09c0*/ 	.word	0x00012430
        /*09c4*/ 	.short	0x010a
        /*09c6*/ 	.byte	0x16
	.zero		1


	//   ....[34]....
        /*09c8*/ 	.word	0x0000b840
        /*09cc*/ 	.word	0x000000ff
        /*09d0*/ 	.word	0x00012450
        /*09d4*/ 	.short	0x010a
        /*09d6*/ 	.byte	0x0d
	.zero		1


	//   ....[35]....
        /*09d8*/ 	.word	0x0000c770
        /*09dc*/ 	.word	0x000000ff
        /*09e0*/ 	.word	0x00012450
        /*09e4*/ 	.short	0x010a
        /*09e6*/ 	.byte	0x0d
	.zero		1


	//   ....[36]....
        /*09e8*/ 	.word	0x0000db60
        /*09ec*/ 	.word	0x00000006
        /*09f0*/ 	.word	0x00000000
        /*09f4*/ 	.short	0x0101
        /*09f6*/ 	.byte	0x3f
	.zero		1


	//   ....[37]....
        /*09f8*/ 	.word	0x0000dd80
        /*09fc*/ 	.word	0x000000ff
        /*0a00*/ 	.word	0x00000000
        /*0a04*/ 	.short	0x0101
        /*0a06*/ 	.byte	0x0a
	.zero		1


	//   ....[38]....
        /*0a08*/ 	.word	0x0000e5a0
        /*0a0c*/ 	.word	0x000000ff
        /*0a10*/ 	.word	0x00012430
        /*0a14*/ 	.short	0x010a
        /*0a16*/ 	.byte	0x1a
	.zero		1


	//   ....[39]....
        /*0a18*/ 	.word	0x0000e5e0
        /*0a1c*/ 	.word	0x000000ff
        /*0a20*/ 	.word	0x00012430
        /*0a24*/ 	.short	0x010a
        /*0a26*/ 	.byte	0x1a
	.zero		1


	//   ....[40]....
        /*0a28*/ 	.word	0x0000ea20
        /*0a2c*/ 	.word	0x000000ff
        /*0a30*/ 	.word	0x00012450
        /*0a34*/ 	.short	0x010a
        /*0a36*/ 	.byte	0x0c
	.zero		1


	//   ....[41]....
        /*0a38*/ 	.word	0x0000ecd0
        /*0a3c*/ 	.word	0x000000ff
        /*0a40*/ 	.word	0x00012450
        /*0a44*/ 	.short	0x010a
        /*0a46*/ 	.byte	0x0c
	.zero		1


	//   ....[42]....
        /*0a48*/ 	.word	0x0000f730
        /*0a4c*/ 	.word	0x00000038
        /*0a50*/ 	.word	0x00000000
        /*0a54*/ 	.short	0x0101
        /*0a56*/ 	.byte	0x3f
	.zero		1


	//   ....[43]....
        /*0a58*/ 	.word	0x000129e0
        /*0a5c*/ 	.word	0x000000ff
        /*0a60*/ 	.word	0x00000000
        /*0a64*/ 	.short	0x0101
        /*0a66*/ 	.byte	0x04
	.zero		1


	//   ....[44]....
        /*0a68*/ 	.word	0x000130c0
        /*0a6c*/ 	.word	0x000000ff
        /*0a70*/ 	.word	0x00012450
        /*0a74*/ 	.short	0x010a
        /*0a76*/ 	.byte	0x0e
	.zero		1


	//   ....[45]....
        /*0a78*/ 	.word	0x00013100
        /*0a7c*/ 	.word	0x000000ff
        /*0a80*/ 	.word	0x00012450
        /*0a84*/ 	.short	0x010a
        /*0a86*/ 	.byte	0x0e
	.zero		1


	//   ....[46]....
        /*0a88*/ 	.word	0x000139a0
        /*0a8c*/ 	.word	0x000000ff
        /*0a90*/ 	.word	0x00000000
        /*0a94*/ 	.short	0x0101
        /*0a96*/ 	.byte	0x04
	.zero		1


	//   ....[47]....
        /*0a98*/ 	.word	0x000148e0
        /*0a9c*/ 	.word	0x000000ff
        /*0aa0*/ 	.word	0x00000000
        /*0aa4*/ 	.short	0x0101
        /*0aa6*/ 	.byte	0x04
	.zero		1


	//   ....[48]....
        /*0aa8*/ 	.word	0x00016850
        /*0aac*/ 	.word	0x000000ff
        /*0ab0*/ 	.word	0x00012480
        /*0ab4*/ 	.short	0x010a
        /*0ab6*/ 	.byte	0x26
	.zero		1


	//   ....[49]....
        /*0ab8*/ 	.word	0x000169b0
        /*0abc*/ 	.word	0x000000ff
        /*0ac0*/ 	.word	0x00012440
        /*0ac4*/ 	.short	0x010a
        /*0ac6*/ 	.byte	0x26
	.zero		1


	//   ....[50]....
        /*0ac8*/ 	.word	0x00017490
        /*0acc*/ 	.word	0x000000ff
        /*0ad0*/ 	.word	0x00012400
        /*0ad4*/ 	.short	0x0107
        /*0ad6*/ 	.byte	0x26
	.zero		1


	//   ....[51]....
        /*0ad8*/ 	.word	0x000174d0
        /*0adc*/ 	.word	0x000000ff
        /*0ae0*/ 	.word	0x00012400
        /*0ae4*/ 	.short	0x0101
        /*0ae6*/ 	.byte	0x26
	.zero		1


	//   ....[52]....
        /*0ae8*/ 	.word	0x00017500
        /*0aec*/ 	.word	0x000000ff
        /*0af0*/ 	.word	0x00012420
        /*0af4*/ 	.short	0x010a
        /*0af6*/ 	.byte	0x26
	.zero		1


	//   ....[53]....
        /*0af8*/ 	.word	0x000177b0
        /*0afc*/ 	.word	0x00000005
        /*0b00*/ 	.word	0x00012480
        /*0b04*/ 	.short	0x010a
        /*0b06*/ 	.byte	0x3f
	.zero		1


	//   ....[54]....
        /*0b08*/ 	.word	0x000179d0
        /*0b0c*/ 	.word	0x00000005
        /*0b10*/ 	.word	0x00012440
        /*0b14*/ 	.short	0x010a
        /*0b16*/ 	.byte	0x3f
	.zero		1


	//   ....[55]....
        /*0b18*/ 	.word	0x00017c40
        /*0b1c*/ 	.word	0x00000003
        /*0b20*/ 	.word	0x00012470
        /*0b24*/ 	.short	0x010a
        /*0b26*/ 	.byte	0x3f
	.zero		1


	//   ....[56]....
        /*0b28*/ 	.word	0x00017ca0
        /*0b2c*/ 	.word	0x00000003
        /*0b30*/ 	.word	0x00012460
        /*0b34*/ 	.short	0x010a
        /*0b36*/ 	.byte	0x3f
	.zero		1


	//   ....[57]....
        /*0b38*/ 	.word	0x00017f70
        /*0b3c*/ 	.word	0x00000003
        /*0b40*/ 	.word	0x00012450
        /*0b44*/ 	.short	0x0101
        /*0b46*/ 	.byte	0x3f
	.zero		1


	//   ....[58]....
        /*0b48*/ 	.word	0x00017ff0
        /*0b4c*/ 	.word	0x00000002
        /*0b50*/ 	.word	0x00000000
        /*0b54*/ 	.short	0x0101
        /*0b56*/ 	.byte	0x3f
	.zero		1


	//   ....[59]....
        /*0b58*/ 	.word	0x000180f0
        /*0b5c*/ 	.word	0x00000000
        /*0b60*/ 	.word	0x00012470
        /*0b64*/ 	.short	0x010a
        /*0b66*/ 	.byte	0x3f
	.zero		1


	//   ....[60]....
        /*0b68*/ 	.word	0x00018190
        /*0b6c*/ 	.word	0x00000000
        /*0b70*/ 	.word	0x00012460
        /*0b74*/ 	.short	0x010a
        /*0b76*/ 	.byte	0x3f
	.zero		1


	//   ....[61]....
        /*0b78*/ 	.word	0x00018460
        /*0b7c*/ 	.word	0x00000000
        /*0b80*/ 	.word	0x00012450
        /*0b84*/ 	.short	0x0101
        /*0b86*/ 	.byte	0x3f
	.zero		1


	//   ....[62]....
        /*0b88*/ 	.word	0x000184d0
        /*0b8c*/ 	.word	0x00000002
        /*0b90*/ 	.word	0x00000000
        /*0b94*/ 	.short	0x0101
        /*0b96*/ 	.byte	0x3f
	.zero		1


	//   ....[63]....
        /*0b98*/ 	.word	0x00018570
        /*0b9c*/ 	.word	0x00000009
        /*0ba0*/ 	.word	0x00012420
        /*0ba4*/ 	.short	0x010a
        /*0ba6*/ 	.byte	0x3f
	.zero		1


	//   ....[64]....
        /*0ba8*/ 	.word	0x000186b0
        /*0bac*/ 	.word	0x00000006
        /*0bb0*/ 	.word	0x00000000
        /*0bb4*/ 	.short	0x010a
        /*0bb6*/ 	.byte	0x3f
	.zero		1


	//   ....[65]....
        /*0bb8*/ 	.word	0x00018720
        /*0bbc*/ 	.word	0x00000007
        /*0bc0*/ 	.word	0x00000000
        /*0bc4*/ 	.short	0x010a
        /*0bc6*/ 	.byte	0x3f
	.zero		1


	//   ....[66]....
        /*0bc8*/ 	.word	0x00018770
        /*0bcc*/ 	.word	0x00000000
        /*0bd0*/ 	.word	0x00012460
        /*0bd4*/ 	.short	0x010a
        /*0bd6*/ 	.byte	0x3f
	.zero		1


	//   ....[67]....
        /*0bd8*/ 	.word	0x000187c0
        /*0bdc*/ 	.word	0x00000005
        /*0be0*/ 	.word	0x00012460
        /*0be4*/ 	.short	0x010a
        /*0be6*/ 	.byte	0x3f
	.zero		1


	//   ....[68]....
        /*0be8*/ 	.word	0x00018800
        /*0bec*/ 	.word	0x00000000
        /*0bf0*/ 	.word	0x00012480
        /*0bf4*/ 	.short	0x010a
        /*0bf6*/ 	.byte	0x3f
	.zero		1


	//   ....[69]....
        /*0bf8*/ 	.word	0x00018820
        /*0bfc*/ 	.word	0x00000005
        /*0c00*/ 	.word	0x00012480
        /*0c04*/ 	.short	0x010a
        /*0c06*/ 	.byte	0x3f
	.zero		1


	//   ....[70]....
        /*0c08*/ 	.word	0x00018890
        /*0c0c*/ 	.word	0x00000003
        /*0c10*/ 	.word	0x00012400
        /*0c14*/ 	.short	0x010a
        /*0c16*/ 	.byte	0x3f
	.zero		1


	//   ....[71]....
        /*0c18*/ 	.word	0x000188f0
        /*0c1c*/ 	.word	0x00000003
        /*0c20*/ 	.word	0x00012430
        /*0c24*/ 	.short	0x010a
        /*0c26*/ 	.byte	0x3f
	.zero		1


	//   ....[72]....
        /*0c28*/ 	.word	0x00018950
        /*0c2c*/ 	.word	0x00000009
        /*0c30*/ 	.word	0x00012430
        /*0c34*/ 	.short	0x010a
        /*0c36*/ 	.byte	0x3f
	.zero		1


	//   ....[73]....
        /*0c38*/ 	.word	0x000189b0
        /*0c3c*/ 	.word	0x0000006b
        /*0c40*/ 	.word	0x00012450
        /*0c44*/ 	.short	0x010a
        /*0c46*/ 	.byte	0x3f
	.zero		1


	//   ....[74]....
        /*0c48*/ 	.word	0x00018a10
        /*0c4c*/ 	.word	0x00000005
        /*0c50*/ 	.word	0x00012430
        /*0c54*/ 	.short	0x010a
        /*0c56*/ 	.byte	0x3f
	.zero		1


	//   ....[75]....
        /*0c58*/ 	.word	0x00018a70
        /*0c5c*/ 	.word	0x00000005
        /*0c60*/ 	.word	0x00012450
        /*0c64*/ 	.short	0x010a
        /*0c66*/ 	.byte	0x3f
	.zero		1


	//   ....[76]....
        /*0c68*/ 	.word	0x00018ad0
        /*0c6c*/ 	.word	0x00000009
        /*0c70*/ 	.word	0x00012430
        /*0c74*/ 	.short	0x010a
        /*0c76*/ 	.byte	0x3f
	.zero		1


	//   ....[77]....
        /*0c78*/ 	.word	0x00018b30
        /*0c7c*/ 	.word	0x0000006b
        /*0c80*/ 	.word	0x00012450
        /*0c84*/ 	.short	0x010a
        /*0c86*/ 	.byte	0x3f
	.zero		1


	//   ....[78]....
        /*0c88*/ 	.word	0x00018b90
        /*0c8c*/ 	.word	0x00000003
        /*0c90*/ 	.word	0x00012450
        /*0c94*/ 	.short	0x010a
        /*0c96*/ 	.byte	0x3f
	.zero		1


	//   ....[79]....
        /*0c98*/ 	.word	0x00018cf0
        /*0c9c*/ 	.word	0x00000003
        /*0ca0*/ 	.word	0x00012480
        /*0ca4*/ 	.short	0x010a
        /*0ca6*/ 	.byte	0x3f
	.zero		1


	//   ....[80]....
        /*0ca8*/ 	.word	0x00018d50
        /*0cac*/ 	.word	0x00000003
        /*0cb0*/ 	.word	0x00012440
        /*0cb4*/ 	.short	0x010a
        /*0cb6*/ 	.byte	0x3f
	.zero		1


	//   ....[81]....
        /*0cb8*/ 	.word	0x000194d0
        /*0cbc*/ 	.word	0x00000003
        /*0cc0*/ 	.word	0x00012420
        /*0cc4*/ 	.short	0x010a
        /*0cc6*/ 	.byte	0x3f
	.zero		1


	//   ....[82]....
        /*0cc8*/ 	.word	0x00019520
        /*0ccc*/ 	.word	0x00000005
        /*0cd0*/ 	.word	0x00012480
        /*0cd4*/ 	.short	0x010a
        /*0cd6*/ 	.byte	0x3f
	.zero		1


	//   ....[83]....
        /*0cd8*/ 	.word	0x00019570
        /*0cdc*/ 	.word	0x00000005
        /*0ce0*/ 	.word	0x00012440
        /*0ce4*/ 	.short	0x010a
        /*0ce6*/ 	.byte	0x3f
	.zero		1


	//   ....[84]....
        /*0ce8*/ 	.word	0x000195c0
        /*0cec*/ 	.word	0x00000003
        /*0cf0*/ 	.word	0x00012470
        /*0cf4*/ 	.short	0x010a
        /*0cf6*/ 	.byte	0x3f
	.zero		1


	//   ....[85]....
        /*0cf8*/ 	.word	0x00019610
        /*0cfc*/ 	.word	0x00000003
        /*0d00*/ 	.word	0x00012460
        /*0d04*/ 	.short	0x010a
        /*0d06*/ 	.byte	0x3f
	.zero		1


	//   ....[86]....
        /*0d08*/ 	.word	0x00019660
        /*0d0c*/ 	.word	0x00000000
        /*0d10*/ 	.word	0x00012470
        /*0d14*/ 	.short	0x010a
        /*0d16*/ 	.byte	0x3f
	.zero		1


	//   ....[87]....
        /*0d18*/ 	.word	0x000196b0
        /*0d1c*/ 	.word	0x00000000
        /*0d20*/ 	.word	0x00012460
        /*0d24*/ 	.short	0x010a
        /*0d26*/ 	.byte	0x3f
	.zero		1


	//   ....[88]....
        /*0d28*/ 	.word	0x00019700
        /*0d2c*/ 	.word	0x00000009
        /*0d30*/ 	.word	0x00012420
        /*0d34*/ 	.short	0x010a
        /*0d36*/ 	.byte	0x3f
	.zero		1


	//   ....[89]....
        /*0d38*/ 	.word	0x00019750
        /*0d3c*/ 	.word	0x00000006
        /*0d40*/ 	.word	0x00000000
        /*0d44*/ 	.short	0x010a
        /*0d46*/ 	.byte	0x3f
	.zero		1


	//   ....[90]....
        /*0d48*/ 	.word	0x000197a0
        /*0d4c*/ 	.word	0x00000007
        /*0d50*/ 	.word	0x00000000
        /*0d54*/ 	.short	0x010a
        /*0d56*/ 	.byte	0x3f
	.zero		1


	//   ....[91]....
        /*0d58*/ 	.word	0x000197f0
        /*0d5c*/ 	.word	0x00000000
        /*0d60*/ 	.word	0x00012460
        /*0d64*/ 	.short	0x010a
        /*0d66*/ 	.byte	0x3f
	.zero		1


	//   ....[92]....
        /*0d68*/ 	.word	0x00019840
        /*0d6c*/ 	.word	0x00000005
        /*0d70*/ 	.word	0x00012460
        /*0d74*/ 	.short	0x010a
        /*0d76*/ 	.byte	0x3f
	.zero		1


	//   ....[93]....
        /*0d78*/ 	.word	0x00019890
        /*0d7c*/ 	.word	0x00000000
        /*0d80*/ 	.word	0x00012480
        /*0d84*/ 	.short	0x010a
        /*0d86*/ 	.byte	0x3f
	.zero		1


	//----- nvinfo : EIATTR_NUM_MBARRIERS
	.align		4
.L_177:
        /*0d88*/ 	.byte	0x03, 0x38
        /*0d8a*/ 	.short	0x0016


	//----- nvinfo : EIATTR_EXIT_INSTR_OFFSETS
	.align		4
        /*0d8c*/ 	.byte	0x04, 0x1c
        /*0d8e*/ 	.short	(.L_179 - .L_178)


	//   ....[0]....
.L_178:
        /*0d90*/ 	.word	0x00018870


	//----- nvinfo : EIATTR_MAX_THREADS
	.align		4
.L_179:
        /*0d94*/ 	.byte	0x04, 0x05
        /*0d96*/ 	.short	(.L_181 - .L_180)
.L_180:
        /*0d98*/ 	.word	0x00000200
        /*0d9c*/ 	.word	0x00000001
        /*0da0*/ 	.word	0x00000001


	//----- nvinfo : EIATTR_CRS_STACK_SIZE
	.align		4
.L_181:
        /*0da4*/ 	.byte	0x04, 0x1e
        /*0da6*/ 	.short	(.L_183 - .L_182)
.L_182:
        /*0da8*/ 	.word	0x00000000


	//----- nvinfo : EIATTR_CBANK_PARAM_SIZE
	.align		4
.L_183:
        /*0dac*/ 	.byte	0x03, 0x19
        /*0dae*/ 	.short	0x0a70


	//----- nvinfo : EIATTR_PARAM_CBANK
	.align		4
        /*0db0*/ 	.byte	0x04, 0x0a
        /*0db2*/ 	.short	(.L_185 - .L_184)
	.align		4
.L_184:
        /*0db4*/ 	.word	index@(.nv.constant0._ZN7cutlass13device_kernelIN5flash11enable_sm90INS1_16FlashAttnFwdSm90INS1_25CollectiveMainloopFwdSm90ILi2EN4cute5tupleIJNS5_1CILi1EEES8_S8_EEENS6_IJNS7_ILi192EEENS7_ILi160EEENS7_ILi64EEEEEELi64ENS_12float_e4m3_tEfNS_4arch4Sm90ELb0ELb1ELb1ELb0ELb0ELb0ELb0ELb1ELb1ELb1ELb1ELb0EEENS1_21CollectiveEpilogueFwdINS6_IJSA_SC_SB_EEES9_NS_10bfloat16_tESG_Li384ELb0ELb1ELb1ELb1EEENS1_19SingleTileSchedulerILb0ELb1ELb1ELi192EEEEEEEEEvNT_6ParamsE)
        /*0db8*/ 	.short	0x0210
        /*0dba*/ 	.short	0x0a70


	//----- nvinfo : EIATTR_SW_WAR
	.align		4
.L_185:
        /*0dbc*/ 	.byte	0x04, 0x36
        /*0dbe*/ 	.short	(.L_187 - .L_186)
.L_186:
        /*0dc0*/ 	.word	0x00000008
.L_187:


//--------------------- .nv.info._ZN7cutlass13device_kernelIN5flash11enable_sm90INS1_16FlashAttnFwdSm90INS1_25CollectiveMainloopFwdSm90ILi2EN4cute5tupleIJNS5_1CILi1EEES8_S8_EEENS6_IJNS7_ILi192EEENS7_ILi160EEENS7_ILi64EEEEEELi64ENS_12float_e4m3_tEfNS_4arch4Sm90ELb0ELb1ELb1ELb1ELb0ELb0ELb0ELb1ELb1ELb1ELb1ELb0EEENS1_21CollectiveEpilogueFwdINS6_IJSA_SC_SB_EEES9_NS_10bfloat16_tESG_Li384ELb1ELb1ELb1ELb1EEENS1_36VarlenDynamicPersistentTileSchedulerILi192ELi160ELi384ELi128ELb1ELb1ELb1ELb1ELb0ELb1EEEEEEEEEvNT_6ParamsE --------------------------
	.section	.nv.info._ZN7cutlass13device_kernelIN5flash11enable_sm90INS1_16FlashAttnFwdSm90INS1_25CollectiveMainloopFwdSm90ILi2EN4cute5tupleIJNS5_1CILi1EEES8_S8_EEENS6_IJNS7_ILi192EEENS7_ILi160EEENS7_ILi64EEEEEELi64ENS_12float_e4m3_tEfNS_4arch4Sm90ELb0ELb1ELb1ELb1ELb0ELb0ELb0ELb1ELb1ELb1ELb1ELb0EEENS1_21CollectiveEpilogueFwdINS6_IJSA_SC_SB_EEES9_NS_10bfloat16_tESG_Li384ELb1ELb1ELb1ELb1EEENS1_36VarlenDynamicPersistentTileSchedulerILi192ELi160ELi384ELi128ELb1ELb1ELb1ELb1ELb0ELb1EEEEEEEEEvNT_6ParamsE,"",@"SHT_CUDA_INFO"
	.sectionflags	@""
	.align	4


	//----- nvinfo : EIATTR_CUDA_API_VERSION
	.align		4
        /*0000*/ 	.byte	0x04, 0x37
        /*0002*/ 	.short	(.L_189 - .L_188)
.L_188:
        /*0004*/ 	.word	0x00000082


	//----- nvinfo : EIATTR_KPARAM_INFO
	.align		4
.L_189:
        /*0008*/ 	.byte	0x04, 0x17
        /*000a*/ 	.short	(.L_191 - .L_190)
.L_190:
        /*000c*/ 	.word	0x00000000
        /*0010*/ 	.short	0x0000
        /*0012*/ 	.short	0x0070
        /*0014*/ 	.byte	0x00, 0xf0, 0x01, 0x2a


	//----- nvinfo : EIATTR_SPARSE_MMA_MASK
	.align		4
.L_191:
        /*0018*/ 	.byte	0x03, 0x50
        /*001a*/ 	.short	0x0000


	//----- nvinfo : EIATTR_MAXREG_COUNT
	.align		4
        /*001c*/ 	.byte	0x03, 0x1b
        /*001e*/ 	.short	0x0080


	//----- nvinfo : EIATTR_NUM_BARRIERS
	.align		4
        /*0020*/ 	.byte	0x02, 0x4c
        /*0022*/ 	.byte	0x09
	.zero		1


	//----- nvinfo : EIATTR_EXTERNS
	.align		4
        /*0024*/ 	.byte	0x04, 0x0f
        /*0026*/ 	.short	(.L_193 - .L_192)


	//   ....[0]....
	.align		4
.L_192:
        /*0028*/ 	.word	index@(__assertfail)


	//----- nvinfo : EIATTR_ANNOTATIONS
	.align		4
.L_193:
        /*002c*/ 	.byte	0x04, 0x55
        /*002e*/ 	.short	(.L_195 - .L_194)


	//   ....[0]....
.L_194:
        /* <DEDUP_REMOVED lines=84> */


	//----- nvinfo : EIATTR_MERCURY_ISA_VERSION
	.align		4
.L_195:
        /*0560*/ 	.byte	0x03, 0x5f
        /*0562*/ 	.short	0x0101


	//----- nvinfo : EIATTR_UNUSED_LOAD_BYTE_OFFSET
	.align		4
        /*0564*/ 	.byte	0x04, 0x44
        /*0566*/ 	.short	(.L_197 - .L_196)


	//   ....[0]....
.L_196:
        /*0568*/ 	.word	0x00000a00
        /*056c*/ 	.word	0x0000fff0


	//   ....[1]....
        /*0570*/ 	.word	0x00013d80
        /*0574*/ 	.word	0x0000fff0


	//----- nvinfo : EIATTR_INT_WARP_WIDE_INSTR_OFFSETS
	.align		4
.L_197:
        /*0578*/ 	.byte	0x04, 0x31
        /*057a*/ 	.short	(.L_199 - .L_198)


	//   ....[0]....
.L_198:
        /*057c*/ 	.word	0x00000130


	//   ....[1]....
        /*0580*/ 	.word	0x00000170


	//   ....[2]....
        /*0584*/ 	.word	0x000001e0


	//   ....[3]....
        /*0588*/ 	.word	0x000188e0


	//   ....[4]....
        /*058c*/ 	.word	0x00018970


	//   ....[5]....
        /*0590*/ 	.word	0x0001ad20


	//   ....[6]....
        /*0594*/ 	.word	0x0001adb0


	//----- nvinfo : EIATTR_COOP_GROUP_MASK_REGIDS
	.align		4
.L_199:
        /*0598*/ 	.byte	0x04, 0x29
        /*059a*/ 	.short	(.L_201 - .L_200)


	//   ....[0]....
.L_200:
        /*059c*/ 	.word	0xffffffff


	//   ....[1]....
        /*05a0*/ 	.word	0xffffffff


	//   ....[2]....
        /*05a4*/ 	.word	0xffffffff


	//   ....[3]....
        /*05a8*/ 	.word	0xffffffff


	//   ....[4]....
        /*05ac*/ 	.word	0xffffffff


	//   ....[5]....
        /*05b0*/ 	.word	0xffffffff


	//   ....[6]....
        /*05b4*/ 	.word	0xffffffff


	//   ....[7]....
        /*05b8*/ 	.word	0xffffffff


	//   ....[8]....
        /*05bc*/ 	.word	0xffffffff


	//   ....[9]....
        /*05c0*/ 	.word	0xffffffff


	//   ....[10]....
        /*05c4*/ 	.word	0xffffffff


	//   ....[11]....
        /*05c8*/ 	.word	0xffffffff


	//   ....[12]....
        /*05cc*/ 	.word	0xffffffff


	//   ....[13]....
        /*05d0*/ 	.word	0xffffffff


	//   ....[14]....
        /*05d4*/ 	.word	0xffffffff


	//   ....[15]....
        /*05d8*/ 	.word	0xffffffff


	//   ....[16]....
        /*05dc*/ 	.word	0xffffffff


	//   ....[17]....
        /*05e0*/ 	.word	0xffffffff


	//   ....[18]....
        /*05e4*/ 	.word	0xffffffff


	//   ....[19]....
        /*05e8*/ 	.word	0xffffffff


	//   ....[20]....
        /*05ec*/ 	.word	0xffffffff


	//   ....[21]....
        /*05f0*/ 	.word	0xffffffff


	//   ....[22]....
        /*05f4*/ 	.word	0xffffffff


	//   ....[23]....
        /*05f8*/ 	.word	0xffffffff


	//   ....[24]....
        /*05fc*/ 	.word	0xffffffff


	//   ....[25]....
        /*0600*/ 	.word	0xffffffff


	//   ....[26]....
        /*0604*/ 	.word	0xffffffff


	//   ....[27]....
        /*0608*/ 	.word	0xffffffff


	//   ....[28]....
        /*060c*/ 	.word	0xffffffff


	//   ....[29]....
        /*0610*/ 	.word	0xffffffff


	//   ....[30]....
        /*0614*/ 	.word	0xffffffff


	//   ....[31]....
        /*0618*/ 	.word	0xffffffff


	//   ....[32]....
        /*061c*/ 	.word	0xffffffff


	//   ....[33]....
        /*0620*/ 	.word	0xffffffff


	//   ....[34]....
        /*0624*/ 	.word	0xffffffff


	//   ....[35]....
        /*0628*/ 	.word	0xffffffff


	//   ....[36]....
        /*062c*/ 	.word	0xffffffff


	//   ....[37]....
        /*0630*/ 	.word	0xffffffff


	//   ....[38]....
        /*0634*/ 	.word	0xffffffff


	//   ....[39]....
        /*0638*/ 	.word	0xffffffff


	//   ....[40]....
        /*063c*/ 	.word	0xffffffff


	//   ....[41]....
        /*0640*/ 	.word	0xffffffff


	//   ....[42]....
        /*0644*/ 	.word	0xffffffff


	//   ....[43]....
        /*0648*/ 	.word	0xffffffff


	//   ....[44]....
        /*064c*/ 	.word	0xffffffff


	//   ....[45]....
        /*0650*/ 	.word	0xffffffff


	//   ....[46]....
        /*0654*/ 	.word	0xffffffff


	//   ....[47]....
        /*0658*/ 	.word	0xffffffff


	//   ....[48]....
        /*065c*/ 	.word	0xffffffff


	//   ....[49]....
        /*0660*/ 	.word	0xffffffff


	//   ....[50]....
        /*0664*/ 	.word	0xffffffff


	//   ....[51]....
        /*0668*/ 	.word	0xffffffff


	//   ....[52]....
        /*066c*/ 	.word	0xffffffff


	//   ....[53]....
        /*0670*/ 	.word	0xffffffff


	//   ....[54]....
        /*0674*/ 	.word	0xffffffff


	//   ....[55]....
        /*0678*/ 	.word	0xffffffff


	//   ....[56]....
        /*067c*/ 	.word	0xffffffff


	//   ....[57]....
        /*0680*/ 	.word	0xffffffff


	//   ....[58]....
        /*0684*/ 	.word	0xffffffff


	//   ....[59]....
        /*0688*/ 	.word	0xffffffff


	//   ....[60]....
        /*068c*/ 	.word	0xffffffff


	//   ....[61]....
        /*0690*/ 	.word	0xffffffff


	//   ....[62]....
        /*0694*/ 	.word	0xffffffff


	//   ....[63]....
        /*0698*/ 	.word	0xffffffff


	//   ....[64]....
        /*069c*/ 	.word	0xffffffff


	//   ....[65]....
        /*06a0*/ 	.word	0xffffffff


	//   ....[66]....
        /*06a4*/ 	.word	0xffffffff


	//   ....[67]....
        /*06a8*/ 	.word	0xffffffff


	//   ....[68]....
        /*06ac*/ 	.word	0xffffffff


	//   ....[69]....
        /*06b0*/ 	.word	0xffffffff


	//   ....[70]....
        /*06b4*/ 	.word	0xffffffff


	//   ....[71]....
        /*06b8*/ 	.word	0xffffffff


	//   ....[72]....
        /*06bc*/ 	.word	0xffffffff


	//   ....[73]....
        /*06c0*/ 	.word	0xffffffff


	//   ....[74]....
        /*06c4*/ 	.word	0xffffffff


	//   ....[75]....
        /*06c8*/ 	.word	0xffffffff


	//   ....[76]....
        /*06cc*/ 	.word	0xffffffff


	//   ....[77]....
        /*06d0*/ 	.word	0xffffffff


	//   ....[78]....
        /*06d4*/ 	.word	0xffffffff


	//   ....[79]....
        /*06d8*/ 	.word	0xffffffff


	//   ....[80]....
        /*06dc*/ 	.word	0xffffffff


	//   ....[81]....
        /*06e0*/ 	.word	0xffffffff


	//   ....[82]....
        /*06e4*/ 	.word	0xffffffff


	//   ....[83]....
        /*06e8*/ 	.word	0xffffffff


	//   ....[84]....
        /*06ec*/ 	.word	0xffffffff


	//   ....[85]....
        /*06f0*/ 	.word	0xffffffff


	//   ....[86]....
        /*06f4*/ 	.word	0xffffffff


	//   ....[87]....
        /*06f8*/ 	.word	0xffffffff


	//   ....[88]....
        /*06fc*/ 	.word	0xffffffff


	//   ....[89]....
        /*0700*/ 	.word	0xffffffff


	//   ....[90]....
        /*0704*/ 	.word	0xffffffff


	//   ....[91]....
        /*0708*/ 	.word	0xffffffff


	//   ....[92]....
        /*070c*/ 	.word	0xffffffff


	//   ....[93]....
        /*0710*/ 	.word	0xffffffff


	//   ....[94]....
        /*0714*/ 	.word	0xffffffff


	//   ....[95]....
        /*0718*/ 	.word	0xffffffff


	//   ....[96]....
        /*071c*/ 	.word	0xffffffff


	//   ....[97]....
        /*0720*/ 	.word	0xffffffff


	//   ....[98]....
        /*0724*/ 	.word	0xffffffff


	//   ....[99]....
        /*0728*/ 	.word	0xffffffff


	//   ....[100]....
        /*072c*/ 	.word	0xffffffff


	//   ....[101]....
        /*0730*/ 	.word	0xffffffff


	//   ....[102]....
        /*0734*/ 	.word	0xffffffff


	//   ....[103]....
        /*0738*/ 	.word	0xffffffff


	//   ....[104]....
        /*073c*/ 	.word	0xffffffff


	//   ....[105]....
        /*0740*/ 	.word	0xffffffff


	//   ....[106]....
        /*0744*/ 	.word	0xffffffff


	//   ....[107]....
        /*0748*/ 	.word	0xffffffff


	//   ....[108]....
        /*074c*/ 	.word	0xffffffff


	//   ....[109]....
        /*0750*/ 	.word	0xffffffff


	//   ....[110]....
        /*0754*/ 	.word	0xffffffff


	//   ....[111]....
        /*0758*/ 	.word	0xffffffff


	//   ....[112]....
        /*075c*/ 	.word	0xffffffff


	//   ....[113]....
        /*0760*/ 	.word	0xffffffff


	//   ....[114]....
        /*0764*/ 	.word	0xffffffff


	//   ....[115]....
        /*0768*/ 	.word	0xffffffff


	//   ....[116]....
        /*076c*/ 	.word	0xffffffff


	//   ....[117]....
        /*0770*/ 	.word	0xffffffff


	//   ....[118]....
        /*0774*/ 	.word	0xffffffff


	//   ....[119]....
        /*0778*/ 	.word	0xffffffff


	//   ....[120]....
        /*077c*/ 	.word	0xffffffff


	//   ....[121]....
        /*0780*/ 	.word	0xffffffff


	//   ....[122]....
        /*0784*/ 	.word	0xffffffff


	//   ....[123]....
        /*0788*/ 	.word	0xffffffff


	//   ....[124]....
        /*078c*/ 	.word	0xffffffff


	//   ....[125]....
        /*0790*/ 	.word	0xffffffff


	//   ....[126]....
        /*0794*/ 	.word	0xffffffff


	//   ....[127]....
        /*0798*/ 	.word	0xffffffff


	//   ....[128]....
        /*079c*/ 	.word	0xffffffff


	//   ....[129]....
        /*07a0*/ 	.word	0xffffffff


	//   ....[130]....
        /*07a4*/ 	.word	0xffffffff


	//   ....[131]....
        /*07a8*/ 	.word	0xffffffff


	//   ....[132]....
        /*07ac*/ 	.word	0xffffffff


	//   ....[133]....
        /*07b0*/ 	.word	0xffffffff


	//   ....[134]....
        /*07b4*/ 	.word	0xffffffff


	//   ....[135]....
        /*07b8*/ 	.word	0xffffffff


	//   ....[136]....
        /*07bc*/ 	.word	0xffffffff


	//   ....[137]....
        /*07c0*/ 	.word	0xffffffff


	//   ....[138]....
        /*07c4*/ 	.word	0xffffffff


	//   ....[139]....
        /*07c8*/ 	.word	0x0500000f


	//   ....[140]....
        /*07cc*/ 	.word	0x0500000f


	//   ....[141]....
        /*07d0*/ 	.word	0x0500000f


	//   ....[142]....
        /*07d4*/ 	.word	0x0500000f


	//   ....[143]....
        /*07d8*/ 	.word	0x0500000f


	//   ....[144]....
        /*07dc*/ 	.word	0x0500000f


	//   ....[145]....
        /*07e0*/ 	.word	0x0500000f


	//   ....[146]....
        /*07e4*/ 	.word	0x0500000f


	//   ....[147]....
        /*07e8*/ 	.word	0x0500000f


	//   ....[148]....
        /*07ec*/ 	.word	0x0500000f


	//   ....[149]....
        /*07f0*/ 	.word	0x0500000f


	//   ....[150]....
        /*07f4*/ 	.word	0x0500000f


	//   ....[151]....
        /*07f8*/ 	.word	0x0500000f


	//   ....[152]....
        /*07fc*/ 	.word	0x0500000f


	//----- nvinfo : EIATTR_COOP_GROUP_INSTR_OFFSETS
	.align		4
.L_201:
        /*0800*/ 	.byte	0x04, 0x28
        /*0802*/ 	.short	(.L_203 - .L_202)


	//   ....[0]....
.L_202:
        /*0804*/ 	.word	0x00000060


	//   ....[1]....
        /*0808*/ 	.word	0x00000140


	//   ....[2]....
        /*080c*/ 	.word	0x00000190


	//   ....[3]....
        /*0810*/ 	.word	0x000003c0


	//   ....[4]....
        /*0814*/ 	.word	0x00000520


	//   ....[5]....
        /*0818*/ 	.word	0x00000640


	//   ....[6]....
        /*081c*/ 	.word	0x000007a0


	//   ....[7]....
        /*0820*/ 	.word	0x000019e0


	//   ....[8]....
        /*0824*/ 	.word	0x00002ae0


	//   ....[9]....
        /*0828*/ 	.word	0x00003cf0


	//   ....[10]....
        /*082c*/ 	.word	0x000048b0


	//   ....[11]....
        /*0830*/ 	.word	0x000049c0


	//   ....[12]....
        /*0834*/ 	.word	0x00005510


	//   ....[13]....
        /*0838*/ 	.word	0x00005590


	//   ....[14]....
        /*083c*/ 	.word	0x00007870


	//   ....[15]....
        /*0840*/ 	.word	0x00007bf0


	//   ....[16]....
        /*0844*/ 	.word	0x00009220


	//   ....[17]....
        /*0848*/ 	.word	0x00009330


	//   ....[18]....
        /*084c*/ 	.word	0x00009ea0


	//   ....[19]....
        /*0850*/ 	.word	0x00009f30


	//   ....[20]....
        /*0854*/ 	.word	0x0000ca10


	//   ....[21]....
        /*0858*/ 	.word	0x0000ca20


	//   ....[22]....
        /*085c*/ 	.word	0x0000ccc0


	//   ....[23]....
        /*0860*/ 	.word	0x0000ccd0


	//   ....[24]....
        /*0864*/ 	.word	0x0000f850


	//   ....[25]....
        /*0868*/ 	.word	0x0000fbd0


	//   ....[26]....
        /*086c*/ 	.word	0x00011200


	//   ....[27]....
        /*0870*/ 	.word	0x00011310


	//   ....[28]....
        /*0874*/ 	.word	0x00011e80


	//   ....[29]....
        /*0878*/ 	.word	0x00011f10


	//   ....[30]....
        /*087c*/ 	.word	0x00013660


	//   ....[31]....
        /*0880*/ 	.word	0x000137c0


	//   ....[32]....
        /*0884*/ 	.word	0x00013820


	//   ....[33]....
        /*0888*/ 	.word	0x00013850


	//   ....[34]....
        /*088c*/ 	.word	0x000143a0


	//   ....[35]....
        /*0890*/ 	.word	0x000143b0


	//   ....[36]....
        /*0894*/ 	.word	0x000143c0


	//   ....[37]....
        /*0898*/ 	.word	0x000143d0


	//   ....[38]....
        /*089c*/ 	.word	0x000143e0


	//   ....[39]....
        /*08a0*/ 	.word	0x000143f0


	//   ....[40]....
        /*08a4*/ 	.word	0x00014400


	//   ....[41]....
        /*08a8*/ 	.word	0x00014410


	//   ....[42]....
        /*08ac*/ 	.word	0x00014420


	//   ....[43]....
        /*08b0*/ 	.word	0x00014450


	//   ....[44]....
        /*08b4*/ 	.word	0x00014480


	//   ....[45]....
        /*08b8*/ 	.word	0x00014490


	//   ....[46]....
        /*08bc*/ 	.word	0x000144a0


	//   ....[47]....
        /*08c0*/ 	.word	0x000144b0


	//   ....[48]....
        /*08c4*/ 	.word	0x000144e0


	//   ....[49]....
        /*08c8*/ 	.word	0x00014510


	//   ....[50]....
        /*08cc*/ 	.word	0x00014540


	//   ....[51]....
        /*08d0*/ 	.word	0x00014560


	//   ....[52]....
        /*08d4*/ 	.word	0x00014590


	//   ....[53]....
        /*08d8*/ 	.word	0x000145a0


	//   ....[54]....
        /*08dc*/ 	.word	0x000145c0


	//   ....[55]....
        /*08e0*/ 	.word	0x000145d0


	//   ....[56]....
        /*08e4*/ 	.word	0x00014600


	//   ....[57]....
        /*08e8*/ 	.word	0x00014620


	//   ....[58]....
        /*08ec*/ 	.word	0x00014630


	//   ....[59]....
        /*08f0*/ 	.word	0x00014640


	//   ....[60]....
        /*08f4*/ 	.word	0x00014650


	//   ....[61]....
        /*08f8*/ 	.word	0x00014670


	//   ....[62]....
        /*08fc*/ 	.word	0x000146a0


	//   ....[63]....
        /*0900*/ 	.word	0x000146b0


	//   ....[64]....
        /*0904*/ 	.word	0x000146c0


	//   ....[65]....
        /*0908*/ 	.word	0x000146f0


	//   ....[66]....
        /*090c*/ 	.word	0x00014ee0


	//   ....[67]....
        /*0910*/ 	.word	0x00014f20


	//   ....[68]....
        /*0914*/ 	.word	0x00014f40


	//   ....[69]....
        /*0918*/ 	.word	0x00014f60


	//   ....[70]....
        /*091c*/ 	.word	0x00015470


	//   ....[71]....
        /*0920*/ 	.word	0x000154b0


	//   ....[72]....
        /*0924*/ 	.word	0x000154d0


	//   ....[73]....
        /*0928*/ 	.word	0x00015500


	//   ....[74]....
        /*092c*/ 	.word	0x00015520


	//   ....[75]....
        /*0930*/ 	.word	0x00015540


	//   ....[76]....
        /*0934*/ 	.word	0x00015560


	//   ....[77]....
        /*0938*/ 	.word	0x00015580


	//   ....[78]....
        /*093c*/ 	.word	0x00015a30


	//   ....[79]....
        /*0940*/ 	.word	0x00015a50


	//   ....[80]....
        /*0944*/ 	.word	0x00015c90


	//   ....[81]....
        /*0948*/ 	.word	0x00015ca0


	//   ....[82]....
        /*094c*/ 	.word	0x000167b0


	//   ....[83]....
        /*0950*/ 	.word	0x000167e0


	//   ....[84]....
        /*0954*/ 	.word	0x00016820


	//   ....[85]....
        /*0958*/ 	.word	0x00016850


	//   ....[86]....
        /*095c*/ 	.word	0x00016880


	//   ....[87]....
        /*0960*/ 	.word	0x00016890


	//   ....[88]....
        /*0964*/ 	.word	0x000168a0


	//   ....[89]....
        /*0968*/ 	.word	0x000168c0


	//   ....[90]....
        /*096c*/ 	.word	0x00016a30


	//   ....[91]....
        /*0970*/ 	.word	0x00016c20


	//   ....[92]....
        /*0974*/ 	.word	0x00016c50


	//   ....[93]....
        /*0978*/ 	.word	0x00016c80


	//   ....[94]....
        /*097c*/ 	.word	0x00016cb0


	//   ....[95]....
        /*0980*/ 	.word	0x00016ce0


	//   ....[96]....
        /*0984*/ 	.word	0x00016d30


	//   ....[97]....
        /*0988*/ 	.word	0x00016ec0


	//   ....[98]....
        /*098c*/ 	.word	0x00016ef0


	//   ....[99]....
        /*0990*/ 	.word	0x00016f20


	//   ....[100]....
        /*0994*/ 	.word	0x00016f50


	//   ....[101]....
        /*0998*/ 	.word	0x00016f80


	//   ....[102]....
        /*099c*/ 	.word	0x00016fb0


	//   ....[103]....
        /*09a0*/ 	.word	0x00017060


	//   ....[104]....
        /*09a4*/ 	.word	0x000170c0


	//   ....[105]....
        /*09a8*/ 	.word	0x000170d0


	//   ....[106]....
        /*09ac*/ 	.word	0x00017120


	//   ....[107]....
        /*09b0*/ 	.word	0x00019040


	//   ....[108]....
        /*09b4*/ 	.word	0x00019cb0


	//   ....[109]....
        /*09b8*/ 	.word	0x00019cc0


	//   ....[110]....
        /*09bc*/ 	.word	0x00019ce0


	//   ....[111]....
        /*09c0*/ 	.word	0x00019d80


	//   ....[112]....
        /*09c4*/ 	.word	0x00019da0


	//   ....[113]....
        /*09c8*/ 	.word	0x00019e00


	//   ....[114]....
        /*09cc*/ 	.word	0x00019e20


	//   ....[115]....
        /*09d0*/ 	.word	0x00019e30


	//   ....[116]....
        /*09d4*/ 	.word	0x00019e80


	//   ....[117]....
        /*09d8*/ 	.word	0x00019eb0


	//   ....[118]....
        /*09dc*/ 	.word	0x00019ec0


	//   ....[119]....
        /*09e0*/ 	.word	0x00019ed0


	//   ....[120]....
        /*09e4*/ 	.word	0x0001b480


	//   ....[121]....
        /*09e8*/ 	.word	0x0001b4b0


	//   ....[122]....
        /*09ec*/ 	.word	0x0001b4e0


	//   ....[123]....
        /*09f0*/ 	.word	0x0001b500


	//   ....[124]....
        /*09f4*/ 	.word	0x0001b520


	//   ....[125]....
        /*09f8*/ 	.word	0x0001b550


	//   ....[126]....
        /*09fc*/ 	.word	0x0001b580


	//   ....[127]....
        /*0a00*/ 	.word	0x0001b590


	//   ....[128]....
        /*0a04*/ 	.word	0x0001b700


	//   ....[129]....
        /*0a08*/ 	.word	0x0001b730


	//   ....[130]....
        /*0a0c*/ 	.word	0x0001b760


	//   ....[131]....
        /*0a10*/ 	.word	0x0001b7a0


	//   ....[132]....
        /*0a14*/ 	.word	0x0001b7d0


	//   ....[133]....
        /*0a18*/ 	.word	0x0001b800


	//   ....[134]....
        /*0a1c*/ 	.word	0x0001b880


	//   ....[135]....
        /*0a20*/ 	.word	0x0001b8d0


	//   ....[136]....
        /*0a24*/ 	.word	0x0001b8e0


	//   ....[137]....
        /*0a28*/ 	.word	0x0001b920


	//   ....[138]....
        /*0a2c*/ 	.word	0x0001c340


	//   ....[139]....
        /*0a30*/ 	.word	0x0001c9d0


	//   ....[140]....
        /*0a34*/ 	.word	0x0001cbe0


	//   ....[141]....
        /*0a38*/ 	.word	0x0001cc30


	//   ....[142]....
        /*0a3c*/ 	.word	0x0001cc90


	//   ....[143]....
        /*0a40*/ 	.word	0x0001cd70


	//   ....[144]....
        /*0a44*/ 	.word	0x0001cdd0


	//   ....[145]....
        /*0a48*/ 	.word	0x0001ce90


	//   ....[146]....
        /*0a4c*/ 	.word	0x0001cef0


	//   ....[147]....
        /*0a50*/ 	.word	0x0001cfc0


	//   ....[148]....
        /*0a54*/ 	.word	0x0001d020


	//   ....[149]....
        /*0a58*/ 	.word	0x0001d0d0


	//   ....[150]....
        /*0a5c*/ 	.word	0x0001d150


	//   ....[151]....
        /*0a60*/ 	.word	0x0001d200


	//   ....[152]....
        /*0a64*/ 	.word	0x0001d540


	//----- nvinfo : EIATTR_REG_RECONFIG
	.align		4
.L_203:
        /*0a68*/ 	.byte	0x01, 0x54
	.zero		2


	//----- nvinfo : EIATTR_SYSCALL_OFFSETS
	.align		4
        /*0a6c*/ 	.byte	0x04, 0x46
        /*0a6e*/ 	.short	(.L_205 - .L_204)


	//   ....[0]....
.L_204:
        /*0a70*/ 	.word	0x00001b90


	//   ....[1]....
        /*0a74*/ 	.word	0x00018ad0


	//   ....[2]....
        /*0a78*/ 	.word	0x00018c40


	//   ....[3]....
        /*0a7c*/ 	.word	0x00018d90


	//   ....[4]....
        /*0a80*/ 	.word	0x00018ed0


	//   ....[5]....
        /*0a84*/ 	.word	0x000197d0


	//----- nvinfo : EIATTR_MBARRIER_INSTR_OFFSETS
	.align		4
.L_205:
        /*0a88*/ 	.byte	0x04, 0x39
        /*0a8a*/ 	.short	(.L_207 - .L_206)


	//   ....[0]....
.L_206:
        /*0a8c*/ 	.word	0x00000270
        /*0a90*/ 	.word	0x000000ff
        /*0a94*/ 	.word	0x00013200
        /*0a98*/ 	.short	0x0100
        /*0a9a*/ 	.byte	0x08
	.zero		1


	//   ....[1]....
        /*0a9c*/ 	.word	0x00000280
        /*0aa0*/ 	.word	0x000000ff
        /*0aa4*/ 	.word	0x00013220
        /*0aa8*/ 	.short	0x0100
        /*0aaa*/ 	.byte	0x08
	.zero		1


	//   ....[2]....
        /*0aac*/ 	.word	0x00000370
        /*0ab0*/ 	.word	0x000000ff
        /*0ab4*/ 	.word	0x00013230
        /*0ab8*/ 	.short	0x0100
        /*0aba*/ 	.byte	0x08
	.zero		1


	//   ....[3]....
        /*0abc*/ 	.word	0x00000380
        /*0ac0*/ 	.word	0x000000ff
        /*0ac4*/ 	.word	0x00013240
        /*0ac8*/ 	.short	0x0100
        /*0aca*/ 	.byte	0x08
	.zero		1


	//   ....[4]....
        /*0acc*/ 	.word	0x00000390
        /*0ad0*/ 	.word	0x000000ff
        /*0ad4*/ 	.word	0x00013238
        /*0ad8*/ 	.short	0x0100
        /*0ada*/ 	.byte	0x08
	.zero		1


	//   ....[5]....
        /*0adc*/ 	.word	0x000003a0
        /*0ae0*/ 	.word	0x000000ff
        /*0ae4*/ 	.word	0x00013248
        /*0ae8*/ 	.short	0x0100
        /*0aea*/ 	.byte	0x08
	.zero		1


	//   ....[6]....
        /*0aec*/ 	.word	0x000004d0
        /*0af0*/ 	.word	0x000000ff
        /*0af4*/ 	.word	0x00013250
        /*0af8*/ 	.short	0x0100
        /*0afa*/ 	.byte	0x08
	.zero		1


	//   ....[7]....
        /*0afc*/ 	.word	0x000004e0
        /*0b00*/ 	.word	0x000000ff
        /*0b04*/ 	.word	0x00013260
        /*0b08*/ 	.short	0x0100
        /*0b0a*/ 	.byte	0x08
	.zero		1


	//   ....[8]....
        /*0b0c*/ 	.word	0x000004f0
        /*0b10*/ 	.word	0x000000ff
        /*0b14*/ 	.word	0x00013258
        /*0b18*/ 	.short	0x0100
        /*0b1a*/ 	.byte	0x08
	.zero		1


	//   ....[9]....
        /*0b1c*/ 	.word	0x00000500
        /*0b20*/ 	.word	0x000000ff
        /*0b24*/ 	.word	0x00013268
        /*0b28*/ 	.short	0x0100
        /*0b2a*/ 	.byte	0x08
	.zero		1


	//   ....[10]....
        /*0b2c*/ 	.word	0x000005f0
        /*0b30*/ 	.word	0x000000ff
        /*0b34*/ 	.word	0x00013270
        /*0b38*/ 	.short	0x0100
        /*0b3a*/ 	.byte	0x06
	.zero		1


	//   ....[11]....
        /*0b3c*/ 	.word	0x00000600
        /*0b40*/ 	.word	0x000000ff
        /*0b44*/ 	.word	0x00013280
        /*0b48*/ 	.short	0x0100
        /*0b4a*/ 	.byte	0x06
	.zero		1


	//   ....[12]....
        /*0b4c*/ 	.word	0x00000610
        /*0b50*/ 	.word	0x000000ff
        /*0b54*/ 	.word	0x00013278
        /*0b58*/ 	.short	0x0100
        /*0b5a*/ 	.byte	0x06
	.zero		1


	//   ....[13]....
        /*0b5c*/ 	.word	0x00000620
        /*0b60*/ 	.word	0x000000ff
        /*0b64*/ 	.word	0x00013288
        /*0b68*/ 	.short	0x0100
        /*0b6a*/ 	.byte	0x06
	.zero		1


	//   ....[14]....
        /*0b6c*/ 	.word	0x00000750
        /*0b70*/ 	.word	0x000000ff
        /*0b74*/ 	.word	0x00013290
        /*0b78*/ 	.short	0x0100
        /*0b7a*/ 	.byte	0x08
	.zero		1


	//   ....[15]....
        /*0b7c*/ 	.word	0x00000760
        /*0b80*/ 	.word	0x000000ff
        /*0b84*/ 	.word	0x000132a0
        /*0b88*/ 	.short	0x0100
        /*0b8a*/ 	.byte	0x08
	.zero		1


	//   ....[16]....
        /*0b8c*/ 	.word	0x00000770
        /*0b90*/ 	.word	0x000000ff
        /*0b94*/ 	.word	0x00013298
        /*0b98*/ 	.short	0x0100
        /*0b9a*/ 	.byte	0x08
	.zero		1


	//   ....[17]....
        /*0b9c*/ 	.word	0x00000780
        /*0ba0*/ 	.word	0x000000ff
        /*0ba4*/ 	.word	0x000132a8
        /*0ba8*/ 	.short	0x0100
        /*0baa*/ 	.byte	0x08
	.zero		1


	//   ....[18]....
        /*0bac*/ 	.word	0x000008b0
        /*0bb0*/ 	.word	0x000000ff
        /*0bb4*/ 	.word	0x000132b0
        /*0bb8*/ 	.short	0x0100
        /*0bba*/ 	.byte	0x08
	.zero		1


	//   ....[19]....
        /*0bbc*/ 	.word	0x000008c0
        /*0bc0*/ 	.word	0x000000ff
        /*0bc4*/ 	.word	0x000132c0
        /*0bc8*/ 	.short	0x0100
        /*0bca*/ 	.byte	0x08
	.zero		1


	//   ....[20]....
        /*0bcc*/ 	.word	0x000008d0
        /*0bd0*/ 	.word	0x000000ff
        /*0bd4*/ 	.word	0x000132b8
        /*0bd8*/ 	.short	0x0100
        /*0bda*/ 	.byte	0x08
	.zero		1


	//   ....[21]....
        /*0bdc*/ 	.word	0x000008e0
        /*0be0*/ 	.word	0x000000ff
        /*0be4*/ 	.word	0x000132c8
        /*0be8*/ 	.short	0x0100
        /*0bea*/ 	.byte	0x08
	.zero		1


	//   ....[22]....
        /*0bec*/ 	.word	0x00001e60
        /*0bf0*/ 	.word	0x000000ff
        /*0bf4*/ 	.word	0x00013200
        /*0bf8*/ 	.short	0x010a
        /*0bfa*/ 	.byte	0x2d
	.zero		1


	//   ....[23]....
        /*0bfc*/ 	.word	0x00001f20
        /*0c00*/ 	.word	0x00000069
        /*0c04*/ 	.word	0x00013230
        /*0c08*/ 	.short	0x010a
        /*0c0a*/ 	.byte	0x3f
	.zero		1


	//   ....[24]....
        /*0c0c*/ 	.word	0x00001f60
        /*0c10*/ 	.word	0x00000069
        /*0c14*/ 	.word	0x00013230
        /*0c18*/ 	.short	0x010a
        /*0c1a*/ 	.byte	0x3f
	.zero		1


	//   ....[25]....
        /*0c1c*/ 	.word	0x00002bf0
        /*0c20*/ 	.word	0x00000069
        /*0c24*/ 	.word	0x00000000
        /*0c28*/ 	.short	0x0101
        /*0c2a*/ 	.byte	0x3f
	.zero		1


	//   ....[26]....
        /*0c2c*/ 	.word	0x00006820
        /*0c30*/ 	.word	0x000000ff
        /*0c34*/ 	.word	0x00013230
        /*0c38*/ 	.short	0x010a
        /*0c3a*/ 	.byte	0x18
	.zero		1


	//   ....[27]....
        /*0c3c*/ 	.word	0x00006860
        /*0c40*/ 	.word	0x000000ff
        /*0c44*/ 	.word	0x00013230
        /*0c48*/ 	.short	0x010a
        /*0c4a*/ 	.byte	0x18
	.zero		1


	//   ....[28]....
        /*0c4c*/ 	.word	0x00006cc0
        /*0c50*/ 	.word	0x000000ff
        /*0c54*/ 	.word	0x00013250
        /*0c58*/ 	.short	0x010a
        /*0c5a*/ 	.byte	0x0b
	.zero		1


	//   ....[29]....
        /*0c5c*/ 	.word	0x00006f80
        /*0c60*/ 	.word	0x000000ff
        /*0c64*/ 	.word	0x00013250
        /*0c68*/ 	.short	0x010a
        /*0c6a*/ 	.byte	0x0b
	.zero		1


	//   ....[30]....
        /*0c6c*/ 	.word	0x00007930
        /*0c70*/ 	.word	0x00000038
        /*0c74*/ 	.word	0x00000000
        /*0c78*/ 	.short	0x0101
        /*0c7a*/ 	.byte	0x3f
	.zero		1


	//   ....[31]....
        /*0c7c*/ 	.word	0x0000ac10
        /*0c80*/ 	.word	0x000000ff
        /*0c84*/ 	.word	0x00000000
        /*0c88*/ 	.short	0x0101
        /*0c8a*/ 	.byte	0x06
	.zero		1


	//   ....[32]....
        /*0c8c*/ 	.word	0x0000b610
        /*0c90*/ 	.word	0x000000ff
        /*0c94*/ 	.word	0x00013230
        /*0c98*/ 	.short	0x010a
        /*0c9a*/ 	.byte	0x06
	.zero		1


	//   ....[33]....
        /*0c9c*/ 	.word	0x0000b650
        /*0ca0*/ 	.word	0x000000ff
        /*0ca4*/ 	.word	0x00013230
        /*0ca8*/ 	.short	0x010a
        /*0caa*/ 	.byte	0x06
	.zero		1


	//   ....[34]....
        /*0cac*/ 	.word	0x0000bab0
        /*0cb0*/ 	.word	0x000000ff
        /*0cb4*/ 	.word	0x00013250
        /*0cb8*/ 	.short	0x010a
        /*0cba*/ 	.byte	0x0b
	.zero		1


	//   ....[35]....
        /*0cbc*/ 	.word	0x0000c9f0
        /*0cc0*/ 	.word	0x000000ff
        /*0cc4*/ 	.word	0x00013250
        /*0cc8*/ 	.short	0x010a
        /*0cca*/ 	.byte	0x0b
	.zero		1


	//   ....[36]....
        /*0ccc*/ 	.word	0x0000ddc0
        /*0cd0*/ 	.word	0x00000006
        /*0cd4*/ 	.word	0x00000000
        /*0cd8*/ 	.short	0x0101
        /*0cda*/ 	.byte	0x3f
	.zero		1


	//   ....[37]....
        /*0cdc*/ 	.word	0x0000e010
        /*0ce0*/ 	.word	0x000000ff
        /*0ce4*/ 	.word	0x00000000
        /*0ce8*/ 	.short	0x0101
        /*0cea*/ 	.byte	0x06
	.zero		1


	//   ....[38]....
        /*0cec*/ 	.word	0x0000e800
        /*0cf0*/ 	.word	0x000000ff
        /*0cf4*/ 	.word	0x00013230
        /*0cf8*/ 	.short	0x010a
        /*0cfa*/ 	.byte	0x18
	.zero		1


	//   ....[39]....
        /*0cfc*/ 	.word	0x0000e840
        /*0d00*/ 	.word	0x000000ff
        /*0d04*/ 	.word	0x00013230
        /*0d08*/ 	.short	0x010a
        /*0d0a*/ 	.byte	0x18
	.zero		1


	//   ....[40]....
        /*0d0c*/ 	.word	0x0000eca0
        /*0d10*/ 	.word	0x000000ff
        /*0d14*/ 	.word	0x00013250
        /*0d18*/ 	.short	0x010a
        /*0d1a*/ 	.byte	0x0b
	.zero		1


	//   ....[41]....
        /*0d1c*/ 	.word	0x0000ef60
        /*0d20*/ 	.word	0x000000ff
        /*0d24*/ 	.word	0x00013250
        /*0d28*/ 	.short	0x010a
        /*0d2a*/ 	.byte	0x0b
	.zero		1


	//   ....[42]....
        /*0d2c*/ 	.word	0x0000f910
        /*0d30*/ 	.word	0x00000038
        /*0d34*/ 	.word	0x00000000
        /*0d38*/ 	.short	0x0101
        /*0d3a*/ 	.byte	0x3f
	.zero		1


	//   ....[43]....
        /*0d3c*/ 	.word	0x00012bf0
        /*0d40*/ 	.word	0x000000ff
        /*0d44*/ 	.word	0x00000000
        /*0d48*/ 	.short	0x0101
        /*0d4a*/ 	.byte	0x06
	.zero		1


	//   ....[44]....
        /*0d4c*/ 	.word	0x000132d0
        /*0d50*/ 	.word	0x000000ff
        /*0d54*/ 	.word	0x00013250
        /*0d58*/ 	.short	0x010a
        /*0d5a*/ 	.byte	0x0e
	.zero		1


	//   ....[45]....
        /*0d5c*/ 	.word	0x00013310
        /*0d60*/ 	.word	0x000000ff
        /*0d64*/ 	.word	0x00013250
        /*0d68*/ 	.short	0x010a
        /*0d6a*/ 	.byte	0x0e
	.zero		1


	//   ....[46]....
        /*0d6c*/ 	.word	0x00013b30
        /*0d70*/ 	.word	0x000000ff
        /*0d74*/ 	.word	0x00000000
        /*0d78*/ 	.short	0x0101
        /*0d7a*/ 	.byte	0x04
	.zero		1


	//   ....[47]....
        /*0d7c*/ 	.word	0x000155b0
        /*0d80*/ 	.word	0x00000007
        /*0d84*/ 	.word	0x00000000
        /*0d88*/ 	.short	0x0101
        /*0d8a*/ 	.byte	0x3f
	.zero		1


	//   ....[48]....
        /*0d8c*/ 	.word	0x00015780
        /*0d90*/ 	.word	0x00000008
        /*0d94*/ 	.word	0x00000000
        /*0d98*/ 	.short	0x0101
        /*0d9a*/ 	.byte	0x3f
	.zero		1


	//   ....[49]....
        /*0d9c*/ 	.word	0x00019290
        /*0da0*/ 	.word	0x00000002
        /*0da4*/ 	.word	0x00013280
        /*0da8*/ 	.short	0x010a
        /*0daa*/ 	.byte	0x3f
	.zero		1


	//   ....[50]....
        /*0dac*/ 	.word	0x00019410
        /*0db0*/ 	.word	0x00000002
        /*0db4*/ 	.word	0x00013240
        /*0db8*/ 	.short	0x010a
        /*0dba*/ 	.byte	0x3f
	.zero		1


	//   ....[51]....
        /*0dbc*/ 	.word	0x00019fd0
        /*0dc0*/ 	.word	0x00000012
        /*0dc4*/ 	.word	0x00013200
        /*0dc8*/ 	.short	0x0107
        /*0dca*/ 	.byte	0x3f
	.zero		1


	//   ....[52]....
        /*0dcc*/ 	.word	0x0001a0d0
        /*0dd0*/ 	.word	0x00000012
        /*0dd4*/ 	.word	0x00013200
        /*0dd8*/ 	.short	0x0101
        /*0dda*/ 	.byte	0x3f
	.zero		1


	//   ....[53]....
        /*0ddc*/ 	.word	0x0001a0f0
        /*0de0*/ 	.word	0x00000012
        /*0de4*/ 	.word	0x00013220
        /*0de8*/ 	.short	0x010a
        /*0dea*/ 	.byte	0x3f
	.zero		1


	//   ....[54]....
        /*0dec*/ 	.word	0x0001a3c0
        /*0df0*/ 	.word	0x00000004
        /*0df4*/ 	.word	0x00013280
        /*0df8*/ 	.short	0x010a
        /*0dfa*/ 	.byte	0x3f
	.zero		1


	//   ....[55]....
        /*0dfc*/ 	.word	0x0001a5e0
        /*0e00*/ 	.word	0x00000004
        /*0e04*/ 	.word	0x00013240
        /*0e08*/ 	.short	0x010a
        /*0e0a*/ 	.byte	0x3f
	.zero		1


	//   ....[56]....
        /*0e0c*/ 	.word	0x0001a8a0
        /*0e10*/ 	.word	0x00000003
        /*0e14*/ 	.word	0x00013270
        /*0e18*/ 	.short	0x010a
        /*0e1a*/ 	.byte	0x3f
	.zero		1


	//   ....[57]....
        /*0e1c*/ 	.word	0x0001a920
        /*0e20*/ 	.word	0x00000003
        /*0e24*/ 	.word	0x00013260
        /*0e28*/ 	.short	0x010a
        /*0e2a*/ 	.byte	0x3f
	.zero		1


	//   ....[58]....
        /*0e2c*/ 	.word	0x0001ac00
        /*0e30*/ 	.word	0x00000003
        /*0e34*/ 	.word	0x00013250
        /*0e38*/ 	.short	0x0101
        /*0e3a*/ 	.byte	0x3f
	.zero		1


	//   ....[59]....
        /*0e3c*/ 	.word	0x0001ac80
        /*0e40*/ 	.word	0x00000002
        /*0e44*/ 	.word	0x00000000
        /*0e48*/ 	.short	0x0101
        /*0e4a*/ 	.byte	0x3f
	.zero		1


	//   ....[60]....
        /*0e4c*/ 	.word	0x0001ae70
        /*0e50*/ 	.word	0x00000002
        /*0e54*/ 	.word	0x00013270
        /*0e58*/ 	.short	0x010a
        /*0e5a*/ 	.byte	0x3f
	.zero		1


	//   ....[61]....
        /*0e5c*/ 	.word	0x0001aef0
        /*0e60*/ 	.word	0x00000002
        /*0e64*/ 	.word	0x00013260
        /*0e68*/ 	.short	0x010a
        /*0e6a*/ 	.byte	0x3f
	.zero		1


	//   ....[62]....
        /*0e6c*/ 	.word	0x0001b1c0
        /*0e70*/ 	.word	0x00000002
        /*0e74*/ 	.word	0x00013250
        /*0e78*/ 	.short	0x0101
        /*0e7a*/ 	.byte	0x3f
	.zero		1


	//   ....[63]....
        /*0e7c*/ 	.word	0x0001b210
        /*0e80*/ 	.word	0x00000000
        /*0e84*/ 	.word	0x00000000
        /*0e88*/ 	.short	0x0101
        /*0e8a*/ 	.byte	0x3f
	.zero		1


	//   ....[64]....
        /*0e8c*/ 	.word	0x0001c2c0
        /*0e90*/ 	.word	0x00000006
        /*0e94*/ 	.word	0x00013220
        /*0e98*/ 	.short	0x010a
        /*0e9a*/ 	.byte	0x3f
	.zero		1


	//   ....[65]....
        /*0e9c*/ 	.word	0x0001c460
        /*0ea0*/ 	.word	0x00000005
        /*0ea4*/ 	.word	0x00000000
        /*0ea8*/ 	.short	0x010a
        /*0eaa*/ 	.byte	0x3f
	.zero		1


	//   ....[66]....
        /*0eac*/ 	.word	0x0001c4d0
        /*0eb0*/ 	.word	0x00000009
        /*0eb4*/ 	.word	0x00000000
        /*0eb8*/ 	.short	0x010a
        /*0eba*/ 	.byte	0x3f
	.zero		1


	//   ....[67]....
        /*0ebc*/ 	.word	0x0001c520
        /*0ec0*/ 	.word	0x00000013
        /*0ec4*/ 	.word	0x00013260
        /*0ec8*/ 	.short	0x010a
        /*0eca*/ 	.byte	0x3f
	.zero		1


	//   ....[68]....
        /*0ecc*/ 	.word	0x0001c570
        /*0ed0*/ 	.word	0x00000007
        /*0ed4*/ 	.word	0x00013260
        /*0ed8*/ 	.short	0x010a
        /*0eda*/ 	.byte	0x3f
	.zero		1


	//   ....[69]....
        /*0edc*/ 	.word	0x0001c5b0
        /*0ee0*/ 	.word	0x00000013
        /*0ee4*/ 	.word	0x00013280
        /*0ee8*/ 	.short	0x010a
        /*0eea*/ 	.byte	0x3f
	.zero		1


	//   ....[70]....
        /*0eec*/ 	.word	0x0001c5d0
        /*0ef0*/ 	.word	0x00000007
        /*0ef4*/ 	.word	0x00013280
        /*0ef8*/ 	.short	0x010a
        /*0efa*/ 	.byte	0x3f
	.zero		1


	//   ....[71]....
        /*0efc*/ 	.word	0x0001c640
        /*0f00*/ 	.word	0x00000003
        /*0f04*/ 	.word	0x00013200
        /*0f08*/ 	.short	0x010a
        /*0f0a*/ 	.byte	0x3f
	.zero		1


	//   ....[72]....
        /*0f0c*/ 	.word	0x0001c690
        /*0f10*/ 	.word	0x00000069
        /*0f14*/ 	.word	0x00013230
        /*0f18*/ 	.short	0x010a
        /*0f1a*/ 	.byte	0x3f
	.zero		1


	//   ....[73]....
        /*0f1c*/ 	.word	0x0001c6f0
        /*0f20*/ 	.word	0x00000009
        /*0f24*/ 	.word	0x00013230
        /*0f28*/ 	.short	0x010a
        /*0f2a*/ 	.byte	0x3f
	.zero		1


	//   ....[74]....
        /*0f2c*/ 	.word	0x0001c750
        /*0f30*/ 	.word	0x0000007d
        /*0f34*/ 	.word	0x00013250
        /*0f38*/ 	.short	0x010a
        /*0f3a*/ 	.byte	0x3f
	.zero		1


	//   ....[75]....
        /*0f3c*/ 	.word	0x0001c7b0
        /*0f40*/ 	.word	0x00000005
        /*0f44*/ 	.word	0x00013230
        /*0f48*/ 	.short	0x010a
        /*0f4a*/ 	.byte	0x3f
	.zero		1


	//   ....[76]....
        /*0f4c*/ 	.word	0x0001c810
        /*0f50*/ 	.word	0x00000005
        /*0f54*/ 	.word	0x00013250
        /*0f58*/ 	.short	0x010a
        /*0f5a*/ 	.byte	0x3f
	.zero		1


	//   ....[77]....
        /*0f5c*/ 	.word	0x0001c870
        /*0f60*/ 	.word	0x00000009
        /*0f64*/ 	.word	0x00013230
        /*0f68*/ 	.short	0x010a
        /*0f6a*/ 	.byte	0x3f
	.zero		1


	//   ....[78]....
        /*0f6c*/ 	.word	0x0001c8d0
        /*0f70*/ 	.word	0x0000007d
        /*0f74*/ 	.word	0x00013250
        /*0f78*/ 	.short	0x010a
        /*0f7a*/ 	.byte	0x3f
	.zero		1


	//   ....[79]....
        /*0f7c*/ 	.word	0x0001c930
        /*0f80*/ 	.word	0x00000003
        /*0f84*/ 	.word	0x00013250
        /*0f88*/ 	.short	0x010a
        /*0f8a*/ 	.byte	0x3f
	.zero		1


	//   ....[80]....
        /*0f8c*/ 	.word	0x0001ca80
        /*0f90*/ 	.word	0x00000002
        /*0f94*/ 	.word	0x00013280
        /*0f98*/ 	.short	0x010a
        /*0f9a*/ 	.byte	0x3f
	.zero		1


	//   ....[81]....
        /*0f9c*/ 	.word	0x0001cad0
        /*0fa0*/ 	.word	0x00000002
        /*0fa4*/ 	.word	0x00013240
        /*0fa8*/ 	.short	0x010a
        /*0faa*/ 	.byte	0x3f
	.zero		1


	//   ....[82]....
        /*0fac*/ 	.word	0x0001d230
        /*0fb0*/ 	.word	0x00000012
        /*0fb4*/ 	.word	0x00013220
        /*0fb8*/ 	.short	0x010a
        /*0fba*/ 	.byte	0x3f
	.zero		1


	//   ....[83]....
        /*0fbc*/ 	.word	0x0001d280
        /*0fc0*/ 	.word	0x00000004
        /*0fc4*/ 	.word	0x00013280
        /*0fc8*/ 	.short	0x010a
        /*0fca*/ 	.byte	0x3f
	.zero		1


	//   ....[84]....
        /*0fcc*/ 	.word	0x0001d2d0
        /*0fd0*/ 	.word	0x00000004
        /*0fd4*/ 	.word	0x00013240
        /*0fd8*/ 	.short	0x010a
        /*0fda*/ 	.byte	0x3f
	.zero		1


	//   ....[85]....
        /*0fdc*/ 	.word	0x0001d320
        /*0fe0*/ 	.word	0x00000003
        /*0fe4*/ 	.word	0x00013270
        /*0fe8*/ 	.short	0x010a
        /*0fea*/ 	.byte	0x3f
	.zero		1


	//   ....[86]....
        /*0fec*/ 	.word	0x0001d370
        /*0ff0*/ 	.word	0x00000003
        /*0ff4*/ 	.word	0x00013260
        /*0ff8*/ 	.short	0x010a
        /*0ffa*/ 	.byte	0x3f
	.zero		1


	//   ....[87]....
        /*0ffc*/ 	.word	0x0001d3c0
        /*1000*/ 	.word	0x00000002
        /*1004*/ 	.word	0x00013270
        /*1008*/ 	.short	0x010a
        /*100a*/ 	.byte	0x3f
	.zero		1


	//   ....[88]....
        /*100c*/ 	.word	0x0001d410
        /*1010*/ 	.word	0x00000002
        /*1014*/ 	.word	0x00013260
        /*1018*/ 	.short	0x010a
        /*101a*/ 	.byte	0x3f
	.zero		1


	//   ....[89]....
        /*101c*/ 	.word	0x0001d460
        /*1020*/ 	.word	0x00000006
        /*1024*/ 	.word	0x00013220
        /*1028*/ 	.short	0x010a
        /*102a*/ 	.byte	0x3f
	.zero		1


	//   ....[90]....
        /*102c*/ 	.word	0x0001d600
        /*1030*/ 	.word	0x00000005
        /*1034*/ 	.word	0x00000000
        /*1038*/ 	.short	0x010a
        /*103a*/ 	.byte	0x3f
	.zero		1


	//   ....[91]....
        /*103c*/ 	.word	0x0001d650
        /*1040*/ 	.word	0x00000009
        /*1044*/ 	.word	0x00000000
        /*1048*/ 	.short	0x010a
        /*104a*/ 	.byte	0x3f
	.zero		1


	//   ....[92]....
        /*104c*/ 	.word	0x0001d6a0
        /*1050*/ 	.word	0x00000013
        /*1054*/ 	.word	0x00013260
        /*1058*/ 	.short	0x010a
        /*105a*/ 	.byte	0x3f
	.zero		1


	//   ....[93]....
        /*105c*/ 	.word	0x0001d6f0
        /*1060*/ 	.word	0x00000007
        /*1064*/ 	.word	0x00013260
        /*1068*/ 	.short	0x010a
        /*106a*/ 	.byte	0x3f
	.zero		1


	//   ....[94]....
        /*106c*/ 	.word	0x0001d740
        /*1070*/ 	.word	0x00000013
        /*1074*/ 	.word	0x00013280
        /*1078*/ 	.short	0x010a
        /*107a*/ 	.byte	0x3f
	.zero		1


	//----- nvinfo : EIATTR_NUM_MBARRIERS
	.align		4
.L_207:
        /*107c*/ 	.byte	0x03, 0x38
        /*107e*/ 	.short	0x0016


	//----- nvinfo : EIATTR_EXIT_INSTR_OFFSETS
	.align		4
        /*1080*/ 	.byte	0x04, 0x1c
        /*1082*/ 	.short	(.L_209 - .L_208)


	//   ....[0]....
.L_208:
        /*1084*/ 	.word	0x00000a40


	//   ....[1]....
        /*1088*/ 	.word	0x000169d0


	//   ....[2]....
        /*108c*/ 	.word	0x0001c620


	//----- nvinfo : EIATTR_MAX_THREADS
	.align		4
.L_209:
        /*1090*/ 	.byte	0x04, 0x05
        /*1092*/ 	.short	(.L_211 - .L_210)
.L_210:
        /*1094*/ 	.word	0x00000200
        /*1098*/ 	.word	0x00000001
        /*109c*/ 	.word	0x00000001


	//----- nvinfo : EIATTR_CRS_STACK_SIZE
	.align		4
.L_211:
        /*10a0*/ 	.byte	0x04, 0x1e
        /*10a2*/ 	.short	(.L_213 - .L_212)
.L_212:
        /*10a4*/ 	.word	0x00000000


	//----- nvinfo : EIATTR_CBANK_PARAM_SIZE
	.align		4
.L_213:
        /*10a8*/ 	.byte	0x03, 0x19
        /*10aa*/ 	.short	0x0af0


	//----- nvinfo : EIATTR_PARAM_CBANK
	.align		4
        /*10ac*/ 	.byte	0x04, 0x0a
        /*10ae*/ 	.short	(.L_215 - .L_214)
	.align		4
.L_214:
        /*10b0*/ 	.word	index@(.nv.constant0._ZN7cutlass13device_kernelIN5flash11enable_sm90INS1_16FlashAttnFwdSm90INS1_25CollectiveMainloopFwdSm90ILi2EN4cute5tupleIJNS5_1CILi1EEES8_S8_EEENS6_IJNS7_ILi192EEENS7_ILi160EEENS7_ILi64EEEEEELi64ENS_12float_e4m3_tEfNS_4arch4Sm90ELb0ELb1ELb1ELb1ELb0ELb0ELb0ELb1ELb1ELb1ELb1ELb0EEENS1_21CollectiveEpilogueFwdINS6_IJSA_SC_SB_EEES9_NS_10bfloat16_tESG_Li384ELb1ELb1ELb1ELb1EEENS1_36VarlenDynamicPersistentTileSchedulerILi192ELi160ELi384ELi128ELb1ELb1ELb1ELb1ELb0ELb1EEEEEEEEEvNT_6ParamsE)
        /*10b4*/ 	.short	0x0210
        /*10b6*/ 	.short	0x0af0


	//----- nvinfo : EIATTR_SW_WAR
	.align		4
.L_215:
        /*10b8*/ 	.byte	0x04, 0x36
        /*10ba*/ 	.short	(.L_217 - .L_216)
.L_216:
        /*10bc*/ 	.word	0x00000008
.L_217:


//--------------------- .nv.info._ZN7cutlass13device_kernelIN5flash11enable_sm90INS1_16FlashAttnFwdSm90INS1_25CollectiveMainloopFwdSm90ILi2EN4cute5tupleIJNS5_1CILi1EEES8_S8_EEENS6_IJNS7_ILi192EEENS7_ILi160EEENS7_ILi64EEEEEELi64ENS_12float_e4m3_tEfNS_4arch4Sm90ELb0ELb1ELb1ELb1ELb0ELb1ELb0ELb1ELb1ELb1ELb1ELb0EEENS1_21CollectiveEpilogueFwdINS6_IJSA_SC_SB_EEES9_NS_10bfloat16_tESG_Li384ELb1ELb1ELb1ELb1EEENS1_36VarlenDynamicPersistentTileSchedulerILi192ELi160ELi384ELi128ELb1ELb1ELb1ELb1ELb0ELb1EEEEEEEEEvNT_6ParamsE --------------------------
	.section	.nv.info._ZN7cutlass13device_kernelIN5flash11enable_sm90INS1_16FlashAttnFwdSm90INS1_25CollectiveMainloopFwdSm90ILi2EN4cute5tupleIJNS5_1CILi1EEES8_S8_EEENS6_IJNS7_ILi192EEENS7_ILi160EEENS7_ILi64EEEEEELi64ENS_12float_e4m3_tEfNS_4arch4Sm90ELb0ELb1ELb1ELb1ELb0ELb1ELb0ELb1ELb1ELb1ELb1ELb0EEENS1_21CollectiveEpilogueFwdINS6_IJSA_SC_SB_EEES9_NS_10bfloat16_tESG_Li384ELb1ELb1ELb1ELb1EEENS1_36VarlenDynamicPersistentTileSchedulerILi192ELi160ELi384ELi128ELb1ELb1ELb1ELb1ELb0ELb1EEEEEEEEEvNT_6ParamsE,"",@"SHT_CUDA_INFO"
	.sectionflags	@""
	.align	4


	//----- nvinfo : EIATTR_CUDA_API_VERSION
	.align		4
        /*0000*/ 	.byte	0x04, 0x37
        /*0002*/ 	.short	(.L_219 - .L_218)
.L_218:
        /*0004*/ 	.word	0x00000082


	//----- nvinfo : EIATTR_KPARAM_INFO
	.align		4
.L_219:
        /*0008*/ 	.byte	0x04, 0x17
        /*000a*/ 	.short	(.L_221 - .L_220)
.L_220:
        /*000c*/ 	.word	0x00000000
        /*0010*/ 	.short	0x0000
        /*0012*/ 	.short	0x0070
        /*0014*/ 	.byte	0x00, 0xf0, 0x01, 0x2a


	//----- nvinfo : EIATTR_SPARSE_MMA_MASK
	.align		4
.L_221:
        /*0018*/ 	.byte	0x03, 0x50
        /*001a*/ 	.short	0x0000


	//----- nvinfo : EIATTR_MAXREG_COUNT
	.align		4
        /*001c*/ 	.byte	0x03, 0x1b
        /*001e*/ 	.short	0x0080


	//----- nvinfo : EIATTR_NUM_BARRIERS
	.align		4
        /*0020*/ 	.byte	0x02, 0x4c
        /*0022*/ 	.byte	0x10
	.zero		1


	//----- nvinfo : EIATTR_EXTERNS
	.align		4
        /*0024*/ 	.byte	0x04, 0x0f
        /*0026*/ 	.short	(.L_223 - .L_222)


	//   ....[0]....
	.align		4
.L_222:
        /*0028*/ 	.word	index@(__assertfail)


	//----- nvinfo : EIATTR_ANNOTATIONS
	.align		4
.L_223:
        /*002c*/ 	.byte	0x04, 0x55
        /*002e*/ 	.short	(.L_225 - .L_224)


	//   ....[0]....
.L_224:
        /* <DEDUP_REMOVED lines=104> */


	//----- nvinfo : EIATTR_MERCURY_ISA_VERSION
	.align		4
.L_225:
        /*0698*/ 	.byte	0x03, 0x5f
        /*069a*/ 	.short	0x0101


	//----- nvinfo : EIATTR_UNUSED_LOAD_BYTE_OFFSET
	.align		4
        /*069c*/ 	.byte	0x04, 0x44
        /*069e*/ 	.short	(.L_227 - .L_226)


	//   ....[0]....
.L_226:
        /*06a0*/ 	.word	0x00000a90
        /*06a4*/ 	.word	0x0000fff0


	//   ....[1]....
        /*06a8*/ 	.word	0x0001afe0
        /*06ac*/ 	.word	0x0000fff0


	//----- nvinfo : EIATTR_INT_WARP_WIDE_INSTR_OFFSETS
	.align		4
.L_227:
        /*06b0*/ 	.byte	0x04, 0x31
        /*06b2*/ 	.short	(.L_229 - .L_228)


	//   ....[0]....
.L_228:
        /*06b4*/ 	.word	0x00000180


	//   ....[1]....
        /*06b8*/ 	.word	0x000001c0


	//   ....[2]....
        /*06bc*/ 	.word	0x00000280


	//   ....[3]....
        /*06c0*/ 	.word	0x00020cf0


	//   ....[4]....
        /*06c4*/ 	.word	0x00020d80


	//   ....[5]....
        /*06c8*/ 	.word	0x00023210


	//   ....[6]....
        /*06cc*/ 	.word	0x000232a0


	//----- nvinfo : EIATTR_COOP_GROUP_MASK_REGIDS
	.align		4
.L_229:
        /*06d0*/ 	.byte	0x04, 0x29
        /*06d2*/ 	.short	(.L_231 - .L_230)


	//   ....[0]....
.L_230:
        /*06d4*/ 	.word	0xffffffff


	//   ....[1]....
        /*06d8*/ 	.word	0xffffffff


	//   ....[2]....
        /*06dc*/ 	.word	0xffffffff


	//   ....[3]....
        /*06e0*/ 	.word	0xffffffff


	//   ....[4]....
        /*06e4*/ 	.word	0xffffffff


	//   ....[5]....
        /*06e8*/ 	.word	0xffffffff


	//   ....[6]....
        /*06ec*/ 	.word	0xffffffff


	//   ....[7]....
        /*06f0*/ 	.word	0xffffffff


	//   ....[8]....
        /*06f4*/ 	.word	0xffffffff


	//   ....[9]....
        /*06f8*/ 	.word	0xffffffff


	//   ....[10]....
        /*06fc*/ 	.word	0xffffffff


	//   ....[11]....
        /*0700*/ 	.word	0xffffffff


	//   ....[12]....
        /*0704*/ 	.word	0xffffffff


	//   ....[13]....
        /*0708*/ 	.word	0xffffffff


	//   ....[14]....
        /*070c*/ 	.word	0xffffffff


	//   ....[15]....
        /*0710*/ 	.word	0xffffffff


	//   ....[16]....
        /*0714*/ 	.word	0xffffffff


	//   ....[17]....
        /*0718*/ 	.word	0xffffffff


	//   ....[18]....
        /*071c*/ 	.word	0xffffffff


	//   ....[19]....
        /*0720*/ 	.word	0xffffffff


	//   ....[20]....
        /*0724*/ 	.word	0xffffffff


	//   ....[21]....
        /*0728*/ 	.word	0xffffffff


	//   ....[22]....
        /*072c*/ 	.word	0xffffffff


	//   ....[23]....
        /*0730*/ 	.word	0xffffffff


	//   ....[24]....
        /*0734*/ 	.word	0xffffffff


	//   ....[25]....
        /*0738*/ 	.word	0xffffffff


	//   ....[26]....
        /*073c*/ 	.word	0xffffffff


	//   ....[27]....
        /*0740*/ 	.word	0xffffffff


	//   ....[28]....
        /*0744*/ 	.word	0xffffffff


	//   ....[29]....
        /*0748*/ 	.word	0xffffffff


	//   ....[30]....
        /*074c*/ 	.word	0xffffffff


	//   ....[31]....
        /*0750*/ 	.word	0xffffffff


	//   ....[32]....
        /*0754*/ 	.word	0xffffffff


	//   ....[33]....
        /*0758*/ 	.word	0xffffffff


	//   ....[34]....
        /*075c*/ 	.word	0xffffffff


	//   ....[35]....
        /*0760*/ 	.word	0xffffffff


	//   ....[36]....
        /*0764*/ 	.word	0xffffffff


	//   ....[37]....
        /*0768*/ 	.word	0xffffffff


	//   ....[38]....
        /*076c*/ 	.word	0xffffffff


	//   ....[39]....
        /*0770*/ 	.word	0xffffffff


	//   ....[40]....
        /*0774*/ 	.word	0xffffffff


	//   ....[41]....
        /*0778*/ 	.word	0xffffffff


	//   ....[42]....
        /*077c*/ 	.word	0xffffffff


	//   ....[43]....
        /*0780*/ 	.word	0xffffffff


	//   ....[44]....
        /*0784*/ 	.word	0xffffffff


	//   ....[45]....
        /*0788*/ 	.word	0xffffffff


	//   ....[46]....
        /*078c*/ 	.word	0xffffffff


	//   ....[47]....
        /*0790*/ 	.word	0xffffffff


	//   ....[48]....
        /*0794*/ 	.word	0xffffffff


	//   ....[49]....
        /*0798*/ 	.word	0xffffffff


	//   ....[50]....
        /*079c*/ 	.word	0xffffffff


	//   ....[51]....
        /*07a0*/ 	.word	0xffffffff


	//   ....[52]....
        /*07a4*/ 	.word	0xffffffff


	//   ....[53]....
        /*07a8*/ 	.word	0xffffffff


	//   ....[54]....
        /*07ac*/ 	.word	0xffffffff


	//   ....[55]....
        /*07b0*/ 	.word	0xffffffff


	//   ....[56]....
        /*07b4*/ 	.word	0xffffffff


	//   ....[57]....
        /*07b8*/ 	.word	0xffffffff


	//   ....[58]....
        /*07bc*/ 	.word	0xffffffff


	//   ....[59]....
        /*07c0*/ 	.word	0xffffffff


	//   ....[60]....
        /*07c4*/ 	.word	0xffffffff


	//   ....[61]....
        /*07c8*/ 	.word	0xffffffff


	//   ....[62]....
        /*07cc*/ 	.word	0xffffffff


	//   ....[63]....
        /*07d0*/ 	.word	0xffffffff


	//   ....[64]....
        /*07d4*/ 	.word	0xffffffff


	//   ....[65]....
        /*07d8*/ 	.word	0xffffffff


	//   ....[66]....
        /*07dc*/ 	.word	0xffffffff


	//   ....[67]....
        /*07e0*/ 	.word	0xffffffff


	//   ....[68]....
        /*07e4*/ 	.word	0xffffffff


	//   ....[69]....
        /*07e8*/ 	.word	0xffffffff


	//   ....[70]....
        /*07ec*/ 	.word	0xffffffff


	//   ....[71]....
        /*07f0*/ 	.word	0xffffffff


	//   ....[72]....
        /*07f4*/ 	.word	0xffffffff


	//   ....[73]....
        /*07f8*/ 	.word	0xffffffff


	//   ....[74]....
        /*07fc*/ 	.word	0xffffffff


	//   ....[75]....
        /*0800*/ 	.word	0xffffffff


	//   ....[76]....
        /*0804*/ 	.word	0xffffffff


	//   ....[77]....
        /*0808*/ 	.word	0xffffffff


	//   ....[78]....
        /*080c*/ 	.word	0xffffffff


	//   ....[79]....
        /*0810*/ 	.word	0xffffffff


	//   ....[80]....
        /*0814*/ 	.word	0xffffffff


	//   ....[81]....
        /*0818*/ 	.word	0xffffffff


	//   ....[82]....
        /*081c*/ 	.word	0xffffffff


	//   ....[83]....
        /*0820*/ 	.word	0xffffffff


	//   ....[84]....
        /*0824*/ 	.word	0xffffffff


	//   ....[85]....
        /*0828*/ 	.word	0xffffffff


	//   ....[86]....
        /*082c*/ 	.word	0xffffffff


	//   ....[87]....
        /*0830*/ 	.word	0xffffffff


	//   ....[88]....
        /*0834*/ 	.word	0xffffffff


	//   ....[89]....
        /*0838*/ 	.word	0xffffffff


	//   ....[90]....
        /*083c*/ 	.word	0xffffffff


	//   ....[91]....
        /*0840*/ 	.word	0xffffffff


	//   ....[92]....
        /*0844*/ 	.word	0xffffffff


	//   ....[93]....
        /*0848*/ 	.word	0xffffffff


	//   ....[94]....
        /*084c*/ 	.word	0xffffffff


	//   ....[95]....
        /*0850*/ 	.word	0xffffffff


	//   ....[96]....
        /*0854*/ 	.word	0xffffffff


	//   ....[97]....
        /*0858*/ 	.word	0xffffffff


	//   ....[98]....
        /*085c*/ 	.word	0xffffffff


	//   ....[99]....
        /*0860*/ 	.word	0xffffffff


	//   ....[100]....
        /*0864*/ 	.word	0xffffffff


	//   ....[101]....
        /*0868*/ 	.word	0xffffffff


	//   ....[102]....
        /*086c*/ 	.word	0xffffffff


	//   ....[103]....
        /*0870*/ 	.word	0xffffffff


	//   ....[104]....
        /*0874*/ 	.word	0xffffffff


	//   ....[105]....
        /*0878*/ 	.word	0xffffffff


	//   ....[106]....
        /*087c*/ 	.word	0xffffffff


	//   ....[107]....
        /*0880*/ 	.word	0xffffffff


	//   ....[108]....
        /*0884*/ 	.word	0xffffffff


	//   ....[109]....
        /*0888*/ 	.word	0xffffffff


	//   ....[110]....
        /*088c*/ 	.word	0xffffffff


	//   ....[111]....
        /*0890*/ 	.word	0xffffffff


	//   ....[112]....
        /*0894*/ 	.word	0xffffffff


	//   ....[113]....
        /*0898*/ 	.word	0xffffffff


	//   ....[114]....
        /*089c*/ 	.word	0xffffffff


	//   ....[115]....
        /*08a0*/ 	.word	0xffffffff


	//   ....[116]....
        /*08a4*/ 	.word	0xffffffff


	//   ....[117]....
        /*08a8*/ 	.word	0xffffffff


	//   ....[118]....
        /*08ac*/ 	.word	0xffffffff


	//   ....[119]....
        /*08b0*/ 	.word	0xffffffff


	//   ....[120]....
        /*08b4*/ 	.word	0xffffffff


	//   ....[121]....
        /*08b8*/ 	.word	0xffffffff


	//   ....[122]....
        /*08bc*/ 	.word	0xffffffff


	//   ....[123]....
        /*08c0*/ 	.word	0xffffffff


	//   ....[124]....
        /*08c4*/ 	.word	0xffffffff


	//   ....[125]....
        /*08c8*/ 	.word	0xffffffff


	//   ....[126]....
        /*08cc*/ 	.word	0xffffffff


	//   ....[127]....
        /*08d0*/ 	.word	0xffffffff


	//   ....[128]....
        /*08d4*/ 	.word	0xffffffff


	//   ....[129]....
        /*08d8*/ 	.word	0xffffffff


	//   ....[130]....
        /*08dc*/ 	.word	0xffffffff


	//   ....[131]....
        /*08e0*/ 	.word	0xffffffff


	//   ....[132]....
        /*08e4*/ 	.word	0xffffffff


	//   ....[133]....
        /*08e8*/ 	.word	0xffffffff


	//   ....[134]....
        /*08ec*/ 	.word	0xffffffff


	//   ....[135]....
        /*08f0*/ 	.word	0xffffffff


	//   ....[136]....
        /*08f4*/ 	.word	0xffffffff


	//   ....[137]....
        /*08f8*/ 	.word	0xffffffff


	//   ....[138]....
        /*08fc*/ 	.word	0xffffffff


	//   ....[139]....
        /*0900*/ 	.word	0xffffffff


	//   ....[140]....
        /*0904*/ 	.word	0xffffffff


	//   ....[141]....
        /*0908*/ 	.word	0xffffffff


	//   ....[142]....
        /*090c*/ 	.word	0xffffffff


	//   ....[143]....
        /*0910*/ 	.word	0xffffffff


	//   ....[144]....
        /*0914*/ 	.word	0xffffffff


	//   ....[145]....
        /*0918*/ 	.word	0xffffffff


	//   ....[146]....
        /*091c*/ 	.word	0xffffffff


	//   ....[147]....
        /*0920*/ 	.word	0xffffffff


	//   ....[148]....
        /*0924*/ 	.word	0x0500000f


	//   ....[149]....
        /*0928*/ 	.word	0x0500000f


	//   ....[150]....
        /*092c*/ 	.word	0x0500000f


	//   ....[151]....
        /*0930*/ 	.word	0x0500000f


	//   ....[152]....
        /*0934*/ 	.word	0x0500000f


	//   ....[153]....
        /*0938*/ 	.word	0x0500000f


	//   ....[154]....
        /*093c*/ 	.word	0x0500000f


	//   ....[155]....
        /*0940*/ 	.word	0x0500000f


	//   ....[156]....
        /*0944*/ 	.word	0x0500000f


	//   ....[157]....
        /*0948*/ 	.word	0x0500000f


	//   ....[158]....
        /*094c*/ 	.word	0x0500000f


	//   ....[159]....
        /*0950*/ 	.word	0x0500000f


	//   ....[160]....
        /*0954*/ 	.word	0x0500000f


	//   ....[161]....
        /*0958*/ 	.word	0x0500000f


	//   ....[162]....
        /*095c*/ 	.word	0x0500000f


	//   ....[163]....
        /*0960*/ 	.word	0x0500000f


	//   ....[164]....
        /*0964*/ 	.word	0x0500000f


	//   ....[165]....
        /*0968*/ 	.word	0x0500000f


	//   ....[166]....
        /*096c*/ 	.word	0x0500000f


	//   ....[167]....
        /*0970*/ 	.word	0x0500000f


	//   ....[168]....
        /*0974*/ 	.word	0x0500000f


	//   ....[169]....
        /*0978*/ 	.word	0x0500000f


	//   ....[170]....
        /*097c*/ 	.word	0x0500000f


	//   ....[171]....
        /*0980*/ 	.word	0x0500000f


	//   ....[172]....
        /*0984*/ 	.word	0x0500000f


	//   ....[173]....
        /*0988*/ 	.word	0x0500000f


	//   ....[174]....
        /*098c*/ 	.word	0x0500000f


	//   ....[175]....
        /*0990*/ 	.word	0x0500000f


	//   ....[176]....
        /*0994*/ 	.word	0x0500000f


	//   ....[177]....
        /*0998*/ 	.word	0x0500000f


	//   ....[178]....
        /*099c*/ 	.word	0x0500000f


	//   ....[179]....
        /*09a0*/ 	.word	0x0500000f


	//   ....[180]....
        /*09a4*/ 	.word	0x0500000f


	//   ....[181]....
        /*09a8*/ 	.word	0x0500000f


	//   ....[182]....
        /*09ac*/ 	.word	0x0500000f


	//   ....[183]....
        /*09b0*/ 	.word	0x0500000f


	//   ....[184]....
        /*09b4*/ 	.word	0x0500000f


	//   ....[185]....
        /*09b8*/ 	.word	0x0500000f


	//   ....[186]....
        /*09bc*/ 	.word	0x0500000f


	//   ....[187]....
        /*09c0*/ 	.word	0x0500000f


	//   ....[188]....
        /*09c4*/ 	.word	0x0500000f


	//----- nvinfo : EIATTR_COOP_GROUP_INSTR_OFFSETS
	.align		4
.L_231:
        /*09c8*/ 	.byte	0x04, 0x28
        /*09ca*/ 	.short	(.L_233 - .L_232)


	//   ....[0]....
.L_232:
        /*09cc*/ 	.word	0x00000060


	//   ....[1]....
        /*09d0*/ 	.word	0x00000190


	//   ....[2]....
        /*09d4*/ 	.word	0x00000290


	//   ....[3]....
        /*09d8*/ 	.word	0x00000400


	//   ....[4]....
        /*09dc*/ 	.word	0x00000560


	//   ....[5]....
        /*09e0*/ 	.word	0x00000680


	//   ....[6]....
        /*09e4*/ 	.word	0x000007e0


	//   ....[7]....
        /*09e8*/ 	.word	0x00005b90


	//   ....[8]....
        /*09ec*/ 	.word	0x00006500


	//   ....[9]....
        /*09f0*/ 	.word	0x00006510


	//   ....[10]....
        /*09f4*/ 	.word	0x00006520


	//   ....[11]....
        /*09f8*/ 	.word	0x00006530


	//   ....[12]....
        /*09fc*/ 	.word	0x00007a50


	//   ....[13]....
        /*0a00*/ 	.word	0x00007a60


	//   ....[14]....
        /*0a04*/ 	.word	0x00007a70


	//   ....[15]....
        /*0a08*/ 	.word	0x00007a80


	//   ....[16]....
        /*0a0c*/ 	.word	0x00009770


	//   ....[17]....
        /*0a10*/ 	.word	0x0000b0a0


	//   ....[18]....
        /*0a14*/ 	.word	0x0000ba00


	//   ....[19]....
        /*0a18*/ 	.word	0x0000bc10


	//   ....[20]....
        /*0a1c*/ 	.word	0x0000c460


	//   ....[21]....
        /*0a20*/ 	.word	0x0000c4c0


	//   ....[22]....
        /*0a24*/ 	.word	0x0000ea70


	//   ....[23]....
        /*0a28*/ 	.word	0x0000fd70


	//   ....[24]....
        /*0a2c*/ 	.word	0x00010940


	//   ....[25]....
        /*0a30*/ 	.word	0x00010a60


	//   ....[26]....
        /*0a34*/ 	.word	0x00011320


	//   ....[27]....
        /*0a38*/ 	.word	0x00011380


	//   ....[28]....
        /*0a3c*/ 	.word	0x00013ee0


	//   ....[29]....
        /*0a40*/ 	.word	0x00014160


	//   ....[30]....
        /*0a44*/ 	.word	0x00014180


	//   ....[31]....
        /*0a48*/ 	.word	0x00014210


	//   ....[32]....
        /*0a4c*/ 	.word	0x00016ad0


	//   ....[33]....
        /*0a50*/ 	.word	0x00017de0


	//   ....[34]....
        /*0a54*/ 	.word	0x000189b0


	//   ....[35]....
        /*0a58*/ 	.word	0x00018ad0


	//   ....[36]....
        /*0a5c*/ 	.word	0x00019390


	//   ....[37]....
        /*0a60*/ 	.word	0x000193f0


	//   ....[38]....
        /*0a64*/ 	.word	0x0001a970


	//   ....[39]....
        /*0a68*/ 	.word	0x0001a980


	//   ....[40]....
        /*0a6c*/ 	.word	0x0001aa20


	//   ....[41]....
        /*0a70*/ 	.word	0x0001aa30


	//   ....[42]....
        /*0a74*/ 	.word	0x0001b610


	//   ....[43]....
        /*0a78*/ 	.word	0x0001b620


	//   ....[44]....
        /*0a7c*/ 	.word	0x0001b630


	//   ....[45]....
        /*0a80*/ 	.word	0x0001b640


	//   ....[46]....
        /*0a84*/ 	.word	0x0001b650


	//   ....[47]....
        /*0a88*/ 	.word	0x0001b660


	//   ....[48]....
        /*0a8c*/ 	.word	0x0001b670


	//   ....[49]....
        /*0a90*/ 	.word	0x0001b690


	//   ....[50]....
        /*0a94*/ 	.word	0x0001b6a0


	//   ....[51]....
        /*0a98*/ 	.word	0x0001b6b0


	//   ....[52]....
        /*0a9c*/ 	.word	0x0001b6c0


	//   ....[53]....
        /*0aa0*/ 	.word	0x0001b6d0


	//   ....[54]....
        /*0aa4*/ 	.word	0x0001b6e0


	//   ....[55]....
        /*0aa8*/ 	.word	0x0001b6f0


	//   ....[56]....
        /*0aac*/ 	.word	0x0001b700


	//   ....[57]....
        /*0ab0*/ 	.word	0x0001b710


	//   ....[58]....
        /*0ab4*/ 	.word	0x0001b720


	//   ....[59]....
        /*0ab8*/ 	.word	0x0001b730


	//   ....[60]....
        /*0abc*/ 	.word	0x0001b740


	//   ....[61]....
        /*0ac0*/ 	.word	0x0001b750


	//   ....[62]....
        /*0ac4*/ 	.word	0x0001b760


	//   ....[63]....
        /*0ac8*/ 	.word	0x0001b770


	//   ....[64]....
        /*0acc*/ 	.word	0x0001b780


	//   ....[65]....
        /*0ad0*/ 	.word	0x0001b790


	//   ....[66]....
        /*0ad4*/ 	.word	0x0001b7a0


	//   ....[67]....
        /*0ad8*/ 	.word	0x0001b7b0


	//   ....[68]....
        /*0adc*/ 	.word	0x0001b7c0


	//   ....[69]....
        /*0ae0*/ 	.word	0x0001b7d0


	//   ....[70]....
        /*0ae4*/ 	.word	0x0001b7e0


	//   ....[71]....
        /*0ae8*/ 	.word	0x0001b7f0


	//   ....[72]....
        /*0aec*/ 	.word	0x0001b800


	//   ....[73]....
        /*0af0*/ 	.word	0x0001b810


	//   ....[74]....
        /*0af4*/ 	.word	0x0001c090


	//   ....[75]....
        /*0af8*/ 	.word	0x0001c0d0


	//   ....[76]....
        /*0afc*/ 	.word	0x0001c0f0


	//   ....[77]....
        /*0b00*/ 	.word	0x0001c110


	//   ....[78]....
        /*0b04*/ 	.word	0x0001c5d0


	//   ....[79]....
        /*0b08*/ 	.word	0x0001c610


	//   ....[80]....
        /*0b0c*/ 	.word	0x0001c630


	//   ....[81]....
        /*0b10*/ 	.word	0x0001c670


	//   ....[82]....
        /*0b14*/ 	.word	0x0001c690


	//   ....[83]....
        /*0b18*/ 	.word	0x0001c6b0


	//   ....[84]....
        /*0b1c*/ 	.word	0x0001c6d0


	//   ....[85]....
        /*0b20*/ 	.word	0x0001c740


	//   ....[86]....
        /*0b24*/ 	.word	0x0001cab0


	//   ....[87]....
        /*0b28*/ 	.word	0x0001cac0


	//   ....[88]....
        /*0b2c*/ 	.word	0x0001cde0


	//   ....[89]....
        /*0b30*/ 	.word	0x0001cdf0


	//   ....[90]....
        /*0b34*/ 	.word	0x0001d810


	//   ....[91]....
        /*0b38*/ 	.word	0x0001d840


	//   ....[92]....
        /*0b3c*/ 	.word	0x0001d880


	//   ....[93]....
        /*0b40*/ 	.word	0x0001d8b0


	//   ....[94]....
        /*0b44*/ 	.word	0x0001d8d0


	//   ....[95]....
        /*0b48*/ 	.word	0x0001d8e0


	//   ....[96]....
        /*0b4c*/ 	.word	0x0001d8f0


	//   ....[97]....
        /*0b50*/ 	.word	0x0001d910


	//   ....[98]....
        /*0b54*/ 	.word	0x0001da80


	//   ....[99]....
        /*0b58*/ 	.word	0x0001dc80


	//   ....[100]....
        /*0b5c*/ 	.word	0x0001dcb0


	//   ....[101]....
        /*0b60*/ 	.word	0x0001dce0


	//   ....[102]....
        /*0b64*/ 	.word	0x0001dd10


	//   ....[103]....
        /*0b68*/ 	.word	0x0001dd40


	//   ....[104]....
        /*0b6c*/ 	.word	0x0001dd70


	//   ....[105]....
        /*0b70*/ 	.word	0x0001df00


	//   ....[106]....
        /*0b74*/ 	.word	0x0001df30


	//   ....[107]....
        /*0b78*/ 	.word	0x0001df60


	//   ....[108]....
        /*0b7c*/ 	.word	0x0001df90


	//   ....[109]....
        /*0b80*/ 	.word	0x0001dfc0


	//   ....[110]....
        /*0b84*/ 	.word	0x0001dff0


	//   ....[111]....
        /*0b88*/ 	.word	0x0001e080


	//   ....[112]....
        /*0b8c*/ 	.word	0x0001e0b0


	//   ....[113]....
        /*0b90*/ 	.word	0x0001e0c0


	//   ....[114]....
        /*0b94*/ 	.word	0x0001e100


	//   ....[115]....
        /*0b98*/ 	.word	0x0001fa00


	//   ....[116]....
        /*0b9c*/ 	.word	0x00021430


	//   ....[117]....
        /*0ba0*/ 	.word	0x00022100


	//   ....[118]....
        /*0ba4*/ 	.word	0x00022120


	//   ....[119]....
        /*0ba8*/ 	.word	0x000221c0


	//   ....[120]....
        /*0bac*/ 	.word	0x000221d0


	//   ....[121]....
        /*0bb0*/ 	.word	0x00022240


	//   ....[122]....
        /*0bb4*/ 	.word	0x00022250


	//   ....[123]....
        /*0bb8*/ 	.word	0x00022260


	//   ....[124]....
        /*0bbc*/ 	.word	0x000222a0


	//   ....[125]....
        /*0bc0*/ 	.word	0x000222c0


	//   ....[126]....
        /*0bc4*/ 	.word	0x000222d0


	//   ....[127]....
        /*0bc8*/ 	.word	0x00022320


	//   ....[128]....
        /*0bcc*/ 	.word	0x00022330


	//   ....[129]....
        /*0bd0*/ 	.word	0x00023920


	//   ....[130]....
        /*0bd4*/ 	.word	0x00023950


	//   ....[131]....
        /*0bd8*/ 	.word	0x000239b0


	//   ....[132]....
        /*0bdc*/ 	.word	0x000239e0


	//   ....[133]....
        /*0be0*/ 	.word	0x00023a10


	//   ....[134]....
        /*0be4*/ 	.word	0x00023a40


	//   ....[135]....
        /*0be8*/ 	.word	0x00023a70


	//   ....[136]....
        /*0bec*/ 	.word	0x00023aa0


	//   ....[137]....
        /*0bf0*/ 	.word	0x00023c40


	//   ....[138]....
        /*0bf4*/ 	.word	0x00023c70


	//   ....[139]....
        /*0bf8*/ 	.word	0x00023ca0


	//   ....[140]....
        /*0bfc*/ 	.word	0x00023cd0


	//   ....[141]....
        /*0c00*/ 	.word	0x00023d00


	//   ....[142]....
        /*0c04*/ 	.word	0x00023d30


	//   ....[143]....
        /*0c08*/ 	.word	0x00023df0


	//   ....[144]....
        /*0c0c*/ 	.word	0x00023e10


	//   ....[145]....
        /*0c10*/ 	.word	0x00023e30


	//   ....[146]....
        /*0c14*/ 	.word	0x00023e90


	//   ....[147]....
        /*0c18*/ 	.word	0x000248c0


	//   ....[148]....
        /*0c1c*/ 	.word	0x00024d30


	//   ....[149]....
        /*0c20*/ 	.word	0x00024dc0


	//   ....[150]....
        /*0c24*/ 	.word	0x00024e10


	//   ....[151]....
        /*0c28*/ 	.word	0x00024e60


	//   ....[152]....
        /*0c2c*/ 	.word	0x00024f30


	//   ....[153]....
        /*0c30*/ 	.word	0x00024fc0


	//   ....[154]....
        /*0c34*/ 	.word	0x00025010


	//   ....[155]....
        /*0c38*/ 	.word	0x00025060


	//   ....[156]....
        /*0c3c*/ 	.word	0x000253f0


	//   ....[157]....
        /*0c40*/ 	.word	0x000256d0


	//   ....[158]....
        /*0c44*/ 	.word	0x00025900


	//   ....[159]....
        /*0c48*/ 	.word	0x00025950


	//   ....[160]....
        /*0c4c*/ 	.word	0x000259b0


	//   ....[161]....
        /*0c50*/ 	.word	0x00025a80


	//   ....[162]....
        /*0c54*/ 	.word	0x00025ae0


	//   ....[163]....
        /*0c58*/ 	.word	0x00025bc0


	//   ....[164]....
        /*0c5c*/ 	.word	0x00025c20


	//   ....[165]....
        /*0c60*/ 	.word	0x00025d00


	//   ....[166]....
        /*0c64*/ 	.word	0x00025d60


	//   ....[167]....
        /*0c68*/ 	.word	0x00025e40


	//   ....[168]....
        /*0c6c*/ 	.word	0x00025ea0


	//   ....[169]....
        /*0c70*/ 	.word	0x00025f70


	//   ....[170]....
        /*0c74*/ 	.word	0x00026240


	//   ....[171]....
        /*0c78*/ 	.word	0x000262e0


	//   ....[172]....
        /*0c7c*/ 	.word	0x00026460


	//   ....[173]....
        /*0c80*/ 	.word	0x000264d0


	//   ....[174]....
        /*0c84*/ 	.word	0x00026540


	//   ....[175]....
        /*0c88*/ 	.word	0x000265b0


	//   ....[176]....
        /*0c8c*/ 	.word	0x00026620


	//   ....[177]....
        /*0c90*/ 	.word	0x000266a0


	//   ....[178]....
        /*0c94*/ 	.word	0x00026730


	//   ....[179]....
        /*0c98*/ 	.word	0x000267d0


	//   ....[180]....
        /*0c9c*/ 	.word	0x00026840


	//   ....[181]....
        /*0ca0*/ 	.word	0x000268b0


	//   ....[182]....
        /*0ca4*/ 	.word	0x00026920


	//   ....[183]....
        /*0ca8*/ 	.word	0x000269a0


	//   ....[184]....
        /*0cac*/ 	.word	0x00026a10


	//   ....[185]....
        /*0cb0*/ 	.word	0x00026ac0


	//   ....[186]....
        /*0cb4*/ 	.word	0x00026b10


	//   ....[187]....
        /*0cb8*/ 	.word	0x00026ba0


	//   ....[188]....
        /*0cbc*/ 	.word	0x00026cd0


	//----- nvinfo : EIATTR_REG_RECONFIG
	.align		4
.L_233:
        /*0cc0*/ 	.byte	0x01, 0x54
	.zero		2


	//----- nvinfo : EIATTR_SYSCALL_OFFSETS
	.align		4
        /*0cc4*/ 	.byte	0x04, 0x46
        /*0cc6*/ 	.short	(.L_235 - .L_234)


	//   ....[0]....
.L_234:
        /*0cc8*/ 	.word	0x00001e40


	//   ....[1]....
        /*0ccc*/ 	.word	0x00001f90


	//   ....[2]....
        /*0cd0*/ 	.word	0x00005d00


	//   ....[3]....
        /*0cd4*/ 	.word	0x00006270


	//   ....[4]....
        /*0cd8*/ 	.word	0x00020ee0


	//   ....[5]....
        /*0cdc*/ 	.word	0x00021050


	//   ....[6]....
        /*0ce0*/ 	.word	0x000211a0


	//   ....[7]....
        /*0ce4*/ 	.word	0x000212e0


	//   ....[8]....
        /*0ce8*/ 	.word	0x00021c30


	//----- nvinfo : EIATTR_MBARRIER_INSTR_OFFSETS
	.align		4
.L_235:
        /*0cec*/ 	.byte	0x04, 0x39
        /*0cee*/ 	.short	(.L_237 - .L_236)


	//   ....[0]....
.L_236:
        /*0cf0*/ 	.word	0x000002b0
        /*0cf4*/ 	.word	0x000000ff
        /*0cf8*/ 	.word	0x00013200
        /*0cfc*/ 	.short	0x0100
        /*0cfe*/ 	.byte	0x08
	.zero		1


	//   ....[1]....
        /*0d00*/ 	.word	0x000002c0
        /*0d04*/ 	.word	0x000000ff
        /*0d08*/ 	.word	0x00013220
        /*0d0c*/ 	.short	0x0100
        /*0d0e*/ 	.byte	0x08
	.zero		1


	//   ....[2]....
        /*0d10*/ 	.word	0x000003b0
        /*0d14*/ 	.word	0x000000ff
        /*0d18*/ 	.word	0x00013230
        /*0d1c*/ 	.short	0x0100
        /*0d1e*/ 	.byte	0x08
	.zero		1


	//   ....[3]....
        /*0d20*/ 	.word	0x000003c0
        /*0d24*/ 	.word	0x000000ff
        /*0d28*/ 	.word	0x00013240
        /*0d2c*/ 	.short	0x0100
        /*0d2e*/ 	.byte	0x08
	.zero		1


	//   ....[4]....
        /*0d30*/ 	.word	0x000003d0
        /*0d34*/ 	.word	0x000000ff
        /*0d38*/ 	.word	0x00013238
        /*0d3c*/ 	.short	0x0100
        /*0d3e*/ 	.byte	0x08
	.zero		1


	//   ....[5]....
        /*0d40*/ 	.word	0x000003e0
        /*0d44*/ 	.word	0x000000ff
        /*0d48*/ 	.word	0x00013248
        /*0d4c*/ 	.short	0x0100
        /*0d4e*/ 	.byte	0x08
	.zero		1


	//   ....[6]....
        /*0d50*/ 	.word	0x00000510
        /*0d54*/ 	.word	0x000000ff
        /*0d58*/ 	.word	0x00013250
        /*0d5c*/ 	.short	0x0100
        /*0d5e*/ 	.byte	0x08
	.zero		1


	//   ....[7]....
        /*0d60*/ 	.word	0x00000520
        /*0d64*/ 	.word	0x000000ff
        /*0d68*/ 	.word	0x00013260
        /*0d6c*/ 	.short	0x0100
        /*0d6e*/ 	.byte	0x08
	.zero		1


	//   ....[8]....
        /*0d70*/ 	.word	0x00000530
        /*0d74*/ 	.word	0x000000ff
        /*0d78*/ 	.word	0x00013258
        /*0d7c*/ 	.short	0x0100
        /*0d7e*/ 	.byte	0x08
	.zero		1


	//   ....[9]....
        /*0d80*/ 	.word	0x00000540
        /*0d84*/ 	.word	0x000000ff
        /*0d88*/ 	.word	0x00013268
        /*0d8c*/ 	.short	0x0100
        /*0d8e*/ 	.byte	0x08
	.zero		1


	//   ....[10]....
        /*0d90*/ 	.word	0x00000630
        /*0d94*/ 	.word	0x000000ff
        /*0d98*/ 	.word	0x00013270
        /*0d9c*/ 	.short	0x0100
        /*0d9e*/ 	.byte	0x06
	.zero		1


	//   ....[11]....
        /*0da0*/ 	.word	0x00000640
        /*0da4*/ 	.word	0x000000ff
        /*0da8*/ 	.word	0x00013280
        /*0dac*/ 	.short	0x0100
        /*0dae*/ 	.byte	0x06
	.zero		1


	//   ....[12]....
        /*0db0*/ 	.word	0x00000650
        /*0db4*/ 	.word	0x000000ff
        /*0db8*/ 	.word	0x00013278
        /*0dbc*/ 	.short	0x0100
        /*0dbe*/ 	.byte	0x06
	.zero		1


	//   ....[13]....
        /*0dc0*/ 	.word	0x00000660
        /*0dc4*/ 	.word	0x000000ff
        /*0dc8*/ 	.word	0x00013288
        /*0dcc*/ 	.short	0x0100
        /*0dce*/ 	.byte	0x06
	.zero		1


	//   ....[14]....
        /*0dd0*/ 	.word	0x00000790
        /*0dd4*/ 	.word	0x000000ff
        /*0dd8*/ 	.word	0x00013290
        /*0ddc*/ 	.short	0x0100
        /*0dde*/ 	.byte	0x08
	.zero		1


	//   ....[15]....
        /*0de0*/ 	.word	0x000007a0
        /*0de4*/ 	.word	0x000000ff
        /*0de8*/ 	.word	0x000132a0
        /*0dec*/ 	.short	0x0100
        /*0dee*/ 	.byte	0x08
	.zero		1


	//   ....[16]....
        /*0df0*/ 	.word	0x000007b0
        /*0df4*/ 	.word	0x000000ff
        /*0df8*/ 	.word	0x00013298
        /*0dfc*/ 	.short	0x0100
        /*0dfe*/ 	.byte	0x08
	.zero		1


	//   ....[17]....
        /*0e00*/ 	.word	0x000007c0
        /*0e04*/ 	.word	0x000000ff
        /*0e08*/ 	.word	0x000132a8
        /*0e0c*/ 	.short	0x0100
        /*0e0e*/ 	.byte	0x08
	.zero		1


	//   ....[18]....
        /*0e10*/ 	.word	0x000008f0
        /*0e14*/ 	.word	0x000000ff
        /*0e18*/ 	.word	0x000132b0
        /*0e1c*/ 	.short	0x0100
        /*0e1e*/ 	.byte	0x08
	.zero		1


	//   ....[19]....
        /*0e20*/ 	.word	0x00000900
        /*0e24*/ 	.word	0x000000ff
        /*0e28*/ 	.word	0x000132c0
        /*0e2c*/ 	.short	0x0100
        /*0e2e*/ 	.byte	0x08
	.zero		1


	//   ....[20]....
        /*0e30*/ 	.word	0x00000910
        /*0e34*/ 	.word	0x000000ff
        /*0e38*/ 	.word	0x000132b8
        /*0e3c*/ 	.short	0x0100
        /*0e3e*/ 	.byte	0x08
	.zero		1


	//   ....[21]....
        /*0e40*/ 	.word	0x00000920
        /*0e44*/ 	.word	0x000000ff
        /*0e48*/ 	.word	0x000132c8
        /*0e4c*/ 	.short	0x0100
        /*0e4e*/ 	.byte	0x08
	.zero		1


	//   ....[22]....
        /*0e50*/ 	.word	0x00002c30
        /*0e54*/ 	.word	0x0000004c
        /*0e58*/ 	.word	0x00013290
        /*0e5c*/ 	.short	0x010a
        /*0e5e*/ 	.byte	0x3f
	.zero		1


	//   ....[23]....
        /*0e60*/ 	.word	0x00003d30
        /*0e64*/ 	.word	0x0000004c
        /*0e68*/ 	.word	0x00013290
        /*0e6c*/ 	.short	0x010a
        /*0e6e*/ 	.byte	0x3f
	.zero		1


	//   ....[24]....
        /*0e70*/ 	.word	0x00004dd0
        /*0e74*/ 	.word	0x0000004c
        /*0e78*/ 	.word	0x00013290
        /*0e7c*/ 	.short	0x010a
        /*0e7e*/ 	.byte	0x3f
	.zero		1


	//   ....[25]....
        /*0e80*/ 	.word	0x00004fb0
        /*0e84*/ 	.word	0x00000004
        /*0e88*/ 	.word	0x00000000
        /*0e8c*/ 	.short	0x0101
        /*0e8e*/ 	.byte	0x3f
	.zero		1


	//   ....[26]....
        /*0e90*/ 	.word	0x00004ff0
        /*0e94*/ 	.word	0x0000004c
        /*0e98*/ 	.word	0x000132b0
        /*0e9c*/ 	.short	0x010a
        /*0e9e*/ 	.byte	0x3f
	.zero		1


	//   ....[27]....
        /*0ea0*/ 	.word	0x00005270
        /*0ea4*/ 	.word	0x0000004c
        /*0ea8*/ 	.word	0x00000000
        /*0eac*/ 	.short	0x0101
        /*0eae*/ 	.byte	0x3f
	.zero		1


	//   ....[28]....
        /*0eb0*/ 	.word	0x00005ff0
        /*0eb4*/ 	.word	0x00000012
        /*0eb8*/ 	.word	0x00013200
        /*0ebc*/ 	.short	0x010a
        /*0ebe*/ 	.byte	0x3f
	.zero		1


	//   ....[29]....
        /*0ec0*/ 	.word	0x00006040
        /*0ec4*/ 	.word	0x00000012
        /*0ec8*/ 	.word	0x00013200
        /*0ecc*/ 	.short	0x010a
        /*0ece*/ 	.byte	0x3f
	.zero		1


	//   ....[30]....
        /*0ed0*/ 	.word	0x000067b0
        /*0ed4*/ 	.word	0x00000012
        /*0ed8*/ 	.word	0x00013200
        /*0edc*/ 	.short	0x010a
        /*0ede*/ 	.byte	0x3f
	.zero		1


	//   ....[31]....
        /*0ee0*/ 	.word	0x00007c50
        /*0ee4*/ 	.word	0x00000012
        /*0ee8*/ 	.word	0x00013200
        /*0eec*/ 	.short	0x010a
        /*0eee*/ 	.byte	0x3f
	.zero		1


	//   ....[32]....
        /*0ef0*/ 	.word	0x00008de0
        /*0ef4*/ 	.word	0x0000000c
        /*0ef8*/ 	.word	0x00013230
        /*0efc*/ 	.short	0x010a
        /*0efe*/ 	.byte	0x3f
	.zero		1


	//   ....[33]....
        /*0f00*/ 	.word	0x00008e90
        /*0f04*/ 	.word	0x0000000c
        /*0f08*/ 	.word	0x00013230
        /*0f0c*/ 	.short	0x010a
        /*0f0e*/ 	.byte	0x3f
	.zero		1


	//   ....[34]....
        /*0f10*/ 	.word	0x00009b20
        /*0f14*/ 	.word	0x00000018
        /*0f18*/ 	.word	0x00000000
        /*0f1c*/ 	.short	0x0101
        /*0f1e*/ 	.byte	0x3f
	.zero		1


	//   ....[35]....
        /*0f20*/ 	.word	0x0000d8f0
        /*0f24*/ 	.word	0x00000000
        /*0f28*/ 	.word	0x00013230
        /*0f2c*/ 	.short	0x010a
        /*0f2e*/ 	.byte	0x3f
	.zero		1


	//   ....[36]....
        /*0f30*/ 	.word	0x0000d980
        /*0f34*/ 	.word	0x00000000
        /*0f38*/ 	.word	0x00013230
        /*0f3c*/ 	.short	0x010a
        /*0f3e*/ 	.byte	0x3f
	.zero		1


	//   ....[37]....
        /*0f40*/ 	.word	0x0000df40
        /*0f44*/ 	.word	0x00000014
        /*0f48*/ 	.word	0x00013250
        /*0f4c*/ 	.short	0x010a
        /*0f4e*/ 	.byte	0x3f
	.zero		1


	//   ....[38]....
        /*0f50*/ 	.word	0x0000df90
        /*0f54*/ 	.word	0x00000014
        /*0f58*/ 	.word	0x00013250
        /*0f5c*/ 	.short	0x010a
        /*0f5e*/ 	.byte	0x3f
	.zero		1


	//   ....[39]....
        /*0f60*/ 	.word	0x0000ea80
        /*0f64*/ 	.word	0x00000000
        /*0f68*/ 	.word	0x00000000
        /*0f6c*/ 	.short	0x0101
        /*0f6e*/ 	.byte	0x3f
	.zero		1


	//   ....[40]....
        /*0f70*/ 	.word	0x00011f90
        /*0f74*/ 	.word	0x00000014
        /*0f78*/ 	.word	0x00000000
        /*0f7c*/ 	.short	0x0101
        /*0f7e*/ 	.byte	0x3f
	.zero		1


	//   ....[41]....
        /*0f80*/ 	.word	0x00012900
        /*0f84*/ 	.word	0x00000000
        /*0f88*/ 	.word	0x00013230
        /*0f8c*/ 	.short	0x010a
        /*0f8e*/ 	.byte	0x3f
	.zero		1


	//   ....[42]....
        /*0f90*/ 	.word	0x00012990
        /*0f94*/ 	.word	0x00000000
        /*0f98*/ 	.word	0x00013230
        /*0f9c*/ 	.short	0x010a
        /*0f9e*/ 	.byte	0x3f
	.zero		1


	//   ....[43]....
        /*0fa0*/ 	.word	0x00012f50
        /*0fa4*/ 	.word	0x00000014
        /*0fa8*/ 	.word	0x00013250
        /*0fac*/ 	.short	0x010a
        /*0fae*/ 	.byte	0x3f
	.zero		1


	//   ....[44]....
        /*0fb0*/ 	.word	0x00012fa0
        /*0fb4*/ 	.word	0x00000014
        /*0fb8*/ 	.word	0x00013250
        /*0fbc*/ 	.short	0x010a
        /*0fbe*/ 	.byte	0x3f
	.zero		1


	//   ....[45]....
        /*0fc0*/ 	.word	0x00015220
        /*0fc4*/ 	.word	0x00000086
        /*0fc8*/ 	.word	0x00000000
        /*0fcc*/ 	.short	0x0101
        /*0fce*/ 	.byte	0x3f
	.zero		1


	//   ....[46]....
        /*0fd0*/ 	.word	0x000157a0
        /*0fd4*/ 	.word	0x00000014
        /*0fd8*/ 	.word	0x00000000
        /*0fdc*/ 	.short	0x0101
        /*0fde*/ 	.byte	0x3f
	.zero		1


	//   ....[47]....
        /*0fe0*/ 	.word	0x00015950
        /*0fe4*/ 	.word	0x00000000
        /*0fe8*/ 	.word	0x00013230
        /*0fec*/ 	.short	0x010a
        /*0fee*/ 	.byte	0x3f
	.zero		1


	//   ....[48]....
        /*0ff0*/ 	.word	0x000159e0
        /*0ff4*/ 	.word	0x00000000
        /*0ff8*/ 	.word	0x00013230
        /*0ffc*/ 	.short	0x010a
        /*0ffe*/ 	.byte	0x3f
	.zero		1


	//   ....[49]....
        /*1000*/ 	.word	0x00015fa0
        /*1004*/ 	.word	0x00000014
        /*1008*/ 	.word	0x00013250
        /*100c*/ 	.short	0x010a
        /*100e*/ 	.byte	0x3f
	.zero		1


	//   ....[50]....
        /*1010*/ 	.word	0x00015ff0
        /*1014*/ 	.word	0x00000014
        /*1018*/ 	.word	0x00013250
        /*101c*/ 	.short	0x010a
        /*101e*/ 	.byte	0x3f
	.zero		1


	//   ....[51]....
        /*1020*/ 	.word	0x00016ae0
        /*1024*/ 	.word	0x00000000
        /*1028*/ 	.word	0x00000000
        /*102c*/ 	.short	0x0101
        /*102e*/ 	.byte	0x3f
	.zero		1


	//   ....[52]....
        /*1030*/ 	.word	0x0001a000
        /*1034*/ 	.word	0x00000014
        /*1038*/ 	.word	0x00000000
        /*103c*/ 	.short	0x0101
        /*103e*/ 	.byte	0x3f
	.zero		1


	//   ....[53]....
        /*1040*/ 	.word	0x0001a5d0
        /*1044*/ 	.word	0x00000009
        /*1048*/ 	.word	0x00013250
        /*104c*/ 	.short	0x010a
        /*104e*/ 	.byte	0x3f
	.zero		1


	//   ....[54]....
        /*1050*/ 	.word	0x0001a620
        /*1054*/ 	.word	0x00000009
        /*1058*/ 	.word	0x00013250
        /*105c*/ 	.short	0x010a
        /*105e*/ 	.byte	0x3f
	.zero		1


	//   ....[55]....
        /*1060*/ 	.word	0x0001aeb0
        /*1064*/ 	.word	0x00000009
        /*1068*/ 	.word	0x00000000
        /*106c*/ 	.short	0x0101
        /*106e*/ 	.byte	0x3f
	.zero		1


	//   ....[56]....
        /*1070*/ 	.word	0x0001c6a0
        /*1074*/ 	.word	0x00000002
        /*1078*/ 	.word	0x00000000
        /*107c*/ 	.short	0x0101
        /*107e*/ 	.byte	0x3f
	.zero		1


	//   ....[57]....
        /*1080*/ 	.word	0x0001caa0
        /*1084*/ 	.word	0x00000006
        /*1088*/ 	.word	0x00000000
        /*108c*/ 	.short	0x0101
        /*108e*/ 	.byte	0x3f
	.zero		1


	//   ....[58]....
        /*1090*/ 	.word	0x0001fae0
        /*1094*/ 	.word	0x00000013
        /*1098*/ 	.word	0x00013220
        /*109c*/ 	.short	0x010a
        /*109e*/ 	.byte	0x3f
	.zero		1


	//   ....[59]....
        /*10a0*/ 	.word	0x0001fb90
        /*10a4*/ 	.word	0x00000005
        /*10a8*/ 	.word	0x000132a0
        /*10ac*/ 	.short	0x010a
        /*10ae*/ 	.byte	0x3f
	.zero		1


	//   ....[60]....
        /*10b0*/ 	.word	0x0001fdc0
        /*10b4*/ 	.word	0x00000005
        /*10b8*/ 	.word	0x000132c0
        /*10bc*/ 	.short	0x010a
        /*10be*/ 	.byte	0x3f
	.zero		1


	//   ....[61]....
        /*10c0*/ 	.word	0x00020110
        /*10c4*/ 	.word	0x00000005
        /*10c8*/ 	.word	0x000132a0
        /*10cc*/ 	.short	0x010a
        /*10ce*/ 	.byte	0x3f
	.zero		1


	//   ....[62]....
        /*10d0*/ 	.word	0x00020330
        /*10d4*/ 	.word	0x00000005
        /*10d8*/ 	.word	0x000132c0
        /*10dc*/ 	.short	0x010a
        /*10de*/ 	.byte	0x3f
	.zero		1


	//   ....[63]....
        /*10e0*/ 	.word	0x00021660
        /*10e4*/ 	.word	0x00000004
        /*10e8*/ 	.word	0x00013280
        /*10ec*/ 	.short	0x010a
        /*10ee*/ 	.byte	0x3f
	.zero		1


	//   ....[64]....
        /*10f0*/ 	.word	0x00021820
        /*10f4*/ 	.word	0x00000004
        /*10f8*/ 	.word	0x00013240
        /*10fc*/ 	.short	0x010a
        /*10fe*/ 	.byte	0x3f
	.zero		1


	//   ....[65]....
        /*1100*/ 	.word	0x00022460
        /*1104*/ 	.word	0x00000013
        /*1108*/ 	.word	0x00013200
        /*110c*/ 	.short	0x0107
        /*110e*/ 	.byte	0x3f
	.zero		1


	//   ....[66]....
        /*1110*/ 	.word	0x00022550
        /*1114*/ 	.word	0x00000013
        /*1118*/ 	.word	0x00013200
        /*111c*/ 	.short	0x0101
        /*111e*/ 	.byte	0x3f
	.zero		1


	//   ....[67]....
        /*1120*/ 	.word	0x00022570
        /*1124*/ 	.word	0x00000013
        /*1128*/ 	.word	0x00013220
        /*112c*/ 	.short	0x010a
        /*112e*/ 	.byte	0x3f
	.zero		1


	//   ....[68]....
        /*1130*/ 	.word	0x00022840
        /*1134*/ 	.word	0x00000004
        /*1138*/ 	.word	0x00013280
        /*113c*/ 	.short	0x010a
        /*113e*/ 	.byte	0x3f
	.zero		1


	//   ....[69]....
        /*1140*/ 	.word	0x00022a90
        /*1144*/ 	.word	0x00000004
        /*1148*/ 	.word	0x00013240
        /*114c*/ 	.short	0x010a
        /*114e*/ 	.byte	0x3f
	.zero		1


	//   ....[70]....
        /*1150*/ 	.word	0x00022d50
        /*1154*/ 	.word	0x00000003
        /*1158*/ 	.word	0x00013270
        /*115c*/ 	.short	0x010a
        /*115e*/ 	.byte	0x3f
	.zero		1


	//   ....[71]....
        /*1160*/ 	.word	0x00022dd0
        /*1164*/ 	.word	0x00000003
        /*1168*/ 	.word	0x00013260
        /*116c*/ 	.short	0x010a
        /*116e*/ 	.byte	0x3f
	.zero		1


	//   ....[72]....
        /*1170*/ 	.word	0x000230d0
        /*1174*/ 	.word	0x00000003
        /*1178*/ 	.word	0x00013250
        /*117c*/ 	.short	0x0101
        /*117e*/ 	.byte	0x3f
	.zero		1


	//   ....[73]....
        /*1180*/ 	.word	0x00023150
        /*1184*/ 	.word	0x00000003
        /*1188*/ 	.word	0x00000000
        /*118c*/ 	.short	0x0101
        /*118e*/ 	.byte	0x3f
	.zero		1


	//   ....[74]....
        /*1190*/ 	.word	0x00023340
        /*1194*/ 	.word	0x00000003
        /*1198*/ 	.word	0x00013270
        /*119c*/ 	.short	0x010a
        /*119e*/ 	.byte	0x3f
	.zero		1


	//   ....[75]....
        /*11a0*/ 	.word	0x000233b0
        /*11a4*/ 	.word	0x00000003
        /*11a8*/ 	.word	0x00013260
        /*11ac*/ 	.short	0x010a
        /*11ae*/ 	.byte	0x3f
	.zero		1


	//   ....[76]....
        /*11b0*/ 	.word	0x000236b0
        /*11b4*/ 	.word	0x00000003
        /*11b8*/ 	.word	0x00013250
        /*11bc*/ 	.short	0x0101
        /*11be*/ 	.byte	0x3f
	.zero		1


	//   ....[77]....
        /*11c0*/ 	.word	0x00023700
        /*11c4*/ 	.word	0x00000000
        /*11c8*/ 	.word	0x00000000
        /*11cc*/ 	.short	0x0101
        /*11ce*/ 	.byte	0x3f
	.zero		1


	//   ....[78]....
        /*11d0*/ 	.word	0x00024840
        /*11d4*/ 	.word	0x00000009
        /*11d8*/ 	.word	0x00013220
        /*11dc*/ 	.short	0x010a
        /*11de*/ 	.byte	0x3f
	.zero		1


	//   ....[79]....
        /*11e0*/ 	.word	0x000249d0
        /*11e4*/ 	.word	0x00000007
        /*11e8*/ 	.word	0x00000000
        /*11ec*/ 	.short	0x010a
        /*11ee*/ 	.byte	0x3f
	.zero		1


	//   ....[80]....
        /*11f0*/ 	.word	0x00024a40
        /*11f4*/ 	.word	0x00000003
        /*11f8*/ 	.word	0x00000000
        /*11fc*/ 	.short	0x010a
        /*11fe*/ 	.byte	0x3f
	.zero		1


	//   ....[81]....
        /*1200*/ 	.word	0x00024a90
        /*1204*/ 	.word	0x00000003
        /*1208*/ 	.word	0x00013260
        /*120c*/ 	.short	0x010a
        /*120e*/ 	.byte	0x3f
	.zero		1


	//   ....[82]....
        /*1210*/ 	.word	0x00024ae0
        /*1214*/ 	.word	0x00000005
        /*1218*/ 	.word	0x00013260
        /*121c*/ 	.short	0x010a
        /*121e*/ 	.byte	0x3f
	.zero		1


	//   ....[83]....
        /*1220*/ 	.word	0x00024b20
        /*1224*/ 	.word	0x00000003
        /*1228*/ 	.word	0x00013280
        /*122c*/ 	.short	0x010a
        /*122e*/ 	.byte	0x3f
	.zero		1


	//   ....[84]....
        /*1230*/ 	.word	0x00024b40
        /*1234*/ 	.word	0x00000005
        /*1238*/ 	.word	0x00013280
        /*123c*/ 	.short	0x010a
        /*123e*/ 	.byte	0x3f
	.zero		1


	//   ....[85]....
        /*1240*/ 	.word	0x00024ba0
        /*1244*/ 	.word	0x0000004c
        /*1248*/ 	.word	0x00013290
        /*124c*/ 	.short	0x010a
        /*124e*/ 	.byte	0x3f
	.zero		1


	//   ....[86]....
        /*1250*/ 	.word	0x00024bf0
        /*1254*/ 	.word	0x0000004c
        /*1258*/ 	.word	0x00013290
        /*125c*/ 	.short	0x010a
        /*125e*/ 	.byte	0x3f
	.zero		1


	//   ....[87]....
        /*1260*/ 	.word	0x00024c40
        /*1264*/ 	.word	0x0000004c
        /*1268*/ 	.word	0x00013290
        /*126c*/ 	.short	0x010a
        /*126e*/ 	.byte	0x3f
	.zero		1


	//   ....[88]....
        /*1270*/ 	.word	0x00024c90
        /*1274*/ 	.word	0x0000004c
        /*1278*/ 	.word	0x000132b0
        /*127c*/ 	.short	0x010a
        /*127e*/ 	.byte	0x3f
	.zero		1


	//   ....[89]....
        /*1280*/ 	.word	0x00024e90
        /*1284*/ 	.word	0x00000012
        /*1288*/ 	.word	0x00013200
        /*128c*/ 	.short	0x010a
        /*128e*/ 	.byte	0x3f
	.zero		1


	//   ....[90]....
        /*1290*/ 	.word	0x00025090
        /*1294*/ 	.word	0x00000012
        /*1298*/ 	.word	0x00013200
        /*129c*/ 	.short	0x010a
        /*129e*/ 	.byte	0x3f
	.zero		1


	//   ....[91]....
        /*12a0*/ 	.word	0x000250e0
        /*12a4*/ 	.word	0x0000000c
        /*12a8*/ 	.word	0x00013230
        /*12ac*/ 	.short	0x010a
        /*12ae*/ 	.byte	0x3f
	.zero		1


	//   ....[92]....
        /*12b0*/ 	.word	0x00025130
        /*12b4*/ 	.word	0x00000000
        /*12b8*/ 	.word	0x00013230
        /*12bc*/ 	.short	0x010a
        /*12be*/ 	.byte	0x3f
	.zero		1


	//   ....[93]....
        /*12c0*/ 	.word	0x00025180
        /*12c4*/ 	.word	0x00000014
        /*12c8*/ 	.word	0x00013250
        /*12cc*/ 	.short	0x010a
        /*12ce*/ 	.byte	0x3f
	.zero		1


	//   ....[94]....
        /*12d0*/ 	.word	0x000251d0
        /*12d4*/ 	.word	0x00000000
        /*12d8*/ 	.word	0x00013230
        /*12dc*/ 	.short	0x010a
        /*12de*/ 	.byte	0x3f
	.zero		1


	//   ....[95]....
        /*12e0*/ 	.word	0x00025220
        /*12e4*/ 	.word	0x00000014
        /*12e8*/ 	.word	0x00013250
        /*12ec*/ 	.short	0x010a
        /*12ee*/ 	.byte	0x3f
	.zero		1


	//   ....[96]....
        /*12f0*/ 	.word	0x00025270
        /*12f4*/ 	.word	0x00000000
        /*12f8*/ 	.word	0x00013230
        /*12fc*/ 	.short	0x010a
        /*12fe*/ 	.byte	0x3f
	.zero		1


	//   ....[97]....
        /*1300*/ 	.word	0x000252c0
        /*1304*/ 	.word	0x00000014
        /*1308*/ 	.word	0x00013250
        /*130c*/ 	.short	0x010a
        /*130e*/ 	.byte	0x3f
	.zero		1


	//   ....[98]....
        /*1310*/ 	.word	0x00025310
        /*1314*/ 	.word	0x00000009
        /*1318*/ 	.word	0x00013250
        /*131c*/ 	.short	0x010a
        /*131e*/ 	.byte	0x3f
	.zero		1


	//   ....[99]....
        /*1320*/ 	.word	0x000254b0
        /*1324*/ 	.word	0x00000013
        /*1328*/ 	.word	0x00013220
        /*132c*/ 	.short	0x010a
        /*132e*/ 	.byte	0x3f
	.zero		1


	//   ....[100]....
        /*1330*/ 	.word	0x00025500
        /*1334*/ 	.word	0x00000005
        /*1338*/ 	.word	0x000132a0
        /*133c*/ 	.short	0x010a
        /*133e*/ 	.byte	0x3f
	.zero		1


	//   ....[101]....
        /*1340*/ 	.word	0x00025550
        /*1344*/ 	.word	0x00000005
        /*1348*/ 	.word	0x000132c0
        /*134c*/ 	.short	0x010a
        /*134e*/ 	.byte	0x3f
	.zero		1


	//   ....[102]....
        /*1350*/ 	.word	0x000255a0
        /*1354*/ 	.word	0x00000005
        /*1358*/ 	.word	0x000132a0
        /*135c*/ 	.short	0x010a
        /*135e*/ 	.byte	0x3f
	.zero		1


	//   ....[103]....
        /*1360*/ 	.word	0x000255f0
        /*1364*/ 	.word	0x00000005
        /*1368*/ 	.word	0x000132c0
        /*136c*/ 	.short	0x010a
        /*136e*/ 	.byte	0x3f
	.zero		1


	//   ....[104]....
        /*1370*/ 	.word	0x00025790
        /*1374*/ 	.word	0x00000004
        /*1378*/ 	.word	0x00013280
        /*137c*/ 	.short	0x010a
        /*137e*/ 	.byte	0x3f
	.zero		1


	//   ....[105]....
        /*1380*/ 	.word	0x000257e0
        /*1384*/ 	.word	0x00000004
        /*1388*/ 	.word	0x00013240
        /*138c*/ 	.short	0x010a
        /*138e*/ 	.byte	0x3f
	.zero		1


	//   ....[106]....
        /*1390*/ 	.word	0x00025fb0
        /*1394*/ 	.word	0x00000013
        /*1398*/ 	.word	0x00013220
        /*139c*/ 	.short	0x010a
        /*139e*/ 	.byte	0x3f
	.zero		1


	//   ....[107]....
        /*13a0*/ 	.word	0x00026000
        /*13a4*/ 	.word	0x00000004
        /*13a8*/ 	.word	0x00013280
        /*13ac*/ 	.short	0x010a
        /*13ae*/ 	.byte	0x3f
	.zero		1


	//   ....[108]....
        /*13b0*/ 	.word	0x00026050
        /*13b4*/ 	.word	0x00000004
        /*13b8*/ 	.word	0x00013240
        /*13bc*/ 	.short	0x010a
        /*13be*/ 	.byte	0x3f
	.zero		1


	//   ....[109]....
        /*13c0*/ 	.word	0x000260a0
        /*13c4*/ 	.word	0x00000003
        /*13c8*/ 	.word	0x00013270
        /*13cc*/ 	.short	0x010a
        /*13ce*/ 	.byte	0x3f
	.zero		1


	//   ....[110]....
        /*13d0*/ 	.word	0x000260f0
        /*13d4*/ 	.word	0x00000003
        /*13d8*/ 	.word	0x00013260
        /*13dc*/ 	.short	0x010a
        /*13de*/ 	.byte	0x3f
	.zero		1


	//   ....[111]....
        /*13e0*/ 	.word	0x00026140
        /*13e4*/ 	.word	0x00000003
        /*13e8*/ 	.word	0x00013270
        /*13ec*/ 	.short	0x010a
        /*13ee*/ 	.byte	0x3f
	.zero		1


	//   ....[112]....
        /*13f0*/ 	.word	0x00026190
        /*13f4*/ 	.word	0x00000003
        /*13f8*/ 	.word	0x00013260
        /*13fc*/ 	.short	0x010a
        /*13fe*/ 	.byte	0x3f
	.zero		1


	//   ....[113]....
        /*1400*/ 	.word	0x00026bf0
        /*1404*/ 	.word	0x00000009
        /*1408*/ 	.word	0x00013220
        /*140c*/ 	.short	0x010a
        /*140e*/ 	.byte	0x3f
	.zero		1


	//   ....[114]....
        /*1410*/ 	.word	0x00026d90
        /*1414*/ 	.word	0x00000007
        /*1418*/ 	.word	0x00000000
        /*141c*/ 	.short	0x010a
        /*141e*/ 	.byte	0x3f
	.zero		1


	//   ....[115]....
        /*1420*/ 	.word	0x00026de0
        /*1424*/ 	.word	0x00000003
        /*1428*/ 	.word	0x00000000
        /*142c*/ 	.short	0x010a
        /*142e*/ 	.byte	0x3f
	.zero		1


	//   ....[116]....
        /*1430*/ 	.word	0x00026e30
        /*1434*/ 	.word	0x00000003
        /*1438*/ 	.word	0x00013260
        /*143c*/ 	.short	0x010a
        /*143e*/ 	.byte	0x3f
	.zero		1


	//   ....[117]....
        /*1440*/ 	.word	0x00026e80
        /*1444*/ 	.word	0x00000005
        /*1448*/ 	.word	0x00013260
        /*144c*/ 	.short	0x010a
        /*144e*/ 	.byte	0x3f
	.zero		1


	//   ....[118]....
        /*1450*/ 	.word	0x00026ed0
        /*1454*/ 	.word	0x00000003
        /*1458*/ 	.word	0x00013280
        /*145c*/ 	.short	0x010a
        /*145e*/ 	.byte	0x3f
	.zero		1


	//----- nvinfo : EIATTR_NUM_MBARRIERS
	.align		4
.L_237:
        /*1460*/ 	.byte	0x03, 0x38
        /*1462*/ 	.short	0x0016


	//----- nvinfo : EIATTR_EXIT_INSTR_OFFSETS
	.align		4
        /*1464*/ 	.byte	0x04, 0x1c
        /*1466*/ 	.short	(.L_239 - .L_238)


	//   ....[0]....
.L_238:
        /*1468*/ 	.word	0x00024b90


	//----- nvinfo : EIATTR_MAX_THREADS
	.align		4
.L_239:
        /*146c*/ 	.byte	0x04, 0x05
        /*146e*/ 	.short	(.L_241 - .L_240)
.L_240:
        /*1470*/ 	.word	0x00000200
        /*1474*/ 	.word	0x00000001
        /*1478*/ 	.word	0x00000001


	//----- nvinfo : EIATTR_CRS_STACK_SIZE
	.align		4
.L_241:
        /*147c*/ 	.byte	0x04, 0x1e
        /*147e*/ 	.short	(.L_243 - .L_242)
.L_242:
        /*1480*/ 	.word	0x00000000


	//----- nvinfo : EIATTR_CBANK_PARAM_SIZE
	.align		4
.L_243:
        /*1484*/ 	.byte	0x03, 0x19
        /*1486*/ 	.short	0x0af0


	//----- nvinfo : EIATTR_PARAM_CBANK
	.align		4
        /*1488*/ 	.byte	0x04, 0x0a
        /*148a*/ 	.short	(.L_245 - .L_244)
	.align		4
.L_244:
        /*148c*/ 	.word	index@(.nv.constant0._ZN7cutlass13device_kernelIN5flash11enable_sm90INS1_16FlashAttnFwdSm90INS1_25CollectiveMainloopFwdSm90ILi2EN4cute5tupleIJNS5_1CILi1EEES8_S8_EEENS6_IJNS7_ILi192EEENS7_ILi160EEENS7_ILi64EEEEEELi64ENS_12float_e4m3_tEfNS_4arch4Sm90ELb0ELb1ELb1ELb1ELb0ELb1ELb0ELb1ELb1ELb1ELb1ELb0EEENS1_21CollectiveEpilogueFwdINS6_IJSA_SC_SB_EEES9_NS_10bfloat16_tESG_Li384ELb1ELb1ELb1ELb1EEENS1_36VarlenDynamicPersistentTileSchedulerILi192ELi160ELi384ELi128ELb1ELb1ELb1ELb1ELb0ELb1EEEEEEEEEvNT_6ParamsE)
        /*1490*/ 	.short	0x0210
        /*1492*/ 	.short	0x0af0


	//----- nvinfo : EIATTR_SW_WAR
	.align		4
.L_245:
        /*1494*/ 	.byte	0x04, 0x36
        /*1496*/ 	.short	(.L_247 - .L_246)
.L_246:
        /*1498*/ 	.word	0x00000008
.L_247:


//--------------------- .nv.info._ZN7cutlass13device_kernelIN5flash11enable_sm90INS1_16FlashAttnFwdSm90INS1_25CollectiveMainloopFwdSm90ILi2EN4cute5tupleIJNS5_1CILi1EEES8_S8_EEENS6_IJNS7_ILi192EEENS7_ILi160EEENS7_ILi64EEEEEELi64ENS_12float_e4m3_tEfNS_4arch4Sm90ELb1ELb0ELb1ELb0ELb0ELb0ELb0ELb1ELb1ELb1ELb1ELb0EEENS1_21CollectiveEpilogueFwdINS6_IJSA_SC_SB_EEES9_NS_10bfloat16_tESG_Li384ELb0ELb1ELb1ELb1EEENS1_19SingleTileSchedulerILb0ELb1ELb1ELi192EEEEEEEEEvNT_6ParamsE --------------------------
	.section	.nv.info._ZN7cutlass13device_kernelIN5flash11enable_sm90INS1_16FlashAttnFwdSm90INS1_25CollectiveMainloopFwdSm90ILi2EN4cute5tupleIJNS5_1CILi1EEES8_S8_EEENS6_IJNS7_ILi192EEENS7_ILi160EEENS7_ILi64EEEEEELi64ENS_12float_e4m3_tEfNS_4arch4Sm90ELb1ELb0ELb1ELb0ELb0ELb0ELb0ELb1ELb1ELb1ELb1ELb0EEENS1_21CollectiveEpilogueFwdINS6_IJSA_SC_SB_EEES9_NS_10bfloat16_tESG_Li384ELb0ELb1ELb1ELb1EEENS1_19SingleTileSchedulerILb0ELb1ELb1ELi192EEEEEEEEEvNT_6ParamsE,"",@"SHT_CUDA_INFO"
	.sectionflags	@""
	.align	4


	//----- nvinfo : EIATTR_CUDA_API_VERSION
	.align		4
        /*0000*/ 	.byte	0x04, 0x37
        /*0002*/ 	.short	(.L_249 - .L_248)
.L_248:
        /*0004*/ 	.word	0x00000082


	//----- nvinfo : EIATTR_KPARAM_INFO
	.align		4
.L_249:
        /*0008*/ 	.byte	0x04, 0x17
        /*000a*/ 	.short	(.L_251 - .L_250)
.L_250:
        /*000c*/ 	.word	0x00000000
        /*0010*/ 	.short	0x0000
        /*0012*/ 	.short	0x0070
        /*0014*/ 	.byte	0x00, 0xf0, 0x01, 0x28


	//----- nvinfo : EIATTR_SPARSE_MMA_MASK
	.align		4
.L_251:
        /*0018*/ 	.byte	0x03, 0x50
        /*001a*/ 	.short	0x0000


	//----- nvinfo : EIATTR_MAXREG_COUNT
	.align		4
        /*001c*/ 	.byte	0x03, 0x1b
        /*001e*/ 	.short	0x0080


	//----- nvinfo : EIATTR_NUM_BARRIERS
	.align		4
        /*0020*/ 	.byte	0x02, 0x4c
        /*0022*/ 	.byte	0x09
	.zero		1


	//----- nvinfo : EIATTR_EXTERNS
	.align		4
        /*0024*/ 	.byte	0x04, 0x0f
        /*0026*/ 	.short	(.L_253 - .L_252)


	//   ....[0]....
	.align		4
.L_252:
        /*0028*/ 	.word	index@(__assertfail)


	//----- nvinfo : EIATTR_ANNOTATIONS
	.align		4
.L_253:
        /*002c*/ 	.byte	0x04, 0x55
        /*002e*/ 	.short	(.L_255 - .L_254)


	//   ....[0]....
.L_254:
        /* <DEDUP_REMOVED lines=34> */


	//----- nvinfo : EIATTR_MERCURY_ISA_VERSION
	.align		4
.L_255:
        /*0238*/ 	.byte	0x03, 0x5f
        /*023a*/ 	.short	0x0101


	//----- nvinfo : EIATTR_INT_WARP_WIDE_INSTR_OFFSETS
	.align		4
        /*023c*/ 	.byte	0x04, 0x31
        /*023e*/ 	.short	(.L_257 - .L_256)


	//   ....[0]....
.L_256:
        /*0240*/ 	.word	0x00000130


	//   ....[1]....
        /*0244*/ 	.word	0x00000170


	//   ....[2]....
        /*0248*/ 	.word	0x000001e0


	//----- nvinfo : EIATTR_COOP_GROUP_MASK_REGIDS
	.align		4
.L_257:
        /*024c*/ 	.byte	0x04, 0x29
        /*024e*/ 	.short	(.L_259 - .L_258)


	//   ....[0]....
.L_258:
        /*0250*/ 	.word	0xffffffff


	//   ....[1]....
        /*0254*/ 	.word	0xffffffff


	//   ....[2]....
        /*0258*/ 	.word	0xffffffff


	//   ....[3]....
        /*025c*/ 	.word	0xffffffff


	//   ....[4]....
        /*0260*/ 	.word	0xffffffff


	//   ....[5]....
        /*0264*/ 	.word	0xffffffff


	//   ....[6]....
        /*0268*/ 	.word	0xffffffff


	//   ....[7]....
        /*026c*/ 	.word	0xffffffff


	//   ....[8]....
        /*0270*/ 	.word	0xffffffff


	//   ....[9]....
        /*0274*/ 	.word	0xffffffff


	//   ....[10]....
        /*0278*/ 	.word	0xffffffff


	//   ....[11]....
        /*027c*/ 	.word	0xffffffff


	//   ....[12]....
        /*0280*/ 	.word	0xffffffff


	//   ....[13]....
        /*0284*/ 	.word	0xffffffff


	//   ....[14]....
        /*0288*/ 	.word	0xffffffff


	//   ....[15]....
        /*028c*/ 	.word	0xffffffff


	//   ....[16]....
        /*0290*/ 	.word	0xffffffff


	//   ....[17]....
        /*0294*/ 	.word	0xffffffff


	//   ....[18]....
        /*0298*/ 	.word	0xffffffff


	//   ....[19]....
        /*029c*/ 	.word	0xffffffff


	//   ....[20]....
        /*02a0*/ 	.word	0xffffffff


	//   ....[21]....
        /*02a4*/ 	.word	0xffffffff


	//   ....[22]....
        /*02a8*/ 	.word	0xffffffff


	//   ....[23]....
        /*02ac*/ 	.word	0xffffffff


	//   ....[24]....
        /*02b0*/ 	.word	0xffffffff


	//   ....[25]....
        /*02b4*/ 	.word	0xffffffff


	//   ....[26]....
        /*02b8*/ 	.word	0xffffffff


	//   ....[27]....
        /*02bc*/ 	.word	0xffffffff


	//   ....[28]....
        /*02c0*/ 	.word	0xffffffff


	//   ....[29]....
        /*02c4*/ 	.word	0xffffffff


	//   ....[30]....
        /*02c8*/ 	.word	0xffffffff


	//   ....[31]....
        /*02cc*/ 	.word	0xffffffff


	//   ....[32]....
        /*02d0*/ 	.word	0xffffffff


	//   ....[33]....
        /*02d4*/ 	.word	0xffffffff


	//   ....[34]....
        /*02d8*/ 	.word	0xffffffff


	//   ....[35]....
        /*02dc*/ 	.word	0xffffffff


	//   ....[36]....
        /*02e0*/ 	.word	0xffffffff


	//   ....[37]....
        /*02e4*/ 	.word	0xffffffff


	//   ....[38]....
        /*02e8*/ 	.word	0xffffffff


	//   ....[39]....
        /*02ec*/ 	.word	0xffffffff


	//   ....[40]....
        /*02f0*/ 	.word	0xffffffff


	//   ....[41]....
        /*02f4*/ 	.word	0xffffffff


	//   ....[42]....
        /*02f8*/ 	.word	0xffffffff


	//   ....[43]....
        /*02fc*/ 	.word	0xffffffff


	//   ....[44]....
        /*0300*/ 	.word	0xffffffff


	//   ....[45]....
        /*0304*/ 	.word	0xffffffff


	//   ....[46]....
        /*0308*/ 	.word	0xffffffff


	//   ....[47]....
        /*030c*/ 	.word	0xffffffff


	//   ....[48]....
        /*0310*/ 	.word	0xffffffff


	//   ....[49]....
        /*0314*/ 	.word	0xffffffff


	//   ....[50]....
        /*0318*/ 	.word	0xffffffff


	//   ....[51]....
        /*031c*/ 	.word	0xffffffff


	//   ....[52]....
        /*0320*/ 	.word	0xffffffff


	//   ....[53]....
        /*0324*/ 	.word	0xffffffff


	//   ....[54]....
        /*0328*/ 	.word	0xffffffff


	//   ....[55]....
        /*032c*/ 	.word	0xffffffff


	//   ....[56]....
        /*0330*/ 	.word	0xffffffff


	//   ....[57]....
        /*0334*/ 	.word	0xffffffff


	//   ....[58]....
        /*0338*/ 	.word	0xffffffff


	//   ....[59]....
        /*033c*/ 	.word	0xffffffff


	//   ....[60]....
        /*0340*/ 	.word	0xffffffff


	//   ....[61]....
        /*0344*/ 	.word	0xffffffff


	//   ....[62]....
        /*0348*/ 	.word	0xffffffff


	//   ....[63]....
        /*034c*/ 	.word	0xffffffff


	//   ....[64]....
        /*0350*/ 	.word	0xffffffff


	//   ....[65]....
        /*0354*/ 	.word	0xffffffff


	//   ....[66]....
        /*0358*/ 	.word	0xffffffff


	//   ....[67]....
        /*035c*/ 	.word	0xffffffff


	//   ....[68]....
        /*0360*/ 	.word	0xffffffff


	//   ....[69]....
        /*0364*/ 	.word	0xffffffff


	//   ....[70]....
        /*0368*/ 	.word	0xffffffff


	//   ....[71]....
        /*036c*/ 	.word	0xffffffff


	//   ....[72]....
        /*0370*/ 	.word	0xffffffff


	//   ....[73]....
        /*0374*/ 	.word	0xffffffff


	//   ....[74]....
        /*0378*/ 	.word	0xffffffff


	//   ....[75]....
        /*037c*/ 	.word	0xffffffff


	//   ....[76]....
        /*0380*/ 	.word	0xffffffff


	//   ....[77]....
        /*0384*/ 	.word	0xffffffff


	//   ....[78]....
        /*0388*/ 	.word	0xffffffff


	//   ....[79]....
        /*038c*/ 	.word	0xffffffff


	//   ....[80]....
        /*0390*/ 	.word	0xffffffff


	//   ....[81]....
        /*0394*/ 	.word	0xffffffff


	//   ....[82]....
        /*0398*/ 	.word	0xffffffff


	//   ....[83]....
        /*039c*/ 	.word	0x0500000f


	//   ....[84]....
        /*03a0*/ 	.word	0x0500000f


	//   ....[85]....
        /*03a4*/ 	.word	0x0500000f


	//   ....[86]....
        /*03a8*/ 	.word	0x0500000f


	//   ....[87]....
        /*03ac*/ 	.word	0x0500000f


	//   ....[88]....
        /*03b0*/ 	.word	0x0500000f


	//   ....[89]....
        /*03b4*/ 	.word	0x0500000f


	//   ....[90]....
        /*03b8*/ 	.word	0x0500000f


	//   ....[91]....
        /*03bc*/ 	.word	0x0500000f


	//   ....[92]....
        /*03c0*/ 	.word	0x0500000f


	//   ....[93]....
        /*03c4*/ 	.word	0x0500000f


	//   ....[94]....
        /*03c8*/ 	.word	0x0500000f


	//   ....[95]....
        /*03cc*/ 	.word	0x0500000f


	//----- nvinfo : EIATTR_COOP_GROUP_INSTR_OFFSETS
	.align		4
.L_259:
        /*03d0*/ 	.byte	0x04, 0x28
        /*03d2*/ 	.short	(.L_261 - .L_260)


	//   ....[0]....
.L_260:
        /*03d4*/ 	.word	0x00000060


	//   ....[1]....
        /*03d8*/ 	.word	0x00000140


	//   ....[2]....
        /*03dc*/ 	.word	0x00000190


	//   ....[3]....
        /*03e0*/ 	.word	0x000003c0


	//   ....[4]....
        /*03e4*/ 	.word	0x00000520


	//   ....[5]....
        /*03e8*/ 	.word	0x00000640


	//   ....[6]....
        /*03ec*/ 	.word	0x000007a0


	//   ....[7]....
        /*03f0*/ 	.word	0x00001150


	//   ....[8]....
        /*03f4*/ 	.word	0x000022f0


	//   ....[9]....
        /*03f8*/ 	.word	0x000027e0


	//   ....[10]....
        /*03fc*/ 	.word	0x00002ff0


	//   ....[11]....
        /*0400*/ 	.word	0x00003050


	//   ....[12]....
        /*0404*/ 	.word	0x00003ce0


	//   ....[13]....
        /*0408*/ 	.word	0x00003d50


	//   ....[14]....
        /*040c*/ 	.word	0x00005960


	//   ....[15]....
        /*0410*/ 	.word	0x000066b0


	//   ....[16]....
        /*0414*/ 	.word	0x00006750


	//   ....[17]....
        /*0418*/ 	.word	0x000067f0


	//   ....[18]....
        /*041c*/ 	.word	0x000073d0


	//   ....[19]....
        /*0420*/ 	.word	0x00007460


	//   ....[20]....
        /*0424*/ 	.word	0x00009c70


	//   ....[21]....
        /*0428*/ 	.word	0x00009c90


	//   ....[22]....
        /*042c*/ 	.word	0x00009cf0


	//   ....[23]....
        /*0430*/ 	.word	0x00009d00


	//   ....[24]....
        /*0434*/ 	.word	0x0000bc40


	//   ....[25]....
        /*0438*/ 	.word	0x0000bc50


	//   ....[26]....
        /*043c*/ 	.word	0x0000bcd0


	//   ....[27]....
        /*0440*/ 	.word	0x0000bcf0


	//   ....[28]....
        /*0444*/ 	.word	0x0000c830


	//   ....[29]....
        /*0448*/ 	.word	0x0000c840


	//   ....[30]....
        /*044c*/ 	.word	0x0000c850


	//   ....[31]....
        /*0450*/ 	.word	0x0000c860


	//   ....[32]....
        /*0454*/ 	.word	0x0000c870


	//   ....[33]....
        /*0458*/ 	.word	0x0000c880


	//   ....[34]....
        /*045c*/ 	.word	0x0000c8a0


	//   ....[35]....
        /*0460*/ 	.word	0x0000c8b0


	//   ....[36]....
        /*0464*/ 	.word	0x0000c8e0


	//   ....[37]....
        /*0468*/ 	.word	0x0000c8f0


	//   ....[38]....
        /*046c*/ 	.word	0x0000c900


	//   ....[39]....
        /*0470*/ 	.word	0x0000c930


	//   ....[40]....
        /*0474*/ 	.word	0x0000c950


	//   ....[41]....
        /*0478*/ 	.word	0x0000c960


	//   ....[42]....
        /*047c*/ 	.word	0x0000c980


	//   ....[43]....
        /*0480*/ 	.word	0x0000c990


	//   ....[44]....
        /*0484*/ 	.word	0x0000c9a0


	//   ....[45]....
        /*0488*/ 	.word	0x0000c9b0


	//   ....[46]....
        /*048c*/ 	.word	0x0000c9c0


	//   ....[47]....
        /*0490*/ 	.word	0x0000c9d0


	//   ....[48]....
        /*0494*/ 	.word	0x0000ca00


	//   ....[49]....
        /*0498*/ 	.word	0x0000ca60


	//   ....[50]....
        /*049c*/ 	.word	0x0000ca90


	//   ....[51]....
        /*04a0*/ 	.word	0x0000cab0


	//   ....[52]....
        /*04a4*/ 	.word	0x0000cae0


	//   ....[53]....
        /*04a8*/ 	.word	0x0000caf0


	//   ....[54]....
        /*04ac*/ 	.word	0x0000cb00


	//   ....[55]....
        /*04b0*/ 	.word	0x0000cb10


	//   ....[56]....
        /*04b4*/ 	.word	0x0000cb20


	//   ....[57]....
        /*04b8*/ 	.word	0x0000cb30


	//   ....[58]....
        /*04bc*/ 	.word	0x0000cb40


	//   ....[59]....
        /*04c0*/ 	.word	0x0000cb50


	//   ....[60]....
        /*04c4*/ 	.word	0x0000cdf0


	//   ....[61]....
        /*04c8*/ 	.word	0x0000ce30


	//   ....[62]....
        /*04cc*/ 	.word	0x0000ce70


	//   ....[63]....
        /*04d0*/ 	.word	0x0000cea0


	//   ....[64]....
        /*04d4*/ 	.word	0x0000cee0


	//   ....[65]....
        /*04d8*/ 	.word	0x0000cf10


	//   ....[66]....
        /*04dc*/ 	.word	0x0000d2d0


	//   ....[67]....
        /*04e0*/ 	.word	0x0000d300


	//   ....[68]....
        /*04e4*/ 	.word	0x0000daf0


	//   ....[69]....
        /*04e8*/ 	.word	0x0000e8b0


	//   ....[70]....
        /*04ec*/ 	.word	0x0000f3a0


	//   ....[71]....
        /*04f0*/ 	.word	0x0000f3e0


	//   ....[72]....
        /*04f4*/ 	.word	0x0000f410


	//   ....[73]....
        /*04f8*/ 	.word	0x0000f420


	//   ....[74]....
        /*04fc*/ 	.word	0x0000f430


	//   ....[75]....
        /*0500*/ 	.word	0x0000f450


	//   ....[76]....
        /*0504*/ 	.word	0x0000f490


	//   ....[77]....
        /*0508*/ 	.word	0x0000f4f0


	//   ....[78]....
        /*050c*/ 	.word	0x0000f510


	//   ....[79]....
        /*0510*/ 	.word	0x0000f590


	//   ....[80]....
        /*0514*/ 	.word	0x0000f5d0


	//   ....[81]....
        /*0518*/ 	.word	0x0000f600


	//   ....[82]....
        /*051c*/ 	.word	0x00010810


	//   ....[83]....
        /*0520*/ 	.word	0x00010dc0


	//   ....[84]....
        /*0524*/ 	.word	0x00010f90


	//   ....[85]....
        /*0528*/ 	.word	0x00010fe0


	//   ....[86]....
        /*052c*/ 	.word	0x00011110


	//   ....[87]....
        /*0530*/ 	.word	0x00011160


	//   ....[88]....
        /*0534*/ 	.word	0x000111c0


	//   ....[89]....
        /*0538*/ 	.word	0x00011290


	//   ....[90]....
        /*053c*/ 	.word	0x000112f0


	//   ....[91]....
        /*0540*/ 	.word	0x000113b0


	//   ....[92]....
        /*0544*/ 	.word	0x00011440


	//   ....[93]....
        /*0548*/ 	.word	0x000114f0


	//   ....[94]....
        /*054c*/ 	.word	0x00011560


	//   ....[95]....
        /*0550*/ 	.word	0x00011620


	//----- nvinfo : EIATTR_REG_RECONFIG
	.align		4
.L_261:
        /*0554*/ 	.byte	0x01, 0x54
	.zero		2


	//----- nvinfo : EIATTR_SYSCALL_OFFSETS
	.align		4
        /*0558*/ 	.byte	0x04, 0x46
        /*055a*/ 	.short	(.L_263 - .L_262)


	//   ....[0]....
.L_262:
        /*055c*/ 	.word	0x00001320


	//   ....[1]....
        /*0560*/ 	.word	0x0000e2f0


	//   ....[2]....
        /*0564*/ 	.word	0x0000e430


	//   ....[3]....
        /*0568*/ 	.word	0x0000e570


	//   ....[4]....
        /*056c*/ 	.word	0x0000e690


	//   ....[5]....
        /*0570*/ 	.word	0x0000ef60


	//----- nvinfo : EIATTR_MBARRIER_INSTR_OFFSETS
	.align		4
.L_263:
        /*0574*/ 	.byte	0x04, 0x39
        /*0576*/ 	.short	(.L_265 - .L_264)


	//   ....[0]....
.L_264:
        /*0578*/ 	.word	0x00000270
        /*057c*/ 	.word	0x000000ff
        /*0580*/ 	.word	0x00012400
        /*0584*/ 	.short	0x0100
        /*0586*/ 	.byte	0x08
	.zero		1


	//   ....[1]....
        /*0588*/ 	.word	0x00000280
        /*058c*/ 	.word	0x000000ff
        /*0590*/ 	.word	0x00012420
        /*0594*/ 	.short	0x0100
        /*0596*/ 	.byte	0x08
	.zero		1


	//   ....[2]....
        /*0598*/ 	.word	0x00000370
        /*059c*/ 	.word	0x000000ff
        /*05a0*/ 	.word	0x00012430
        /*05a4*/ 	.short	0x0100
        /*05a6*/ 	.byte	0x08
	.zero		1


	//   ....[3]....
        /*05a8*/ 	.word	0x00000380
        /*05ac*/ 	.word	0x000000ff
        /*05b0*/ 	.word	0x00012440
        /*05b4*/ 	.short	0x0100
        /*05b6*/ 	.byte	0x08
	.zero		1


	//   ....[4]....
        /*05b8*/ 	.word	0x00000390
        /*05bc*/ 	.word	0x000000ff
        /*05c0*/ 	.word	0x00012438
        /*05c4*/ 	.short	0x0100
        /*05c6*/ 	.byte	0x08
	.zero		1


	//   ....[5]....
        /*05c8*/ 	.word	0x000003a0
        /*05cc*/ 	.word	0x000000ff
        /*05d0*/ 	.word	0x00012448
        /*05d4*/ 	.short	0x0100
        /*05d6*/ 	.byte	0x08
	.zero		1


	//   ....[6]....
        /*05d8*/ 	.word	0x000004d0
        /*05dc*/ 	.word	0x000000ff
        /*05e0*/ 	.word	0x00012450
        /*05e4*/ 	.short	0x0100
        /*05e6*/ 	.byte	0x08
	.zero		1


	//   ....[7]....
        /*05e8*/ 	.word	0x000004e0
        /*05ec*/ 	.word	0x000000ff
        /*05f0*/ 	.word	0x00012460
        /*05f4*/ 	.short	0x0100
        /*05f6*/ 	.byte	0x08
	.zero		1


	//   ....[8]....
        /*05f8*/ 	.word	0x000004f0
        /*05fc*/ 	.word	0x000000ff
        /*0600*/ 	.word	0x00012458
        /*0604*/ 	.short	0x0100
        /*0606*/ 	.byte	0x08
	.zero		1


	//   ....[9]....
        /*0608*/ 	.word	0x00000500
        /*060c*/ 	.word	0x000000ff
        /*0610*/ 	.word	0x00012468
        /*0614*/ 	.short	0x0100
        /*0616*/ 	.byte	0x08
	.zero		1


	//   ....[10]....
        /*0618*/ 	.word	0x000005f0
        /*061c*/ 	.word	0x000000ff
        /*0620*/ 	.word	0x00012470
        /*0624*/ 	.short	0x0100
        /*0626*/ 	.byte	0x06
	.zero		1


	//   ....[11]....
        /*0628*/ 	.word	0x00000600
        /*062c*/ 	.word	0x000000ff
        /*0630*/ 	.word	0x00012480
        /*0634*/ 	.short	0x0100
        /*0636*/ 	.byte	0x06
	.zero		1


	//   ....[12]....
        /*0638*/ 	.word	0x00000610
        /*063c*/ 	.word	0x000000ff
        /*0640*/ 	.word	0x00012478
        /*0644*/ 	.short	0x0100
        /*0646*/ 	.byte	0x06
	.zero		1


	//   ....[13]....
        /*0648*/ 	.word	0x00000620
        /*064c*/ 	.word	0x000000ff
        /*0650*/ 	.word	0x00012488
        /*0654*/ 	.short	0x0100
        /*0656*/ 	.byte	0x06
	.zero		1


	//   ....[14]....
        /*0658*/ 	.word	0x00000750
        /*065c*/ 	.word	0x000000ff
        /*0660*/ 	.word	0x00012490
        /*0664*/ 	.short	0x0100
        /*0666*/ 	.byte	0x08
	.zero		1


	//   ....[15]....
        /*0668*/ 	.word	0x00000760
        /*066c*/ 	.word	0x000000ff
        /*0670*/ 	.word	0x000124a0
        /*0674*/ 	.short	0x0100
        /*0676*/ 	.byte	0x08
	.zero		1


	//   ....[16]....
        /*0678*/ 	.word	0x00000770
        /*067c*/ 	.word	0x000000ff
        /*0680*/ 	.word	0x00012498
        /*0684*/ 	.short	0x0100
        /*0686*/ 	.byte	0x08
	.zero		1


	//   ....[17]....
        /*0688*/ 	.word	0x00000780
        /*068c*/ 	.word	0x000000ff
        /*0690*/ 	.word	0x000124a8
        /*0694*/ 	.short	0x0100
        /*0696*/ 	.byte	0x08
	.zero		1


	//   ....[18]....
        /*0698*/ 	.word	0x000008b0
        /*069c*/ 	.word	0x000000ff
        /*06a0*/ 	.word	0x000124b0
        /*06a4*/ 	.short	0x0100
        /*06a6*/ 	.byte	0x08
	.zero		1


	//   ....[19]....
        /*06a8*/ 	.word	0x000008c0
        /*06ac*/ 	.word	0x000000ff
        /*06b0*/ 	.word	0x000124c0
        /*06b4*/ 	.short	0x0100
        /*06b6*/ 	.byte	0x08
	.zero		1


	//   ....[20]....
        /*06b8*/ 	.word	0x000008d0
        /*06bc*/ 	.word	0x000000ff
        /*06c0*/ 	.word	0x000124b8
        /*06c4*/ 	.short	0x0100
        /*06c6*/ 	.byte	0x08
	.zero		1


	//   ....[21]....
        /*06c8*/ 	.word	0x000008e0
        /*06cc*/ 	.word	0x000000ff
        /*06d0*/ 	.word	0x000124c8
        /*06d4*/ 	.short	0x0100
        /*06d6*/ 	.byte	0x08
	.zero		1


	//   ....[22]....
        /*06d8*/ 	.word	0x000015f0
        /*06dc*/ 	.word	0x000000ff
        /*06e0*/ 	.word	0x00012400
        /*06e4*/ 	.short	0x010a
        /*06e6*/ 	.byte	0x30
	.zero		1


	//   ....[23]....
        /*06e8*/ 	.word	0x00001680
        /*06ec*/ 	.word	0x000000ff
        /*06f0*/ 	.word	0x00012430
        /*06f4*/ 	.short	0x010a
        /*06f6*/ 	.byte	0x30
	.zero		1


	//   ....[24]....
        /*06f8*/ 	.word	0x000016d0
        /*06fc*/ 	.word	0x000000ff
        /*0700*/ 	.word	0x00012430
        /*0704*/ 	.short	0x010a
        /*0706*/ 	.byte	0x30
	.zero		1


	//   ....[25]....
        /*0708*/ 	.word	0x00004090
        /*070c*/ 	.word	0x0000003d
        /*0710*/ 	.word	0x00000000
        /*0714*/ 	.short	0x0101
        /*0716*/ 	.byte	0x3f
	.zero		1


	//   ....[26]....
        /*0718*/ 	.word	0x00004e70
        /*071c*/ 	.word	0x000000ff
        /*0720*/ 	.word	0x00012430
        /*0724*/ 	.short	0x010a
        /*0726*/ 	.byte	0x13
	.zero		1


	//   ....[27]....
        /*0728*/ 	.word	0x00004eb0
        /*072c*/ 	.word	0x000000ff
        /*0730*/ 	.word	0x00012430
        /*0734*/ 	.short	0x010a
        /*0736*/ 	.byte	0x13
	.zero		1


	//   ....[28]....
        /*0738*/ 	.word	0x00005300
        /*073c*/ 	.word	0x000000ff
        /*0740*/ 	.word	0x00012450
        /*0744*/ 	.short	0x010a
        /*0746*/ 	.byte	0x0d
	.zero		1


	//   ....[29]....
        /*0748*/ 	.word	0x00005880
        /*074c*/ 	.word	0x000000ff
        /*0750*/ 	.word	0x00012450
        /*0754*/ 	.short	0x010a
        /*0756*/ 	.byte	0x0d
	.zero		1


	//   ....[30]....
        /*0758*/ 	.word	0x00007eb0
        /*075c*/ 	.word	0x00000004
        /*0760*/ 	.word	0x00000000
        /*0764*/ 	.short	0x0101
        /*0766*/ 	.byte	0x3f
	.zero		1


	//   ....[31]....
        /*0768*/ 	.word	0x00008110
        /*076c*/ 	.word	0x000000ff
        /*0770*/ 	.word	0x00000000
        /*0774*/ 	.short	0x0101
        /*0776*/ 	.byte	0x0a
	.zero		1


	//   ....[32]....
        /*0778*/ 	.word	0x00008880
        /*077c*/ 	.word	0x000000ff
        /*0780*/ 	.word	0x00012430
        /*0784*/ 	.short	0x010a
        /*0786*/ 	.byte	0x16
	.zero		1


	//   ....[33]....
        /*0788*/ 	.word	0x000088c0
        /*078c*/ 	.word	0x000000ff
        /*0790*/ 	.word	0x00012430
        /*0794*/ 	.short	0x010a
        /*0796*/ 	.byte	0x16
	.zero		1


	//   ....[34]....
        /*0798*/ 	.word	0x00008d00
        /*079c*/ 	.word	0x000000ff
        /*07a0*/ 	.word	0x00012450
        /*07a4*/ 	.short	0x010a
        /*07a6*/ 	.byte	0x0d
	.zero		1


	//   ....[35]....
        /*07a8*/ 	.word	0x00009c30
        /*07ac*/ 	.word	0x000000ff
        /*07b0*/ 	.word	0x00012450
        /*07b4*/ 	.short	0x010a
        /*07b6*/ 	.byte	0x0d
	.zero		1


	//   ....[36]....
        /*07b8*/ 	.word	0x0000aff0
        /*07bc*/ 	.word	0x00000004
        /*07c0*/ 	.word	0x00000000
        /*07c4*/ 	.short	0x0101
        /*07c6*/ 	.byte	0x3f
	.zero		1


	//   ....[37]....
        /*07c8*/ 	.word	0x0000b230
        /*07cc*/ 	.word	0x000000ff
        /*07d0*/ 	.word	0x00000000
        /*07d4*/ 	.short	0x0101
        /*07d6*/ 	.byte	0x0a
	.zero		1


	//   ....[38]....
        /*07d8*/ 	.word	0x0000b730
        /*07dc*/ 	.word	0x000000ff
        /*07e0*/ 	.word	0x00012450
        /*07e4*/ 	.short	0x010a
        /*07e6*/ 	.byte	0x11
	.zero		1


	//   ....[39]....
        /*07e8*/ 	.word	0x0000b770
        /*07ec*/ 	.word	0x000000ff
        /*07f0*/ 	.word	0x00012450
        /*07f4*/ 	.short	0x010a
        /*07f6*/ 	.byte	0x11
	.zero		1


	//   ....[40]....
        /*07f8*/ 	.word	0x0000bfd0
        /*07fc*/ 	.word	0x000000ff
        /*0800*/ 	.word	0x00000000
        /*0804*/ 	.short	0x0101
        /*0806*/ 	.byte	0x04
	.zero		1


	//   ....[41]....
        /*0808*/ 	.word	0x0000ced0
        /*080c*/ 	.word	0x000000ff
        /*0810*/ 	.word	0x00000000
        /*0814*/ 	.short	0x0101
        /*0816*/ 	.byte	0x04
	.zero		1


	//   ....[42]....
        /*0818*/ 	.word	0x0000eac0
        /*081c*/ 	.word	0x000000ff
        /*0820*/ 	.word	0x00012480
        /*0824*/ 	.short	0x010a
        /*0826*/ 	.byte	0x26
	.zero		1


	//   ....[43]....
        /*0828*/ 	.word	0x0000ec20
        /*082c*/ 	.word	0x000000ff
        /*0830*/ 	.word	0x00012440
        /*0834*/ 	.short	0x010a
        /*0836*/ 	.byte	0x26
	.zero		1


	//   ....[44]....
        /*0838*/ 	.word	0x0000f720
        /*083c*/ 	.word	0x000000ff
        /*0840*/ 	.word	0x00012400
        /*0844*/ 	.short	0x0107
        /*0846*/ 	.byte	0x26
	.zero		1


	//   ....[45]....
        /*0848*/ 	.word	0x0000f760
        /*084c*/ 	.word	0x000000ff
        /*0850*/ 	.word	0x00012400
        /*0854*/ 	.short	0x0101
        /*0856*/ 	.byte	0x26
	.zero		1


	//   ....[46]....
        /*0858*/ 	.word	0x0000f770
        /*085c*/ 	.word	0x000000ff
        /*0860*/ 	.word	0x00012420
        /*0864*/ 	.short	0x010a
        /*0866*/ 	.byte	0x26
	.zero		1


	//   ....[47]....
        /*0868*/ 	.word	0x0000fa60
        /*086c*/ 	.word	0x00000009
        /*0870*/ 	.word	0x00012480
        /*0874*/ 	.short	0x010a
        /*0876*/ 	.byte	0x3f
	.zero		1


	//   ....[48]....
        /*0878*/ 	.word	0x0000fc60
        /*087c*/ 	.word	0x00000009
        /*0880*/ 	.word	0x00012440
        /*0884*/ 	.short	0x010a
        /*0886*/ 	.byte	0x3f
	.zero		1


	//   ....[49]....
        /*0888*/ 	.word	0x0000fed0
        /*088c*/ 	.word	0x00000003
        /*0890*/ 	.word	0x00012470
        /*0894*/ 	.short	0x010a
        /*0896*/ 	.byte	0x3f
	.zero		1


	//   ....[50]....
        /*0898*/ 	.word	0x0000ff30
        /*089c*/ 	.word	0x00000003
        /*08a0*/ 	.word	0x00012460
        /*08a4*/ 	.short	0x010a
        /*08a6*/ 	.byte	0x3f
	.zero		1


	//   ....[51]....
        /*08a8*/ 	.word	0x000101f0
        /*08ac*/ 	.word	0x00000003
        /*08b0*/ 	.word	0x00012450
        /*08b4*/ 	.short	0x0101
        /*08b6*/ 	.byte	0x3f
	.zero		1


	//   ....[52]....
        /*08b8*/ 	.word	0x00010260
        /*08bc*/ 	.word	0x00000002
        /*08c0*/ 	.word	0x00000000
        /*08c4*/ 	.short	0x0101
        /*08c6*/ 	.byte	0x3f
	.zero		1


	//   ....[53]....
        /*08c8*/ 	.word	0x00010360
        /*08cc*/ 	.word	0x00000000
        /*08d0*/ 	.word	0x00012470
        /*08d4*/ 	.short	0x010a
        /*08d6*/ 	.byte	0x3f
	.zero		1


	//   ....[54]....
        /*08d8*/ 	.word	0x00010400
        /*08dc*/ 	.word	0x00000000
        /*08e0*/ 	.word	0x00012460
        /*08e4*/ 	.short	0x010a
        /*08e6*/ 	.byte	0x3f
	.zero		1


	//   ....[55]....
        /*08e8*/ 	.word	0x000106c0
        /*08ec*/ 	.word	0x00000000
        /*08f0*/ 	.word	0x00012450
        /*08f4*/ 	.short	0x0101
        /*08f6*/ 	.byte	0x3f
	.zero		1


	//   ....[56]....
        /*08f8*/ 	.word	0x00010720
        /*08fc*/ 	.word	0x00000002
        /*0900*/ 	.word	0x00000000
        /*0904*/ 	.short	0x0101
        /*0906*/ 	.byte	0x3f
	.zero		1


	//   ....[57]....
        /*0908*/ 	.word	0x000107c0
        /*090c*/ 	.word	0x00000009
        /*0910*/ 	.word	0x00012420
        /*0914*/ 	.short	0x010a
        /*0916*/ 	.byte	0x3f
	.zero		1


	//   ....[58]....
        /*0918*/ 	.word	0x00010900
        /*091c*/ 	.word	0x00000006
        /*0920*/ 	.word	0x00000000
        /*0924*/ 	.short	0x010a
        /*0926*/ 	.byte	0x3f
	.zero		1


	//   ....[59]....
        /*0928*/ 	.word	0x00010970
        /*092c*/ 	.word	0x00000007
        /*0930*/ 	.word	0x00000000
        /*0934*/ 	.short	0x010a
        /*0936*/ 	.byte	0x3f
	.zero		1


	//   ....[60]....
        /*0938*/ 	.word	0x000109c0
        /*093c*/ 	.word	0x00000000
        /*0940*/ 	.word	0x00012460
        /*0944*/ 	.short	0x010a
        /*0946*/ 	.byte	0x3f
	.zero		1


	//   ....[61]....
        /*0948*/ 	.word	0x00010a10
        /*094c*/ 	.word	0x00000005
        /*0950*/ 	.word	0x00012460
        /*0954*/ 	.short	0x010a
        /*0956*/ 	.byte	0x3f
	.zero		1


	//   ....[62]....
        /*0958*/ 	.word	0x00010a50
        /*095c*/ 	.word	0x00000000
        /*0960*/ 	.word	0x00012480
        /*0964*/ 	.short	0x010a
        /*0966*/ 	.byte	0x3f
	.zero		1


	//   ....[63]....
        /*0968*/ 	.word	0x00010a70
        /*096c*/ 	.word	0x00000005
        /*0970*/ 	.word	0x00012480
        /*0974*/ 	.short	0x010a
        /*0976*/ 	.byte	0x3f
	.zero		1


	//   ....[64]....
        /*0978*/ 	.word	0x00010ae0
        /*097c*/ 	.word	0x00000003
        /*0980*/ 	.word	0x00012400
        /*0984*/ 	.short	0x010a
        /*0986*/ 	.byte	0x3f
	.zero		1


	//   ....[65]....
        /*0988*/ 	.word	0x00010b40
        /*098c*/ 	.word	0x00000003
        /*0990*/ 	.word	0x00012430
        /*0994*/ 	.short	0x010a
        /*0996*/ 	.byte	0x3f
	.zero		1


	//   ....[66]....
        /*0998*/ 	.word	0x00010ba0
        /*099c*/ 	.word	0x00000007
        /*09a0*/ 	.word	0x00012430
        /*09a4*/ 	.short	0x010a
        /*09a6*/ 	.byte	0x3f
	.zero		1


	//   ....[67]....
        /*09a8*/ 	.word	0x00010c00
        /*09ac*/ 	.word	0x00000079
        /*09b0*/ 	.word	0x00012450
        /*09b4*/ 	.short	0x010a
        /*09b6*/ 	.byte	0x3f
	.zero		1


	//   ....[68]....
        /*09b8*/ 	.word	0x00010c60
        /*09bc*/ 	.word	0x00000003
        /*09c0*/ 	.word	0x00012430
        /*09c4*/ 	.short	0x010a
        /*09c6*/ 	.byte	0x3f
	.zero		1


	//   ....[69]....
        /*09c8*/ 	.word	0x00010cc0
        /*09cc*/ 	.word	0x00000019
        /*09d0*/ 	.word	0x00012450
        /*09d4*/ 	.short	0x010a
        /*09d6*/ 	.byte	0x3f
	.zero		1


	//   ....[70]....
        /*09d8*/ 	.word	0x00010d20
        /*09dc*/ 	.word	0x00000017
        /*09e0*/ 	.word	0x00012450
        /*09e4*/ 	.short	0x010a
        /*09e6*/ 	.byte	0x3f
	.zero		1


	//   ....[71]....
        /*09e8*/ 	.word	0x00010e80
        /*09ec*/ 	.word	0x00000003
        /*09f0*/ 	.word	0x00012480
        /*09f4*/ 	.short	0x010a
        /*09f6*/ 	.byte	0x3f
	.zero		1


	//   ....[72]....
        /*09f8*/ 	.word	0x00010ee0
        /*09fc*/ 	.word	0x00000003
        /*0a00*/ 	.word	0x00012440
        /*0a04*/ 	.short	0x010a
        /*0a06*/ 	.byte	0x3f
	.zero		1


	//   ....[73]....
        /*0a08*/ 	.word	0x00011660
        /*0a0c*/ 	.word	0x00000003
        /*0a10*/ 	.word	0x00012420
        /*0a14*/ 	.short	0x010a
        /*0a16*/ 	.byte	0x3f
	.zero		1


	//   ....[74]....
        /*0a18*/ 	.word	0x000116b0
        /*0a1c*/ 	.word	0x00000009
        /*0a20*/ 	.word	0x00012480
        /*0a24*/ 	.short	0x010a
        /*0a26*/ 	.byte	0x3f
	.zero		1


	//   ....[75]....
        /*0a28*/ 	.word	0x00011700
        /*0a2c*/ 	.word	0x00000009
        /*0a30*/ 	.word	0x00012440
        /*0a34*/ 	.short	0x010a
        /*0a36*/ 	.byte	0x3f
	.zero		1


	//   ....[76]....
        /*0a38*/ 	.word	0x00011750
        /*0a3c*/ 	.word	0x00000003
        /*0a40*/ 	.word	0x00012470
        /*0a44*/ 	.short	0x010a
        /*0a46*/ 	.byte	0x3f
	.zero		1


	//   ....[77]....
        /*0a48*/ 	.word	0x000117a0
        /*0a4c*/ 	.word	0x00000003
        /*0a50*/ 	.word	0x00012460
        /*0a54*/ 	.short	0x010a
        /*0a56*/ 	.byte	0x3f
	.zero		1


	//   ....[78]....
        /*0a58*/ 	.word	0x000117f0
        /*0a5c*/ 	.word	0x00000000
        /*0a60*/ 	.word	0x00012470
        /*0a64*/ 	.short	0x010a
        /*0a66*/ 	.byte	0x3f
	.zero		1


	//   ....[79]....
        /*0a68*/ 	.word	0x00011840
        /*0a6c*/ 	.word	0x00000000
        /*0a70*/ 	.word	0x00012460
        /*0a74*/ 	.short	0x010a
        /*0a76*/ 	.byte	0x3f
	.zero		1


	//   ....[80]....
        /*0a78*/ 	.word	0x00011890
        /*0a7c*/ 	.word	0x00000009
        /*0a80*/ 	.word	0x00012420
        /*0a84*/ 	.short	0x010a
        /*0a86*/ 	.byte	0x3f
	.zero		1


	//   ....[81]....
        /*0a88*/ 	.word	0x000118e0
        /*0a8c*/ 	.word	0x00000006
        /*0a90*/ 	.word	0x00000000
        /*0a94*/ 	.short	0x010a
        /*0a96*/ 	.byte	0x3f
	.zero		1


	//   ....[82]....
        /*0a98*/ 	.word	0x00011930
        /*0a9c*/ 	.word	0x00000007
        /*0aa0*/ 	.word	0x00000000
        /*0aa4*/ 	.short	0x010a
        /*0aa6*/ 	.byte	0x3f
	.zero		1


	//   ....[83]....
        /*0aa8*/ 	.word	0x00011980
        /*0aac*/ 	.word	0x00000000
        /*0ab0*/ 	.word	0x00012460
        /*0ab4*/ 	.short	0x010a
        /*0ab6*/ 	.byte	0x3f
	.zero		1


	//   ....[84]....
        /*0ab8*/ 	.word	0x000119d0
        /*0abc*/ 	.word	0x00000005
        /*0ac0*/ 	.word	0x00012460
        /*0ac4*/ 	.short	0x010a
        /*0ac6*/ 	.byte	0x3f
	.zero		1


	//   ....[85]....
        /*0ac8*/ 	.word	0x00011a20
        /*0acc*/ 	.word	0x00000000
        /*0ad0*/ 	.word	0x00012480
        /*0ad4*/ 	.short	0x010a
        /*0ad6*/ 	.byte	0x3f
	.zero		1


	//----- nvinfo : EIATTR_NUM_MBARRIERS
	.align		4
.L_265:
        /*0ad8*/ 	.byte	0x03, 0x38
        /*0ada*/ 	.short	0x0016


	//----- nvinfo : EIATTR_EXIT_INSTR_OFFSETS
	.align		4
        /*0adc*/ 	.byte	0x04, 0x1c
        /*0ade*/ 	.short	(.L_267 - .L_266)


	//   ....[0]....
.L_266:
        /*0ae0*/ 	.word	0x00010ac0


	//----- nvinfo : EIATTR_MAX_THREADS
	.align		4
.L_267:
        /*0ae4*/ 	.byte	0x04, 0x05
        /*0ae6*/ 	.short	(.L_269 - .L_268)
.L_268:
        /*0ae8*/ 	.word	0x00000200
        /*0aec*/ 	.word	0x00000001
        /*0af0*/ 	.word	0x00000001


	//----- nvinfo : EIATTR_CRS_STACK_SIZE
	.align		4
.L_269:
        /*0af4*/ 	.byte	0x04, 0x1e
        /*0af6*/ 	.short	(.L_271 - .L_270)
.L_270:
        /*0af8*/ 	.word	0x00000000


	//----- nvinfo : EIATTR_CBANK_PARAM_SIZE
	.align		4
.L_271:
        /*0afc*/ 	.byte	0x03, 0x19
        /*0afe*/ 	.short	0x0a70


	//----- nvinfo : EIATTR_PARAM_CBANK
	.align		4
        /*0b00*/ 	.byte	0x04, 0x0a
        /*0b02*/ 	.short	(.L_273 - .L_272)
	.align		4
.L_272:
        /*0b04*/ 	.word	index@(.nv.constant0._ZN7cutlass13device_kernelIN5flash11enable_sm90INS1_16FlashAttnFwdSm90INS1_25CollectiveMainloopFwdSm90ILi2EN4cute5tupleIJNS5_1CILi1EEES8_S8_EEENS6_IJNS7_ILi192EEENS7_ILi160EEENS7_ILi64EEEEEELi64ENS_12float_e4m3_tEfNS_4arch4Sm90ELb1ELb0ELb1ELb0ELb0ELb0ELb0ELb1ELb1ELb1ELb1ELb0EEENS1_21CollectiveEpilogueFwdINS6_IJSA_SC_SB_EEES9_NS_10bfloat16_tESG_Li384ELb0ELb1ELb1ELb1EEENS1_19SingleTileSchedulerILb0ELb1ELb1ELi192EEEEEEEEEvNT_6ParamsE)
        /*0b08*/ 	.short	0x0210
        /*0b0a*/ 	.short	0x0a70


	//----- nvinfo : EIATTR_SW_WAR
	.align		4
.L_273:
        /*0b0c*/ 	.byte	0x04, 0x36
        /*0b0e*/ 	.short	(.L_275 - .L_274)
.L_274:
        /*0b10*/ 	.word	0x00000008
.L_275:


//--------------------- .nv.info._ZN7cutlass13device_kernelIN5flash11enable_sm90INS1_16FlashAttnFwdSm90INS1_25CollectiveMainloopFwdSm90ILi2EN4cute5tupleIJNS5_1CILi1EEES8_S8_EEENS6_IJNS7_ILi192EEENS7_ILi160EEENS7_ILi64EEEEEELi64ENS_12float_e4m3_tEfNS_4arch4Sm90ELb1ELb0ELb1ELb1ELb0ELb0ELb0ELb1ELb1ELb1ELb1ELb0EEENS1_21CollectiveEpilogueFwdINS6_IJSA_SC_SB_EEES9_NS_10bfloat16_tESG_Li384ELb1ELb1ELb1ELb1EEENS1_36VarlenDynamicPersistentTileSchedulerILi192ELi160ELi384ELi128ELb1ELb1ELb1ELb1ELb1ELb1EEEEEEEEEvNT_6ParamsE --------------------------
	.section	.nv.info._ZN7cutlass13device_kernelIN5flash11enable_sm90INS1_16FlashAttnFwdSm90INS1_25CollectiveMainloopFwdSm90ILi2EN4cute5tupleIJNS5_1CILi1EEES8_S8_EEENS6_IJNS7_ILi192EEENS7_ILi160EEENS7_ILi64EEEEEELi64ENS_12float_e4m3_tEfNS_4arch4Sm90ELb1ELb0ELb1ELb1ELb0ELb0ELb0ELb1ELb1ELb1ELb1ELb0EEENS1_21CollectiveEpilogueFwdINS6_IJSA_SC_SB_EEES9_NS_10bfloat16_tESG_Li384ELb1ELb1ELb1ELb1EEENS1_36VarlenDynamicPersistentTileSchedulerILi192ELi160ELi384ELi128ELb1ELb1ELb1ELb1ELb1ELb1EEEEEEEEEvNT_6ParamsE,"",@"SHT_CUDA_INFO"
	.sectionflags	@""
	.align	4


	//----- nvinfo : EIATTR_CUDA_API_VERSION
	.align		4
        /*0000*/ 	.byte	0x04, 0x37
        /*0002*/ 	.short	(.L_277 - .L_276)
.L_276:
        /*0004*/ 	.word	0x00000082


	//----- nvinfo : EIATTR_KPARAM_INFO
	.align		4
.L_277:
        /*0008*/ 	.byte	0x04, 0x17
        /*000a*/ 	.short	(.L_279 - .L_278)
.L_278:
        /*000c*/ 	.word	0x00000000
        /*0010*/ 	.short	0x0000
        /*0012*/ 	.short	0x0070
        /*0014*/ 	.byte	0x00, 0xf0, 0x01, 0x2a


	//----- nvinfo : EIATTR_SPARSE_MMA_MASK
	.align		4
.L_279:
        /*0018*/ 	.byte	0x03, 0x50
        /*001a*/ 	.short	0x0000


	//----- nvinfo : EIATTR_MAXREG_COUNT
	.align		4
        /*001c*/ 	.byte	0x03, 0x1b
        /*001e*/ 	.short	0x0080


	//----- nvinfo : EIATTR_NUM_BARRIERS
	.align		4
        /*0020*/ 	.byte	0x02, 0x4c
        /*0022*/ 	.byte	0x09
	.zero		1


	//----- nvinfo : EIATTR_EXTERNS
	.align		4
        /*0024*/ 	.byte	0x04, 0x0f
        /*0026*/ 	.short	(.L_281 - .L_280)


	//   ....[0]....
	.align		4
.L_280:
        /*0028*/ 	.word	index@(__assertfail)


	//----- nvinfo : EIATTR_ANNOTATIONS
	.align		4
.L_281:
        /*002c*/ 	.byte	0x04, 0x55
        /*002e*/ 	.short	(.L_283 - .L_282)


	//   ....[0]....
.L_282:
        /* <DEDUP_REMOVED lines=11> */


	//----- nvinfo : EIATTR_MERCURY_ISA_VERSION
	.align		4
.L_283:
        /*00c8*/ 	.byte	0x03, 0x5f
        /*00ca*/ 	.short	0x0101


	//----- nvinfo : EIATTR_UNUSED_LOAD_BYTE_OFFSET
	.align		4
        /*00cc*/ 	.byte	0x04, 0x44
        /*00ce*/ 	.short	(.L_285 - .L_284)


	//   ....[0]....
.L_284:
        /*00d0*/ 	.word	0x00000a00
        /*00d4*/ 	.word	0x0000fff0


	//   ....[1]....
        /*00d8*/ 	.word	0x0000bfd0
        /*00dc*/ 	.word	0x0000fff0


	//----- nvinfo : EIATTR_INT_WARP_WIDE_INSTR_OFFSETS
	.align		4
.L_285:
        /*00e0*/ 	.byte	0x04, 0x31
        /*00e2*/ 	.short	(.L_287 - .L_286)


	//   ....[0]....
.L_286:
        /*00e4*/ 	.word	0x00000130


	//   ....[1]....
        /*00e8*/ 	.word	0x00000170


	//   ....[2]....
        /*00ec*/ 	.word	0x000001e0


	//   ....[3]....
        /*00f0*/ 	.word	0x00010670


	//   ....[4]....
        /*00f4*/ 	.word	0x00010700


	//   ....[5]....
        /*00f8*/ 	.word	0x00012a30


	//   ....[6]....
        /*00fc*/ 	.word	0x00012ac0


	//----- nvinfo : EIATTR_COOP_GROUP_MASK_REGIDS
	.align		4
.L_287:
        /*0100*/ 	.byte	0x04, 0x29
        /*0102*/ 	.short	(.L_289 - .L_288)


	//   ....[0]....
.L_288:
        /*0104*/ 	.word	0xffffffff


	//   ....[1]....
        /*0108*/ 	.word	0xffffffff


	//   ....[2]....
        /*010c*/ 	.word	0xffffffff


	//   ....[3]....
        /*0110*/ 	.word	0xffffffff


	//   ....[4]....
        /*0114*/ 	.word	0xffffffff


	//   ....[5]....
        /*0118*/ 	.word	0xffffffff


	//   ....[6]....
        /*011c*/ 	.word	0xffffffff


	//   ....[7]....
        /*0120*/ 	.word	0xffffffff


	//   ....[8]....
        /*0124*/ 	.word	0xffffffff


	//   ....[9]....
        /*0128*/ 	.word	0xffffffff


	//   ....[10]....
        /*012c*/ 	.word	0xffffffff


	//   ....[11]....
        /*0130*/ 	.word	0xffffffff


	//   ....[12]....
        /*0134*/ 	.word	0xffffffff


	//   ....[13]....
        /*0138*/ 	.word	0xffffffff


	//   ....[14]....
        /*013c*/ 	.word	0xffffffff


	//   ....[15]....
        /*0140*/ 	.word	0xffffffff


	//   ....[16]....
        /*0144*/ 	.word	0xffffffff


	//   ....[17]....
        /*0148*/ 	.word	0xffffffff


	//   ....[18]....
        /*014c*/ 	.word	0xffffffff


	//   ....[19]....
        /*0150*/ 	.word	0xffffffff


	//   ....[20]....
        /*0154*/ 	.word	0xffffffff


	//   ....[21]....
        /*0158*/ 	.word	0xffffffff


	//   ....[22]....
        /*015c*/ 	.word	0xffffffff


	//   ....[23]....
        /*0160*/ 	.word	0xffffffff


	//   ....[24]....
        /*0164*/ 	.word	0xffffffff


	//   ....[25]....
        /*0168*/ 	.word	0xffffffff


	//   ....[26]....
        /*016c*/ 	.word	0xffffffff


	//   ....[27]....
        /*0170*/ 	.word	0xffffffff


	//   ....[28]....
        /*0174*/ 	.word	0xffffffff


	//   ....[29]....
        /*0178*/ 	.word	0xffffffff


	//   ....[30]....
        /*017c*/ 	.word	0xffffffff


	//   ....[31]....
        /*0180*/ 	.word	0xffffffff


	//   ....[32]....
        /*0184*/ 	.word	0xffffffff


	//   ....[33]....
        /*0188*/ 	.word	0xffffffff


	//   ....[34]....
        /*018c*/ 	.word	0xffffffff


	//   ....[35]....
        /*0190*/ 	.word	0xffffffff


	//   ....[36]....
        /*0194*/ 	.word	0xffffffff


	//   ....[37]....
        /*0198*/ 	.word	0xffffffff


	//   ....[38]....
        /*019c*/ 	.word	0xffffffff


	//   ....[39]....
        /*01a0*/ 	.word	0xffffffff


	//   ....[40]....
        /*01a4*/ 	.word	0xffffffff


	//   ....[41]....
        /*01a8*/ 	.word	0xffffffff


	//   ....[42]....
        /*01ac*/ 	.word	0xffffffff


	//   ....[43]....
        /*01b0*/ 	.word	0xffffffff


	//   ....[44]....
        /*01b4*/ 	.word	0xffffffff


	//   ....[45]....
        /*01b8*/ 	.word	0xffffffff


	//   ....[46]....
        /*01bc*/ 	.word	0xffffffff


	//   ....[47]....
        /*01c0*/ 	.word	0xffffffff


	//   ....[48]....
        /*01c4*/ 	.word	0xffffffff


	//   ....[49]....
        /*01c8*/ 	.word	0xffffffff


	//   ....[50]....
        /*01cc*/ 	.word	0xffffffff


	//   ....[51]....
        /*01d0*/ 	.word	0xffffffff


	//   ....[52]....
        /*01d4*/ 	.word	0xffffffff


	//   ....[53]....
        /*01d8*/ 	.word	0xffffffff


	//   ....[54]....
        /*01dc*/ 	.word	0xffffffff


	//   ....[55]....
        /*01e0*/ 	.word	0xffffffff


	//   ....[56]....
        /*01e4*/ 	.word	0xffffffff


	//   ....[57]....
        /*01e8*/ 	.word	0xffffffff


	//   ....[58]....
        /*01ec*/ 	.word	0xffffffff


	//   ....[59]....
        /*01f0*/ 	.word	0xffffffff


	//   ....[60]....
        /*01f4*/ 	.word	0xffffffff


	//   ....[61]....
        /*01f8*/ 	.word	0xffffffff


	//   ....[62]....
        /*01fc*/ 	.word	0xffffffff


	//   ....[63]....
        /*0200*/ 	.word	0xffffffff


	//   ....[64]....
        /*0204*/ 	.word	0xffffffff


	//   ....[65]....
        /*0208*/ 	.word	0xffffffff


	//   ....[66]....
        /*020c*/ 	.word	0xffffffff


	//   ....[67]....
        /*0210*/ 	.word	0xffffffff


	//   ....[68]....
        /*0214*/ 	.word	0xffffffff


	//   ....[69]....
        /*0218*/ 	.word	0xffffffff


	//   ....[70]....
        /*021c*/ 	.word	0xffffffff


	//   ....[71]....
        /*0220*/ 	.word	0xffffffff


	//   ....[72]....
        /*0224*/ 	.word	0xffffffff


	//   ....[73]....
        /*0228*/ 	.word	0xffffffff


	//   ....[74]....
        /*022c*/ 	.word	0xffffffff


	//   ....[75]....
        /*0230*/ 	.word	0xffffffff


	//   ....[76]....
        /*0234*/ 	.word	0xffffffff


	//   ....[77]....
        /*0238*/ 	.word	0xffffffff


	//   ....[78]....
        /*023c*/ 	.word	0xffffffff


	//   ....[79]....
        /*0240*/ 	.word	0xffffffff


	//   ....[80]....
        /*0244*/ 	.word	0xffffffff


	//   ....[81]....
        /*0248*/ 	.word	0xffffffff


	//   ....[82]....
        /*024c*/ 	.word	0xffffffff


	//   ....[83]....
        /*0250*/ 	.word	0xffffffff


	//   ....[84]....
        /*0254*/ 	.word	0xffffffff


	//   ....[85]....
        /*0258*/ 	.word	0xffffffff


	//   ....[86]....
        /*025c*/ 	.word	0xffffffff


	//   ....[87]....
        /*0260*/ 	.word	0xffffffff


	//   ....[88]....
        /*0264*/ 	.word	0xffffffff


	//   ....[89]....
        /*0268*/ 	.word	0xffffffff


	//   ....[90]....
        /*026c*/ 	.word	0xffffffff


	//   ....[91]....
        /*0270*/ 	.word	0xffffffff


	//   ....[92]....
        /*0274*/ 	.word	0xffffffff


	//   ....[93]....
        /*0278*/ 	.word	0xffffffff


	//   ....[94]....
        /*027c*/ 	.word	0xffffffff


	//   ....[95]....
        /*0280*/ 	.word	0xffffffff


	//   ....[96]....
        /*0284*/ 	.word	0xffffffff


	//   ....[97]....
        /*0288*/ 	.word	0xffffffff


	//   ....[98]....
        /*028c*/ 	.word	0xffffffff


	//   ....[99]....
        /*0290*/ 	.word	0xffffffff


	//   ....[100]....
        /*0294*/ 	.word	0xffffffff


	//   ....[101]....
        /*0298*/ 	.word	0xffffffff


	//   ....[102]....
        /*029c*/ 	.word	0xffffffff


	//   ....[103]....
        /*02a0*/ 	.word	0xffffffff


	//   ....[104]....
        /*02a4*/ 	.word	0xffffffff


	//   ....[105]....
        /*02a8*/ 	.word	0xffffffff


	//   ....[106]....
        /*02ac*/ 	.word	0xffffffff


	//   ....[107]....
        /*02b0*/ 	.word	0xffffffff


	//   ....[108]....
        /*02b4*/ 	.word	0xffffffff


	//   ....[109]....
        /*02b8*/ 	.word	0xffffffff


	//   ....[110]....
        /*02bc*/ 	.word	0xffffffff


	//   ....[111]....
        /*02c0*/ 	.word	0xffffffff


	//   ....[112]....
        /*02c4*/ 	.word	0xffffffff


	//   ....[113]....
        /*02c8*/ 	.word	0xffffffff


	//   ....[114]....
        /*02cc*/ 	.word	0xffffffff


	//   ....[115]....
        /*02d0*/ 	.word	0xffffffff


	//   ....[116]....
        /*02d4*/ 	.word	0xffffffff


	//   ....[117]....
        /*02d8*/ 	.word	0xffffffff


	//   ....[118]....
        /*02dc*/ 	.word	0xffffffff


	//   ....[119]....
        /*02e0*/ 	.word	0xffffffff


	//   ....[120]....
        /*02e4*/ 	.word	0xffffffff


	//   ....[121]....
        /*02e8*/ 	.word	0xffffffff


	//   ....[122]....
        /*02ec*/ 	.word	0xffffffff


	//   ....[123]....
        /*02f0*/ 	.word	0xffffffff


	//   ....[124]....
        /*02f4*/ 	.word	0xffffffff


	//   ....[125]....
        /*02f8*/ 	.word	0xffffffff


	//   ....[126]....
        /*02fc*/ 	.word	0xffffffff


	//   ....[127]....
        /*0300*/ 	.word	0xffffffff


	//   ....[128]....
        /*0304*/ 	.word	0xffffffff


	//   ....[129]....
        /*0308*/ 	.word	0xffffffff


	//   ....[130]....
        /*030c*/ 	.word	0xffffffff


	//   ....[131]....
        /*0310*/ 	.word	0xffffffff


	//   ....[132]....
        /*0314*/ 	.word	0xffffffff


	//   ....[133]....
        /*0318*/ 	.word	0x0500000f


	//   ....[134]....
        /*031c*/ 	.word	0x0500000f


	//   ....[135]....
        /*0320*/ 	.word	0x0500000f


	//   ....[136]....
        /*0324*/ 	.word	0x0500000f


	//   ....[137]....
        /*0328*/ 	.word	0x0500000f


	//   ....[138]....
        /*032c*/ 	.word	0x0500000f


	//   ....[139]....
        /*0330*/ 	.word	0x0500000f


	//   ....[140]....
        /*0334*/ 	.word	0x0500000f


	//   ....[141]....
        /*0338*/ 	.word	0x0500000f


	//   ....[142]....
        /*033c*/ 	.word	0x0500000f


	//   ....[143]....
        /*0340*/ 	.word	0x0500000f


	//   ....[144]....
        /*0344*/ 	.word	0x0500000f


	//   ....[145]....
        /*0348*/ 	.word	0x0500000f


	//   ....[146]....
        /*034c*/ 	.word	0x0500000f


	//----- nvinfo : EIATTR_COOP_GROUP_INSTR_OFFSETS
	.align		4
.L_289:
        /*0350*/ 	.byte	0x04, 0x28
        /*0352*/ 	.short	(.L_291 - .L_290)


	//   ....[0]....
.L_290:
        /*0354*/ 	.word	0x00000060


	//   ....[1]....
        /*0358*/ 	.word	0x00000140


	//   ....[2]....
        /*035c*/ 	.word	0x00000190


	//   ....[3]....
        /*0360*/ 	.word	0x000003c0


	//   ....[4]....
        /*0364*/ 	.word	0x00000520


	//   ....[5]....
        /*0368*/ 	.word	0x00000640


	//   ....[6]....
        /*036c*/ 	.word	0x000007a0


	//   ....[7]....
        /*0370*/ 	.word	0x00001990


	//   ....[8]....
        /*0374*/ 	.word	0x00002720


	//   ....[9]....
        /*0378*/ 	.word	0x00002780


	//   ....[10]....
        /*037c*/ 	.word	0x000034a0


	//   ....[11]....
        /*0380*/ 	.word	0x000035a0


	//   ....[12]....
        /*0384*/ 	.word	0x00004130


	//   ....[13]....
        /*0388*/ 	.word	0x00004180


	//   ....[14]....
        /*038c*/ 	.word	0x000060b0


	//   ....[15]....
        /*0390*/ 	.word	0x000060f0


	//   ....[16]....
        /*0394*/ 	.word	0x00006c40


	//   ....[17]....
        /*0398*/ 	.word	0x00006d80


	//   ....[18]....
        /*039c*/ 	.word	0x00007830


	//   ....[19]....
        /*03a0*/ 	.word	0x00007890


	//   ....[20]....
        /*03a4*/ 	.word	0x0000a160


	//   ....[21]....
        /*03a8*/ 	.word	0x0000a170


	//   ....[22]....
        /*03ac*/ 	.word	0x0000a1a0


	//   ....[23]....
        /*03b0*/ 	.word	0x0000a1b0


	//   ....[24]....
        /*03b4*/ 	.word	0x0000ba10


	//   ....[25]....
        /*03b8*/ 	.word	0x0000ba20


	//   ....[26]....
        /*03bc*/ 	.word	0x0000baa0


	//   ....[27]....
        /*03c0*/ 	.word	0x0000bab0


	//   ....[28]....
        /*03c4*/ 	.word	0x0000c4b0


	//   ....[29]....
        /*03c8*/ 	.word	0x0000c4c0


	//   ....[30]....
        /*03cc*/ 	.word	0x0000c4d0


	//   ....[31]....
        /*03d0*/ 	.word	0x0000c4e0


	//   ....[32]....
        /*03d4*/ 	.word	0x0000c4f0


	//   ....[33]....
        /*03d8*/ 	.word	0x0000c500


	//   ....[34]....
        /*03dc*/ 	.word	0x0000c520


	//   ....[35]....
        /*03e0*/ 	.word	0x0000c530


	//   ....[36]....
        /*03e4*/ 	.word	0x0000c540


	//   ....[37]....
        /*03e8*/ 	.word	0x0000c560


	//   ....[38]....
        /*03ec*/ 	.word	0x0000c580


	//   ....[39]....
        /*03f0*/ 	.word	0x0000c590


	//   ....[40]....
        /*03f4*/ 	.word	0x0000c5c0


	//   ....[41]....
        /*03f8*/ 	.word	0x0000c5d0


	//   ....[42]....
        /*03fc*/ 	.word	0x0000c5e0


	//   ....[43]....
        /*0400*/ 	.word	0x0000c5f0


	//   ....[44]....
        /*0404*/ 	.word	0x0000c600


	//   ....[45]....
        /*0408*/ 	.word	0x0000c630


	//   ....[46]....
        /*040c*/ 	.word	0x0000c650


	//   ....[47]....
        /*0410*/ 	.word	0x0000c680


	//   ....[48]....
        /*0414*/ 	.word	0x0000c6a0


	//   ....[49]....
        /*0418*/ 	.word	0x0000c6c0


	//   ....[50]....
        /*041c*/ 	.word	0x0000c6d0


	//   ....[51]....
        /*0420*/ 	.word	0x0000c6e0


	//   ....[52]....
        /*0424*/ 	.word	0x0000c6f0


	//   ....[53]....
        /*0428*/ 	.word	0x0000c720


	//   ....[54]....
        /*042c*/ 	.word	0x0000c740


	//   ....[55]....
        /*0430*/ 	.word	0x0000c770


	//   ....[56]....
        /*0434*/ 	.word	0x0000c7a0


	//   ....[57]....
        /*0438*/ 	.word	0x0000c7d0


	//   ....[58]....
        /*043c*/ 	.word	0x0000c800


	//   ....[59]....
        /*0440*/ 	.word	0x0000c830


	//   ....[60]....
        /*0444*/ 	.word	0x0000cec0


	//   ....[61]....
        /*0448*/ 	.word	0x0000ced0


	//   ....[62]....
        /*044c*/ 	.word	0x0000cee0


	//   ....[63]....
        /*0450*/ 	.word	0x0000cf20


	//   ....[64]....
        /*0454*/ 	.word	0x0000d520


	//   ....[65]....
        /*0458*/ 	.word	0x0000d560


	//   ....[66]....
        /*045c*/ 	.word	0x0000d580


	//   ....[67]....
        /*0460*/ 	.word	0x0000d5c0


	//   ....[68]....
        /*0464*/ 	.word	0x0000d5e0


	//   ....[69]....
        /*0468*/ 	.word	0x0000d5f0


	//   ....[70]....
        /*046c*/ 	.word	0x0000d610


	//   ....[71]....
        /*0470*/ 	.word	0x0000d630


	//   ....[72]....
        /*0474*/ 	.word	0x0000dad0


	//   ....[73]....
        /*0478*/ 	.word	0x0000dae0


	//   ....[74]....
        /*047c*/ 	.word	0x0000dd20


	//   ....[75]....
        /*0480*/ 	.word	0x0000dd30


	//   ....[76]....
        /*0484*/ 	.word	0x0000e840


	//   ....[77]....
        /*0488*/ 	.word	0x0000e870


	//   ....[78]....
        /*048c*/ 	.word	0x0000e8b0


	//   ....[79]....
        /*0490*/ 	.word	0x0000e8e0


	//   ....[80]....
        /*0494*/ 	.word	0x0000e8f0


	//   ....[81]....
        /*0498*/ 	.word	0x0000e900


	//   ....[82]....
        /*049c*/ 	.word	0x0000e910


	//   ....[83]....
        /*04a0*/ 	.word	0x0000e930


	//   ....[84]....
        /*04a4*/ 	.word	0x0000ea80


	//   ....[85]....
        /*04a8*/ 	.word	0x0000ec80


	//   ....[86]....
        /*04ac*/ 	.word	0x0000ecb0


	//   ....[87]....
        /*04b0*/ 	.word	0x0000ece0


	//   ....[88]....
        /*04b4*/ 	.word	0x0000ed10


	//   ....[89]....
        /*04b8*/ 	.word	0x0000ed40


	//   ....[90]....
        /*04bc*/ 	.word	0x0000ed90


	//   ....[91]....
        /*04c0*/ 	.word	0x0000ef20


	//   ....[92]....
        /*04c4*/ 	.word	0x0000ef50


	//   ....[93]....
        /*04c8*/ 	.word	0x0000ef80


	//   ....[94]....
        /*04cc*/ 	.word	0x0000efb0


	//   ....[95]....
        /*04d0*/ 	.word	0x0000efe0


	//   ....[96]....
        /*04d4*/ 	.word	0x0000f010


	//   ....[97]....
        /*04d8*/ 	.word	0x0000f0c0


	//   ....[98]....
        /*04dc*/ 	.word	0x0000f120


	//   ....[99]....
        /*04e0*/ 	.word	0x0000f130


	//   ....[100]....
        /*04e4*/ 	.word	0x0000f180


	//   ....[101]....
        /*04e8*/ 	.word	0x00010db0


	//   ....[102]....
        /*04ec*/ 	.word	0x000119a0


	//   ....[103]....
        /*04f0*/ 	.word	0x000119d0


	//   ....[104]....
        /*04f4*/ 	.word	0x000119f0


	//   ....[105]....
        /*04f8*/ 	.word	0x00011a60


	//   ....[106]....
        /*04fc*/ 	.word	0x00011a80


	//   ....[107]....
        /*0500*/ 	.word	0x00011ae0


	//   ....[108]....
        /*0504*/ 	.word	0x00011b00


	//   ....[109]....
        /*0508*/ 	.word	0x00011b10


	//   ....[110]....
        /*050c*/ 	.word	0x00011b90


	//   ....[111]....
        /*0510*/ 	.word	0x00011ba0


	//   ....[112]....
        /*0514*/ 	.word	0x00011bb0


	//   ....[113]....
        /*0518*/ 	.word	0x00011bc0


	//   ....[114]....
        /*051c*/ 	.word	0x000131a0


	//   ....[115]....
        /*0520*/ 	.word	0x000131d0


	//   ....[116]....
        /*0524*/ 	.word	0x00013200


	//   ....[117]....
        /*0528*/ 	.word	0x00013220


	//   ....[118]....
        /*052c*/ 	.word	0x00013240


	//   ....[119]....
        /*0530*/ 	.word	0x00013270


	//   ....[120]....
        /*0534*/ 	.word	0x000132a0


	//   ....[121]....
        /*0538*/ 	.word	0x000132b0


	//   ....[122]....
        /*053c*/ 	.word	0x00013420


	//   ....[123]....
        /*0540*/ 	.word	0x00013450


	//   ....[124]....
        /*0544*/ 	.word	0x00013480


	//   ....[125]....
        /*0548*/ 	.word	0x000134c0


	//   ....[126]....
        /*054c*/ 	.word	0x000134f0


	//   ....[127]....
        /*0550*/ 	.word	0x00013520


	//   ....[128]....
        /*0554*/ 	.word	0x000135a0


	//   ....[129]....
        /*0558*/ 	.word	0x000135f0


	//   ....[130]....
        /*055c*/ 	.word	0x00013600


	//   ....[131]....
        /*0560*/ 	.word	0x00013640


	//   ....[132]....
        /*0564*/ 	.word	0x00014060


	//   ....[133]....
        /*0568*/ 	.word	0x00014630


	//   ....[134]....
        /*056c*/ 	.word	0x000147f0


	//   ....[135]....
        /*0570*/ 	.word	0x00014850


	//   ....[136]....
        /*0574*/ 	.word	0x000148b0


	//   ....[137]....
        /*0578*/ 	.word	0x00014990


	//   ....[138]....
        /*057c*/ 	.word	0x000149f0


	//   ....[139]....
        /*0580*/ 	.word	0x00014ac0


	//   ....[140]....
        /*0584*/ 	.word	0x00014b20


	//   ....[141]....
        /*0588*/ 	.word	0x00014bf0


	//   ....[142]....
        /*058c*/ 	.word	0x00014c50


	//   ....[143]....
        /*0590*/ 	.word	0x00014d00


	//   ....[144]....
        /*0594*/ 	.word	0x00014d80


	//   ....[145]....
        /*0598*/ 	.word	0x00014e30


	//   ....[146]....
        /*059c*/ 	.word	0x00015170


	//----- nvinfo : EIATTR_REG_RECONFIG
	.align		4
.L_291:
        /*05a0*/ 	.byte	0x01, 0x54
	.zero		2


	//----- nvinfo : EIATTR_SYSCALL_OFFSETS
	.align		4
        /*05a4*/ 	.byte	0x04, 0x46
        /*05a6*/ 	.short	(.L_293 - .L_292)


	//   ....[0]....
.L_292:
        /*05a8*/ 	.word	0x00001b40


	//   ....[1]....
        /*05ac*/ 	.word	0x00010860


	//   ....[2]....
        /*05b0*/ 	.word	0x000109c0


	//   ....[3]....
        /*05b4*/ 	.word	0x00010b10


	//   ....[4]....
        /*05b8*/ 	.word	0x00010c50


	//   ....[5]....
        /*05bc*/ 	.word	0x00011520


	//----- nvinfo : EIATTR_MBARRIER_INSTR_OFFSETS
	.align		4
.L_293:
        /*05c0*/ 	.byte	0x04, 0x39
        /*05c2*/ 	.short	(.L_295 - .L_294)


	//   ....[0]....
.L_294:
        /*05c4*/ 	.word	0x00000270
        /*05c8*/ 	.word	0x000000ff
        /*05cc*/ 	.word	0x00013200
        /*05d0*/ 	.short	0x0100
        /*05d2*/ 	.byte	0x08
	.zero		1


	//   ....[1]....
        /*05d4*/ 	.word	0x00000280
        /*05d8*/ 	.word	0x000000ff
        /*05dc*/ 	.word	0x00013220
        /*05e0*/ 	.short	0x0100
        /*05e2*/ 	.byte	0x08
	.zero		1


	//   ....[2]....
        /*05e4*/ 	.word	0x00000370
        /*05e8*/ 	.word	0x000000ff
        /*05ec*/ 	.word	0x00013230
        /*05f0*/ 	.short	0x0100
        /*05f2*/ 	.byte	0x08
	.zero		1


	//   ....[3]....
        /*05f4*/ 	.word	0x00000380
        /*05f8*/ 	.word	0x000000ff
        /*05fc*/ 	.word	0x00013240
        /*0600*/ 	.short	0x0100
        /*0602*/ 	.byte	0x08
	.zero		1


	//   ....[4]....
        /*0604*/ 	.word	0x00000390
        /*0608*/ 	.word	0x000000ff
        /*060c*/ 	.word	0x00013238
        /*0610*/ 	.short	0x0100
        /*0612*/ 	.byte	0x08
	.zero		1


	//   ....[5]....
        /*0614*/ 	.word	0x000003a0
        /*0618*/ 	.word	0x000000ff
        /*061c*/ 	.word	0x00013248
        /*0620*/ 	.short	0x0100
        /*0622*/ 	.byte	0x08
	.zero		1


	//   ....[6]....
        /*0624*/ 	.word	0x000004d0
        /*0628*/ 	.word	0x000000ff
        /*062c*/ 	.word	0x00013250
        /*0630*/ 	.short	0x0100
        /*0632*/ 	.byte	0x08
	.zero		1


	//   ....[7]....
        /*0634*/ 	.word	0x000004e0
        /*0638*/ 	.word	0x000000ff
        /*063c*/ 	.word	0x00013260
        /*0640*/ 	.short	0x0100
        /*0642*/ 	.byte	0x08
	.zero		1


	//   ....[8]....
        /*0644*/ 	.word	0x000004f0
        /*0648*/ 	.word	0x000000ff
        /*064c*/ 	.word	0x00013258
        /*0650*/ 	.short	0x0100
        /*0652*/ 	.byte	0x08
	.zero		1


	//   ....[9]....
        /*0654*/ 	.word	0x00000500
        /*0658*/ 	.word	0x000000ff
        /*065c*/ 	.word	0x00013268
        /*0660*/ 	.short	0x0100
        /*0662*/ 	.byte	0x08
	.zero		1


	//   ....[10]....
        /*0664*/ 	.word	0x000005f0
        /*0668*/ 	.word	0x000000ff
        /*066c*/ 	.word	0x00013270
        /*0670*/ 	.short	0x0100
        /*0672*/ 	.byte	0x06
	.zero		1


	//   ....[11]....
        /*0674*/ 	.word	0x00000600
        /*0678*/ 	.word	0x000000ff
        /*067c*/ 	.word	0x00013280
        /*0680*/ 	.short	0x0100
        /*0682*/ 	.byte	0x06
	.zero		1


	//   ....[12]....
        /*0684*/ 	.word	0x00000610
        /*0688*/ 	.word	0x000000ff
        /*068c*/ 	.word	0x00013278
        /*0690*/ 	.short	0x0100
        /*0692*/ 	.byte	0x06
	.zero		1


	//   ....[13]....
        /*0694*/ 	.word	0x00000620
        /*0698*/ 	.word	0x000000ff
        /*069c*/ 	.word	0x00013288
        /*06a0*/ 	.short	0x0100
        /*06a2*/ 	.byte	0x06
	.zero		1


	//   ....[14]....
        /*06a4*/ 	.word	0x00000750
        /*06a8*/ 	.word	0x000000ff
        /*06ac*/ 	.word	0x00013290
        /*06b0*/ 	.short	0x0100
        /*06b2*/ 	.byte	0x08
	.zero		1


	//   ....[15]....
        /*06b4*/ 	.word	0x00000760
        /*06b8*/ 	.word	0x000000ff
        /*06bc*/ 	.word	0x000132a0
        /*06c0*/ 	.short	0x0100
        /*06c2*/ 	.byte	0x08
	.zero		1


	//   ....[16]....
        /*06c4*/ 	.word	0x00000770
        /*06c8*/ 	.word	0x000000ff
        /*06cc*/ 	.word	0x00013298
        /*06d0*/ 	.short	0x0100
        /*06d2*/ 	.byte	0x08
	.zero		1


	//   ....[17]....
        /*06d4*/ 	.word	0x00000780
        /*06d8*/ 	.word	0x000000ff
        /*06dc*/ 	.word	0x000132a8
        /*06e0*/ 	.short	0x0100
        /*06e2*/ 	.byte	0x08
	.zero		1


	//   ....[18]....
        /*06e4*/ 	.word	0x000008b0
        /*06e8*/ 	.word	0x000000ff
        /*06ec*/ 	.word	0x000132b0
        /*06f0*/ 	.short	0x0100
        /*06f2*/ 	.byte	0x08
	.zero		1


	//   ....[19]....
        /*06f4*/ 	.word	0x000008c0
        /*06f8*/ 	.word	0x000000ff
        /*06fc*/ 	.word	0x000132c0
        /*0700*/ 	.short	0x0100
        /*0702*/ 	.byte	0x08
	.zero		1


	//   ....[20]....
        /*0704*/ 	.word	0x000008d0
        /*0708*/ 	.word	0x000000ff
        /*070c*/ 	.word	0x000132b8
        /*0710*/ 	.short	0x0100
        /*0712*/ 	.byte	0x08
	.zero		1


	//   ....[21]....
        /*0714*/ 	.word	0x000008e0
        /*0718*/ 	.word	0x000000ff
        /*071c*/ 	.word	0x000132c8
        /*0720*/ 	.short	0x0100
        /*0722*/ 	.byte	0x08
	.zero		1


	//   ....[22]....
        /*0724*/ 	.word	0x00001d90
        /*0728*/ 	.word	0x000000ff
        /*072c*/ 	.word	0x00013200
        /*0730*/ 	.short	0x010a
        /*0732*/ 	.byte	0x2d
	.zero		1


	//   ....[23]....
        /*0734*/ 	.word	0x00001e50
        /*0738*/ 	.word	0x00000004
        /*073c*/ 	.word	0x00013230
        /*0740*/ 	.short	0x010a
        /*0742*/ 	.byte	0x3f
	.zero		1


	//   ....[24]....
        /*0744*/ 	.word	0x00001e90
        /*0748*/ 	.word	0x00000004
        /*074c*/ 	.word	0x00013230
        /*0750*/ 	.short	0x010a
        /*0752*/ 	.byte	0x3f
	.zero		1


	//   ....[25]....
        /*0754*/ 	.word	0x00004550
        /*0758*/ 	.word	0x00000028
        /*075c*/ 	.word	0x00000000
        /*0760*/ 	.short	0x0101
        /*0762*/ 	.byte	0x3f
	.zero		1


	//   ....[26]....
        /*0764*/ 	.word	0x00005360
        /*0768*/ 	.word	0x000000ff
        /*076c*/ 	.word	0x00013230
        /*0770*/ 	.short	0x010a
        /*0772*/ 	.byte	0x16
	.zero		1


	//   ....[27]....
        /*0774*/ 	.word	0x000053a0
        /*0778*/ 	.word	0x000000ff
        /*077c*/ 	.word	0x00013230
        /*0780*/ 	.short	0x010a
        /*0782*/ 	.byte	0x16
	.zero		1


	//   ....[28]....
        /*0784*/ 	.word	0x000057f0
        /*0788*/ 	.word	0x000000ff
        /*078c*/ 	.word	0x00013250
        /*0790*/ 	.short	0x010a
        /*0792*/ 	.byte	0x0b
	.zero		1


	//   ....[29]....
        /*0794*/ 	.word	0x00005830
        /*0798*/ 	.word	0x000000ff
        /*079c*/ 	.word	0x00013250
        /*07a0*/ 	.short	0x010a
        /*07a2*/ 	.byte	0x0b
	.zero		1


	//   ....[30]....
        /*07a4*/ 	.word	0x000082e0
        /*07a8*/ 	.word	0x00000004
        /*07ac*/ 	.word	0x00000000
        /*07b0*/ 	.short	0x0101
        /*07b2*/ 	.byte	0x3f
	.zero		1


	//   ....[31]....
        /*07b4*/ 	.word	0x000085f0
        /*07b8*/ 	.word	0x000000ff
        /*07bc*/ 	.word	0x00000000
        /*07c0*/ 	.short	0x0101
        /*07c2*/ 	.byte	0x06
	.zero		1


	//   ....[32]....
        /*07c4*/ 	.word	0x00008b80
        /*07c8*/ 	.word	0x000000ff
        /*07cc*/ 	.word	0x00013230
        /*07d0*/ 	.short	0x010a
        /*07d2*/ 	.byte	0x06
	.zero		1


	//   ....[33]....
        /*07d4*/ 	.word	0x00008bc0
        /*07d8*/ 	.word	0x000000ff
        /*07dc*/ 	.word	0x00013230
        /*07e0*/ 	.short	0x010a
        /*07e2*/ 	.byte	0x06
	.zero		1


	//   ....[34]....
        /*07e4*/ 	.word	0x00009010
        /*07e8*/ 	.word	0x000000ff
        /*07ec*/ 	.word	0x00013250
        /*07f0*/ 	.short	0x010a
        /*07f2*/ 	.byte	0x0b
	.zero		1


	//   ....[35]....
        /*07f4*/ 	.word	0x00009050
        /*07f8*/ 	.word	0x000000ff
        /*07fc*/ 	.word	0x00013250
        /*0800*/ 	.short	0x010a
        /*0802*/ 	.byte	0x0b
	.zero		1


	//   ....[36]....
        /*0804*/ 	.word	0x0000b010
        /*0808*/ 	.word	0x00000004
        /*080c*/ 	.word	0x00000000
        /*0810*/ 	.short	0x0101
        /*0812*/ 	.byte	0x3f
	.zero		1


	//   ....[37]....
        /*0814*/ 	.word	0x0000b2e0
        /*0818*/ 	.word	0x000000ff
        /*081c*/ 	.word	0x00000000
        /*0820*/ 	.short	0x0101
        /*0822*/ 	.byte	0x06
	.zero		1


	//   ....[38]....
        /*0824*/ 	.word	0x0000b770
        /*0828*/ 	.word	0x000000ff
        /*082c*/ 	.word	0x00013250
        /*0830*/ 	.short	0x010a
        /*0832*/ 	.byte	0x05
	.zero		1


	//   ....[39]....
        /*0834*/ 	.word	0x0000b7b0
        /*0838*/ 	.word	0x000000ff
        /*083c*/ 	.word	0x00013250
        /*0840*/ 	.short	0x010a
        /*0842*/ 	.byte	0x05
	.zero		1


	//   ....[40]....
        /*0844*/ 	.word	0x0000bd90
        /*0848*/ 	.word	0x000000ff
        /*084c*/ 	.word	0x00000000
        /*0850*/ 	.short	0x0101
        /*0852*/ 	.byte	0x04
	.zero		1


	//   ....[41]....
        /*0854*/ 	.word	0x0000d3e0
        /*0858*/ 	.word	0x00000000
        /*085c*/ 	.word	0x00000000
        /*0860*/ 	.short	0x0101
        /*0862*/ 	.byte	0x3f
	.zero		1


	//   ....[42]....
        /*0864*/ 	.word	0x0000dac0
        /*0868*/ 	.word	0x00000006
        /*086c*/ 	.word	0x00000000
        /*0870*/ 	.short	0x0101
        /*0872*/ 	.byte	0x3f
	.zero		1


	//   ....[43]....
        /*0874*/ 	.word	0x00010ff0
        /*0878*/ 	.word	0x00000002
        /*087c*/ 	.word	0x00013280
        /*0880*/ 	.short	0x010a
        /*0882*/ 	.byte	0x3f
	.zero		1


	//   ....[44]....
        /*0884*/ 	.word	0x00011180
        /*0888*/ 	.word	0x00000002
        /*088c*/ 	.word	0x00013240
        /*0890*/ 	.short	0x010a
        /*0892*/ 	.byte	0x3f
	.zero		1


	//   ....[45]....
        /*0894*/ 	.word	0x00011cc0
        /*0898*/ 	.word	0x00000010
        /*089c*/ 	.word	0x00013200
        /*08a0*/ 	.short	0x0107
        /*08a2*/ 	.byte	0x3f
	.zero		1


	//   ....[46]....
        /*08a4*/ 	.word	0x00011dc0
        /*08a8*/ 	.word	0x00000010
        /*08ac*/ 	.word	0x00013200
        /*08b0*/ 	.short	0x0101
        /*08b2*/ 	.byte	0x3f
	.zero		1


	//   ....[47]....
        /*08b4*/ 	.word	0x00011de0
        /*08b8*/ 	.word	0x00000010
        /*08bc*/ 	.word	0x00013220
        /*08c0*/ 	.short	0x010a
        /*08c2*/ 	.byte	0x3f
	.zero		1


	//   ....[48]....
        /*08c4*/ 	.word	0x000120c0
        /*08c8*/ 	.word	0x00000009
        /*08cc*/ 	.word	0x00013280
        /*08d0*/ 	.short	0x010a
        /*08d2*/ 	.byte	0x3f
	.zero		1


	//   ....[49]....
        /*08d4*/ 	.word	0x000122f0
        /*08d8*/ 	.word	0x00000009
        /*08dc*/ 	.word	0x00013240
        /*08e0*/ 	.short	0x010a
        /*08e2*/ 	.byte	0x3f
	.zero		1


	//   ....[50]....
        /*08e4*/ 	.word	0x000125b0
        /*08e8*/ 	.word	0x00000003
        /*08ec*/ 	.word	0x00013270
        /*08f0*/ 	.short	0x010a
        /*08f2*/ 	.byte	0x3f
	.zero		1


	//   ....[51]....
        /*08f4*/ 	.word	0x00012630
        /*08f8*/ 	.word	0x00000003
        /*08fc*/ 	.word	0x00013260
        /*0900*/ 	.short	0x010a
        /*0902*/ 	.byte	0x3f
	.zero		1


	//   ....[52]....
        /*0904*/ 	.word	0x00012910
        /*0908*/ 	.word	0x00000003
        /*090c*/ 	.word	0x00013250
        /*0910*/ 	.short	0x0101
        /*0912*/ 	.byte	0x3f
	.zero		1


	//   ....[53]....
        /*0914*/ 	.word	0x00012990
        /*0918*/ 	.word	0x00000002
        /*091c*/ 	.word	0x00000000
        /*0920*/ 	.short	0x0101
        /*0922*/ 	.byte	0x3f
	.zero		1


	//   ....[54]....
        /*0924*/ 	.word	0x00012b80
        /*0928*/ 	.word	0x00000002
        /*092c*/ 	.word	0x00013270
        /*0930*/ 	.short	0x010a
        /*0932*/ 	.byte	0x3f
	.zero		1


	//   ....[55]....
        /*0934*/ 	.word	0x00012c00
        /*0938*/ 	.word	0x00000002
        /*093c*/ 	.word	0x00013260
        /*0940*/ 	.short	0x010a
        /*0942*/ 	.byte	0x3f
	.zero		1


	//   ....[56]....
        /*0944*/ 	.word	0x00012ed0
        /*0948*/ 	.word	0x00000002
        /*094c*/ 	.word	0x00013250
        /*0950*/ 	.short	0x0101
        /*0952*/ 	.byte	0x3f
	.zero		1


	//   ....[57]....
        /*0954*/ 	.word	0x00012f20
        /*0958*/ 	.word	0x00000000
        /*095c*/ 	.word	0x00000000
        /*0960*/ 	.short	0x0101
        /*0962*/ 	.byte	0x3f
	.zero		1


	//   ....[58]....
        /*0964*/ 	.word	0x00013fe0
        /*0968*/ 	.word	0x00000007
        /*096c*/ 	.word	0x00013220
        /*0970*/ 	.short	0x010a
        /*0972*/ 	.byte	0x3f
	.zero		1


	//   ....[59]....
        /*0974*/ 	.word	0x00014180
        /*0978*/ 	.word	0x00000005
        /*097c*/ 	.word	0x00000000
        /*0980*/ 	.short	0x010a
        /*0982*/ 	.byte	0x3f
	.zero		1


	//   ....[60]....
        /*0984*/ 	.word	0x000141f0
        /*0988*/ 	.word	0x00000003
        /*098c*/ 	.word	0x00000000
        /*0990*/ 	.short	0x010a
        /*0992*/ 	.byte	0x3f
	.zero		1


	//   ....[61]....
        /*0994*/ 	.word	0x00014240
        /*0998*/ 	.word	0x00000003
        /*099c*/ 	.word	0x00013260
        /*09a0*/ 	.short	0x010a
        /*09a2*/ 	.byte	0x3f
	.zero		1


	//   ....[62]....
        /*09a4*/ 	.word	0x00014290
        /*09a8*/ 	.word	0x00000005
        /*09ac*/ 	.word	0x00013260
        /*09b0*/ 	.short	0x010a
        /*09b2*/ 	.byte	0x3f
	.zero		1


	//   ....[63]....
        /*09b4*/ 	.word	0x000142d0
        /*09b8*/ 	.word	0x00000003
        /*09bc*/ 	.word	0x00013280
        /*09c0*/ 	.short	0x010a
        /*09c2*/ 	.byte	0x3f
	.zero		1


	//   ....[64]....
        /*09c4*/ 	.word	0x000142f0
        /*09c8*/ 	.word	0x00000005
        /*09cc*/ 	.word	0x00013280
        /*09d0*/ 	.short	0x010a
        /*09d2*/ 	.byte	0x3f
	.zero		1


	//   ....[65]....
        /*09d4*/ 	.word	0x00014360
        /*09d8*/ 	.word	0x00000003
        /*09dc*/ 	.word	0x00013200
        /*09e0*/ 	.short	0x010a
        /*09e2*/ 	.byte	0x3f
	.zero		1


	//   ....[66]....
        /*09e4*/ 	.word	0x000143b0
        /*09e8*/ 	.word	0x00000004
        /*09ec*/ 	.word	0x00013230
        /*09f0*/ 	.short	0x010a
        /*09f2*/ 	.byte	0x3f
	.zero		1


	//   ....[67]....
        /*09f4*/ 	.word	0x00014410
        /*09f8*/ 	.word	0x00000007
        /*09fc*/ 	.word	0x00013230
        /*0a00*/ 	.short	0x010a
        /*0a02*/ 	.byte	0x3f
	.zero		1


	//   ....[68]....
        /*0a04*/ 	.word	0x00014470
        /*0a08*/ 	.word	0x00000007
        /*0a0c*/ 	.word	0x00013250
        /*0a10*/ 	.short	0x010a
        /*0a12*/ 	.byte	0x3f
	.zero		1


	//   ....[69]....
        /*0a14*/ 	.word	0x000144d0
        /*0a18*/ 	.word	0x00000003
        /*0a1c*/ 	.word	0x00013230
        /*0a20*/ 	.short	0x010a
        /*0a22*/ 	.byte	0x3f
	.zero		1


	//   ....[70]....
        /*0a24*/ 	.word	0x00014530
        /*0a28*/ 	.word	0x00000003
        /*0a2c*/ 	.word	0x00013250
        /*0a30*/ 	.short	0x010a
        /*0a32*/ 	.byte	0x3f
	.zero		1


	//   ....[71]....
        /*0a34*/ 	.word	0x00014590
        /*0a38*/ 	.word	0x00000007
        /*0a3c*/ 	.word	0x00013250
        /*0a40*/ 	.short	0x010a
        /*0a42*/ 	.byte	0x3f
	.zero		1


	//   ....[72]....
        /*0a44*/ 	.word	0x000146e0
        /*0a48*/ 	.word	0x00000002
        /*0a4c*/ 	.word	0x00013280
        /*0a50*/ 	.short	0x010a
        /*0a52*/ 	.byte	0x3f
	.zero		1


	//   ....[73]....
        /*0a54*/ 	.word	0x00014730
        /*0a58*/ 	.word	0x00000002
        /*0a5c*/ 	.word	0x00013240
        /*0a60*/ 	.short	0x010a
        /*0a62*/ 	.byte	0x3f
	.zero		1


	//   ....[74]....
        /*0a64*/ 	.word	0x00014e60
        /*0a68*/ 	.word	0x00000010
        /*0a6c*/ 	.word	0x00013220
        /*0a70*/ 	.short	0x010a
        /*0a72*/ 	.byte	0x3f
	.zero		1


	//   ....[75]....
        /*0a74*/ 	.word	0x00014eb0
        /*0a78*/ 	.word	0x00000009
        /*0a7c*/ 	.word	0x00013280
        /*0a80*/ 	.short	0x010a
        /*0a82*/ 	.byte	0x3f
	.zero		1


	//   ....[76]....
        /*0a84*/ 	.word	0x00014f00
        /*0a88*/ 	.word	0x00000009
        /*0a8c*/ 	.word	0x00013240
        /*0a90*/ 	.short	0x010a
        /*0a92*/ 	.byte	0x3f
	.zero		1


	//   ....[77]....
        /*0a94*/ 	.word	0x00014f50
        /*0a98*/ 	.word	0x00000003
        /*0a9c*/ 	.word	0x00013270
        /*0aa0*/ 	.short	0x010a
        /*0aa2*/ 	.byte	0x3f
	.zero		1


	//   ....[78]....
        /*0aa4*/ 	.word	0x00014fa0
        /*0aa8*/ 	.word	0x00000003
        /*0aac*/ 	.word	0x00013260
        /*0ab0*/ 	.short	0x010a
        /*0ab2*/ 	.byte	0x3f
	.zero		1


	//   ....[79]....
        /*0ab4*/ 	.word	0x00014ff0
        /*0ab8*/ 	.word	0x00000002
        /*0abc*/ 	.word	0x00013270
        /*0ac0*/ 	.short	0x010a
        /*0ac2*/ 	.byte	0x3f
	.zero		1


	//   ....[80]....
        /*0ac4*/ 	.word	0x00015040
        /*0ac8*/ 	.word	0x00000002
        /*0acc*/ 	.word	0x00013260
        /*0ad0*/ 	.short	0x010a
        /*0ad2*/ 	.byte	0x3f
	.zero		1


	//   ....[81]....
        /*0ad4*/ 	.word	0x00015090
        /*0ad8*/ 	.word	0x00000007
        /*0adc*/ 	.word	0x00013220
        /*0ae0*/ 	.short	0x010a
        /*0ae2*/ 	.byte	0x3f
	.zero		1


	//   ....[82]....
        /*0ae4*/ 	.word	0x00015230
        /*0ae8*/ 	.word	0x00000005
        /*0aec*/ 	.word	0x00000000
        /*0af0*/ 	.short	0x010a
        /*0af2*/ 	.byte	0x3f
	.zero		1


	//   ....[83]....
        /*0af4*/ 	.word	0x00015280
        /*0af8*/ 	.word	0x00000003
        /*0afc*/ 	.word	0x00000000
        /*0b00*/ 	.short	0x010a
        /*0b02*/ 	.byte	0x3f
	.zero		1


	//   ....[84]....
        /*0b04*/ 	.word	0x000152d0
        /*0b08*/ 	.word	0x00000003
        /*0b0c*/ 	.word	0x00013260
        /*0b10*/ 	.short	0x010a
        /*0b12*/ 	.byte	0x3f
	.zero		1


	//   ....[85]....
        /*0b14*/ 	.word	0x00015320
        /*0b18*/ 	.word	0x00000005
        /*0b1c*/ 	.word	0x00013260
        /*0b20*/ 	.short	0x010a
        /*0b22*/ 	.byte	0x3f
	.zero		1


	//   ....[86]....
        /*0b24*/ 	.word	0x00015370
        /*0b28*/ 	.word	0x00000003
        /*0b2c*/ 	.word	0x00013280
        /*0b30*/ 	.short	0x010a
        /*0b32*/ 	.byte	0x3f
	.zero		1


	//----- nvinfo : EIATTR_NUM_MBARRIERS
	.align		4
.L_295:
        /*0b34*/ 	.byte	0x03, 0x38
        /*0b36*/ 	.short	0x0016


	//----- nvinfo : EIATTR_EXIT_INSTR_OFFSETS
	.align		4
        /*0b38*/ 	.byte	0x04, 0x1c
        /*0b3a*/ 	.short	(.L_297 - .L_296)


	//   ....[0]....
.L_296:
        /*0b3c*/ 	.word	0x00000a40


	//   ....[1]....
        /*0b40*/ 	.word	0x0000ea30


	//   ....[2]....
        /*0b44*/ 	.word	0x00014340


	//----- nvinfo : EIATTR_MAX_THREADS
	.align		4
.L_297:
        /*0b48*/ 	.byte	0x04, 0x05
        /*0b4a*/ 	.short	(.L_299 - .L_298)
.L_298:
        /*0b4c*/ 	.word	0x00000200
        /*0b50*/ 	.word	0x00000001
        /*0b54*/ 	.word	0x00000001


	//----- nvinfo : EIATTR_CRS_STACK_SIZE
	.align		4
.L_299:
        /*0b58*/ 	.byte	0x04, 0x1e
        /*0b5a*/ 	.short	(.L_301 - .L_300)
.L_300:
        /*0b5c*/ 	.word	0x00000000


	//----- nvinfo : EIATTR_CBANK_PARAM_SIZE
	.align		4
.L_301:
        /*0b60*/ 	.byte	0x03, 0x19
        /*0b62*/ 	.short	0x0af0


	//----- nvinfo : EIATTR_PARAM_CBANK
	.align		4
        /*0b64*/ 	.byte	0x04, 0x0a
        /*0b66*/ 	.short	(.L_303 - .L_302)
	.align		4
.L_302:
        /*0b68*/ 	.word	index@(.nv.constant0._ZN7cutlass13device_kernelIN5flash11enable_sm90INS1_16FlashAttnFwdSm90INS1_25CollectiveMainloopFwdSm90ILi2EN4cute5tupleIJNS5_1CILi1EEES8_S8_EEENS6_IJNS7_ILi192EEENS7_ILi160EEENS7_ILi64EEEEEELi64ENS_12float_e4m3_tEfNS_4arch4Sm90ELb1ELb0ELb1ELb1ELb0ELb0ELb0ELb1ELb1ELb1ELb1ELb0EEENS1_21CollectiveEpilogueFwdINS6_IJSA_SC_SB_EEES9_NS_10bfloat16_tESG_Li384ELb1ELb1ELb1ELb1EEENS1_36VarlenDynamicPersistentTileSchedulerILi192ELi160ELi384ELi128ELb1ELb1ELb1ELb1ELb1ELb1EEEEEEEEEvNT_6ParamsE)
        /*0b6c*/ 	.short	0x0210
        /*0b6e*/ 	.short	0x0af0


	//----- nvinfo : EIATTR_SW_WAR
	.align		4
.L_303:
        /*0b70*/ 	.byte	0x04, 0x36
        /*0b72*/ 	.short	(.L_305 - .L_304)
.L_304:
        /*0b74*/ 	.word	0x00000008
.L_305:


//--------------------- .nv.info._ZN7cutlass13device_kernelIN5flash11enable_sm90INS1_16FlashAttnFwdSm90INS1_25CollectiveMainloopFwdSm90ILi2EN4cute5tupleIJNS5_1CILi1EEES8_S8_EEENS6_IJNS7_ILi192EEENS7_ILi160EEENS7_ILi64EEEEEELi64ENS_12float_e4m3_tEfNS_4arch4Sm90ELb1ELb0ELb1ELb1ELb0ELb1ELb0ELb1ELb1ELb1ELb1ELb0EEENS1_21CollectiveEpilogueFwdINS6_IJSA_SC_SB_EEES9_NS_10bfloat16_tESG_Li384ELb1ELb1ELb1ELb1EEENS1_36VarlenDynamicPersistentTileSchedulerILi192ELi160ELi384ELi128ELb1ELb1ELb1ELb1ELb1ELb1EEEEEEEEEvNT_6ParamsE --------------------------
	.section	.nv.info._ZN7cutlass13device_kernelIN5flash11enable_sm90INS1_16FlashAttnFwdSm90INS1_25CollectiveMainloopFwdSm90ILi2EN4cute5tupleIJNS5_1CILi1EEES8_S8_EEENS6_IJNS7_ILi192EEENS7_ILi160EEENS7_ILi64EEEEEELi64ENS_12float_e4m3_tEfNS_4arch4Sm90ELb1ELb0ELb1ELb1ELb0ELb1ELb0ELb1ELb1ELb1ELb1ELb0EEENS1_21CollectiveEpilogueFwdINS6_IJSA_SC_SB_EEES9_NS_10bfloat16_tESG_Li384ELb1ELb1ELb1ELb1EEENS1_36VarlenDynamicPersistentTileSchedulerILi192ELi160ELi384ELi128ELb1ELb1ELb1ELb1ELb1ELb1EEEEEEEEEvNT_6ParamsE,"",@"SHT_CUDA_INFO"
	.sectionflags	@""
	.align	4


	//----- nvinfo : EIATTR_CUDA_API_VERSION
	.align		4
        /*0000*/ 	.byte	0x04, 0x37
        /*0002*/ 	.short	(.L_307 - .L_306)
.L_306:
        /*0004*/ 	.word	0x00000082


	//----- nvinfo : EIATTR_KPARAM_INFO
	.align		4
.L_307:
        /*0008*/ 	.byte	0x04, 0x17
        /*000a*/ 	.short	(.L_309 - .L_308)
.L_308:
        /*000c*/ 	.word	0x00000000
        /*0010*/ 	.short	0x0000
        /*0012*/ 	.short	0x0070
        /*0014*/ 	.byte	0x00, 0xf0, 0x01, 0x2a


	//----- nvinfo : EIATTR_SPARSE_MMA_MASK
	.align		4
.L_309:
        /*0018*/ 	.byte	0x03, 0x50
        /*001a*/ 	.short	0x0000


	//----- nvinfo : EIATTR_MAXREG_COUNT
	.align		4
        /*001c*/ 	.byte	0x03, 0x1b
        /*001e*/ 	.short	0x0080


	//----- nvinfo : EIATTR_NUM_BARRIERS
	.align		4
        /*0020*/ 	.byte	0x02, 0x4c
        /*0022*/ 	.byte	0x10
	.zero		1


	//----- nvinfo : EIATTR_EXTERNS
	.align		4
        /*0024*/ 	.byte	0x04, 0x0f
        /*0026*/ 	.short	(.L_311 - .L_310)


	//   ....[0]....
	.align		4
.L_310:
        /*0028*/ 	.word	index@(__assertfail)


	//----- nvinfo : EIATTR_ANNOTATIONS
	.align		4
.L_311:
        /*002c*/ 	.byte	0x04, 0x55
        /*002e*/ 	.short	(.L_313 - .L_312)


	//   ....[0]....
.L_312:
        /* <DEDUP_REMOVED lines=107> */


	//----- nvinfo : EIATTR_MERCURY_ISA_VERSION
	.align		4
.L_313:
        /*06d0*/ 	.byte	0x03, 0x5f
        /*06d2*/ 	.short	0x0101


	//----- nvinfo : EIATTR_UNUSED_LOAD_BYTE_OFFSET
	.align		4
        /*06d4*/ 	.byte	0x04, 0x44
        /*06d6*/ 	.short	(.L_315 - .L_314)


	//   ....[0]....
.L_314:
        /*06d8*/ 	.word	0x00000a90
        /*06dc*/ 	.word	0x0000fff0


	//   ....[1]....
        /*06e0*/ 	.word	0x00013240
        /*06e4*/ 	.word	0x0000fff0


	//----- nvinfo : EIATTR_INT_WARP_WIDE_INSTR_OFFSETS
	.align		4
.L_315:
        /*06e8*/ 	.byte	0x04, 0x31
        /*06ea*/ 	.short	(.L_317 - .L_316)


	//   ....[0]....
.L_316:
        /*06ec*/ 	.word	0x00000180


	//   ....[1]....
        /*06f0*/ 	.word	0x00000220


	//   ....[2]....
        /*06f4*/ 	.word	0x00000290


	//   ....[3]....
        /*06f8*/ 	.word	0x000188b0


	//   ....[4]....
        /*06fc*/ 	.word	0x00018940


	//   ....[5]....
        /*0700*/ 	.word	0x0001ae10


	//   ....[6]....
        /*0704*/ 	.word	0x0001aea0


	//----- nvinfo : EIATTR_COOP_GROUP_MASK_REGIDS
	.align		4
.L_317:
        /*0708*/ 	.byte	0x04, 0x29
        /*070a*/ 	.short	(.L_319 - .L_318)


	//   ....[0]....
.L_318:
        /*070c*/ 	.word	0xffffffff


	//   ....[1]....
        /*0710*/ 	.word	0xffffffff


	//   ....[2]....
        /*0714*/ 	.word	0xffffffff


	//   ....[3]....
        /*0718*/ 	.word	0xffffffff


	//   ....[4]....
        /*071c*/ 	.word	0xffffffff


	//   ....[5]....
        /*0720*/ 	.word	0xffffffff


	//   ....[6]....
        /*0724*/ 	.word	0xffffffff


	//   ....[7]....
        /*0728*/ 	.word	0xffffffff


	//   ....[8]....
        /*072c*/ 	.word	0xffffffff


	//   ....[9]....
        /*0730*/ 	.word	0xffffffff


	//   ....[10]....
        /*0734*/ 	.word	0xffffffff


	//   ....[11]....
        /*0738*/ 	.word	0xffffffff


	//   ....[12]....
        /*073c*/ 	.word	0xffffffff


	//   ....[13]....
        /*0740*/ 	.word	0xffffffff


	//   ....[14]....
        /*0744*/ 	.word	0xffffffff


	//   ....[15]....
        /*0748*/ 	.word	0xffffffff


	//   ....[16]....
        /*074c*/ 	.word	0xffffffff


	//   ....[17]....
        /*0750*/ 	.word	0xffffffff


	//   ....[18]....
        /*0754*/ 	.word	0xffffffff


	//   ....[19]....
        /*0758*/ 	.word	0xffffffff


	//   ....[20]....
        /*075c*/ 	.word	0xffffffff


	//   ....[21]....
        /*0760*/ 	.word	0xffffffff


	//   ....[22]....
        /*0764*/ 	.word	0xffffffff


	//   ....[23]....
        /*0768*/ 	.word	0xffffffff


	//   ....[24]....
        /*076c*/ 	.word	0xffffffff


	//   ....[25]....
        /*0770*/ 	.word	0xffffffff


	//   ....[26]....
        /*0774*/ 	.word	0xffffffff


	//   ....[27]....
        /*0778*/ 	.word	0xffffffff


	//   ....[28]....
        /*077c*/ 	.word	0xffffffff


	//   ....[29]....
        /*0780*/ 	.word	0xffffffff


	//   ....[30]....
        /*0784*/ 	.word	0xffffffff


	//   ....[31]....
        /*0788*/ 	.word	0xffffffff


	//   ....[32]....
        /*078c*/ 	.word	0xffffffff


	//   ....[33]....
        /*0790*/ 	.word	0xffffffff


	//   ....[34]....
        /*0794*/ 	.word	0xffffffff


	//   ....[35]....
        /*0798*/ 	.word	0xffffffff


	//   ....[36]....
        /*079c*/ 	.word	0xffffffff


	//   ....[37]....
        /*07a0*/ 	.word	0xffffffff


	//   ....[38]....
        /*07a4*/ 	.word	0xffffffff


	//   ....[39]....
        /*07a8*/ 	.word	0xffffffff


	//   ....[40]....
        /*07ac*/ 	.word	0xffffffff


	//   ....[41]....
        /*07b0*/ 	.word	0xffffffff


	//   ....[42]....
        /*07b4*/ 	.word	0xffffffff


	//   ....[43]....
        /*07b8*/ 	.word	0xffffffff


	//   ....[44]....
        /*07bc*/ 	.word	0xffffffff


	//   ....[45]....
        /*07c0*/ 	.word	0xffffffff


	//   ....[46]....
        /*07c4*/ 	.word	0xffffffff


	//   ....[47]....
        /*07c8*/ 	.word	0xffffffff


	//   ....[48]....
        /*07cc*/ 	.word	0xffffffff


	//   ....[49]....
        /*07d0*/ 	.word	0xffffffff


	//   ....[50]....
        /*07d4*/ 	.word	0xffffffff


	//   ....[51]....
        /*07d8*/ 	.word	0xffffffff


	//   ....[52]....
        /*07dc*/ 	.word	0xffffffff


	//   ....[53]....
        /*07e0*/ 	.word	0xffffffff


	//   ....[54]....
        /*07e4*/ 	.word	0xffffffff


	//   ....[55]....
        /*07e8*/ 	.word	0xffffffff


	//   ....[56]....
        /*07ec*/ 	.word	0xffffffff


	//   ....[57]....
        /*07f0*/ 	.word	0xffffffff


	//   ....[58]....
        /*07f4*/ 	.word	0xffffffff


	//   ....[59]....
        /*07f8*/ 	.word	0xffffffff


	//   ....[60]....
        /*07fc*/ 	.word	0xffffffff


	//   ....[61]....
        /*0800*/ 	.word	0xffffffff


	//   ....[62]....
        /*0804*/ 	.word	0xffffffff


	//   ....[63]....
        /*0808*/ 	.word	0xffffffff


	//   ....[64]....
        /*080c*/ 	.word	0xffffffff


	//   ....[65]....
        /*0810*/ 	.word	0xffffffff


	//   ....[66]....
        /*0814*/ 	.word	0xffffffff


	//   ....[67]....
        /*0818*/ 	.word	0xffffffff


	//   ....[68]....
        /*081c*/ 	.word	0xffffffff


	//   ....[69]....
        /*0820*/ 	.word	0xffffffff


	//   ....[70]....
        /*0824*/ 	.word	0xffffffff


	//   ....[71]....
        /*0828*/ 	.word	0xffffffff


	//   ....[72]....
        /*082c*/ 	.word	0xffffffff


	//   ....[73]....
        /*0830*/ 	.word	0xffffffff


	//   ....[74]....
        /*0834*/ 	.word	0xffffffff


	//   ....[75]....
        /*0838*/ 	.word	0xffffffff


	//   ....[76]....
        /*083c*/ 	.word	0xffffffff


	//   ....[77]....
        /*0840*/ 	.word	0xffffffff


	//   ....[78]....
        /*0844*/ 	.word	0xffffffff


	//   ....[79]....
        /*0848*/ 	.word	0xffffffff


	//   ....[80]....
        /*084c*/ 	.word	0xffffffff


	//   ....[81]....
        /*0850*/ 	.word	0xffffffff


	//   ....[82]....
        /*0854*/ 	.word	0xffffffff


	//   ....[83]....
        /*0858*/ 	.word	0xffffffff


	//   ....[84]....
        /*085c*/ 	.word	0xffffffff


	//   ....[85]....
        /*0860*/ 	.word	0xffffffff


	//   ....[86]....
        /*0864*/ 	.word	0xffffffff


	//   ....[87]....
        /*0868*/ 	.word	0xffffffff


	//   ....[88]....
        /*086c*/ 	.word	0xffffffff


	//   ....[89]....
        /*0870*/ 	.word	0xffffffff


	//   ....[90]....
        /*0874*/ 	.word	0xffffffff


	//   ....[91]....
        /*0878*/ 	.word	0xffffffff


	//   ....[92]....
        /*087c*/ 	.word	0xffffffff


	//   ....[93]....
        /*0880*/ 	.word	0xffffffff


	//   ....[94]....
        /*0884*/ 	.word	0xffffffff


	//   ....[95]....
        /*0888*/ 	.word	0xffffffff


	//   ....[96]....
        /*088c*/ 	.word	0xffffffff


	//   ....[97]....
        /*0890*/ 	.word	0xffffffff


	//   ....[98]....
        /*0894*/ 	.word	0xffffffff


	//   ....[99]....
        /*0898*/ 	.word	0xffffffff


	//   ....[100]....
        /*089c*/ 	.word	0xffffffff


	//   ....[101]....
        /*08a0*/ 	.word	0xffffffff


	//   ....[102]....
        /*08a4*/ 	.word	0xffffffff


	//   ....[103]....
        /*08a8*/ 	.word	0xffffffff


	//   ....[104]....
        /*08ac*/ 	.word	0xffffffff


	//   ....[105]....
        /*08b0*/ 	.word	0xffffffff


	//   ....[106]....
        /*08b4*/ 	.word	0xffffffff


	//   ....[107]....
        /*08b8*/ 	.word	0xffffffff


	//   ....[108]....
        /*08bc*/ 	.word	0xffffffff


	//   ....[109]....
        /*08c0*/ 	.word	0xffffffff


	//   ....[110]....
        /*08c4*/ 	.word	0xffffffff


	//   ....[111]....
        /*08c8*/ 	.word	0xffffffff


	//   ....[112]....
        /*08cc*/ 	.word	0xffffffff


	//   ....[113]....
        /*08d0*/ 	.word	0xffffffff


	//   ....[114]....
        /*08d4*/ 	.word	0xffffffff


	//   ....[115]....
        /*08d8*/ 	.word	0xffffffff


	//   ....[116]....
        /*08dc*/ 	.word	0xffffffff


	//   ....[117]....
        /*08e0*/ 	.word	0xffffffff


	//   ....[118]....
        /*08e4*/ 	.word	0xffffffff


	//   ....[119]....
        /*08e8*/ 	.word	0xffffffff


	//   ....[120]....
        /*08ec*/ 	.word	0xffffffff


	//   ....[121]....
        /*08f0*/ 	.word	0xffffffff


	//   ....[122]....
        /*08f4*/ 	.word	0xffffffff


	//   ....[123]....
        /*08f8*/ 	.word	0xffffffff


	//   ....[124]....
        /*08fc*/ 	.word	0xffffffff


	//   ....[125]....
        /*0900*/ 	.word	0xffffffff


	//   ....[126]....
        /*0904*/ 	.word	0xffffffff


	//   ....[127]....
        /*0908*/ 	.word	0xffffffff


	//   ....[128]....
        /*090c*/ 	.word	0xffffffff


	//   ....[129]....
        /*0910*/ 	.word	0xffffffff


	//   ....[130]....
        /*0914*/ 	.word	0xffffffff


	//   ....[131]....
        /*0918*/ 	.word	0xffffffff


	//   ....[132]....
        /*091c*/ 	.word	0xffffffff


	//   ....[133]....
        /*0920*/ 	.word	0xffffffff


	//   ....[134]....
        /*0924*/ 	.word	0xffffffff


	//   ....[135]....
        /*0928*/ 	.word	0xffffffff


	//   ....[136]....
        /*092c*/ 	.word	0xffffffff


	//   ....[137]....
        /*0930*/ 	.word	0xffffffff


	//   ....[138]....
        /*0934*/ 	.word	0xffffffff


	//   ....[139]....
        /*0938*/ 	.word	0xffffffff


	//   ....[140]....
        /*093c*/ 	.word	0xffffffff


	//   ....[141]....
        /*0940*/ 	.word	0xffffffff


	//   ....[142]....
        /*0944*/ 	.word	0x0500000f


	//   ....[143]....
        /*0948*/ 	.word	0x0500000f


	//   ....[144]....
        /*094c*/ 	.word	0x0500000f


	//   ....[145]....
        /*0950*/ 	.word	0x0500000f


	//   ....[146]....
        /*0954*/ 	.word	0x0500000f


	//   ....[147]....
        /*0958*/ 	.word	0x0500000f


	//   ....[148]....
        /*095c*/ 	.word	0x0500000f


	//   ....[149]....
        /*0960*/ 	.word	0x0500000f


	//   ....[150]....
        /*0964*/ 	.word	0x0500000f


	//   ....[151]....
        /*0968*/ 	.word	0x0500000f


	//   ....[152]....
        /*096c*/ 	.word	0x0500000f


	//   ....[153]....
        /*0970*/ 	.word	0x0500000f


	//   ....[154]....
        /*0974*/ 	.word	0x0500000f


	//   ....[155]....
        /*0978*/ 	.word	0x0500000f


	//   ....[156]....
        /*097c*/ 	.word	0x0500000f


	//   ....[157]....
        /*0980*/ 	.word	0x0500000f


	//   ....[158]....
        /*0984*/ 	.word	0x0500000f


	//   ....[159]....
        /*0988*/ 	.word	0x0500000f


	//   ....[160]....
        /*098c*/ 	.word	0x0500000f


	//   ....[161]....
        /*0990*/ 	.word	0x0500000f


	//   ....[162]....
        /*0994*/ 	.word	0x0500000f


	//   ....[163]....
        /*0998*/ 	.word	0x0500000f


	//   ....[164]....
        /*099c*/ 	.word	0x0500000f


	//   ....[165]....
        /*09a0*/ 	.word	0x0500000f


	//   ....[166]....
        /*09a4*/ 	.word	0x0500000f


	//   ....[167]....
        /*09a8*/ 	.word	0x0500000f


	//   ....[168]....
        /*09ac*/ 	.word	0x0500000f


	//   ....[169]....
        /*09b0*/ 	.word	0x0500000f


	//   ....[170]....
        /*09b4*/ 	.word	0x0500000f


	//   ....[171]....
        /*09b8*/ 	.word	0x0500000f


	//   ....[172]....
        /*09bc*/ 	.word	0x0500000f


	//   ....[173]....
        /*09c0*/ 	.word	0x0500000f


	//   ....[174]....
        /*09c4*/ 	.word	0x0500000f


	//   ....[175]....
        /*09c8*/ 	.word	0x0500000f


	//   ....[176]....
        /*09cc*/ 	.word	0x0500000f


	//   ....[177]....
        /*09d0*/ 	.word	0x0500000f


	//   ....[178]....
        /*09d4*/ 	.word	0x0500000f


	//   ....[179]....
        /*09d8*/ 	.word	0x0500000f


	//   ....[180]....
        /*09dc*/ 	.word	0x0500000f


	//   ....[181]....
        /*09e0*/ 	.word	0x0500000f


	//   ....[182]....
        /*09e4*/ 	.word	0x0500000f


	//----- nvinfo : EIATTR_COOP_GROUP_INSTR_OFFSETS
	.align		4
.L_319:
        /*09e8*/ 	.byte	0x04, 0x28
        /*09ea*/ 	.short	(.L_321 - .L_320)


	//   ....[0]....
.L_320:
        /*09ec*/ 	.word	0x00000060


	//   ....[1]....
        /*09f0*/ 	.word	0x00000190


	//   ....[2]....
        /*09f4*/ 	.word	0x00000240


	//   ....[3]....
        /*09f8*/ 	.word	0x00000400


	//   ....[4]....
        /*09fc*/ 	.word	0x00000560


	//   ....[5]....
        /*0a00*/ 	.word	0x00000680


	//   ....[6]....
        /*0a04*/ 	.word	0x000007e0


	//   ....[7]....
        /*0a08*/ 	.word	0x000054f0


	//   ....[8]....
        /*0a0c*/ 	.word	0x00005e00


	//   ....[9]....
        /*0a10*/ 	.word	0x00005e10


	//   ....[10]....
        /*0a14*/ 	.word	0x00005e20


	//   ....[11]....
        /*0a18*/ 	.word	0x00005e30


	//   ....[12]....
        /*0a1c*/ 	.word	0x000072f0


	//   ....[13]....
        /*0a20*/ 	.word	0x00007300


	//   ....[14]....
        /*0a24*/ 	.word	0x00007310


	//   ....[15]....
        /*0a28*/ 	.word	0x00007320


	//   ....[16]....
        /*0a2c*/ 	.word	0x00008d70


	//   ....[17]....
        /*0a30*/ 	.word	0x00009440


	//   ....[18]....
        /*0a34*/ 	.word	0x00009bc0


	//   ....[19]....
        /*0a38*/ 	.word	0x00009be0


	//   ....[20]....
        /*0a3c*/ 	.word	0x0000a9c0


	//   ....[21]....
        /*0a40*/ 	.word	0x0000a9e0


	//   ....[22]....
        /*0a44*/ 	.word	0x0000cde0


	//   ....[23]....
        /*0a48*/ 	.word	0x0000d7d0


	//   ....[24]....
        /*0a4c*/ 	.word	0x0000d800


	//   ....[25]....
        /*0a50*/ 	.word	0x0000d870


	//   ....[26]....
        /*0a54*/ 	.word	0x0000e1f0


	//   ....[27]....
        /*0a58*/ 	.word	0x0000e220


	//   ....[28]....
        /*0a5c*/ 	.word	0x00011090


	//   ....[29]....
        /*0a60*/ 	.word	0x00011160


	//   ....[30]....
        /*0a64*/ 	.word	0x00011170


	//   ....[31]....
        /*0a68*/ 	.word	0x00011190


	//   ....[32]....
        /*0a6c*/ 	.word	0x00012bd0


	//   ....[33]....
        /*0a70*/ 	.word	0x00012be0


	//   ....[34]....
        /*0a74*/ 	.word	0x00012c70


	//   ....[35]....
        /*0a78*/ 	.word	0x00012c90


	//   ....[36]....
        /*0a7c*/ 	.word	0x00013760


	//   ....[37]....
        /*0a80*/ 	.word	0x00013790


	//   ....[38]....
        /*0a84*/ 	.word	0x000137d0


	//   ....[39]....
        /*0a88*/ 	.word	0x000137f0


	//   ....[40]....
        /*0a8c*/ 	.word	0x00013800


	//   ....[41]....
        /*0a90*/ 	.word	0x00013810


	//   ....[42]....
        /*0a94*/ 	.word	0x00013820


	//   ....[43]....
        /*0a98*/ 	.word	0x00013830


	//   ....[44]....
        /*0a9c*/ 	.word	0x00013840


	//   ....[45]....
        /*0aa0*/ 	.word	0x00013850


	//   ....[46]....
        /*0aa4*/ 	.word	0x00013860


	//   ....[47]....
        /*0aa8*/ 	.word	0x00013880


	//   ....[48]....
        /*0aac*/ 	.word	0x00013890


	//   ....[49]....
        /*0ab0*/ 	.word	0x000138a0


	//   ....[50]....
        /*0ab4*/ 	.word	0x000138b0


	//   ....[51]....
        /*0ab8*/ 	.word	0x000138c0


	//   ....[52]....
        /*0abc*/ 	.word	0x000138d0


	//   ....[53]....
        /*0ac0*/ 	.word	0x000138e0


	//   ....[54]....
        /*0ac4*/ 	.word	0x000138f0


	//   ....[55]....
        /*0ac8*/ 	.word	0x00013900


	//   ....[56]....
        /*0acc*/ 	.word	0x00013910


	//   ....[57]....
        /*0ad0*/ 	.word	0x00013920


	//   ....[58]....
        /*0ad4*/ 	.word	0x00013930


	//   ....[59]....
        /*0ad8*/ 	.word	0x00013940


	//   ....[60]....
        /*0adc*/ 	.word	0x00013950


	//   ....[61]....
        /*0ae0*/ 	.word	0x00013960


	//   ....[62]....
        /*0ae4*/ 	.word	0x00013970


	//   ....[63]....
        /*0ae8*/ 	.word	0x00013980


	//   ....[64]....
        /*0aec*/ 	.word	0x00013990


	//   ....[65]....
        /*0af0*/ 	.word	0x000139a0


	//   ....[66]....
        /*0af4*/ 	.word	0x000139b0


	//   ....[67]....
        /*0af8*/ 	.word	0x000139c0


	//   ....[68]....
        /*0afc*/ 	.word	0x00014160


	//   ....[69]....
        /*0b00*/ 	.word	0x00014170


	//   ....[70]....
        /*0b04*/ 	.word	0x00014180


	//   ....[71]....
        /*0b08*/ 	.word	0x000141d0


	//   ....[72]....
        /*0b0c*/ 	.word	0x00014720


	//   ....[73]....
        /*0b10*/ 	.word	0x00014760


	//   ....[74]....
        /*0b14*/ 	.word	0x00014780


	//   ....[75]....
        /*0b18*/ 	.word	0x000147c0


	//   ....[76]....
        /*0b1c*/ 	.word	0x000147e0


	//   ....[77]....
        /*0b20*/ 	.word	0x00014800


	//   ....[78]....
        /*0b24*/ 	.word	0x00014830


	//   ....[79]....
        /*0b28*/ 	.word	0x00014860


	//   ....[80]....
        /*0b2c*/ 	.word	0x00014c40


	//   ....[81]....
        /*0b30*/ 	.word	0x00014c60


	//   ....[82]....
        /*0b34*/ 	.word	0x00014f30


	//   ....[83]....
        /*0b38*/ 	.word	0x00014f40


	//   ....[84]....
        /*0b3c*/ 	.word	0x000159d0


	//   ....[85]....
        /*0b40*/ 	.word	0x00015a00


	//   ....[86]....
        /*0b44*/ 	.word	0x00015a40


	//   ....[87]....
        /*0b48*/ 	.word	0x00015a70


	//   ....[88]....
        /*0b4c*/ 	.word	0x00015a90


	//   ....[89]....
        /*0b50*/ 	.word	0x00015aa0


	//   ....[90]....
        /*0b54*/ 	.word	0x00015ab0


	//   ....[91]....
        /*0b58*/ 	.word	0x00015ad0


	//   ....[92]....
        /*0b5c*/ 	.word	0x00015c30


	//   ....[93]....
        /*0b60*/ 	.word	0x00015e30


	//   ....[94]....
        /*0b64*/ 	.word	0x00015e60


	//   ....[95]....
        /*0b68*/ 	.word	0x00015e90


	//   ....[96]....
        /*0b6c*/ 	.word	0x00015ec0


	//   ....[97]....
        /*0b70*/ 	.word	0x00015ef0


	//   ....[98]....
        /*0b74*/ 	.word	0x00015f20


	//   ....[99]....
        /*0b78*/ 	.word	0x000160b0


	//   ....[100]....
        /*0b7c*/ 	.word	0x000160e0


	//   ....[101]....
        /*0b80*/ 	.word	0x00016110


	//   ....[102]....
        /*0b84*/ 	.word	0x00016140


	//   ....[103]....
        /*0b88*/ 	.word	0x00016170


	//   ....[104]....
        /*0b8c*/ 	.word	0x000161a0


	//   ....[105]....
        /*0b90*/ 	.word	0x00016230


	//   ....[106]....
        /*0b94*/ 	.word	0x00016260


	//   ....[107]....
        /*0b98*/ 	.word	0x00016270


	//   ....[108]....
        /*0b9c*/ 	.word	0x000162b0


	//   ....[109]....
        /*0ba0*/ 	.word	0x00017900


	//   ....[110]....
        /*0ba4*/ 	.word	0x00018ff0


	//   ....[111]....
        /*0ba8*/ 	.word	0x00019cb0


	//   ....[112]....
        /*0bac*/ 	.word	0x00019cc0


	//   ....[113]....
        /*0bb0*/ 	.word	0x00019cd0


	//   ....[114]....
        /*0bb4*/ 	.word	0x00019cf0


	//   ....[115]....
        /*0bb8*/ 	.word	0x00019d80


	//   ....[116]....
        /*0bbc*/ 	.word	0x00019da0


	//   ....[117]....
        /*0bc0*/ 	.word	0x00019e20


	//   ....[118]....
        /*0bc4*/ 	.word	0x00019e40


	//   ....[119]....
        /*0bc8*/ 	.word	0x00019e50


	//   ....[120]....
        /*0bcc*/ 	.word	0x00019ec0


	//   ....[121]....
        /*0bd0*/ 	.word	0x00019f10


	//   ....[122]....
        /*0bd4*/ 	.word	0x00019f20


	//   ....[123]....
        /*0bd8*/ 	.word	0x0001b520


	//   ....[124]....
        /*0bdc*/ 	.word	0x0001b550


	//   ....[125]....
        /*0be0*/ 	.word	0x0001b5b0


	//   ....[126]....
        /*0be4*/ 	.word	0x0001b5e0


	//   ....[127]....
        /*0be8*/ 	.word	0x0001b610


	//   ....[128]....
        /*0bec*/ 	.word	0x0001b640


	//   ....[129]....
        /*0bf0*/ 	.word	0x0001b670


	//   ....[130]....
        /*0bf4*/ 	.word	0x0001b6a0


	//   ....[131]....
        /*0bf8*/ 	.word	0x0001b840


	//   ....[132]....
        /*0bfc*/ 	.word	0x0001b870


	//   ....[133]....
        /*0c00*/ 	.word	0x0001b8a0


	//   ....[134]....
        /*0c04*/ 	.word	0x0001b8d0


	//   ....[135]....
        /*0c08*/ 	.word	0x0001b900


	//   ....[136]....
        /*0c0c*/ 	.word	0x0001b930


	//   ....[137]....
        /*0c10*/ 	.word	0x0001b9f0


	//   ....[138]....
        /*0c14*/ 	.word	0x0001ba10


	//   ....[139]....
        /*0c18*/ 	.word	0x0001ba30


	//   ....[140]....
        /*0c1c*/ 	.word	0x0001ba90


	//   ....[141]....
        /*0c20*/ 	.word	0x0001c4c0


	//   ....[142]....
        /*0c24*/ 	.word	0x0001c930


	//   ....[143]....
        /*0c28*/ 	.word	0x0001c9c0


	//   ....[144]....
        /*0c2c*/ 	.word	0x0001ca10


	//   ....[145]....
        /*0c30*/ 	.word	0x0001ca60


	//   ....[146]....
        /*0c34*/ 	.word	0x0001cb30


	//   ....[147]....
        /*0c38*/ 	.word	0x0001cbc0


	//   ....[148]....
        /*0c3c*/ 	.word	0x0001cc10


	//   ....[149]....
        /*0c40*/ 	.word	0x0001cc60


	//   ....[150]....
        /*0c44*/ 	.word	0x0001cf50


	//   ....[151]....
        /*0c48*/ 	.word	0x0001d230


	//   ....[152]....
        /*0c4c*/ 	.word	0x0001d430


	//   ....[153]....
        /*0c50*/ 	.word	0x0001d480


	//   ....[154]....
        /*0c54*/ 	.word	0x0001d4e0


	//   ....[155]....
        /*0c58*/ 	.word	0x0001d5d0


	//   ....[156]....
        /*0c5c*/ 	.word	0x0001d630


	//   ....[157]....
        /*0c60*/ 	.word	0x0001d730


	//   ....[158]....
        /*0c64*/ 	.word	0x0001d790


	//   ....[159]....
        /*0c68*/ 	.word	0x0001d840


	//   ....[160]....
        /*0c6c*/ 	.word	0x0001d8f0


	//   ....[161]....
        /*0c70*/ 	.word	0x0001d9d0


	//   ....[162]....
        /*0c74*/ 	.word	0x0001da30


	//   ....[163]....
        /*0c78*/ 	.word	0x0001daf0


	//   ....[164]....
        /*0c7c*/ 	.word	0x0001ddc0


	//   ....[165]....
        /*0c80*/ 	.word	0x0001de60


	//   ....[166]....
        /*0c84*/ 	.word	0x0001dfe0


	//   ....[167]....
        /*0c88*/ 	.word	0x0001e050


	//   ....[168]....
        /*0c8c*/ 	.word	0x0001e0c0


	//   ....[169]....
        /*0c90*/ 	.word	0x0001e130


	//   ....[170]....
        /*0c94*/ 	.word	0x0001e1a0


	//   ....[171]....
        /*0c98*/ 	.word	0x0001e220


	//   ....[172]....
        /*0c9c*/ 	.word	0x0001e2b0


	//   ....[173]....
        /*0ca0*/ 	.word	0x0001e350


	//   ....[174]....
        /*0ca4*/ 	.word	0x0001e3c0


	//   ....[175]....
        /*0ca8*/ 	.word	0x0001e430


	//   ....[176]....
        /*0cac*/ 	.word	0x0001e4a0


	//   ....[177]....
        /*0cb0*/ 	.word	0x0001e520


	//   ....[178]....
        /*0cb4*/ 	.word	0x0001e590


	//   ....[179]....
        /*0cb8*/ 	.word	0x0001e640


	//   ....[180]....
        /*0cbc*/ 	.word	0x0001e690


	//   ....[181]....
        /*0cc0*/ 	.word	0x0001e720


	//   ....[182]....
        /*0cc4*/ 	.word	0x0001e850


	//----- nvinfo : EIATTR_REG_RECONFIG
	.align		4
.L_321:
        /*0cc8*/ 	.byte	0x01, 0x54
	.zero		2


	//----- nvinfo : EIATTR_SYSCALL_OFFSETS
	.align		4
        /*0ccc*/ 	.byte	0x04, 0x46
        /*0cce*/ 	.short	(.L_323 - .L_322)


	//   ....[0]....
.L_322:
        /*0cd0*/ 	.word	0x00001ce0


	//   ....[1]....
        /*0cd4*/ 	.word	0x00001e30


	//   ....[2]....
        /*0cd8*/ 	.word	0x00005660


	//   ....[3]....
        /*0cdc*/ 	.word	0x00005bc0


	//   ....[4]....
        /*0ce0*/ 	.word	0x00018aa0


	//   ....[5]....
        /*0ce4*/ 	.word	0x00018c10


	//   ....[6]....
        /*0ce8*/ 	.word	0x00018d60


	//   ....[7]....
        /*0cec*/ 	.word	0x00018ea0


	//   ....[8]....
        /*0cf0*/ 	.word	0x00019800


	//----- nvinfo : EIATTR_MBARRIER_INSTR_OFFSETS
	.align		4
.L_323:
        /*0cf4*/ 	.byte	0x04, 0x39
        /*0cf6*/ 	.short	(.L_325 - .L_324)


	//   ....[0]....
.L_324:
        /*0cf8*/ 	.word	0x000002b0
        /*0cfc*/ 	.word	0x000000ff
        /*0d00*/ 	.word	0x00013200
        /*0d04*/ 	.short	0x0100
        /*0d06*/ 	.byte	0x08
	.zero		1


	//   ....[1]....
        /*0d08*/ 	.word	0x000002c0
        /*0d0c*/ 	.word	0x000000ff
        /*0d10*/ 	.word	0x00013220
        /*0d14*/ 	.short	0x0100
        /*0d16*/ 	.byte	0x08
	.zero		1


	//   ....[2]....
        /*0d18*/ 	.word	0x000003b0
        /*0d1c*/ 	.word	0x000000ff
        /*0d20*/ 	.word	0x00013230
        /*0d24*/ 	.short	0x0100
        /*0d26*/ 	.byte	0x08
	.zero		1


	//   ....[3]....
        /*0d28*/ 	.word	0x000003c0
        /*0d2c*/ 	.word	0x000000ff
        /*0d30*/ 	.word	0x00013240
        /*0d34*/ 	.short	0x0100
        /*0d36*/ 	.byte	0x08
	.zero		1


	//   ....[4]....
        /*0d38*/ 	.word	0x000003d0
        /*0d3c*/ 	.word	0x000000ff
        /*0d40*/ 	.word	0x00013238
        /*0d44*/ 	.short	0x0100
        /*0d46*/ 	.byte	0x08
	.zero		1


	//   ....[5]....
        /*0d48*/ 	.word	0x000003e0
        /*0d4c*/ 	.word	0x000000ff
        /*0d50*/ 	.word	0x00013248
        /*0d54*/ 	.short	0x0100
        /*0d56*/ 	.byte	0x08
	.zero		1


	//   ....[6]....
        /*0d58*/ 	.word	0x00000510
        /*0d5c*/ 	.word	0x000000ff
        /*0d60*/ 	.word	0x00013250
        /*0d64*/ 	.short	0x0100
        /*0d66*/ 	.byte	0x08
	.zero		1


	//   ....[7]....
        /*0d68*/ 	.word	0x00000520
        /*0d6c*/ 	.word	0x000000ff
        /*0d70*/ 	.word	0x00013260
        /*0d74*/ 	.short	0x0100
        /*0d76*/ 	.byte	0x08
	.zero		1


	//   ....[8]....
        /*0d78*/ 	.word	0x00000530
        /*0d7c*/ 	.word	0x000000ff
        /*0d80*/ 	.word	0x00013258
        /*0d84*/ 	.short	0x0100
        /*0d86*/ 	.byte	0x08
	.zero		1


	//   ....[9]....
        /*0d88*/ 	.word	0x00000540
        /*0d8c*/ 	.word	0x000000ff
        /*0d90*/ 	.word	0x00013268
        /*0d94*/ 	.short	0x0100
        /*0d96*/ 	.byte	0x08
	.zero		1


	//   ....[10]....
        /*0d98*/ 	.word	0x00000630
        /*0d9c*/ 	.word	0x000000ff
        /*0da0*/ 	.word	0x00013270
        /*0da4*/ 	.short	0x0100
        /*0da6*/ 	.byte	0x06
	.zero		1


	//   ....[11]....
        /*0da8*/ 	.word	0x00000640
        /*0dac*/ 	.word	0x000000ff
        /*0db0*/ 	.word	0x00013280
        /*0db4*/ 	.short	0x0100
        /*0db6*/ 	.byte	0x06
	.zero		1


	//   ....[12]....
        /*0db8*/ 	.word	0x00000650
        /*0dbc*/ 	.word	0x000000ff
        /*0dc0*/ 	.word	0x00013278
        /*0dc4*/ 	.short	0x0100
        /*0dc6*/ 	.byte	0x06
	.zero		1


	//   ....[13]....
        /*0dc8*/ 	.word	0x00000660
        /*0dcc*/ 	.word	0x000000ff
        /*0dd0*/ 	.word	0x00013288
        /*0dd4*/ 	.short	0x0100
        /*0dd6*/ 	.byte	0x06
	.zero		1


	//   ....[14]....
        /*0dd8*/ 	.word	0x00000790
        /*0ddc*/ 	.word	0x000000ff
        /*0de0*/ 	.word	0x00013290
        /*0de4*/ 	.short	0x0100
        /*0de6*/ 	.byte	0x08
	.zero		1


	//   ....[15]....
        /*0de8*/ 	.word	0x000007a0
        /*0dec*/ 	.word	0x000000ff
        /*0df0*/ 	.word	0x000132a0
        /*0df4*/ 	.short	0x0100
        /*0df6*/ 	.byte	0x08
	.zero		1


	//   ....[16]....
        /*0df8*/ 	.word	0x000007b0
        /*0dfc*/ 	.word	0x000000ff
        /*0e00*/ 	.word	0x00013298
        /*0e04*/ 	.short	0x0100
        /*0e06*/ 	.byte	0x08
	.zero		1


	//   ....[17]....
        /*0e08*/ 	.word	0x000007c0
        /*0e0c*/ 	.word	0x000000ff
        /*0e10*/ 	.word	0x000132a8
        /*0e14*/ 	.short	0x0100
        /*0e16*/ 	.byte	0x08
	.zero		1


	//   ....[18]....
        /*0e18*/ 	.word	0x000008f0
        /*0e1c*/ 	.word	0x000000ff
        /*0e20*/ 	.word	0x000132b0
        /*0e24*/ 	.short	0x0100
        /*0e26*/ 	.byte	0x08
	.zero		1


	//   ....[19]....
        /*0e28*/ 	.word	0x00000900
        /*0e2c*/ 	.word	0x000000ff
        /*0e30*/ 	.word	0x000132c0
        /*0e34*/ 	.short	0x0100
        /*0e36*/ 	.byte	0x08
	.zero		1


	//   ....[20]....
        /*0e38*/ 	.word	0x00000910
        /*0e3c*/ 	.word	0x000000ff
        /*0e40*/ 	.word	0x000132b8
        /*0e44*/ 	.short	0x0100
        /*0e46*/ 	.byte	0x08
	.zero		1


	//   ....[21]....
        /*0e48*/ 	.word	0x00000920
        /*0e4c*/ 	.word	0x000000ff
        /*0e50*/ 	.word	0x000132c8
        /*0e54*/ 	.short	0x0100
        /*0e56*/ 	.byte	0x08
	.zero		1


	//   ....[22]....
        /*0e58*/ 	.word	0x000029d0
        /*0e5c*/ 	.word	0x0000004c
        /*0e60*/ 	.word	0x00013290
        /*0e64*/ 	.short	0x010a
        /*0e66*/ 	.byte	0x3f
	.zero		1


	//   ....[23]....
        /*0e68*/ 	.word	0x00003a90
        /*0e6c*/ 	.word	0x0000004c
        /*0e70*/ 	.word	0x00013290
        /*0e74*/ 	.short	0x010a
        /*0e76*/ 	.byte	0x3f
	.zero		1


	//   ....[24]....
        /*0e78*/ 	.word	0x00004b00
        /*0e7c*/ 	.word	0x0000004c
        /*0e80*/ 	.word	0x00013290
        /*0e84*/ 	.short	0x010a
        /*0e86*/ 	.byte	0x3f
	.zero		1


	//   ....[25]....
        /*0e88*/ 	.word	0x00004c90
        /*0e8c*/ 	.word	0x00000004
        /*0e90*/ 	.word	0x00000000
        /*0e94*/ 	.short	0x0101
        /*0e96*/ 	.byte	0x3f
	.zero		1


	//   ....[26]....
        /*0e98*/ 	.word	0x00004cd0
        /*0e9c*/ 	.word	0x0000004c
        /*0ea0*/ 	.word	0x000132b0
        /*0ea4*/ 	.short	0x010a
        /*0ea6*/ 	.byte	0x3f
	.zero		1


	//   ....[27]....
        /*0ea8*/ 	.word	0x00004f50
        /*0eac*/ 	.word	0x0000004c
        /*0eb0*/ 	.word	0x00000000
        /*0eb4*/ 	.short	0x0101
        /*0eb6*/ 	.byte	0x3f
	.zero		1


	//   ....[28]....
        /*0eb8*/ 	.word	0x00005940
        /*0ebc*/ 	.word	0x00000010
        /*0ec0*/ 	.word	0x00013200
        /*0ec4*/ 	.short	0x010a
        /*0ec6*/ 	.byte	0x3f
	.zero		1


	//   ....[29]....
        /*0ec8*/ 	.word	0x00005990
        /*0ecc*/ 	.word	0x00000010
        /*0ed0*/ 	.word	0x00013200
        /*0ed4*/ 	.short	0x010a
        /*0ed6*/ 	.byte	0x3f
	.zero		1


	//   ....[30]....
        /*0ed8*/ 	.word	0x000060a0
        /*0edc*/ 	.word	0x00000010
        /*0ee0*/ 	.word	0x00013200
        /*0ee4*/ 	.short	0x010a
        /*0ee6*/ 	.byte	0x3f
	.zero		1


	//   ....[31]....
        /*0ee8*/ 	.word	0x000074e0
        /*0eec*/ 	.word	0x00000010
        /*0ef0*/ 	.word	0x00013200
        /*0ef4*/ 	.short	0x010a
        /*0ef6*/ 	.byte	0x3f
	.zero		1


	//   ....[32]....
        /*0ef8*/ 	.word	0x00008620
        /*0efc*/ 	.word	0x0000000c
        /*0f00*/ 	.word	0x00013230
        /*0f04*/ 	.short	0x010a
        /*0f06*/ 	.byte	0x3f
	.zero		1


	//   ....[33]....
        /*0f08*/ 	.word	0x000086c0
        /*0f0c*/ 	.word	0x0000000c
        /*0f10*/ 	.word	0x00013230
        /*0f14*/ 	.short	0x010a
        /*0f16*/ 	.byte	0x3f
	.zero		1


	//   ....[34]....
        /*0f18*/ 	.word	0x0000ad20
        /*0f1c*/ 	.word	0x0000000c
        /*0f20*/ 	.word	0x00000000
        /*0f24*/ 	.short	0x0101
        /*0f26*/ 	.byte	0x3f
	.zero		1


	//   ....[35]....
        /*0f28*/ 	.word	0x0000bda0
        /*0f2c*/ 	.word	0x00000009
        /*0f30*/ 	.word	0x00013230
        /*0f34*/ 	.short	0x010a
        /*0f36*/ 	.byte	0x3f
	.zero		1


	//   ....[36]....
        /*0f38*/ 	.word	0x0000be30
        /*0f3c*/ 	.word	0x00000009
        /*0f40*/ 	.word	0x00013230
        /*0f44*/ 	.short	0x010a
        /*0f46*/ 	.byte	0x3f
	.zero		1


	//   ....[37]....
        /*0f48*/ 	.word	0x0000c3f0
        /*0f4c*/ 	.word	0x00000014
        /*0f50*/ 	.word	0x00013250
        /*0f54*/ 	.short	0x010a
        /*0f56*/ 	.byte	0x3f
	.zero		1


	//   ....[38]....
        /*0f58*/ 	.word	0x0000c440
        /*0f5c*/ 	.word	0x00000014
        /*0f60*/ 	.word	0x00013250
        /*0f64*/ 	.short	0x010a
        /*0f66*/ 	.byte	0x3f
	.zero		1


	//   ....[39]....
        /*0f68*/ 	.word	0x0000f100
        /*0f6c*/ 	.word	0x00000009
        /*0f70*/ 	.word	0x00000000
        /*0f74*/ 	.short	0x0101
        /*0f76*/ 	.byte	0x3f
	.zero		1


	//   ....[40]....
        /*0f78*/ 	.word	0x0000f260
        /*0f7c*/ 	.word	0x00000014
        /*0f80*/ 	.word	0x00000000
        /*0f84*/ 	.short	0x0101
        /*0f86*/ 	.byte	0x3f
	.zero		1


	//   ....[41]....
        /*0f88*/ 	.word	0x0000f930
        /*0f8c*/ 	.word	0x00000003
        /*0f90*/ 	.word	0x00013230
        /*0f94*/ 	.short	0x010a
        /*0f96*/ 	.byte	0x3f
	.zero		1


	//   ....[42]....
        /*0f98*/ 	.word	0x0000f9c0
        /*0f9c*/ 	.word	0x00000003
        /*0fa0*/ 	.word	0x00013230
        /*0fa4*/ 	.short	0x010a
        /*0fa6*/ 	.byte	0x3f
	.zero		1


	//   ....[43]....
        /*0fa8*/ 	.word	0x0000ff80
        /*0fac*/ 	.word	0x0000000f
        /*0fb0*/ 	.word	0x00013250
        /*0fb4*/ 	.short	0x010a
        /*0fb6*/ 	.byte	0x3f
	.zero		1


	//   ....[44]....
        /*0fb8*/ 	.word	0x0000ffd0
        /*0fbc*/ 	.word	0x0000000f
        /*0fc0*/ 	.word	0x00013250
        /*0fc4*/ 	.short	0x010a
        /*0fc6*/ 	.byte	0x3f
	.zero		1


	//   ....[45]....
        /*0fc8*/ 	.word	0x00012180
        /*0fcc*/ 	.word	0x00000080
        /*0fd0*/ 	.word	0x00000000
        /*0fd4*/ 	.short	0x0101
        /*0fd6*/ 	.byte	0x3f
	.zero		1


	//   ....[46]....
        /*0fd8*/ 	.word	0x000123e0
        /*0fdc*/ 	.word	0x0000000f
        /*0fe0*/ 	.word	0x00000000
        /*0fe4*/ 	.short	0x0101
        /*0fe6*/ 	.byte	0x3f
	.zero		1


	//   ....[47]....
        /*0fe8*/ 	.word	0x00012830
        /*0fec*/ 	.word	0x00000002
        /*0ff0*/ 	.word	0x00013250
        /*0ff4*/ 	.short	0x010a
        /*0ff6*/ 	.byte	0x3f
	.zero		1


	//   ....[48]....
        /*0ff8*/ 	.word	0x00012880
        /*0ffc*/ 	.word	0x00000002
        /*1000*/ 	.word	0x00013250
        /*1004*/ 	.short	0x010a
        /*1006*/ 	.byte	0x3f
	.zero		1


	//   ....[49]....
        /*1008*/ 	.word	0x00012ef0
        /*100c*/ 	.word	0x00000002
        /*1010*/ 	.word	0x00000000
        /*1014*/ 	.short	0x0101
        /*1016*/ 	.byte	0x3f
	.zero		1


	//   ....[50]....
        /*1018*/ 	.word	0x000147f0
        /*101c*/ 	.word	0x00000015
        /*1020*/ 	.word	0x00000000
        /*1024*/ 	.short	0x0101
        /*1026*/ 	.byte	0x3f
	.zero		1


	//   ....[51]....
        /*1028*/ 	.word	0x00014c20
        /*102c*/ 	.word	0x00000004
        /*1030*/ 	.word	0x00000000
        /*1034*/ 	.short	0x0101
        /*1036*/ 	.byte	0x3f
	.zero		1


	//   ....[52]....
        /*1038*/ 	.word	0x000179e0
        /*103c*/ 	.word	0x00000012
        /*1040*/ 	.word	0x00013220
        /*1044*/ 	.short	0x010a
        /*1046*/ 	.byte	0x3f
	.zero		1


	//   ....[53]....
        /*1048*/ 	.word	0x00017a70
        /*104c*/ 	.word	0x00000006
        /*1050*/ 	.word	0x000132a0
        /*1054*/ 	.short	0x010a
        /*1056*/ 	.byte	0x3f
	.zero		1


	//   ....[54]....
        /*1058*/ 	.word	0x00017cc0
        /*105c*/ 	.word	0x00000006
        /*1060*/ 	.word	0x000132c0
        /*1064*/ 	.short	0x010a
        /*1066*/ 	.byte	0x3f
	.zero		1


	//   ....[55]....
        /*1068*/ 	.word	0x00018010
        /*106c*/ 	.word	0x00000006
        /*1070*/ 	.word	0x000132a0
        /*1074*/ 	.short	0x010a
        /*1076*/ 	.byte	0x3f
	.zero		1


	//   ....[56]....
        /*1078*/ 	.word	0x00018230
        /*107c*/ 	.word	0x00000006
        /*1080*/ 	.word	0x000132c0
        /*1084*/ 	.short	0x010a
        /*1086*/ 	.byte	0x3f
	.zero		1


	//   ....[57]....
        /*1088*/ 	.word	0x00019220
        /*108c*/ 	.word	0x00000004
        /*1090*/ 	.word	0x00013280
        /*1094*/ 	.short	0x010a
        /*1096*/ 	.byte	0x3f
	.zero		1


	//   ....[58]....
        /*1098*/ 	.word	0x000193e0
        /*109c*/ 	.word	0x00000004
        /*10a0*/ 	.word	0x00013240
        /*10a4*/ 	.short	0x010a
        /*10a6*/ 	.byte	0x3f
	.zero		1


	//   ....[59]....
        /*10a8*/ 	.word	0x0001a040
        /*10ac*/ 	.word	0x00000012
        /*10b0*/ 	.word	0x00013200
        /*10b4*/ 	.short	0x0107
        /*10b6*/ 	.byte	0x3f
	.zero		1


	//   ....[60]....
        /*10b8*/ 	.word	0x0001a130
        /*10bc*/ 	.word	0x00000012
        /*10c0*/ 	.word	0x00013200
        /*10c4*/ 	.short	0x0101
        /*10c6*/ 	.byte	0x3f
	.zero		1


	//   ....[61]....
        /*10c8*/ 	.word	0x0001a150
        /*10cc*/ 	.word	0x00000012
        /*10d0*/ 	.word	0x00013220
        /*10d4*/ 	.short	0x010a
        /*10d6*/ 	.byte	0x3f
	.zero		1


	//   ....[62]....
        /*10d8*/ 	.word	0x0001a430
        /*10dc*/ 	.word	0x00000004
        /*10e0*/ 	.word	0x00013280
        /*10e4*/ 	.short	0x010a
        /*10e6*/ 	.byte	0x3f
	.zero		1


	//   ....[63]....
        /*10e8*/ 	.word	0x0001a680
        /*10ec*/ 	.word	0x00000004
        /*10f0*/ 	.word	0x00013240
        /*10f4*/ 	.short	0x010a
        /*10f6*/ 	.byte	0x3f
	.zero		1


	//   ....[64]....
        /*10f8*/ 	.word	0x0001a940
        /*10fc*/ 	.word	0x00000003
        /*1100*/ 	.word	0x00013270
        /*1104*/ 	.short	0x010a
        /*1106*/ 	.byte	0x3f
	.zero		1


	//   ....[65]....
        /*1108*/ 	.word	0x0001a9c0
        /*110c*/ 	.word	0x00000003
        /*1110*/ 	.word	0x00013260
        /*1114*/ 	.short	0x010a
        /*1116*/ 	.byte	0x3f
	.zero		1


	//   ....[66]....
        /*1118*/ 	.word	0x0001acc0
        /*111c*/ 	.word	0x00000003
        /*1120*/ 	.word	0x00013250
        /*1124*/ 	.short	0x0101
        /*1126*/ 	.byte	0x3f
	.zero		1


	//   ....[67]....
        /*1128*/ 	.word	0x0001ad50
        /*112c*/ 	.word	0x00000003
        /*1130*/ 	.word	0x00000000
        /*1134*/ 	.short	0x0101
        /*1136*/ 	.byte	0x3f
	.zero		1


	//   ....[68]....
        /*1138*/ 	.word	0x0001af40
        /*113c*/ 	.word	0x00000003
        /*1140*/ 	.word	0x00013270
        /*1144*/ 	.short	0x010a
        /*1146*/ 	.byte	0x3f
	.zero		1


	//   ....[69]....
        /*1148*/ 	.word	0x0001afb0
        /*114c*/ 	.word	0x00000003
        /*1150*/ 	.word	0x00013260
        /*1154*/ 	.short	0x010a
        /*1156*/ 	.byte	0x3f
	.zero		1


	//   ....[70]....
        /*1158*/ 	.word	0x0001b2b0
        /*115c*/ 	.word	0x00000003
        /*1160*/ 	.word	0x00013250
        /*1164*/ 	.short	0x0101
        /*1166*/ 	.byte	0x3f
	.zero		1


	//   ....[71]....
        /*1168*/ 	.word	0x0001b300
        /*116c*/ 	.word	0x00000000
        /*1170*/ 	.word	0x00000000
        /*1174*/ 	.short	0x0101
        /*1176*/ 	.byte	0x3f
	.zero		1


	//   ....[72]....
        /*1178*/ 	.word	0x0001c440
        /*117c*/ 	.word	0x00000006
        /*1180*/ 	.word	0x00013220
        /*1184*/ 	.short	0x010a
        /*1186*/ 	.byte	0x3f
	.zero		1


	//   ....[73]....
        /*1188*/ 	.word	0x0001c5d0
        /*118c*/ 	.word	0x00000005
        /*1190*/ 	.word	0x00000000
        /*1194*/ 	.short	0x010a
        /*1196*/ 	.byte	0x3f
	.zero		1


	//   ....[74]....
        /*1198*/ 	.word	0x0001c640
        /*119c*/ 	.word	0x00000009
        /*11a0*/ 	.word	0x00000000
        /*11a4*/ 	.short	0x010a
        /*11a6*/ 	.byte	0x3f
	.zero		1


	//   ....[75]....
        /*11a8*/ 	.word	0x0001c690
        /*11ac*/ 	.word	0x00000013
        /*11b0*/ 	.word	0x00013260
        /*11b4*/ 	.short	0x010a
        /*11b6*/ 	.byte	0x3f
	.zero		1


	//   ....[76]....
        /*11b8*/ 	.word	0x0001c6e0
        /*11bc*/ 	.word	0x00000007
        /*11c0*/ 	.word	0x00013260
        /*11c4*/ 	.short	0x010a
        /*11c6*/ 	.byte	0x3f
	.zero		1


	//   ....[77]....
        /*11c8*/ 	.word	0x0001c720
        /*11cc*/ 	.word	0x00000013
        /*11d0*/ 	.word	0x00013280
        /*11d4*/ 	.short	0x010a
        /*11d6*/ 	.byte	0x3f
	.zero		1


	//   ....[78]....
        /*11d8*/ 	.word	0x0001c740
        /*11dc*/ 	.word	0x00000007
        /*11e0*/ 	.word	0x00013280
        /*11e4*/ 	.short	0x010a
        /*11e6*/ 	.byte	0x3f
	.zero		1


	//   ....[79]....
        /*11e8*/ 	.word	0x0001c7a0
        /*11ec*/ 	.word	0x0000004c
        /*11f0*/ 	.word	0x00013290
        /*11f4*/ 	.short	0x010a
        /*11f6*/ 	.byte	0x3f
	.zero		1


	//   ....[80]....
        /*11f8*/ 	.word	0x0001c7f0
        /*11fc*/ 	.word	0x0000004c
        /*1200*/ 	.word	0x00013290
        /*1204*/ 	.short	0x010a
        /*1206*/ 	.byte	0x3f
	.zero		1


	//   ....[81]....
        /*1208*/ 	.word	0x0001c840
        /*120c*/ 	.word	0x0000004c
        /*1210*/ 	.word	0x00013290
        /*1214*/ 	.short	0x010a
        /*1216*/ 	.byte	0x3f
	.zero		1


	//   ....[82]....
        /*1218*/ 	.word	0x0001c890
        /*121c*/ 	.word	0x0000004c
        /*1220*/ 	.word	0x000132b0
        /*1224*/ 	.short	0x010a
        /*1226*/ 	.byte	0x3f
	.zero		1


	//   ....[83]....
        /*1228*/ 	.word	0x0001ca90
        /*122c*/ 	.word	0x00000010
        /*1230*/ 	.word	0x00013200
        /*1234*/ 	.short	0x010a
        /*1236*/ 	.byte	0x3f
	.zero		1


	//   ....[84]....
        /*1238*/ 	.word	0x0001cc90
        /*123c*/ 	.word	0x00000010
        /*1240*/ 	.word	0x00013200
        /*1244*/ 	.short	0x010a
        /*1246*/ 	.byte	0x3f
	.zero		1


	//   ....[85]....
        /*1248*/ 	.word	0x0001cce0
        /*124c*/ 	.word	0x0000000c
        /*1250*/ 	.word	0x00013230
        /*1254*/ 	.short	0x010a
        /*1256*/ 	.byte	0x3f
	.zero		1


	//   ....[86]....
        /*1258*/ 	.word	0x0001cd30
        /*125c*/ 	.word	0x00000009
        /*1260*/ 	.word	0x00013230
        /*1264*/ 	.short	0x010a
        /*1266*/ 	.byte	0x3f
	.zero		1


	//   ....[87]....
        /*1268*/ 	.word	0x0001cd80
        /*126c*/ 	.word	0x00000014
        /*1270*/ 	.word	0x00013250
        /*1274*/ 	.short	0x010a
        /*1276*/ 	.byte	0x3f
	.zero		1


	//   ....[88]....
        /*1278*/ 	.word	0x0001cdd0
        /*127c*/ 	.word	0x00000003
        /*1280*/ 	.word	0x00013230
        /*1284*/ 	.short	0x010a
        /*1286*/ 	.byte	0x3f
	.zero		1


	//   ....[89]....
        /*1288*/ 	.word	0x0001ce20
        /*128c*/ 	.word	0x0000000f
        /*1290*/ 	.word	0x00013250
        /*1294*/ 	.short	0x010a
        /*1296*/ 	.byte	0x3f
	.zero		1


	//   ....[90]....
        /*1298*/ 	.word	0x0001ce70
        /*129c*/ 	.word	0x00000002
        /*12a0*/ 	.word	0x00013250
        /*12a4*/ 	.short	0x010a
        /*12a6*/ 	.byte	0x3f
	.zero		1


	//   ....[91]....
        /*12a8*/ 	.word	0x0001d010
        /*12ac*/ 	.word	0x00000012
        /*12b0*/ 	.word	0x00013220
        /*12b4*/ 	.short	0x010a
        /*12b6*/ 	.byte	0x3f
	.zero		1


	//   ....[92]....
        /*12b8*/ 	.word	0x0001d060
        /*12bc*/ 	.word	0x00000006
        /*12c0*/ 	.word	0x000132a0
        /*12c4*/ 	.short	0x010a
        /*12c6*/ 	.byte	0x3f
	.zero		1


	//   ....[93]....
        /*12c8*/ 	.word	0x0001d0b0
        /*12cc*/ 	.word	0x00000006
        /*12d0*/ 	.word	0x000132c0
        /*12d4*/ 	.short	0x010a
        /*12d6*/ 	.byte	0x3f
	.zero		1


	//   ....[94]....
        /*12d8*/ 	.word	0x0001d100
        /*12dc*/ 	.word	0x00000006
        /*12e0*/ 	.word	0x000132a0
        /*12e4*/ 	.short	0x010a
        /*12e6*/ 	.byte	0x3f
	.zero		1


	//   ....[95]....
        /*12e8*/ 	.word	0x0001d150
        /*12ec*/ 	.word	0x00000006
        /*12f0*/ 	.word	0x000132c0
        /*12f4*/ 	.short	0x010a
        /*12f6*/ 	.byte	0x3f
	.zero		1


	//   ....[96]....
        /*12f8*/ 	.word	0x0001d2f0
        /*12fc*/ 	.word	0x00000004
        /*1300*/ 	.word	0x00013280
        /*1304*/ 	.short	0x010a
        /*1306*/ 	.byte	0x3f
	.zero		1


	//   ....[97]....
        /*1308*/ 	.word	0x0001d340
        /*130c*/ 	.word	0x00000004
        /*1310*/ 	.word	0x00013240
        /*1314*/ 	.short	0x010a
        /*1316*/ 	.byte	0x3f
	.zero		1


	//   ....[98]....
        /*1318*/ 	.word	0x0001db30
        /*131c*/ 	.word	0x00000012
        /*1320*/ 	.word	0x00013220
        /*1324*/ 	.short	0x010a
        /*1326*/ 	.byte	0x3f
	.zero		1


	//   ....[99]....
        /*1328*/ 	.word	0x0001db80
        /*132c*/ 	.word	0x00000004
        /*1330*/ 	.word	0x00013280
        /*1334*/ 	.short	0x010a
        /*1336*/ 	.byte	0x3f
	.zero		1


	//   ....[100]....
        /*1338*/ 	.word	0x0001dbd0
        /*133c*/ 	.word	0x00000004
        /*1340*/ 	.word	0x00013240
        /*1344*/ 	.short	0x010a
        /*1346*/ 	.byte	0x3f
	.zero		1


	//   ....[101]....
        /*1348*/ 	.word	0x0001dc20
        /*134c*/ 	.word	0x00000003
        /*1350*/ 	.word	0x00013270
        /*1354*/ 	.short	0x010a
        /*1356*/ 	.byte	0x3f
	.zero		1


	//   ....[102]....
        /*1358*/ 	.word	0x0001dc70
        /*135c*/ 	.word	0x00000003
        /*1360*/ 	.word	0x00013260
        /*1364*/ 	.short	0x010a
        /*1366*/ 	.byte	0x3f
	.zero		1


	//   ....[103]....
        /*1368*/ 	.word	0x0001dcc0
        /*136c*/ 	.word	0x00000003
        /*1370*/ 	.word	0x00013270
        /*1374*/ 	.short	0x010a
        /*1376*/ 	.byte	0x3f
	.zero		1


	//   ....[104]....
        /*1378*/ 	.word	0x0001dd10
        /*137c*/ 	.word	0x00000003
        /*1380*/ 	.word	0x00013260
        /*1384*/ 	.short	0x010a
        /*1386*/ 	.byte	0x3f
	.zero		1


	//   ....[105]....
        /*1388*/ 	.word	0x0001e770
        /*138c*/ 	.word	0x00000006
        /*1390*/ 	.word	0x00013220
        /*1394*/ 	.short	0x010a
        /*1396*/ 	.byte	0x3f
	.zero		1


	//   ....[106]....
        /*1398*/ 	.word	0x0001e910
        /*139c*/ 	.word	0x00000005
        /*13a0*/ 	.word	0x00000000
        /*13a4*/ 	.short	0x010a
        /*13a6*/ 	.byte	0x3f
	.zero		1


	//   ....[107]....
        /*13a8*/ 	.word	0x0001e960
        /*13ac*/ 	.word	0x00000009
        /*13b0*/ 	.word	0x00000000
        /*13b4*/ 	.short	0x010a
        /*13b6*/ 	.byte	0x3f
	.zero		1


	//   ....[108]....
        /*13b8*/ 	.word	0x0001e9b0
        /*13bc*/ 	.word	0x00000013
        /*13c0*/ 	.word	0x00013260
        /*13c4*/ 	.short	0x010a
        /*13c6*/ 	.byte	0x3f
	.zero		1


	//   ....[109]....
        /*13c8*/ 	.word	0x0001ea00
        /*13cc*/ 	.word	0x00000007
        /*13d0*/ 	.word	0x00013260
        /*13d4*/ 	.short	0x010a
        /*13d6*/ 	.byte	0x3f
	.zero		1


	//   ....[110]....
        /*13d8*/ 	.word	0x0001ea50
        /*13dc*/ 	.word	0x00000013
        /*13e0*/ 	.word	0x00013280
        /*13e4*/ 	.short	0x010a
        /*13e6*/ 	.byte	0x3f
	.zero		1


	//----- nvinfo : EIATTR_NUM_MBARRIERS
	.align		4
.L_325:
        /*13e8*/ 	.byte	0x03, 0x38
        /*13ea*/ 	.short	0x0016


	//----- nvinfo : EIATTR_EXIT_INSTR_OFFSETS
	.align		4
        /*13ec*/ 	.byte	0x04, 0x1c
        /*13ee*/ 	.short	(.L_327 - .L_326)


	//   ....[0]....
.L_326:
        /*13f0*/ 	.word	0x0001c790


	//----- nvinfo : EIATTR_MAX_THREADS
	.align		4
.L_327:
        /*13f4*/ 	.byte	0x04, 0x05
        /*13f6*/ 	.short	(.L_329 - .L_328)
.L_328:
        /*13f8*/ 	.word	0x00000200
        /*13fc*/ 	.word	0x00000001
        /*1400*/ 	.word	0x00000001


	//----- nvinfo : EIATTR_CRS_STACK_SIZE
	.align		4
.L_329:
        /*1404*/ 	.byte	0x04, 0x1e
        /*1406*/ 	.short	(.L_331 - .L_330)
.L_330:
        /*1408*/ 	.word	0x00000000


	//----- nvinfo : EIATTR_CBANK_PARAM_SIZE
	.align		4
.L_331:
        /*140c*/ 	.byte	0x03, 0x19
        /*140e*/ 	.short	0x0af0


	//----- nvinfo : EIATTR_PARAM_CBANK
	.align		4
        /*1410*/ 	.byte	0x04, 0x0a
        /*1412*/ 	.short	(.L_333 - .L_332)
	.align		4
.L_332:
        /*1414*/ 	.word	index@(.nv.constant0._ZN7cutlass13device_kernelIN5flash11enable_sm90INS1_16FlashAttnFwdSm90INS1_25CollectiveMainloopFwdSm90ILi2EN4cute5tupleIJNS5_1CILi1EEES8_S8_EEENS6_IJNS7_ILi192EEENS7_ILi160EEENS7_ILi64EEEEEELi64ENS_12float_e4m3_tEfNS_4arch4Sm90ELb1ELb0ELb1ELb1ELb0ELb1ELb0ELb1ELb1ELb1ELb1ELb0EEENS1_21CollectiveEpilogueFwdINS6_IJSA_SC_SB_EEES9_NS_10bfloat16_tESG_Li384ELb1ELb1ELb1ELb1EEENS1_36VarlenDynamicPersistentTileSchedulerILi192ELi160ELi384ELi128ELb1ELb1ELb1ELb1ELb1ELb1EEEEEEEEEvNT_6ParamsE)
        /*1418*/ 	.short	0x0210
        /*141a*/ 	.short	0x0af0


	//----- nvinfo : EIATTR_SW_WAR
	.align		4
.L_333:
        /*141c*/ 	.byte	0x04, 0x36
        /*141e*/ 	.short	(.L_335 - .L_334)
.L_334:
        /*1420*/ 	.word	0x00000008
.L_335:


//--------------------- .nv.callgraph             --------------------------
	.section	.nv.callgraph,"",@"SHT_CUDA_CALLGRAPH"
	.align	4
	.sectionentsize	8
	.align		4
        /*0000*/ 	.word	0x00000000
	.align		4
        /*0004*/ 	.word	0xffffffff
	.align		4
        /*0008*/ 	.word	index@(_ZN7cutlass13device_kernelIN5flash11enable_sm90INS1_16FlashAttnFwdSm90INS1_25CollectiveMainloopFwdSm90ILi2EN4cute5tupleIJNS5_1CILi1EEES8_S8_EEENS6_IJNS7_ILi192EEENS7_ILi160EEENS7_ILi64EEEEEELi64ENS_12float_e4m3_tEfNS_4arch4Sm90ELb0ELb0ELb1ELb0ELb0ELb0ELb0ELb1ELb1ELb1ELb1ELb0EEENS1_21CollectiveEpilogueFwdINS6_IJSA_SC_SB_EEES9_NS_10bfloat16_tESG_Li384ELb0ELb1ELb1ELb1EEENS1_19SingleTileSchedulerILb0ELb1ELb1ELi192EEEEEEEEEvNT_6ParamsE)
	.align		4
        /*000c*/ 	.word	index@(__assertfail)
	.align		4
        /*0010*/ 	.word	index@(_ZN7cutlass13device_kernelIN5flash11enable_sm90INS1_16FlashAttnFwdSm90INS1_25CollectiveMainloopFwdSm90ILi2EN4cute5tupleIJNS5_1CILi1EEES8_S8_EEENS6_IJNS7_ILi192EEENS7_ILi160EEENS7_ILi64EEEEEELi64ENS_12float_e4m3_tEfNS_4arch4Sm90ELb0ELb0ELb1ELb1ELb0ELb0ELb0ELb1ELb1ELb1ELb1ELb0EEENS1_21CollectiveEpilogueFwdINS6_IJSA_SC_SB_EEES9_NS_10bfloat16_tESG_Li384ELb1ELb1ELb1ELb1EEENS1_36VarlenDynamicPersistentTileSchedulerILi192ELi160ELi384ELi128ELb1ELb1ELb1ELb0ELb1ELb1EEEEEEEEEvNT_6ParamsE)
	.align		4
        /*0014*/ 	.word	index@(__assertfail)
	.align		4
        /*0018*/ 	.word	index@(_ZN7cutlass13device_kernelIN5flash11enable_sm90INS1_16FlashAttnFwdSm90INS1_25CollectiveMainloopFwdSm90ILi2EN4cute5tupleIJNS5_1CILi1EEES8_S8_EEENS6_IJNS7_ILi192EEENS7_ILi160EEENS7_ILi64EEEEEELi64ENS_12float_e4m3_tEfNS_4arch4Sm90ELb0ELb0ELb1ELb1ELb0ELb1ELb0ELb1ELb1ELb1ELb1ELb0EEENS1_21CollectiveEpilogueFwdINS6_IJSA_SC_SB_EEES9_NS_10bfloat16_tESG_Li384ELb1ELb1ELb1ELb1EEENS1_36VarlenDynamicPersistentTileSchedulerILi192ELi160ELi384ELi128ELb1ELb1ELb1ELb0ELb1ELb1EEEEEEEEEvNT_6ParamsE)
	.align		4
        /*001c*/ 	.word	index@(__assertfail)
	.align		4
        /*0020*/ 	.word	index@(_ZN7cutlass13device_kernelIN5flash11enable_sm90INS1_16FlashAttnFwdSm90INS1_25CollectiveMainloopFwdSm90ILi2EN4cute5tupleIJNS5_1CILi1EEES8_S8_EEENS6_IJNS7_ILi192EEENS7_ILi160EEENS7_ILi64EEEEEELi64ENS_12float_e4m3_tEfNS_4arch4Sm90ELb0ELb1ELb1ELb0ELb0ELb0ELb0ELb1ELb1ELb1ELb1ELb0EEENS1_21CollectiveEpilogueFwdINS6_IJSA_SC_SB_EEES9_NS_10bfloat16_tESG_Li384ELb0ELb1ELb1ELb1EEENS1_19SingleTileSchedulerILb0ELb1ELb1ELi192EEEEEEEEEvNT_6ParamsE)
	.align		4
        /*0024*/ 	.word	index@(__assertfail)
	.align		4
        /*0028*/ 	.word	index@(_ZN7cutlass13device_kernelIN5flash11enable_sm90INS1_16FlashAttnFwdSm90INS1_25CollectiveMainloopFwdSm90ILi2EN4cute5tupleIJNS5_1CILi1EEES8_S8_EEENS6_IJNS7_ILi192EEENS7_ILi160EEENS7_ILi64EEEEEELi64ENS_12float_e4m3_tEfNS_4arch4Sm90ELb0ELb1ELb1ELb1ELb0ELb0ELb0ELb1ELb1ELb1ELb1ELb0EEENS1_21CollectiveEpilogueFwdINS6_IJSA_SC_SB_EEES9_NS_10bfloat16_tESG_Li384ELb1ELb1ELb1ELb1EEENS1_36VarlenDynamicPersistentTileSchedulerILi192ELi160ELi384ELi128ELb1ELb1ELb1ELb1ELb0ELb1EEEEEEEEEvNT_6ParamsE)
	.align		4
        /*002c*/ 	.word	index@(__assertfail)
	.align		4
        /*0030*/ 	.word	index@(_ZN7cutlass13device_kernelIN5flash11enable_sm90INS1_16FlashAttnFwdSm90INS1_25CollectiveMainloopFwdSm90ILi2EN4cute5tupleIJNS5_1CILi1EEES8_S8_EEENS6_IJNS7_ILi192EEENS7_ILi160EEENS7_ILi64EEEEEELi64ENS_12float_e4m3_tEfNS_4arch4Sm90ELb0ELb1ELb1ELb1ELb0ELb1ELb0ELb1ELb1ELb1ELb1ELb0EEENS1_21CollectiveEpilogueFwdINS6_IJSA_SC_SB_EEES9_NS_10bfloat16_tESG_Li384ELb1ELb1ELb1ELb1EEENS1_36VarlenDynamicPersistentTileSchedulerILi192ELi160ELi384ELi128ELb1ELb1ELb1ELb1ELb0ELb1EEEEEEEEEvNT_6ParamsE)
	.align		4
        /*0034*/ 	.word	index@(__assertfail)
	.align		4
        /*0038*/ 	.word	index@(_ZN7cutlass13device_kernelIN5flash11enable_sm90INS1_16FlashAttnFwdSm90INS1_25CollectiveMainloopFwdSm90ILi2EN4cute5tupleIJNS5_1CILi1EEES8_S8_EEENS6_IJNS7_ILi192EEENS7_ILi160EEENS7_ILi64EEEEEELi64ENS_12float_e4m3_tEfNS_4arch4Sm90ELb1ELb0ELb1ELb0ELb0ELb0ELb0ELb1ELb1ELb1ELb1ELb0EEENS1_21CollectiveEpilogueFwdINS6_IJSA_SC_SB_EEES9_NS_10bfloat16_tESG_Li384ELb0ELb1ELb1ELb1EEENS1_19SingleTileSchedulerILb0ELb1ELb1ELi192EEEEEEEEEvNT_6ParamsE)
	.align		4
        /*003c*/ 	.word	index@(__assertfail)
	.align		4
        /*0040*/ 	.word	index@(_ZN7cutlass13device_kernelIN5flash11enable_sm90INS1_16FlashAttnFwdSm90INS1_25CollectiveMainloopFwdSm90ILi2EN4cute5tupleIJNS5_1CILi1EEES8_S8_EEENS6_IJNS7_ILi192EEENS7_ILi160EEENS7_ILi64EEEEEELi64ENS_12float_e4m3_tEfNS_4arch4Sm90ELb1ELb0ELb1ELb1ELb0ELb0ELb0ELb1ELb1ELb1ELb1ELb0EEENS1_21CollectiveEpilogueFwdINS6_IJSA_SC_SB_EEES9_NS_10bfloat16_tESG_Li384ELb1ELb1ELb1ELb1EEENS1_36VarlenDynamicPersistentTileSchedulerILi192ELi160ELi384ELi128ELb1ELb1ELb1ELb1ELb1ELb1EEEEEEEEEvNT_6ParamsE)
	.align		4
        /*0044*/ 	.word	index@(__assertfail)
	.align		4
        /*0048*/ 	.word	index@(_ZN7cutlass13device_kernelIN5flash11enable_sm90INS1_16FlashAttnFwdSm90INS1_25CollectiveMainloopFwdSm90ILi2EN4cute5tupleIJNS5_1CILi1EEES8_S8_EEENS6_IJNS7_ILi192EEENS7_ILi160EEENS7_ILi64EEEEEELi64ENS_12float_e4m3_tEfNS_4arch4Sm90ELb1ELb0ELb1ELb1ELb0ELb1ELb0ELb1ELb1ELb1ELb1ELb0EEENS1_21CollectiveEpilogueFwdINS6_IJSA_SC_SB_EEES9_NS_10bfloat16_tESG_Li384ELb1ELb1ELb1ELb1EEENS1_36VarlenDynamicPersistentTileSchedulerILi192ELi160ELi384ELi128ELb1ELb1ELb1ELb1ELb1ELb1EEEEEEEEEvNT_6ParamsE)
	.align		4
        /*004c*/ 	.word	index@(__assertfail)
	.align		4
        /*0050*/ 	.word	0x00000000
	.align		4
        /*0054*/ 	.word	0xfffffffe
	.align		4
        /*0058*/ 	.word	0x00000000
	.align		4
        /*005c*/ 	.word	0xfffffffd
	.align		4
        /*0060*/ 	.word	0x00000000
	.align		4
        /*0064*/ 	.word	0xfffffffc


//--------------------- .nv.constant4             --------------------------
	.section	.nv.constant4,"a",@progbits
	.align	8
	.align		8
.nv.constant4:
        /*0000*/ 	.dword	__assertfail
	.align		8
        /*0008*/ 	.dword	__unnamed_1
	.align		8
        /*0010*/ 	.dword	__unnamed_2
	.align		8
        /*0018*/ 	.dword	__unnamed_3
	.align		8
        /*0020*/ 	.dword	__unnamed_4
	.align		8
        /*0028*/ 	.dword	__unnamed_5
	.align		8
        /*0030*/ 	.dword	__unnamed_6
	.align		8
        /*0038*/ 	.dword	_ZZN5flash28permute_output_fp8_VcolmajorIN4cute6TensorINS1_11ArrayEngineIfLm32EEENS1_6LayoutINS1_5tupleIJNS6_IJNS1_1CILi2EEES8_NS7_ILi8EEEEEENS7_ILi1EEESB_EEENS6_IJNS6_IJSB_S8_NS7_ILi4EEEEEENS7_ILi0EEESF_EEEEEEEEEvRT_E9upper_map
	.align		8
        /*0040*/ 	.dword	_ZN79_INTERNAL_5e5267d4_43_flash_fwd_hdim64_e4m3_split_softcap_sm90_cu_3fbc093a_35564cuda3std3__45__cpo5beginE
	.align		8
        /*0048*/ 	.dword	_ZN79_INTERNAL_5e5267d4_43_flash_fwd_hdim64_e4m3_split_softcap_sm90_cu_3fbc093a_35564cuda3std3__45__cpo3endE
	.align		8
        /*0050*/ 	.dword	_ZN79_INTERNAL_5e5267d4_43_flash_fwd_hdim64_e4m3_split_softcap_sm90_cu_3fbc093a_35564cuda3std3__45__cpo6cbeginE
	.align		8
        /*0058*/ 	.dword	_ZN79_INTERNAL_5e5267d4_43_flash_fwd_hdim64_e4m3_split_softcap_sm90_cu_3fbc093a_35564cuda3std3__45__cpo4cendE
	.align		8
        /*0060*/ 	.dword	_ZN79_INTERNAL_5e5267d4_43_flash_fwd_hdim64_e4m3_split_softcap_sm90_cu_3fbc093a_35564cuda3std3__481_GLOBAL__N__5e5267d4_43_flash_fwd_hdim64_e4m3_split_softcap_sm90_cu_3fbc093a_35566ignoreE
	.align		8
        /*0068*/ 	.dword	_ZN79_INTERNAL_5e5267d4_43_flash_fwd_hdim64_e4m3_split_softcap_sm90_cu_3fbc093a_35564cuda3std3__419piecewise_constructE
	.align		8
        /*0070*/ 	.dword	_ZN79_INTERNAL_5e5267d4_43_flash_fwd_hdim64_e4m3_split_softcap_sm90_cu_3fbc093a_35564cuda3std3__48in_placeE
	.align		8
        /*0078*/ 	.dword	_ZN79_INTERNAL_5e5267d4_43_flash_fwd_hdim64_e4m3_split_softcap_sm90_cu_3fbc093a_35564cuda3std6ranges3__45__cpo4swapE
	.align		8
        /*0080*/ 	.dword	_ZN79_INTERNAL_5e5267d4_43_flash_fwd_hdim64_e4m3_split_softcap_sm90_cu_3fbc093a_35564cuda3std6ranges3__45__cpo9iter_moveE
	.align		8
        /*0088*/ 	.dword	_ZN79_INTERNAL_5e5267d4_43_flash_fwd_hdim64_e4m3_split_softcap_sm90_cu_3fbc093a_35564cute7productE
	.align		8
        /*0090*/ 	.dword	_ZN79_INTERNAL_5e5267d4_43_flash_fwd_hdim64_e4m3_split_softcap_sm90_cu_3fbc093a_35564cute1_E
	.align		8
        /*0098*/ 	.dword	$str$23
	.align		8
        /*00a0*/ 	.dword	$str$24


//--------------------- .text._ZN7cutlass13device_kernelIN5flash11enable_sm90INS1_16FlashAttnFwdSm90INS1_25CollectiveMainloopFwdSm90ILi2EN4cute5tupleIJNS5_1CILi1EEES8_S8_EEENS6_IJNS7_ILi192EEENS7_ILi160EEENS7_ILi64EEEEEELi64ENS_12float_e4m3_tEfNS_4arch4Sm90ELb0ELb0ELb1ELb0ELb0ELb0ELb0ELb1ELb1ELb1ELb1ELb0EEENS1_21CollectiveEpilogueFwdINS6_IJSA_SC_SB_EEES9_NS_10bfloat16_tESG_Li384ELb0ELb1ELb1ELb1EEENS1_19SingleTileSchedulerILb0ELb1ELb1ELi192EEEEEEEEEvNT_6ParamsE --------------------------
	.section	.text._ZN7cutlass13device_kernelIN5flash11enable_sm90INS1_16FlashAttnFwdSm90INS1_25CollectiveMainloopFwdSm90ILi2EN4cute5tupleIJNS5_1CILi1EEES8_S8_EEENS6_IJNS7_ILi192EEENS7_ILi160EEENS7_ILi64EEEEEELi64ENS_12float_e4m3_tEfNS_4arch4Sm90ELb0ELb0ELb1ELb0ELb0ELb0ELb0ELb1ELb1ELb1ELb1ELb0EEENS1_21CollectiveEpilogueFwdINS6_IJSA_SC_SB_EEES9_NS_10bfloat16_tESG_Li384ELb0ELb1ELb1ELb1EEENS1_19SingleTileSchedulerILb0ELb1ELb1ELi192EEEEEEEEEvNT_6ParamsE,"ax",@progbits
	.align	128
.text._ZN7cutlass13device_kernelIN5flash11enable_sm90INS1_16FlashAttnFwdSm90INS1_25CollectiveMainloopFwdSm90ILi2EN4cute5tupleIJNS5_1CILi1EEES8_S8_EEENS6_IJNS7_ILi192EEENS7_ILi160EEENS7_ILi64EEEEEELi64ENS_12float_e4m3_tEfNS_4arch4Sm90ELb0ELb0ELb1ELb0ELb0ELb0ELb0ELb1ELb1ELb1ELb1ELb0EEENS1_21CollectiveEpilogueFwdINS6_IJSA_SC_SB_EEES9_NS_10bfloat16_tESG_Li384ELb0ELb1ELb1ELb1EEENS1_19SingleTileSchedulerILb0ELb1ELb1ELi192EEEEEEEEEvNT_6ParamsE:
        .type           _ZN7cutlass13device_kernelIN5flash11enable_sm90INS1_16FlashAttnFwdSm90INS1_25CollectiveMainloopFwdSm90ILi2EN4cute5tupleIJNS5_1CILi1EEES8_S8_EEENS6_IJNS7_ILi192EEENS7_ILi160EEENS7_ILi64EEEEEELi64ENS_12float_e4m3_tEfNS_4arch4Sm90ELb0ELb0ELb1ELb0ELb0ELb0ELb0ELb1ELb1ELb1ELb1ELb0EEENS1_21CollectiveEpilogueFwdINS6_IJSA_SC_SB_EEES9_NS_10bfloat16_tESG_Li384ELb0ELb1ELb1ELb1EEENS1_19SingleTileSchedulerILb0ELb1ELb1ELi192EEEEEEEEEvNT_6ParamsE,@function
        .size           _ZN7cutlass13device_kernelIN5flash11enable_sm90INS1_16FlashAttnFwdSm90INS1_25CollectiveMainloopFwdSm90ILi2EN4cute5tupleIJNS5_1CILi1EEES8_S8_EEENS6_IJNS7_ILi192EEENS7_ILi160EEENS7_ILi64EEEEEELi64ENS_12float_e4m3_tEfNS_4arch4Sm90ELb0ELb0ELb1ELb0ELb0ELb0ELb0ELb1ELb1ELb1ELb1ELb0EEENS1_21CollectiveEpilogueFwdINS6_IJSA_SC_SB_EEES9_NS_10bfloat16_tESG_Li384ELb0ELb1ELb1ELb1EEENS1_19SingleTileSchedulerILb0ELb1ELb1ELi192EEEEEEEEEvNT_6ParamsE,(.L_x_2187 - _ZN7cutlass13device_kernelIN5flash11enable_sm90INS1_16FlashAttnFwdSm90INS1_25CollectiveMainloopFwdSm90ILi2EN4cute5tupleIJNS5_1CILi1EEES8_S8_EEENS6_IJNS7_ILi192EEENS7_ILi160EEENS7_ILi64EEEEEELi64ENS_12float_e4m3_tEfNS_4arch4Sm90ELb0ELb0ELb1ELb0ELb0ELb0ELb0ELb1ELb1ELb1ELb1ELb0EEENS1_21CollectiveEpilogueFwdINS6_IJSA_SC_SB_EEES9_NS_10bfloat16_tESG_Li384ELb0ELb1ELb1ELb1EEENS1_19SingleTileSchedulerILb0ELb1ELb1ELi192EEEEEEEEEvNT_6ParamsE)
        .other          _ZN7cutlass13device_kernelIN5flash11enable_sm90INS1_16FlashAttnFwdSm90INS1_25CollectiveMainloopFwdSm90ILi2EN4cute5tupleIJNS5_1CILi1EEES8_S8_EEENS6_IJNS7_ILi192EEENS7_ILi160EEENS7_ILi64EEEEEELi64ENS_12float_e4m3_tEfNS_4arch4Sm90ELb0ELb0ELb1ELb0ELb0ELb0ELb0ELb1ELb1ELb1ELb1ELb0EEENS1_21CollectiveEpilogueFwdINS6_IJSA_SC_SB_EEES9_NS_10bfloat16_tESG_Li384ELb0ELb1ELb1ELb1EEENS1_19SingleTileSchedulerILb0ELb1ELb1ELi192EEEEEEEEEvNT_6ParamsE,@"STO_CUDA_ENTRY STV_DEFAULT"
_ZN7cutlass13device_kernelIN5flash11enable_sm90INS1_16FlashAttnFwdSm90INS1_25CollectiveMainloopFwdSm90ILi2EN4cute5tupleIJNS5_1CILi1EEES8_S8_EEENS6_IJNS7_ILi192EEENS7_ILi160EEENS7_ILi64EEEEEELi64ENS_12float_e4m3_tEfNS_4arch4Sm90ELb0ELb0ELb1ELb0ELb0ELb0ELb0ELb1ELb1ELb1ELb1ELb0EEENS1_21CollectiveEpilogueFwdINS6_IJSA_SC_SB_EEES9_NS_10bfloat16_tESG_Li384ELb0ELb1ELb1ELb1EEENS1_19SingleTileSchedulerILb0ELb1ELb1ELi192EEEEEEEEEvNT_6ParamsE:
[----:B------:R-:W0:Y:S01]  /*0000*/  LDC R1, c[0x0][0x28] ;  /* 0x00000a00ff017b82 */ /* 0x000e220000000800 */
[----:B------:R-:W1:Y:S01]  /*0010*/  S2R R27, SR_TID.X ;  /* 0x00000000001b7919 */ /* 0x000e620000002100 */
[----:B------:R-:W-:Y:S01]  /*0020*/  ELECT P0, URZ, PT ;  /* 0x00000000003f782f */ /* 0x000fe20003800000 */
[----:B------:R-:W-:Y:S01]  /*0030*/  BSSY B0, `(.L_x_0) ;  /* 0x000000e000007945 */ /* 0x000fe20003800000 */
[----:B-1----:R-:W-:-:S05]  /*0040*/  SHF.R.U32.HI R2, RZ, 0x5, R27 ;  /* 0x00000005ff027819 */ /* 0x002fca000001161b */
[----:B------:R-:W1:Y:S02]  /*0050*/  SHFL.IDX PT, R0, R2, RZ, 0x1f ;  /* 0x00001fff02007589 */ /* 0x000e6400000e0000 */
[----:B-1----:R-:W-:Y:S02]  /*0060*/  ISETP.EQ.AND P0, PT, R0, RZ, P0 ;  /* 0x000000ff0000720c */ /* 0x002fe40000702270 */
[----:B------:R-:W-:-:S11]  /*0070*/  SHF.R.U32.HI R0, RZ, 0x7, R27 ;  /* 0x00000007ff007819 */ /* 0x000fd6000001161b */
[----:B0-----:R-:W-:Y:S05]  /*0080*/  @!P0 BRA `(.L_x_1) ;  /* 0x0000000000208947 */ /* 0x001fea0003800000 */
[----:B------:R-:W-:Y:S02]  /*0090*/  ULDC.64 UR4, c[0x0][0x198] ;  /* 0x0000660000047ab9 */ /* 0x000fe40000000a00 */
[----:B------:R-:W-:Y:S02]  /*00a0*/  UIADD3 UR6, UP0, UR4, 0x370, URZ ;  /* 0x0000037004067890 */ /* 0x000fe4000ff1e03f */
[----:B------:R-:W-:Y:S02]  /*00b0*/  UIADD3 UR4, UP1, UR4, 0x470, URZ ;  /* 0x0000047004047890 */ /* 0x000fe4000ff3e03f */
[----:B------:R-:W-:Y:S02]  /*00c0*/  UIADD3.X UR7, URZ, UR5, URZ, UP0, !UPT ;  /* 0x000000053f077290 */ /* 0x000fe400087fe43f */
[----:B------:R-:W-:-:S07]  /*00d0*/  UIADD3.X UR5, URZ, UR5, URZ, UP1, !UPT ;  /* 0x000000053f057290 */ /* 0x000fce0008ffe43f */
[----:B------:R0:W-:Y:S02]  /*00e0*/  UTMACCTL.PF [UR6] ;  /* 0x00000000060079b9 */ /* 0x0001e40008040000 */
[----:B------:R0:W-:Y:S02]  /*00f0*/  UTMACCTL.PF [UR4] ;  /* 0x00000000040079b9 */ /* 0x0001e40008040000 */
[----:B0-----:R-:W-:Y:S01]  /*0100*/  NOP ;  /* 0x0000000000007918 */ /* 0x001fe20000000000 */
.L_x_1:
[----:B------:R-:W-:Y:S05]  /*0110*/  BSYNC B0 ;  /* 0x0000000000007941 */ /* 0x000fea0003800000 */
.L_x_0:
[----:B------:R-:W-:Y:S01]  /*0120*/  VOTEU.ANY UP0, P0 ;  /* 0x00000000003f7886 */ /* 0x000fe20000000100 */
[----:B------:R-:W0:Y:S01]  /*0130*/  SHFL.IDX PT, R0, R0, RZ, 0x1f ;  /* 0x00001fff00007589 */ /* 0x000e2200000e0000 */
[----:B------:R-:W-:Y:S01]  /*0140*/  UMOV UR4, 0x80 ;  /* 0x0000008000047882 */ /* 0x000fe20000000000 */
[----:B------:R-:W-:Y:S01]  /*0150*/  UMOV UR7, 0x180 ;  /* 0x0000018000077882 */ /* 0x000fe20000000000 */
[----:B------:R-:W-:Y:S01]  /*0160*/  VOTEU.ANY UP1, P0 ;  /* 0x00000000003f7886 */ /* 0x000fe20000020100 */
[----:B------:R-:W1:Y:S01]  /*0170*/  @UP0 S2UR UR8, SR_CgaCtaId ;  /* 0x00000000000809c3 */ /* 0x000e620000008800 */
[----:B------:R-:W2:Y:S01]  /*0180*/  SHFL.IDX PT, R3, R2, RZ, 0x1f ;  /* 0x00001fff02037589 */ /* 0x000ea200000e0000 */
[----:B------:R-:W-:Y:S01]  /*0190*/  @UP0 UMOV UR6, 0x400 ;  /* 0x0000040000060882 */ /* 0x000fe20000000000 */
[----:B------:R-:W-:-:S04]  /*01a0*/  @UP0 UIADD3 UR4, -UR4, 0x100000, URZ ;  /* 0x0010000004040890 */ /* 0x000fc8000fffe13f */
[----:B------:R-:W-:Y:S02]  /*01b0*/  @UP0 USHF.L.U32 UR5, UR4, 0xb, URZ ;  /* 0x0000000b04050899 */ /* 0x000fe4000800063f */
[----:B------:R-:W-:Y:S01]  /*01c0*/  @UP0 USHF.L.U32 UR4, UR4, 0x1, URZ ;  /* 0x0000000104040899 */ /* 0x000fe2000800063f */
[----:B------:R-:W-:Y:S01]  /*01d0*/  VOTEU.ANY UP2, P0 ;  /* 0x00000000003f7886 */ /* 0x000fe20000040100 */
[----:B0-----:R-:W-:Y:S01]  /*01e0*/  R2UR UR9, R0 ;  /* 0x00000000000972ca */ /* 0x001fe200000e0000 */
[----:B-1----:R-:W-:Y:S01]  /*01f0*/  @UP0 ULEA UR8, UR8, UR6, 0x18 ;  /* 0x0000000608080291 */ /* 0x002fe2000f8ec03f */
[----:B--2---:R-:W-:Y:S01]  /*0200*/  ISETP.NE.AND P1, PT, R3, RZ, PT ;  /* 0x000000ff0300720c */ /* 0x004fe20003f25270 */
[----:B------:R-:W-:-:S04]  /*0210*/  @UP0 UIADD3 UR6, -UR7, 0x100000, URZ ;  /* 0x0010000007060890 */ /* 0x000fc8000fffe13f */
[----:B------:R-:W-:Y:S02]  /*0220*/  @UP0 USHF.L.U32 UR7, UR6, 0xb, URZ ;  /* 0x0000000b06070899 */ /* 0x000fe4000800063f */
[----:B------:R-:W-:-:S04]  /*0230*/  @UP0 USHF.L.U32 UR6, UR6, 0x1, URZ ;  /* 0x0000000106060899 */ /* 0x000fc8000800063f */
[----:B------:R-:W-:Y:S01]  /*0240*/  UISETP.NE.AND UP0, UPT, UR9, URZ, UPT ;  /* 0x0000003f0900728c */ /* 0x000fe2000bf05270 */
[----:B------:R-:W0:Y:S02]  /*0250*/  FENCE.VIEW.ASYNC.S ;  /* 0x00000000000073c6 */ /* 0x000e240000000000 */
[----:B0-----:R0:W1:Y:S05]  /*0260*/  @UP1 SYNCS.EXCH.64 URZ, [UR8+0x12400], UR4 ;  /* 0x01240004083f15b2 */ /* 0x00106a0008000100 */
[----:B------:R0:W2:Y:S01]  /*0270*/  @UP2 SYNCS.EXCH.64 URZ, [UR8+0x12420], UR6 ;  /* 0x01242006083f25b2 */ /* 0x0000a20008000100 */
[----:B------:R-:W-:Y:S05]  /*0280*/  @P1 BRA `(.L_x_2) ;  /* 0x0000000000481947 */ /* 0x000fea0003800000 */
[----:B0-----:R-:W0:Y:S01]  /*0290*/  S2UR UR5, SR_CgaCtaId ;  /* 0x00000000000579c3 */ /* 0x001e220000008800 */
[----:B------:R-:W-:Y:S01]  /*02a0*/  UMOV UR4, 0x400 ;  /* 0x0000040000047882 */ /* 0x000fe20000000000 */
[----:B------:R-:W-:Y:S01]  /*02b0*/  UMOV UR6, 0x1 ;  /* 0x0000000100067882 */ /* 0x000fe20000000000 */
[----:B------:R-:W-:Y:S01]  /*02c0*/  UMOV UR7, 0x3 ;  /* 0x0000000300077882 */ /* 0x000fe20000000000 */
[----:B------:R-:W-:Y:S01]  /*02d0*/  ELECT P0, URZ, PT ;  /* 0x00000000003f782f */ /* 0x000fe20003800000 */
[----:B0-----:R-:W-:Y:S02]  /*02e0*/  ULEA UR8, UR5, UR4, 0x18 ;  /* 0x0000000405087291 */ /* 0x001fe4000f8ec03f */
[----:B------:R-:W-:-:S04]  /*02f0*/  UIADD3 UR4, -UR6, 0x100000, URZ ;  /* 0x0010000006047890 */ /* 0x000fc8000fffe13f */
[----:B------:R-:W-:Y:S02]  /*0300*/  USHF.L.U32 UR5, UR4, 0xb, URZ ;  /* 0x0000000b04057899 */ /* 0x000fe4000800063f */
[----:B------:R-:W-:Y:S02]  /*0310*/  USHF.L.U32 UR4, UR4, 0x1, URZ ;  /* 0x0000000104047899 */ /* 0x000fe4000800063f */
[----:B------:R-:W-:-:S04]  /*0320*/  UIADD3 UR6, -UR7, 0x100000, URZ ;  /* 0x0010000007067890 */ /* 0x000fc8000fffe13f */
[----:B------:R-:W-:Y:S02]  /*0330*/  USHF.L.U32 UR7, UR6, 0xb, URZ ;  /* 0x0000000b06077899 */ /* 0x000fe4000800063f */
[----:B------:R-:W-:Y:S01]  /*0340*/  USHF.L.U32 UR6, UR6, 0x1, URZ ;  /* 0x0000000106067899 */ /* 0x000fe2000800063f */
[----:B------:R-:W0:Y:S03]  /*0350*/  FENCE.VIEW.ASYNC.S ;  /* 0x00000000000073c6 */ /* 0x000e260000000000 */
[----:B0-----:R3:W4:Y:S08]  /*0360*/  SYNCS.EXCH.64 URZ, [UR8+0x12430], UR4 ;  /* 0x01243004083f75b2 */ /* 0x0017300008000100 */
[----:B------:R3:W0:Y:S01]  /*0370*/  SYNCS.EXCH.64 URZ, [UR8+0x12440], UR6 ;  /* 0x01244006083f75b2 */ /* 0x0006220008000100 */
[----:B------:R3:W0:Y:S01]  /*0380*/  SYNCS.EXCH.64 URZ, [UR8+0x12438], UR4 ;  /* 0x01243804083f75b2 */ /* 0x0006220008000100 */
[----:B------:R3:W0:Y:S02]  /*0390*/  SYNCS.EXCH.64 URZ, [UR8+0x12448], UR6 ;  /* 0x01244806083f75b2 */ /* 0x0006240008000100 */
[----:B---3--:R-:W-:Y:S01]  /*03a0*/  NOP ;  /* 0x0000000000007918 */ /* 0x008fe20000000000 */
.L_x_2:
[----:B------:R-:W3:Y:S01]  /*03b0*/  SHFL.IDX PT, R0, R2, RZ, 0x1f ;  /* 0x00001fff02007589 */ /* 0x000ee200000e0000 */
[----:B------:R-:W-:Y:S01]  /*03c0*/  NOP ;  /* 0x0000000000007918 */ /* 0x000fe20000000000 */
[----:B---3--:R-:W-:-:S13]  /*03d0*/  ISETP.NE.AND P0, PT, R0, RZ, PT ;  /* 0x000000ff0000720c */ /* 0x008fda0003f05270 */
        /* <DEDUP_REMOVED lines=14> */
[----:B0-----:R3:W0:Y:S08]  /*04c0*/  SYNCS.EXCH.64 URZ, [UR8+0x12450], UR4 ;  /* 0x01245004083f75b2 */ /* 0x0016300008000100 */
[----:B------:R3:W0:Y:S01]  /*04d0*/  SYNCS.EXCH.64 URZ, [UR8+0x12460], UR6 ;  /* 0x01246006083f75b2 */ /* 0x0006220008000100 */
[----:B------:R3:W0:Y:S01]  /*04e0*/  SYNCS.EXCH.64 URZ, [UR8+0x12458], UR4 ;  /* 0x01245804083f75b2 */ /* 0x0006220008000100 */
[----:B------:R3:W0:Y:S02]  /*04f0*/  SYNCS.EXCH.64 URZ, [UR8+0x12468], UR6 ;  /* 0x01246806083f75b2 */ /* 0x0006240008000100 */
[----:B---3--:R-:W-:Y:S01]  /*0500*/  NOP ;  /* 0x0000000000007918 */ /* 0x008fe20000000000 */
.L_x_3:
[----:B------:R-:W3:Y:S01]  /*0510*/  SHFL.IDX PT, R0, R2, RZ, 0x1f ;  /* 0x00001fff02007589 */ /* 0x000ee200000e0000 */
[----:B------:R-:W-:Y:S01]  /*0520*/  NOP ;  /* 0x0000000000007918 */ /* 0x000fe20000000000 */
[----:B---3--:R-:W-:-:S13]  /*0530*/  ISETP.NE.AND P0, PT, R0, RZ, PT ;  /* 0x000000ff0000720c */ /* 0x008fda0003f05270 */
[----:B------:R-:W-:Y:S05]  /*0540*/  @P0 BRA `(.L_x_4) ;  /* 0x0000000000380947 */ /* 0x000fea0003800000 */
[----:B0-----:R-:W0:Y:S01]  /*0550*/  S2UR UR5, SR_CgaCtaId ;  /* 0x00000000000579c3 */ /* 0x001e220000008800 */
[----:B------:R-:W-:Y:S01]  /*0560*/  UMOV UR4, 0x400 ;  /* 0x0000040000047882 */ /* 0x000fe20000000000 */
[----:B------:R-:W-:Y:S01]  /*0570*/  UMOV UR7, 0x1 ;  /* 0x0000000100077882 */ /* 0x000fe20000000000 */
[----:B------:R-:W-:Y:S01]  /*0580*/  ELECT P0, URZ, PT ;  /* 0x00000000003f782f */ /* 0x000fe20003800000 */
[----:B0-----:R-:W-:Y:S02]  /*0590*/  ULEA UR6, UR5, UR4, 0x18 ;  /* 0x0000000405067291 */ /* 0x001fe4000f8ec03f */
[----:B------:R-:W-:-:S04]  /*05a0*/  UIADD3 UR4, -UR7, 0x100000, URZ ;  /* 0x0010000007047890 */ /* 0x000fc8000fffe13f */
[----:B------:R-:W-:Y:S02]  /*05b0*/  USHF.L.U32 UR5, UR4, 0xb, URZ ;  /* 0x0000000b04057899 */ /* 0x000fe4000800063f */
[----:B------:R-:W-:Y:S01]  /*05c0*/  USHF.L.U32 UR4, UR4, 0x1, URZ ;  /* 0x0000000104047899 */ /* 0x000fe2000800063f */
[----:B------:R-:W0:Y:S11]  /*05d0*/  FENCE.VIEW.ASYNC.S ;  /* 0x00000000000073c6 */ /* 0x000e360000000000 */
[----:B0-----:R3:W0:Y:S01]  /*05e0*/  SYNCS.EXCH.64 URZ, [UR6+0x12470], UR4 ;  /* 0x01247004063f75b2 */ /* 0x0016220008000100 */
[----:B------:R3:W0:Y:S01]  /*05f0*/  SYNCS.EXCH.64 URZ, [UR6+0x12480], UR4 ;  /* 0x01248004063f75b2 */ /* 0x0006220008000100 */
[----:B------:R3:W0:Y:S01]  /*0600*/  SYNCS.EXCH.64 URZ, [UR6+0x12478], UR4 ;  /* 0x01247804063f75b2 */ /* 0x0006220008000100 */
[----:B------:R3:W0:Y:S02]  /*0610*/  SYNCS.EXCH.64 URZ, [UR6+0x12488], UR4 ;  /* 0x01248804063f75b2 */ /* 0x0006240008000100 */
[----:B---3--:R-:W-:Y:S01]  /*0620*/  NOP ;  /* 0x0000000000007918 */ /* 0x008fe20000000000 */
.L_x_4:
        /* <DEDUP_REMOVED lines=22> */
.L_x_5:
        /* <DEDUP_REMOVED lines=22> */
.L_x_6:
[----:B------:R-:W-:Y:S01]  /*08f0*/  PLOP3.LUT P0, PT, PT, PT, UP0, 0x80, 0x0 ;  /* 0x000000000000781c */ /* 0x000fe20003f0f008 */
[----:B------:R-:W-:Y:S01]  /*0900*/  UMOV UR41, 0x1 ;  /* 0x0000000100297882 */ /* 0x000fe20000000000 */
[----:B------:R-:W-:Y:S01]  /*0910*/  NOP ;  /* 0x0000000000007918 */ /* 0x000fe20000000000 */
[----:B------:R-:W-:Y:S01]  /*0920*/  USEL UR41, UR41, 0x2, !UP0 ;  /* 0x0000000229297887 */ /* 0x000fe2000c000000 */
[----:B------:R-:W-:Y:S01]  /*0930*/  BSSY B6, `(.L_x_7) ;  /* 0x0000bc4000067945 */ /* 0x000fe20003800000 */
[----:B------:R-:W-:Y:S01]  /*0940*/  ULDC.64 UR42, c[0x0][0x208] ;  /* 0x00008200002a7ab9 */ /* 0x000fe20000000a00 */
[----:B------:R-:W-:Y:S01]  /*0950*/  LOP3.LUT R16, R27, 0x7f, RZ, 0xc0, !PT ;  /* 0x0000007f1b107812 */ /* 0x000fe200078ec0ff */
[----:B012-4-:R-:W-:Y:S06]  /*0960*/  BAR.SYNC.DEFER_BLOCKING 0x0 ;  /* 0x0000000000007b1d */ /* 0x017fec0000010000 */
[----:B------:R-:W-:Y:S05]  /*0970*/  @!P0 BRA `(.L_x_8) ;  /* 0x0000008c003c8947 */ /* 0x000fea0003800000 */
.L_x_9:
[----:B------:R-:W-:-:S08]  /*0980*/  NOP ;  /* 0x0000000000007918 */ /* 0x000fd00000000000 */
[----:B------:R-:W0:Y:S02]  /*0990*/  USETMAXREG.TRY_ALLOC.CTAPOOL UP0, 0xa0 ;  /* 0x000000a0000079c8 */ /* 0x000e240008000600 */
[----:B0-----:R-:W-:-:S13]  /*09a0*/  PLOP3.LUT P0, PT, PT, PT, UP0, 0x80, 0x0 ;  /* 0x000000000000781c */ /* 0x001fda0003f0f008 */
[----:B------:R-:W-:Y:S05]  /*09b0*/  @!P0 BRA `(.L_x_9) ;  /* 0xfffffffc00f08947 */ /* 0x000fea000383ffff */
[----:B------:R-:W0:Y:S01]  /*09c0*/  S2UR UR6, SR_CTAID.Y ;  /* 0x00000000000679c3 */ /* 0x000e220000002600 */
[----:B------:R-:W-:Y:S02]  /*09d0*/  ULDC UR7, c[0x0][0xc50] ;  /* 0x0003140000077ab9 */ /* 0x000fe40000000800 */
[----:B------:R-:W-:-:S05]  /*09e0*/  UISETP.NE.AND UP0, UPT, UR7, 0x1, UPT ;  /* 0x000000010700788c */ /* 0x000fca000bf05270 */
[----:B------:R-:W1:Y:S06]  /*09f0*/  S2UR UR39, SR_CTAID.Z ;  /* 0x00000000002779c3 */ /* 0x000e6c0000002700 */
[----:B------:R-:W-:Y:S01]  /*0a00*/  @UP0 ULDC UR4, c[0x0][0xc54] ;  /* 0x0003150000040ab9 */ /* 0x000fe20000000800 */
[----:B------:R-:W-:Y:S01]  /*0a10*/  @UP0 ULDC UR8, c[0x0][0xc58] ;  /* 0x0003160000080ab9 */ /* 0x000fe20000000800 */
[----:B0-----:R-:W-:Y:S02]  /*0a20*/  UIMAD.WIDE.U32 UR4, UR6, UR4, URZ ;  /* 0x00000004060472a5 */ /* 0x001fe4000f8e003f */
[----:B------:R-:W-:-:S02]  /*0a30*/  UMOV UR36, UR6 ;  /* 0x0000000600247c82 */ /* 0x000fc40008000000 */
[----:B------:R-:W-:Y:S01]  /*0a40*/  @UP0 USHF.R.U32.HI UR36, URZ, UR8, UR5 ;  /* 0x000000083f240299 */ /* 0x000fe20008011605 */
[----:B------:R-:W-:Y:S06]  /*0a50*/  BAR.ARV 0x8, 0x200 ;  /* 0x0208000000007b1d */ /* 0x000fec0000002000 */
[----:B-1----:R-:W-:Y:S01]  /*0a60*/  ISETP.LE.AND P0, PT, RZ, UR39, PT ;  /* 0x00000027ff007c0c */ /* 0x002fe2000bf03270 */
[----:B------:R-:W-:-:S04]  /*0a70*/  UIADD3 UR4, -UR36, URZ, URZ ;  /* 0x0000003f24047290 */ /* 0x000fc8000fffe13f */
[----:B------:R-:W-:-:S08]  /*0a80*/  UIMAD UR7, UR7, UR4, UR6 ;  /* 0x00000004070772a4 */ /* 0x000fd0000f8e0206 */
[----:B------:R-:W-:Y:S05]  /*0a90*/  @!P0 BRA `(.L_x_10) ;  /* 0x000000b800b48947 */ /* 0x000fea0003800000 */
[----:B------:R-:W-:Y:S01]  /*0aa0*/  ULDC.64 UR4, c[0x0][0x418] ;  /* 0x0001060000047ab9 */ /* 0x000fe20000000a00 */
[----:B------:R-:W-:Y:S01]  /*0ab0*/  ULDC UR44, c[0x0][0x424] ;  /* 0x00010900002c7ab9 */ /* 0x000fe20000000800 */
[----:B------:R-:W-:Y:S02]  /*0ac0*/  UISETP.NE.U32.AND UP0, UPT, UR4, URZ, UPT ;  /* 0x0000003f0400728c */ /* 0x000fe4000bf05070 */
[----:B------:R-:W-:Y:S02]  /*0ad0*/  ULOP3.LUT UR37, UR7, 0xffff, URZ, 0xc0, !UPT ;  /* 0x0000ffff07257892 */ /* 0x000fe4000f8ec03f */
[----:B------:R-:W-:Y:S01]  /*0ae0*/  UISETP.NE.AND.EX UP0, UPT, UR5, URZ, UPT, UP0 ;  /* 0x0000003f0500728c */ /* 0x000fe2000bf05300 */
[----:B------:R-:W-:-:S03]  /*0af0*/  ULDC UR4, c[0x0][0x2f0] ;  /* 0x0000bc0000047ab9 */ /* 0x000fc60000000800 */
[----:B------:R-:W-:-:S04]  /*0b00*/  USEL UR44, UR44, 0x1, UP0 ;  /* 0x000000012c2c7887 */ /* 0x000fc80008000000 */
[----:B------:R-:W-:-:S04]  /*0b10*/  UIMAD UR44, UR44, UR4, URZ ;  /* 0x000000042c2c72a4 */ /* 0x000fc8000f8e023f */
[----:B------:R-:W-:Y:S02]  /*0b20*/  UISETP.GE.AND UP0, UPT, UR44, 0x1, UPT ;  /* 0x000000012c00788c */ /* 0x000fe4000bf06270 */
[----:B------:R-:W-:-:S04]  /*0b30*/  UIADD3 UR4, UR44, 0x9f, URZ ;  /* 0x0000009f2c047890 */ /* 0x000fc8000fffe03f */
[----:B------:R-:W-:Y:S01]  /*0b40*/  PLOP3.LUT P0, PT, PT, PT, UP0, 0x80, 0x0 ;  /* 0x000000000000781c */ /* 0x000fe20003f0f008 */
[----:B------:R-:W-:-:S04]  /*0b50*/  UIMAD.WIDE UR4, UR4, 0x66666667, URZ ;  /* 0x66666667040478a5 */ /* 0x000fc8000f8e023f */
[----:B------:R-:W-:-:S03]  /*0b60*/  USHF.R.U32.HI UR6, URZ, 0x1f, UR5 ;  /* 0x0000001f3f067899 */ /* 0x000fc60008011605 */
[----:B------:R-:W-:Y:S01]  /*0b70*/  UMOV UR4, URZ ;  /* 0x0000003f00047c82 */ /* 0x000fe20008000000 */
[----:B------:R-:W-:-:S04]  /*0b80*/  ULEA.HI.SX32 UR6, UR5, UR6, 0x1a ;  /* 0x0000000605067291 */ /* 0x000fc8000f8fd23f */
[----:B------:R-:W-:Y:S08]  /*0b90*/  @!P0 BRA `(.L_x_11) ;  /* 0x0000000000908947 */ /* 0x000ff00003800000 */
[----:B------:R-:W-:Y:S01]  /*0ba0*/  USHF.R.U32.HI UR7, URZ, 0x10, UR7 ;  /* 0x000000103f077899 */ /* 0x000fe20008011607 */
[----:B------:R-:W-:-:S03]  /*0bb0*/  UMOV UR4, URZ ;  /* 0x0000003f00047c82 */ /* 0x000fc60008000000 */
[----:B------:R-:W-:-:S11]  /*0bc0*/  UISETP.NE.AND UP0, UPT, UR7, URZ, UPT ;  /* 0x0000003f0700728c */ /* 0x000fd6000bf05270 */
[----:B------:R-:W-:Y:S02]  /*0bd0*/  @!UP0 ULDC UR7, c[0x0][0x9f0] ;  /* 0x00027c0000078ab9 */ /* 0x000fe40000000800 */
[----:B------:R-:W-:Y:S01]  /*0be0*/  IMAD.U32 R3, RZ, RZ, UR7 ;  /* 0x00000007ff037e24 */ /* 0x000fe2000f8e00ff */
[----:B------:R-:W-:-:S04]  /*0bf0*/  UIADD3 UR8, UR6, -0x1, UR7 ;  /* 0xffffffff06087890 */ /* 0x000fc8000fffe007 */
[-C--:B------:R-:W-:Y:S02]  /*0c00*/  IABS R0, R3.reuse ;  /* 0x0000000300007213 */ /* 0x080fe40000000000 */
[----:B------:R-:W-:Y:S01]  /*0c10*/  IMAD.U32 R4, RZ, RZ, UR8 ;  /* 0x00000008ff047e24 */ /* 0x000fe2000f8e00ff */
[----:B------:R-:W-:Y:S01]  /*0c20*/  IABS R5, R3 ;  /* 0x0000000300057213 */ /* 0x000fe20000000000 */
[----:B------:R-:W-:Y:S01]  /*0c30*/  ULOP3.LUT UR8, UR8, UR7, URZ, 0x3c, !UPT ;  /* 0x0000000708087292 */ /* 0x000fe2000f8e3c3f */
[----:B------:R-:W-:Y:S02]  /*0c40*/  R2UR UR11, R0 ;  /* 0x00000000000b72ca */ /* 0x000fe400000e0000 */
[----:B------:R-:W-:-:S05]  /*0c50*/  IABS R4, R4 ;  /* 0x0000000400047213 */ /* 0x000fca0000000000 */
[----:B------:R-:W-:-:S05]  /*0c60*/  IMAD.MOV.U32 R3, RZ, RZ, R4 ;  /* 0x000000ffff037224 */ /* 0x000fca00078e0004 */
[----:B------:R-:W-:Y:S01]  /*0c70*/  R2UR UR10, R3 ;  /* 0x00000000030a72ca */ /* 0x000fe200000e0000 */
[----:B------:R-:W0:Y:S08]  /*0c80*/  I2F.RP R0, UR11 ;  /* 0x0000000b00007d06 */ /* 0x000e300008209400 */
[----:B0-----:R-:W0:Y:S02]  /*0c90*/  MUFU.RCP R0, R0 ;  /* 0x0000000000007308 */ /* 0x001e240000001000 */
[----:B0-----:R-:W-:Y:S01]  /*0ca0*/  VIADD R2, R0, 0xffffffe ;  /* 0x0ffffffe00027836 */ /* 0x001fe20000000000 */
[----:B------:R-:W-:-:S05]  /*0cb0*/  IADD3 R0, RZ, -R5, RZ ;  /* 0x80000005ff007210 */ /* 0x000fca0007ffe0ff */
[----:B------:R-:W0:Y:S02]  /*0cc0*/  F2I.FTZ.U32.TRUNC.NTZ R2, R2 ;  /* 0x0000000200027305 */ /* 0x000e24000021f000 */
[----:B0-----:R-:W-:-:S13]  /*0cd0*/  R2UR UR5, R2 ;  /* 0x00000000020572ca */ /* 0x001fda00000e0000 */
[----:B------:R-:W-:-:S04]  /*0ce0*/  UIADD3 UR9, URZ, -UR5, URZ ;  /* 0x800000053f097290 */ /* 0x000fc8000fffe03f */
[----:B------:R-:W-:-:S04]  /*0cf0*/  UIMAD UR9, UR9, UR11, URZ ;  /* 0x0000000b090972a4 */ /* 0x000fc8000f8e023f */
[----:B------:R-:W-:-:S03]  /*0d00*/  UIMAD.WIDE.U32 UR4, UR5, UR9, UR4 ;  /* 0x00000009050472a5 */ /* 0x000fc6000f8e0004 */
[----:B------:R-:W-:Y:S01]  /*0d10*/  R2UR UR9, R0 ;  /* 0x00000000000972ca */ /* 0x000fe200000e0000 */
[----:B------:R-:W-:-:S12]  /*0d20*/  UIMAD.WIDE.U32 UR4, UR5, UR10, URZ ;  /* 0x0000000a050472a5 */ /* 0x000fd8000f8e003f */
[----:B------:R-:W-:-:S04]  /*0d30*/  UIMAD UR4, UR5, UR9, UR10 ;  /* 0x00000009050472a4 */ /* 0x000fc8000f8e020a */
[----:B------:R-:W-:-:S11]  /*0d40*/  UISETP.GT.U32.AND UP1, UPT, UR11, UR4, UPT ;  /* 0x000000040b00728c */ /* 0x000fd6000bf24070 */
[----:B------:R-:W-:Y:S02]  /*0d50*/  @!UP1 UIADD3 UR4, UR4, -UR11, URZ ;  /* 0x8000000b04049290 */ /* 0x000fe4000fffe03f */
[----:B------:R-:W-:Y:S02]  /*0d60*/  @!UP1 UIADD3 UR5, UR5, 0x1, URZ ;  /* 0x0000000105059890 */ /* 0x000fe4000fffe03f */
[----:B------:R-:W-:Y:S02]  /*0d70*/  UISETP.GE.U32.AND UP0, UPT, UR4, UR11, UPT ;  /* 0x0000000b0400728c */ /* 0x000fe4000bf06070 */
[----:B------:R-:W-:-:S09]  /*0d80*/  UISETP.GE.AND UP1, UPT, UR8, URZ, UPT ;  /* 0x0000003f0800728c */ /* 0x000fd2000bf26270 */
[----:B------:R-:W-:Y:S02]  /*0d90*/  @UP0 UIADD3 UR5, UR5, 0x1, URZ ;  /* 0x0000000105050890 */ /* 0x000fe4000fffe03f */
[----:B------:R-:W-:-:S05]  /*0da0*/  UISETP.NE.AND UP0, UPT, UR7, URZ, UPT ;  /* 0x0000003f0700728c */ /* 0x000fca000bf05270 */
[----:B------:R-:W-:Y:S02]  /*0db0*/  UMOV UR4, UR5 ;  /* 0x0000000500047c82 */ /* 0x000fe40008000000 */
[----:B------:R-:W-:-:S04]  /*0dc0*/  @!UP1 UIADD3 UR4, -UR4, URZ, URZ ;  /* 0x0000003f04049290 */ /* 0x000fc8000fffe13f */
[----:B------:R-:W-:-:S12]  /*0dd0*/  @!UP0 ULOP3.LUT UR4, URZ, UR7, URZ, 0x33, !UPT ;  /* 0x000000073f048292 */ /* 0x000fd8000f8e333f */
.L_x_11:
[----:B------:R-:W-:Y:S01]  /*0de0*/  UIMAD UR37, UR37, UR4, URZ ;  /* 0x00000004252572a4 */ /* 0x000fe2000f8e023f */
[----:B------:R-:W-:Y:S01]  /*0df0*/  IMAD.U32 R0, RZ, RZ, UR6 ;  /* 0x00000006ff007e24 */ /* 0x000fe2000f8e00ff */
[----:B------:R-:W-:Y:S01]  /*0e00*/  USHF.R.S32.HI UR40, URZ, 0x1f, UR39 ;  /* 0x0000001f3f287899 */ /* 0x000fe20008011427 */
[----:B------:R-:W-:Y:S01]  /*0e10*/  IMAD.U32 R3, RZ, RZ, UR4 ;  /* 0x00000004ff037e24 */ /* 0x000fe2000f8e00ff */
[----:B------:R-:W-:Y:S01]  /*0e20*/  PLOP3.LUT P0, PT, PT, PT, PT, 0x80, 0x0 ;  /* 0x000000000000781c */ /* 0x000fe20003f0f070 */
[----:B------:R-:W-:Y:S01]  /*0e30*/  VIADD R27, R27, 0xffffff80 ;  /* 0xffffff801b1b7836 */ /* 0x000fe20000000000 */
[----:B------:R-:W-:Y:S02]  /*0e40*/  CS2R R6, SRZ ;  /* 0x0000000000067805 */ /* 0x000fe4000001ff00 */
[----:B------:R-:W-:Y:S02]  /*0e50*/  CS2R R30, SRZ ;  /* 0x00000000001e7805 */ /* 0x000fe4000001ff00 */
[----:B------:R-:W-:-:S02]  /*0e60*/  VIADDMNMX R0, R3, UR37, R0, PT ;  /* 0x0000002503007c46 */ /* 0x000fc4000b800100 */
[----:B------:R-:W-:Y:S02]  /*0e70*/  CS2R R2, SRZ ;  /* 0x0000000000027805 */ /* 0x000fe4000001ff00 */
[----:B------:R-:W-:Y:S02]  /*0e80*/  MOV R26, RZ ;  /* 0x000000ff001a7202 */ /* 0x000fe40000000f00 */
[----:B------:R-:W-:Y:S02]  /*0e90*/  CS2R R8, SRZ ;  /* 0x0000000000087805 */ /* 0x000fe4000001ff00 */
[----:B------:R-:W-:Y:S01]  /*0ea0*/  R2UR UR45, R0 ;  /* 0x00000000002d72ca */ /* 0x000fe200000e0000 */
[----:B------:R-:W-:Y:S01]  /*0eb0*/  IMAD.MOV.U32 R0, RZ, RZ, RZ ;  /* 0x000000ffff007224 */ /* 0x000fe200078e00ff */
[----:B------:R-:W-:Y:S01]  /*0ec0*/  CS2R R10, SRZ ;  /* 0x00000000000a7805 */ /* 0x000fe2000001ff00 */
[----:B------:R-:W-:Y:S01]  /*0ed0*/  IMAD.MOV.U32 R36, RZ, RZ, RZ ;  /* 0x000000ffff247224 */ /* 0x000fe200078e00ff */
[----:B------:R-:W-:-:S02]  /*0ee0*/  CS2R R38, SRZ ;  /* 0x0000000000267805 */ /* 0x000fc4000001ff00 */
[----:B------:R-:W-:Y:S01]  /*0ef0*/  CS2R R34, SRZ ;  /* 0x0000000000227805 */ /* 0x000fe2000001ff00 */
[----:B------:R-:W-:Y:S01]  /*0f00*/  IMAD.MOV.U32 R33, RZ, RZ, RZ ;  /* 0x000000ffff217224 */ /* 0x000fe200078e00ff */
[----:B------:R-:W-:Y:S01]  /*0f10*/  CS2R R12, SRZ ;  /* 0x00000000000c7805 */ /* 0x000fe2000001ff00 */
[----:B------:R-:W-:Y:S01]  /*0f20*/  IMAD.MOV.U32 R44, RZ, RZ, RZ ;  /* 0x000000ffff2c7224 */ /* 0x000fe200078e00ff */
[----:B------:R-:W-:Y:S02]  /*0f30*/  CS2R R46, SRZ ;  /* 0x00000000002e7805 */ /* 0x000fe4000001ff00 */
[----:B------:R-:W-:Y:S01]  /*0f40*/  CS2R R42, SRZ ;  /* 0x00000000002a7805 */ /* 0x000fe2000001ff00 */
[----:B------:R-:W-:Y:S01]  /*0f50*/  IMAD.MOV.U32 R41, RZ, RZ, RZ ;  /* 0x000000ffff297224 */ /* 0x000fe200078e00ff */
[----:B------:R-:W-:Y:S01]  /*0f60*/  MOV R52, RZ ;  /* 0x000000ff00347202 */ /* 0x000fe20000000f00 */
[----:B------:R-:W-:Y:S01]  /*0f70*/  UISETP.GT.AND UP0, UPT, UR45, UR37, UPT ;  /* 0x000000252d00728c */ /* 0x000fe2000bf04270 */
[----:B------:R-:W-:-:S02]  /*0f80*/  CS2R R14, SRZ ;  /* 0x00000000000e7805 */ /* 0x000fc4000001ff00 */
[----:B------:R-:W-:Y:S02]  /*0f90*/  CS2R R54, SRZ ;  /* 0x0000000000367805 */ /* 0x000fe4000001ff00 */
[----:B------:R-:W-:Y:S01]  /*0fa0*/  CS2R R50, SRZ ;  /* 0x0000000000327805 */ /* 0x000fe2000001ff00 */
[----:B------:R-:W-:Y:S01]  /*0fb0*/  IMAD.MOV.U32 R49, RZ, RZ, RZ ;  /* 0x000000ffff317224 */ /* 0x000fe200078e00ff */
[----:B------:R-:W-:-:S13]  /*0fc0*/  PLOP3.LUT P1, PT, PT, PT, UP0, 0x80, 0x0 ;  /* 0x000000000000781c */ /* 0x000fda0003f2f008 */
[----:B------:R-:W-:Y:S05]  /*0fd0*/  @!P1 BRA `(.L_x_12) ;  /* 0x0000006c004c9947 */ /* 0x000fea0003800000 */
[----:B------:R-:W-:Y:S01]  /*0fe0*/  SHF.R.S32.HI R0, RZ, 0x1f, R27 ;  /* 0x0000001fff007819 */ /* 0x000fe2000001141b */
[----:B------:R-:W0:Y:S01]  /*0ff0*/  S2UR UR7, SR_CgaCtaId ;  /* 0x00000000000779c3 */ /* 0x000e220000008800 */
[----:B------:R-:W-:Y:S02]  /*1000*/  UMOV UR38, 0x400 ;  /* 0x0000040000267882 */ /* 0x000fe40000000000 */
[----:B------:R-:W-:-:S04]  /*1010*/  LEA.HI R17, R0, R27, RZ, 0x7 ;  /* 0x0000001b00117211 */ /* 0x000fc800078f38ff */
[----:B------:R-:W-:-:S06]  /*1020*/  SHF.R.S32.HI R0, RZ, 0x7, R17 ;  /* 0x00000007ff007819 */ /* 0x000fcc0000011411 */
[----:B------:R-:W1:Y:S01]  /*1030*/  SHFL.IDX PT, R0, R0, RZ, 0x1f ;  /* 0x00001fff00007589 */ /* 0x000e6200000e0000 */
[----:B0-----:R-:W-:Y:S01]  /*1040*/  ULEA UR38, UR7, UR38, 0x18 ;  /* 0x0000002607267291 */ /* 0x001fe2000f8ec03f */
[----:B-1----:R-:W-:-:S13]  /*1050*/  R2UR UR6, R0 ;  /* 0x00000000000672ca */ /* 0x002fda00000e0000 */
[----:B------:R-:W-:Y:S02]  /*1060*/  UIMAD.WIDE UR4, UR6, 0x55555556, URZ ;  /* 0x55555556060478a5 */ /* 0x000fe4000f8e023f */
[----:B------:R-:W-:Y:S02]  /*1070*/  UIADD3 UR4, UR38, 0xa200, URZ ;  /* 0x0000a20026047890 */ /* 0x000fe4000fffe03f */
[----:B------:R-:W-:Y:S02]  /*1080*/  ULEA.HI UR5, UR5, UR5, URZ, 0x1 ;  /* 0x0000000505057291 */ /* 0x000fe4000f8f083f */
[----:B------:R-:W-:Y:S02]  /*1090*/  ULOP3.LUT UP0, URZ, UR4, 0x9f, URZ, 0xc0, !UPT ;  /* 0x0000009f043f7892 */ /* 0x000fe4000f80c03f */
[----:B------:R-:W-:-:S04]  /*10a0*/  UIMAD UR5, UR5, -0x3, UR6 ;  /* 0xfffffffd050578a4 */ /* 0x000fc8000f8e0206 */
[----:B------:R-:W-:Y:S01]  /*10b0*/  PLOP3.LUT P0, PT, PT, PT, UP0, 0x80, 0x0 ;  /* 0x000000000000781c */ /* 0x000fe20003f0f008 */
[----:B------:R-:W-:-:S04]  /*10c0*/  ULEA UR5, UR5, UR4, 0xc ;  /* 0x0000000405057291 */ /* 0x000fc8000f8e603f */
[----:B------:R-:W-:-:S04]  /*10d0*/  USHF.R.U32.HI UR5, URZ, 0x4, UR5 ;  /* 0x000000043f057899 */ /* 0x000fc80008011605 */
[----:B------:R-:W-:-:S04]  /*10e0*/  ULOP3.LUT UR46, UR5, 0x3fff, URZ, 0xc0, !UPT ;  /* 0x00003fff052e7892 */ /* 0x000fc8000f8ec03f */
[----:B------:R-:W-:Y:S08]  /*10f0*/  @!P0 BRA `(.L_x_13) ;  /* 0x0000000000408947 */ /* 0x000ff00003800000 */
[----:B------:R-:W-:Y:S01]  /*1100*/  MOV R0, 0x0 ;  /* 0x0000000000007802 */ /* 0x000fe20000000f00 */
[----:B------:R-:W-:Y:S01]  /*1110*/  ULDC.64 UR4, c[0x4][0x98] ;  /* 0x0100260000047ab9 */ /* 0x000fe20000000a00 */
[----:B------:R-:W-:Y:S01]  /*1120*/  ULDC.64 UR6, c[0x4][0x30] ;  /* 0x01000c0000067ab9 */ /* 0x000fe20000000a00 */
[----:B------:R-:W-:Y:S01]  /*1130*/  IMAD.U32 R4, RZ, RZ, UR4 ;  /* 0x00000004ff047e24 */ /* 0x000fe2000f8e00ff */
[----:B------:R0:W1:Y:S01]  /*1140*/  LDC.64 R2, c[0x4][R0] ;  /* 0x0100000000027b82 */ /* 0x0000620000000a00 */
[----:B------:R-:W-:Y:S01]  /*1150*/  IMAD.U32 R5, RZ, RZ, UR5 ;  /* 0x00000005ff057e24 */ /* 0x000fe2000f8e00ff */
[----:B------:R-:W-:Y:S01]  /*1160*/  ULDC.64 UR4, c[0x4][0xa0] ;  /* 0x0100280000047ab9 */ /* 0x000fe20000000a00 */
[----:B------:R-:W-:Y:S01]  /*1170*/  IMAD.U32 R10, RZ, RZ, UR6 ;  /* 0x00000006ff0a7e24 */ /* 0x000fe2000f8e00ff */
[----:B------:R-:W-:Y:S01]  /*1180*/  MOV R7, UR5 ;  /* 0x0000000500077c02 */ /* 0x000fe20008000f00 */
[----:B------:R-:W-:Y:S01]  /*1190*/  IMAD.U32 R6, RZ, RZ, UR4 ;  /* 0x00000004ff067e24 */ /* 0x000fe2000f8e00ff */
[----:B------:R-:W-:Y:S01]  /*11a0*/  MOV R13, RZ ;  /* 0x000000ff000d7202 */ /* 0x000fe20000000f00 */
[----:B------:R-:W-:-:S02]  /*11b0*/  IMAD.U32 R11, RZ, RZ, UR7 ;  /* 0x00000007ff0b7e24 */ /* 0x000fc4000f8e00ff */
[----:B------:R-:W-:Y:S02]  /*11c0*/  IMAD.MOV.U32 R8, RZ, RZ, 0x70 ;  /* 0x00000070ff087424 */ /* 0x000fe400078e00ff */
[----:B0-----:R-:W-:-:S07]  /*11d0*/  IMAD.MOV.U32 R12, RZ, RZ, 0x1 ;  /* 0x00000001ff0c7424 */ /* 0x001fce00078e00ff */
[----:B------:R-:W-:-:S07]  /*11e0*/  LEPC R20, `(.L_x_13) ;  /* 0x000000001014794e */ /* 0x000fce0000000000 */
[----:B-1----:R-:W-:Y:S05]  /*11f0*/  CALL.ABS.NOINC R2 ;  /* 0x0000000002007343 */ /* 0x002fea0003c00000 */
.L_x_13:
[----:B------:R-:W-:Y:S01]  /*1200*/  ULDC.64 UR6, c[0x0][0x990] ;  /* 0x0002640000067ab9 */ /* 0x000fe20000000a00 */
[----:B------:R-:W-:Y:S01]  /*1210*/  ULDC.64 UR4, c[0x0][0x998] ;  /* 0x0002660000047ab9 */ /* 0x000fe20000000a00 */
[----:B------:R-:W-:Y:S01]  /*1220*/  UISETP.NE.U32.AND UP0, UPT, UR6, URZ, UPT ;  /* 0x0000003f0600728c */ /* 0x000fe2000bf05070 */
[----:B------:R-:W-:Y:S01]  /*1230*/  IMAD.MOV.U32 R7, RZ, RZ, 0x3f800000 ;  /* 0x3f800000ff077424 */ /* 0x000fe200078e00ff */
[----:B------:R-:W-:Y:S01]  /*1240*/  UISETP.NE.U32.AND UP1, UPT, UR4, URZ, UPT ;  /* 0x0000003f0400728c */ /* 0x000fe2000bf25070 */
[----:B------:R-:W-:Y:S01]  /*1250*/  IMAD.MOV.U32 R0, RZ, RZ, 0x3f800000 ;  /* 0x3f800000ff007424 */ /* 0x000fe200078e00ff */
[----:B------:R-:W-:Y:S02]  /*1260*/  UISETP.NE.AND.EX UP0, UPT, UR7, URZ, UPT, UP0 ;  /* 0x0000003f0700728c */ /* 0x000fe4000bf05300 */
[----:B------:R-:W-:-:S04]  /*1270*/  UISETP.NE.AND.EX UP1, UPT, UR5, URZ, UPT, UP1 ;  /* 0x0000003f0500728c */ /* 0x000fc8000bf25310 */
[----:B------:R-:W-:Y:S02]  /*1280*/  PLOP3.LUT P0, PT, PT, PT, UP0, 0x80, 0x0 ;  /* 0x000000000000781c */ /* 0x000fe40003f0f008 */
[----:B------:R-:W-:-:S03]  /*1290*/  PLOP3.LUT P1, PT, PT, PT, UP1, 0x80, 0x0 ;  /* 0x000000000000781c */ /* 0x000fc60003f2f018 */
[----:B------:R-:W-:Y:S01]  /*12a0*/  @UP0 ULDC.64 UR12, c[0x0][0x9a8] ;  /* 0x00026a00000c0ab9 */ /* 0x000fe20000000a00 */
[----:B------:R-:W-:Y:S01]  /*12b0*/  @UP0 ULDC.64 UR16, c[0x0][0x9b0] ;  /* 0x00026c0000100ab9 */ /* 0x000fe20000000a00 */
[----:B------:R-:W-:Y:S01]  /*12c0*/  @UP1 ULDC.64 UR14, c[0x0][0x9b8] ;  /* 0x00026e00000e1ab9 */ /* 0x000fe20000000a00 */
[----:B------:R-:W-:Y:S02]  /*12d0*/  @UP0 UIMAD UR10, UR40, UR12, URZ ;  /* 0x0000000c280a02a4 */ /* 0x000fe4000f8e023f */
[----:B------:R-:W-:Y:S02]  /*12e0*/  @UP0 UIMAD.WIDE.U32 UR8, UR39, UR12, URZ ;  /* 0x0000000c270802a5 */ /* 0x000fe4000f8e003f */
[----:B------:R-:W-:Y:S02]  /*12f0*/  @UP1 UIMAD UR12, UR40, UR14, URZ ;  /* 0x0000000e280c12a4 */ /* 0x000fe4000f8e023f */
[----:B------:R-:W-:Y:S02]  /*1300*/  @UP0 UIMAD UR13, UR39, UR13, UR10 ;  /* 0x0000000d270d02a4 */ /* 0x000fe4000f8e020a */
[----:B------:R-:W-:-:S02]  /*1310*/  @UP1 UIMAD.WIDE.U32 UR10, UR39, UR14, URZ ;  /* 0x0000000e270a12a5 */ /* 0x000fc4000f8e003f */
[----:B------:R-:W-:Y:S02]  /*1320*/  @UP1 UIMAD UR14, UR39, UR15, UR12 ;  /* 0x0000000f270e12a4 */ /* 0x000fe4000f8e020c */
[----:B------:R-:W-:Y:S02]  /*1330*/  @UP0 USHF.R.S32.HI UR12, URZ, 0x1f, UR36 ;  /* 0x0000001f3f0c0899 */ /* 0x000fe40008011424 */
[----:B------:R-:W-:Y:S01]  /*1340*/  @UP1 USHF.R.S32.HI UR15, URZ, 0x1f, UR36 ;  /* 0x0000001f3f0f1899 */ /* 0x000fe20008011424 */
[----:B------:R-:W-:Y:S01]  /*1350*/  @UP1 ULDC.64 UR18, c[0x0][0x9c0] ;  /* 0x0002700000121ab9 */ /* 0x000fe20000000a00 */
[----:B------:R-:W-:Y:S02]  /*1360*/  @UP0 UIMAD UR12, UR12, UR16, URZ ;  /* 0x000000100c0c02a4 */ /* 0x000fe4000f8e023f */
[----:B------:R-:W-:Y:S02]  /*1370*/  @UP0 UIADD3 UR9, UR9, UR13, URZ ;  /* 0x0000000d09090290 */ /* 0x000fe4000fffe03f */
[----:B------:R-:W-:-:S02]  /*1380*/  @UP1 UIMAD UR13, UR15, UR18, URZ ;  /* 0x000000120f0d12a4 */ /* 0x000fc4000f8e023f */
[----:B------:R-:W-:Y:S02]  /*1390*/  @UP1 UIADD3 UR11, UR11, UR14, URZ ;  /* 0x0000000e0b0b1290 */ /* 0x000fe4000fffe03f */
[----:B------:R-:W-:Y:S02]  /*13a0*/  @UP0 UIMAD UR12, UR36, UR17, UR12 ;  /* 0x00000011240c02a4 */ /* 0x000fe4000f8e020c */
[----:B------:R-:W-:Y:S02]  /*13b0*/  @UP0 UIMAD.WIDE.U32 UR8, UR36, UR16, UR8 ;  /* 0x00000010240802a5 */ /* 0x000fe4000f8e0008 */
[----:B------:R-:W-:Y:S02]  /*13c0*/  @UP1 UIMAD UR13, UR36, UR19, UR13 ;  /* 0x00000013240d12a4 */ /* 0x000fe4000f8e020d */
[----:B------:R-:W-:Y:S02]  /*13d0*/  @UP1 UIMAD.WIDE.U32 UR10, UR36, UR18, UR10 ;  /* 0x00000012240a12a5 */ /* 0x000fe4000f8e000a */
[----:B------:R-:W-:-:S02]  /*13e0*/  @UP0 UIADD3 UR12, UR9, UR12, URZ ;  /* 0x0000000c090c0290 */ /* 0x000fc4000fffe03f */
[----:B------:R-:W-:Y:S02]  /*13f0*/  @UP0 ULEA UR6, UP2, UR8, UR6, 0x2 ;  /* 0x0000000608060291 */ /* 0x000fe4000f84103f */
[----:B------:R-:W-:Y:S02]  /*1400*/  @UP1 UIADD3 UR9, UR11, UR13, URZ ;  /* 0x0000000d0b091290 */ /* 0x000fe4000fffe03f */
[----:B------:R-:W-:Y:S02]  /*1410*/  @UP1 ULEA UR4, UP3, UR10, UR4, 0x2 ;  /* 0x000000040a041291 */ /* 0x000fe4000f86103f */
[----:B------:R-:W-:Y:S01]  /*1420*/  @UP0 ULEA.HI.X UR7, UR8, UR7, UR12, 0x2, UP2 ;  /* 0x0000000708070291 */ /* 0x000fe200090f140c */
[----:B------:R-:W-:Y:S01]  /*1430*/  IMAD.U32 R2, RZ, RZ, UR6 ;  /* 0x00000006ff027e24 */ /* 0x000fe2000f8e00ff */
[----:B------:R-:W-:Y:S02]  /*1440*/  @UP1 ULEA.HI.X UR5, UR10, UR5, UR9, 0x2, UP3 ;  /* 0x000000050a051291 */ /* 0x000fe400098f1409 */
[----:B------:R-:W-:Y:S01]  /*1450*/  MOV R4, UR4 ;  /* 0x0000000400047c02 */ /* 0x000fe20008000f00 */
[----:B------:R-:W-:Y:S01]  /*1460*/  ULDC UR4, c[0x0][0x9d8] ;  /* 0x0002760000047ab9 */ /* 0x000fe20000000800 */
[----:B------:R-:W-:-:S02]  /*1470*/  IMAD.U32 R3, RZ, RZ, UR7 ;  /* 0x00000007ff037e24 */ /* 0x000fc4000f8e00ff */
[----:B------:R-:W-:-:S03]  /*1480*/  IMAD.U32 R5, RZ, RZ, UR5 ;  /* 0x00000005ff057e24 */ /* 0x000fc6000f8e00ff */
[----:B------:R-:W2:Y:S04]  /*1490*/  @P0 LDG.E R7, desc[UR42][R2.64] ;  /* 0x0000002a02070981 */ /* 0x000ea8000c1e1900 */
[----:B------:R-:W2:Y:S01]  /*14a0*/  @P1 LDG.E R0, desc[UR42][R4.64] ;  /* 0x0000002a04001981 */ /* 0x000ea2000c1e1900 */
[----:B------:R-:W-:-:S04]  /*14b0*/  SHF.L.U32 R6, RZ, 0x1f, RZ ;  /* 0x0000001fff067819 */ /* 0x000fc800000006ff */
[----:B------:R-:W0:Y:S01]  /*14c0*/  SYNCS.PHASECHK.TRANS64.TRYWAIT P0, [UR38+0x12400], R6 ;  /* 0x01240006ff0075a7 */ /* 0x000e220008000166 */
[----:B--2---:R-:W-:-:S04]  /*14d0*/  FMUL.FTZ R0, R7, R0 ;  /* 0x0000000007007220 */ /* 0x004fc80000410000 */
[----:B------:R-:W-:Y:S01]  /*14e0*/  FMUL.FTZ R0, R0, UR4 ;  /* 0x0000000400007c20 */ /* 0x000fe20008410000 */
[----:B0-----:R-:W-:Y:S06]  /*14f0*/  @!P0 BRA `(.L_x_14) ;  /* 0x000000b000248947 */ /* 0x001fec0003800000 */
.L_x_93:
[----:B------:R-:W-:-:S06]  /*1500*/  ULOP3.LUT UR4, UR41, 0x1, URZ, 0xfc, !UPT ;  /* 0x0000000129047892 */ /* 0x000fcc000f8efc3f */
[----:B------:R-:W-:-:S05]  /*1510*/  IMAD.U32 R2, RZ, RZ, UR4 ;  /* 0x00000004ff027e24 */ /* 0x000fca000f8e00ff */
[----:B------:R-:W-:-:S13]  /*1520*/  ISETP.NE.AND P0, PT, R2, 0x3, PT ;  /* 0x000000030200780c */ /* 0x000fda0003f05270 */
[----:B------:R-:W-:Y:S05]  /*1530*/  @!P0 BRA `(.L_x_15) ;  /* 0x0000000000048947 */ /* 0x000fea0003800000 */
[----:B------:R-:W-:Y:S01]  /*1540*/  BPT.TRAP 0x1 ;  /* 0x000000040000795c */ /* 0x000fe20000300000 */
.L_x_15:
[----:B------:R1:W2:Y:S01]  /*1550*/  SYNCS.PHASECHK.TRANS64.TRYWAIT P2, [UR38+0x12430], R6 ;  /* 0x01243006ff0075a7 */ /* 0x0002a20008040166 */
[----:B------:R-:W-:Y:S05]  /*1560*/  @!P0 BRA `(.L_x_16) ;  /* 0x0000000000048947 */ /* 0x000fea0003800000 */
[----:B------:R-:W-:Y:S01]  /*1570*/  BPT.TRAP 0x1 ;  /* 0x000000040000795c */ /* 0x000fe20000300000 */
.L_x_16:
[----:B------:R-:W-:Y:S01]  /*1580*/  ISETP.NE.AND P1, PT, R16, RZ, PT ;  /* 0x000000ff1000720c */ /* 0x000fe20003f25270 */
[----:B------:R-:W-:Y:S01]  /*1590*/  IMAD.U32 R4, RZ, RZ, UR46 ;  /* 0x0000002eff047e24 */ /* 0x000fe2000f8e00ff */
[----:B--2---:R-:W-:Y:S11]  /*15a0*/  @P2 BRA `(.L_x_17) ;  /* 0x0000000000082947 */ /* 0x004ff60003800000 */
[----:B------:R-:W2:Y:S02]  /*15b0*/  SYNCS.PHASECHK.TRANS64.TRYWAIT P2, [UR38+0x12430], R6 ;  /* 0x01243006ff0075a7 */ /* 0x000ea40008040166 */
[----:B--2---:R-:W-:Y:S05]  /*15c0*/  @!P2 BRA `(.L_x_18) ;  /* 0x000000b00008a947 */ /* 0x004fea0003800000 */
.L_x_17:
[----:B------:R-:W-:Y:S05]  /*15d0*/  WARPSYNC.ALL ;  /* 0x0000000000007948 */ /* 0x000fea0003800000 */
[----:B------:R-:W-:Y:S01]  /*15e0*/  IMAD.MOV.U32 R2, RZ, RZ, RZ ;  /* 0x000000ffff027224 */ /* 0x000fe200078e00ff */
[----:B------:R-:W-:Y:S01]  /*15f0*/  MOV R25, RZ ;  /* 0x000000ff00197202 */ /* 0x000fe20000000f00 */
[----:B------:R-:W-:Y:S01]  /*1600*/  IMAD.MOV.U32 R5, RZ, RZ, -0x7fffffe0 ;  /* 0x80000020ff057424 */ /* 0x000fe200078e00ff */
[----:B------:R-:W-:Y:S01]  /*1610*/  LOP3.LUT R4, R4, 0x10000, RZ, 0xfc, !PT ;  /* 0x0001000004047812 */ /* 0x000fe200078efcff */
[----:B------:R-:W-:-:S03]  /*1620*/  UIADD3 UR4, UR38, 0xd200, URZ ;  /* 0x0000d20026047890 */ /* 0x000fc6000fffe03f */
[C---:B------:R-:W-:Y:S01]  /*1630*/  R2UR UR8, R4.reuse ;  /* 0x00000000040872ca */ /* 0x040fe200000e0000 */
[----:B------:R-:W-:Y:S01]  /*1640*/  WARPGROUP.ARRIVE ;  /* 0x00000000000079c5 */ /* 0x000fe20000000000 */
[C---:B------:R-:W-:Y:S01]  /*1650*/  R2UR UR9, R5.reuse ;  /* 0x00000000050972ca */ /* 0x040fe200000e0000 */
[----:B------:R-:W-:Y:S01]  /*1660*/  USHF.R.U32.HI UR4, URZ, 0x4, UR4 ;  /* 0x000000043f047899 */ /* 0x000fe20008011604 */
[C---:B------:R-:W-:Y:S01]  /*1670*/  R2UR UR5, R5.reuse ;  /* 0x00000000050572ca */ /* 0x040fe200000e0000 */
[----:B------:R-:W-:Y:S01]  /*1680*/  UMOV UR11, 0x80000020 ;  /* 0x80000020000b7882 */ /* 0x000fe20000000000 */
[----:B------:R-:W-:Y:S01]  /*1690*/  UMOV UR7, 0x80000020 ;  /* 0x8000002000077882 */ /* 0x000fe20000000000 */
[----:B------:R-:W-:Y:S01]  /*16a0*/  ULOP3.LUT UR4, UR4, 0x3fff, URZ, 0xc0, !UPT ;  /* 0x00003fff04047892 */ /* 0x000fe2000f8ec03f */
[C---:B------:R-:W-:Y:S01]  /*16b0*/  R2UR UR15, R4.reuse ;  /* 0x00000000040f72ca */ /* 0x040fe200000e0000 */
[----:B------:R-:W-:Y:S01]  /*16c0*/  UMOV UR19, 0x80000020 ;  /* 0x8000002000137882 */ /* 0x000fe20000000000 */
[C---:B------:R-:W-:Y:S01]  /*16d0*/  R2UR UR12, R4.reuse ;  /* 0x00000000040c72ca */ /* 0x040fe200000e0000 */
[----:B------:R-:W-:Y:S01]  /*16e0*/  ULOP3.LUT UR32, UR4, 0x10000, URZ, 0xfc, !UPT ;  /* 0x0001000004207892 */ /* 0x000fe2000f8efc3f */
[C---:B------:R-:W-:Y:S01]  /*16f0*/  R2UR UR13, R5.reuse ;  /* 0x00000000050d72ca */ /* 0x040fe200000e0000 */
[----:B------:R-:W-:Y:S01]  /*1700*/  ULDC UR34, c[0x0][0x988] ;  /* 0x0002620000227ab9 */ /* 0x000fe20000000800 */
[C---:B------:R-:W-:Y:S01]  /*1710*/  R2UR UR4, R4.reuse ;  /* 0x00000000040472ca */ /* 0x040fe200000e0000 */
[----:B------:R-:W-:Y:S01]  /*1720*/  UIADD3 UR6, UR32, 0x100, URZ ;  /* 0x0000010020067890 */ /* 0x000fe2000fffe03f */
[C---:B------:R-:W-:Y:S01]  /*1730*/  R2UR UR16, R4.reuse ;  /* 0x00000000041072ca */ /* 0x040fe200000e0000 */
[----:B------:R-:W-:Y:S01]  /*1740*/  UIADD3 UR14, UR32, 0x180, URZ ;  /* 0x00000180200e7890 */ /* 0x000fe2000fffe03f */
[C---:B------:R-:W-:Y:S01]  /*1750*/  R2UR UR17, R5.reuse ;  /* 0x00000000051172ca */ /* 0x040fe200000e0000 */
[----:B------:R-:W-:Y:S01]  /*1760*/  UMOV UR10, UR32 ;  /* 0x00000020000a7c82 */ /* 0x000fe20008000000 */
[----:B------:R-:W-:Y:S01]  /*1770*/  UIADD3 UR18, UR32, 0x200, URZ ;  /* 0x0000020020127890 */ /* 0x000fe2000fffe03f */
[----:B------:R-:W-:Y:S01]  /*1780*/  QGMMA.64x32x32.F32.E4M3.E4M3 R92, gdesc[UR8], RZ, !UPT, gsb0 ;  /* 0x00600000085c79f3 */ /* 0x000fe2000c0008ff */
[----:B------:R-:W-:Y:S01]  /*1790*/  R2UR UR8, R4 ;  /* 0x00000000040872ca */ /* 0x000fe200000e0000 */
[----:B------:R-:W-:Y:S01]  /*17a0*/  UIADD3 UR10, UR32, 0x80, URZ ;  /* 0x00000080200a7890 */ /* 0x000fe2000fffe03f */
[----:B------:R-:W-:Y:S01]  /*17b0*/  R2UR UR9, R5 ;  /* 0x00000000050972ca */ /* 0x000fe200000e0000 */
[----:B------:R-:W-:Y:S01]  /*17c0*/  UMOV UR11, 0x80000020 ;  /* 0x80000020000b7882 */ /* 0x000fe20000000000 */
[----:B------:R-:W-:Y:S01]  /*17d0*/  P2R R108, PR, RZ, 0x1 ;  /* 0x00000001ff6c7803 */ /* 0x000fe20000000000 */
[----:B------:R-:W-:-:S04]  /*17e0*/  UIADD3 UR33, UR45, -0x2, URZ ;  /* 0xfffffffe2d217890 */ /* 0x000fc8000fffe03f */
[----:B------:R-:W-:Y:S01]  /*17f0*/  UISETP.GE.AND UP0, UPT, UR33, UR37, UPT ;  /* 0x000000252100728c */ /* 0x000fe2000bf06270 */
[----:B------:R-:W-:Y:S02]  /*1800*/  WARPGROUP.DEPBAR.LE gsb0, 0x0 ;  /* 0x00008000000079c5 */ /* 0x000fe40000010000 */
[----:B------:R-:W-:-:S06]  /*1810*/  WARPGROUP.ARRIVE ;  /* 0x00000000000079c5 */ /* 0x000fcc0000000000 */
[----:B------:R-:W-:Y:S01]  /*1820*/  QGMMA.64x32x32.F32.E4M3.E4M3 R76, gdesc[UR8], RZ, !UPT, gsb0 ;  /* 0x00600000084c79f3 */ /* 0x000fe2000c0008ff */
[----:B------:R-:W-:Y:S02]  /*1830*/  UIADD3 UR8, UR15, 0x2, URZ ;  /* 0x000000020f087890 */ /* 0x000fe4000fffe03f */
[----:B------:R-:W-:Y:S01]  /*1840*/  UIADD3 UR10, UR32, 0x2, URZ ;  /* 0x00000002200a7890 */ /* 0x000fe2000fffe03f */
[----:B------:R-:W-:Y:S01]  /*1850*/  UMOV UR15, 0x80000020 ;  /* 0x80000020000f7882 */ /* 0x000fe20000000000 */
[----:B------:R-:W-:Y:S01]  /*1860*/  UMOV UR9, 0x80000020 ;  /* 0x8000002000097882 */ /* 0x000fe20000000000 */
[----:B------:R-:W-:Y:S01]  /*1870*/  UMOV UR11, 0x80000020 ;  /* 0x80000020000b7882 */ /* 0x000fe20000000000 */
[----:B------:R-:W-:Y:S02]  /*1880*/  WARPGROUP.DEPBAR.LE gsb0, 0x0 ;  /* 0x00008000000079c5 */ /* 0x000fe40000010000 */
[----:B------:R-:W-:-:S06]  /*1890*/  WARPGROUP.ARRIVE ;  /* 0x00000000000079c5 */ /* 0x000fcc0000000000 */
[----:B------:R-:W-:Y:S03]  /*18a0*/  QGMMA.64x32x32.F32.E4M3.E4M3 R60, gdesc[UR4], RZ, !UPT, gsb0 ;  /* 0x00600000043c79f3 */ /* 0x000fe6000c0008ff */
[----:B------:R-:W2:Y:S01]  /*18b0*/  S2UR UR7, SR_CgaCtaId ;  /* 0x00000000000779c3 */ /* 0x000ea20000008800 */
[----:B------:R-:W-:Y:S01]  /*18c0*/  UMOV UR4, URZ ;  /* 0x0000003f00047c82 */ /* 0x000fe20008000000 */
[----:B------:R-:W-:Y:S02]  /*18d0*/  WARPGROUP.DEPBAR.LE gsb0, 0x0 ;  /* 0x00008000000079c5 */ /* 0x000fe40000010000 */
[----:B------:R-:W-:-:S06]  /*18e0*/  WARPGROUP.ARRIVE ;  /* 0x00000000000079c5 */ /* 0x000fcc0000000000 */
[----:B------:R-:W-:Y:S03]  /*18f0*/  QGMMA.64x32x32.F32.E4M3.E4M3 R44, gdesc[UR12], RZ, !UPT, gsb0 ;  /* 0x006000000c2c79f3 */ /* 0x000fe6000c0008ff */
[----:B------:R-:W-:Y:S02]  /*1900*/  WARPGROUP.DEPBAR.LE gsb0, 0x0 ;  /* 0x00008000000079c5 */ /* 0x000fe40000010000 */
[----:B------:R-:W-:-:S06]  /*1910*/  WARPGROUP.ARRIVE ;  /* 0x00000000000079c5 */ /* 0x000fcc0000000000 */
[----:B------:R-:W-:Y:S03]  /*1920*/  QGMMA.64x32x32.F32.E4M3.E4M3 R28, gdesc[UR16], RZ, !UPT, gsb0 ;  /* 0x00600000101c79f3 */ /* 0x000fe6000c0008ff */
[----:B------:R-:W-:Y:S02]  /*1930*/  WARPGROUP.DEPBAR.LE gsb0, 0x0 ;  /* 0x00008000000079c5 */ /* 0x000fe40000010000 */
[----:B------:R-:W-:-:S06]  /*1940*/  WARPGROUP.ARRIVE ;  /* 0x00000000000079c5 */ /* 0x000fcc0000000000 */
[----:B------:R-:W-:Y:S01]  /*1950*/  QGMMA.64x32x32.F32.E4M3.E4M3 R92, gdesc[UR8], R92, gsb0 ;  /* 0x00600000085c79f3 */ /* 0x000fe2000800085c */
[----:B------:R-:W-:Y:S01]  /*1960*/  UIADD3 UR10, UR32, 0x82, URZ ;  /* 0x00000082200a7890 */ /* 0x000fe2000fffe03f */
[----:B------:R-:W-:Y:S01]  /*1970*/  UMOV UR11, 0x80000020 ;  /* 0x80000020000b7882 */ /* 0x000fe20000000000 */
[----:B------:R-:W-:Y:S02]  /*1980*/  WARPGROUP.DEPBAR.LE gsb0, 0x0 ;  /* 0x00008000000079c5 */ /* 0x000fe40000010000 */
[----:B------:R-:W-:Y:S01]  /*1990*/  WARPGROUP.ARRIVE ;  /* 0x00000000000079c5 */ /* 0x000fe20000000000 */
[C---:B------:R-:W-:Y:S01]  /*19a0*/  FMUL.FTZ R14, R0.reuse, R92 ;  /* 0x0000005c000e7220 */ /* 0x040fe20000410000 */
[C---:B01----:R-:W-:Y:S01]  /*19b0*/  FMUL.FTZ R6, R0.reuse, R94 ;  /* 0x0000005e00067220 */ /* 0x043fe20000410000 */
[C---:B------:R-:W-:Y:S01]  /*19c0*/  FMUL.FTZ R8, R0.reuse, R93 ;  /* 0x0000005d00087220 */ /* 0x040fe20000410000 */
[C---:B------:R-:W-:Y:S01]  /*19d0*/  FMUL.FTZ R7, R0.reuse, R95 ;  /* 0x0000005f00077220 */ /* 0x040fe20000410000 */
[C---:B------:R-:W-:Y:S01]  /*19e0*/  FMUL.FTZ R19, R0.reuse, R96 ;  /* 0x0000006000137220 */ /* 0x040fe20000410000 */
[----:B------:R-:W-:Y:S01]  /*19f0*/  QGMMA.64x32x32.F32.E4M3.E4M3 R76, gdesc[UR8], R76, gsb0 ;  /* 0x00600000084c79f3 */ /* 0x000fe2000800084c */
[----:B------:R-:W-:Y:S01]  /*1a00*/  UIADD3 UR10, UR32, 0x102, URZ ;  /* 0x00000102200a7890 */ /* 0x000fe2000fffe03f */
[C---:B------:R-:W-:Y:S01]  /*1a10*/  FMUL.FTZ R9, R0.reuse, R98 ;  /* 0x0000006200097220 */ /* 0x040fe20000410000 */
[----:B------:R-:W-:Y:S01]  /*1a20*/  UMOV UR11, 0x80000020 ;  /* 0x80000020000b7882 */ /* 0x000fe20000000000 */
[C---:B------:R-:W-:Y:S01]  /*1a30*/  FMUL.FTZ R12, R0.reuse, R101 ;  /* 0x00000065000c7220 */ /* 0x040fe20000410000 */
[----:B------:R-:W-:Y:S01]  /*1a40*/  MUFU.TANH R14, R14 ;  /* 0x0000000e000e7308 */ /* 0x000fe20000002400 */
[C---:B------:R-:W-:Y:S01]  /*1a50*/  FMUL.FTZ R20, R0.reuse, R106 ;  /* 0x0000006a00147220 */ /* 0x040fe20000410000 */
[C---:B------:R-:W-:Y:S01]  /*1a60*/  FMUL.FTZ R10, R0.reuse, R99 ;  /* 0x00000063000a7220 */ /* 0x040fe20000410000 */
[C---:B------:R-:W-:Y:S01]  /*1a70*/  FMUL.FTZ R26, R0.reuse, R100 ;  /* 0x00000064001a7220 */ /* 0x040fe20000410000 */
[C---:B------:R-:W-:Y:S01]  /*1a80*/  FMUL.FTZ R11, R0.reuse, R102 ;  /* 0x00000066000b7220 */ /* 0x040fe20000410000 */
[C---:B------:R-:W-:Y:S01]  /*1a90*/  FMUL.FTZ R13, R0.reuse, R104 ;  /* 0x00000068000d7220 */ /* 0x040fe20000410000 */
[C---:B------:R-:W-:Y:S01]  /*1aa0*/  FMUL.FTZ R22, R0.reuse, R107 ;  /* 0x0000006b00167220 */ /* 0x040fe20000410000 */
[C---:B------:R-:W-:Y:S01]  /*1ab0*/  FMUL.FTZ R21, R0.reuse, R97 ;  /* 0x0000006100157220 */ /* 0x040fe20000410000 */
[----:B------:R-:W0:Y:S01]  /*1ac0*/  MUFU.TANH R6, R6 ;  /* 0x0000000600067308 */ /* 0x000e220000002400 */
[C---:B------:R-:W-:Y:S01]  /*1ad0*/  FMUL.FTZ R15, R0.reuse, R103 ;  /* 0x00000067000f7220 */ /* 0x040fe20000410000 */
[----:B------:R-:W-:-:S06]  /*1ae0*/  FMUL.FTZ R16, R0, R105 ;  /* 0x0000006900107220 */ /* 0x000fcc0000410000 */
[----:B------:R-:W-:Y:S08]  /*1af0*/  MUFU.TANH R8, R8 ;  /* 0x0000000800087308 */ /* 0x000ff00000002400 */
[----:B------:R-:W1:Y:S08]  /*1b00*/  MUFU.TANH R7, R7 ;  /* 0x0000000700077308 */ /* 0x000e700000002400 */
[----:B------:R-:W-:Y:S08]  /*1b10*/  MUFU.TANH R19, R19 ;  /* 0x0000001300137308 */ /* 0x000ff00000002400 */
[----:B------:R-:W3:Y:S08]  /*1b20*/  MUFU.TANH R9, R9 ;  /* 0x0000000900097308 */ /* 0x000ef00000002400 */
[----:B------:R-:W4:Y:S01]  /*1b30*/  MUFU.TANH R12, R12 ;  /* 0x0000000c000c7308 */ /* 0x000f220000002400 */
[----:B------:R-:W-:-:S02]  /*1b40*/  WARPGROUP.DEPBAR.LE gsb0, 0x0 ;  /* 0x00008000000079c5 */ /* 0x000fc40000010000 */
[----:B------:R-:W-:Y:S01]  /*1b50*/  WARPGROUP.ARRIVE ;  /* 0x00000000000079c5 */ /* 0x000fe20000000000 */
[C---:B------:R-:W-:Y:S01]  /*1b60*/  FMUL.FTZ R23, R0.reuse, R77 ;  /* 0x0000004d00177220 */ /* 0x040fe20000410000 */
[C---:B------:R-:W-:Y:S01]  /*1b70*/  FMUL.FTZ R77, R0.reuse, R81 ;  /* 0x00000051004d7220 */ /* 0x040fe20000410000 */
        /* <DEDUP_REMOVED lines=8> */
[C---:B------:R-:W-:Y:S01]  /*1c00*/  FMUL.FTZ R86, R0.reuse, R87 ;  /* 0x0000005700567220 */ /* 0x040fe20000410000 */
[C---:B------:R-:W-:Y:S01]  /*1c10*/  FMUL.FTZ R87, R0.reuse, R90 ;  /* 0x0000005a00577220 */ /* 0x040fe20000410000 */
[----:B------:R-:W5:Y:S01]  /*1c20*/  MUFU.TANH R20, R20 ;  /* 0x0000001400147308 */ /* 0x000f620000002400 */
[C---:B------:R-:W-:Y:S01]  /*1c30*/  FMUL.FTZ R18, R0.reuse, R76 ;  /* 0x0000004c00127220 */ /* 0x040fe20000410000 */
[C---:B------:R-:W-:Y:S01]  /*1c40*/  FMUL.FTZ R76, R0.reuse, R78 ;  /* 0x0000004e004c7220 */ /* 0x040fe20000410000 */
[C---:B------:R-:W-:Y:S01]  /*1c50*/  FMUL.FTZ R78, R0.reuse, R79 ;  /* 0x0000004f004e7220 */ /* 0x040fe20000410000 */
[C---:B------:R-:W-:Y:S01]  /*1c60*/  FMUL.FTZ R79, R0.reuse, R82 ;  /* 0x00000052004f7220 */ /* 0x040fe20000410000 */
[C---:B------:R-:W-:Y:S01]  /*1c70*/  FMUL.FTZ R82, R0.reuse, R83 ;  /* 0x0000005300527220 */ /* 0x040fe20000410000 */
[C---:B------:R-:W-:Y:S01]  /*1c80*/  FMUL.FTZ R83, R0.reuse, R88 ;  /* 0x0000005800537220 */ /* 0x040fe20000410000 */
[----:B------:R-:W-:Y:S01]  /*1c90*/  FMUL.FTZ R88, R0, R91 ;  /* 0x0000005b00587220 */ /* 0x000fe20000410000 */
[----:B------:R-:W2:Y:S08]  /*1ca0*/  MUFU.TANH R10, R10 ;  /* 0x0000000a000a7308 */ /* 0x000eb00000002400 */
[----:B------:R-:W-:Y:S08]  /*1cb0*/  MUFU.TANH R26, R26 ;  /* 0x0000001a001a7308 */ /* 0x000ff00000002400 */
[----:B------:R-:W2:Y:S08]  /*1cc0*/  MUFU.TANH R11, R11 ;  /* 0x0000000b000b7308 */ /* 0x000eb00000002400 */
[----:B------:R-:W2:Y:S08]  /*1cd0*/  MUFU.TANH R13, R13 ;  /* 0x0000000d000d7308 */ /* 0x000eb00000002400 */
[----:B------:R-:W2:Y:S08]  /*1ce0*/  MUFU.TANH R22, R22 ;  /* 0x0000001600167308 */ /* 0x000eb00000002400 */
[----:B------:R-:W2:Y:S01]  /*1cf0*/  MUFU.TANH R21, R21 ;  /* 0x0000001500157308 */ /* 0x000ea20000002400 */
        /* <DEDUP_REMOVED lines=8> */
[C---:B------:R-:W-:Y:S01]  /*1d80*/  FMUL.FTZ R69, R0.reuse, R72 ;  /* 0x0000004800457220 */ /* 0x040fe20000410000 */
[C---:B------:R-:W-:Y:S01]  /*1d90*/  FMUL.FTZ R72, R0.reuse, R74 ;  /* 0x0000004a00487220 */ /* 0x040fe20000410000 */
[----:B------:R-:W-:Y:S01]  /*1da0*/  LOP3.LUT R74, R17, 0xffffff80, RZ, 0xc0, !PT ;  /* 0xffffff80114a7812 */ /* 0x000fe200078ec0ff */
[C---:B------:R-:W-:Y:S01]  /*1db0*/  FMUL.FTZ R90, R0.reuse, R63 ;  /* 0x0000003f005a7220 */ /* 0x040fe20000410000 */
[C---:B------:R-:W-:Y:S01]  /*1dc0*/  FMUL.FTZ R63, R0.reuse, R65 ;  /* 0x00000041003f7220 */ /* 0x040fe20000410000 */
[C---:B------:R-:W-:Y:S01]  /*1dd0*/  FMUL.FTZ R65, R0.reuse, R68 ;  /* 0x0000004400417220 */ /* 0x040fe20000410000 */
[----:B------:R-:W-:Y:S01]  /*1de0*/  FMUL.FTZ R68, R0, R70 ;  /* 0x0000004600447220 */ /* 0x000fe20000410000 */
[----:B------:R-:W-:-:S02]  /*1df0*/  IMAD.IADD R27, R27, 0x1, -R74 ;  /* 0x000000011b1b7824 */ /* 0x000fc400078e0a4a */
[C---:B------:R-:W-:Y:S01]  /*1e00*/  FMUL.FTZ R70, R0.reuse, R71 ;  /* 0x0000004700467220 */ /* 0x040fe20000410000 */
[C---:B------:R-:W-:Y:S01]  /*1e10*/  FMUL.FTZ R71, R0.reuse, R73 ;  /* 0x0000004900477220 */ /* 0x040fe20000410000 */
[----:B------:R-:W-:Y:S01]  /*1e20*/  UIADD3 UR10, UR32, 0x202, URZ ;  /* 0x00000202200a7890 */ /* 0x000fe2000fffe03f */
[----:B------:R-:W2:Y:S01]  /*1e30*/  MUFU.TANH R23, R23 ;  /* 0x0000001700177308 */ /* 0x000ea20000002400 */
[----:B------:R-:W-:Y:S01]  /*1e40*/  SHF.R.S32.HI R74, RZ, 0x1f, R27 ;  /* 0x0000001fff4a7819 */ /* 0x000fe2000001141b */
[----:B------:R-:W-:Y:S01]  /*1e50*/  UMOV UR11, 0x80000020 ;  /* 0x80000020000b7882 */ /* 0x000fe20000000000 */
[C---:B------:R-:W-:Y:S01]  /*1e60*/  FMUL.FTZ R60, R0.reuse, R60 ;  /* 0x0000003c003c7220 */ /* 0x040fe20000410000 */
[----:B------:R-:W-:Y:S01]  /*1e70*/  FMUL.FTZ R61, R0, R61 ;  /* 0x0000003d003d7220 */ /* 0x000fe20000410000 */
[----:B------:R-:W-:Y:S01]  /*1e80*/  LEA.HI R3, R74, R27, RZ, 0x2 ;  /* 0x0000001b4a037211 */ /* 0x000fe200078f10ff */
[----:B------:R-:W-:Y:S02]  /*1e90*/  FMUL.FTZ R74, R0, R75 ;  /* 0x0000004b004a7220 */ /* 0x000fe40000410000 */
[----:B------:R-:W2:Y:S01]  /*1ea0*/  MUFU.TANH R15, R15 ;  /* 0x0000000f000f7308 */ /* 0x000ea20000002400 */
[----:B------:R-:W-:Y:S01]  /*1eb0*/  LOP3.LUT R92, R3, 0x7ffffffc, RZ, 0xc0, !PT ;  /* 0x7ffffffc035c7812 */ /* 0x000fe200078ec0ff */
[----:B------:R-:W-:-:S04]  /*1ec0*/  IMAD.MOV.U32 R3, RZ, RZ, -0x2 ;  /* 0xfffffffeff037424 */ /* 0x000fc800078e00ff */
[----:B------:R-:W-:Y:S02]  /*1ed0*/  IMAD.IADD R92, R27, 0x1, -R92 ;  /* 0x000000011b5c7824 */ /* 0x000fe400078e0a5c */
[----:B------:R-:W2:Y:S02]  /*1ee0*/  MUFU.TANH R24, R24 ;  /* 0x0000001800187308 */ /* 0x000ea40000002400 */
[----:B------:R-:W-:-:S04]  /*1ef0*/  IMAD R92, R92, R3, 0xa0 ;  /* 0x000000a05c5c7424 */ /* 0x000fc800078e0203 */
[----:B------:R-:W-:Y:S02]  /*1f00*/  VIADD R3, R92, UR44 ;  /* 0x0000002c5c037c36 */ /* 0x000fe40008000000 */
[----:B------:R-:W2:Y:S08]  /*1f10*/  MUFU.TANH R16, R16 ;  /* 0x0000001000107308 */ /* 0x000eb00000002400 */
[----:B------:R-:W2:Y:S08]  /*1f20*/  MUFU.TANH R76, R76 ;  /* 0x0000004c004c7308 */ /* 0x000eb00000002400 */
[----:B------:R-:W2:Y:S01]  /*1f30*/  MUFU.TANH R18, R18 ;  /* 0x0000001200127308 */ /* 0x000ea20000002400 */
[----:B------:R-:W-:-:S02]  /*1f40*/  WARPGROUP.DEPBAR.LE gsb0, 0x0 ;  /* 0x00008000000079c5 */ /* 0x000fc40000010000 */
[C---:B------:R-:W-:Y:S01]  /*1f50*/  FMUL.FTZ R73, R0.reuse, R44 ;  /* 0x0000002c00497220 */ /* 0x040fe20000410000 */
[----:B------:R-:W-:Y:S01]  /*1f60*/  MOV R44, UR45 ;  /* 0x0000002d002c7c02 */ /* 0x000fe20008000f00 */
[----:B------:R-:W-:Y:S01]  /*1f70*/  WARPGROUP.ARRIVE ;  /* 0x00000000000079c5 */ /* 0x000fe20000000000 */
[C---:B------:R-:W-:Y:S01]  /*1f80*/  FMUL.FTZ R75, R0.reuse, R45 ;  /* 0x0000002d004b7220 */ /* 0x040fe20000410000 */
[C---:B------:R-:W-:Y:S01]  /*1f90*/  FMUL.FTZ R95, R0.reuse, R56 ;  /* 0x00000038005f7220 */ /* 0x040fe20000410000 */
[----:B------:R-:W-:Y:S01]  /*1fa0*/  FMUL.FTZ R96, R0, R58 ;  /* 0x0000003a00607220 */ /* 0x000fe20000410000 */
[----:B------:R-:W-:Y:S02]  /*1fb0*/  IMAD R3, R44, -0xa0, R3 ;  /* 0xffffff602c037824 */ /* 0x000fe400078e0203 */
[C---:B------:R-:W-:Y:S01]  /*1fc0*/  FMUL.FTZ R58, R0.reuse, R57 ;  /* 0x00000039003a7220 */ /* 0x040fe20000410000 */
[----:B------:R-:W-:Y:S01]  /*1fd0*/  QGMMA.64x32x32.F32.E4M3.E4M3 R28, gdesc[UR8], R28, gsb0 ;  /* 0x00600000081c79f3 */ /* 0x000fe2000800081c */
[C---:B------:R-:W-:Y:S01]  /*1fe0*/  FMUL.FTZ R27, R0.reuse, R52 ;  /* 0x00000034001b7220 */ /* 0x040fe20000410000 */
[C---:B------:R-:W-:Y:S01]  /*1ff0*/  FMUL.FTZ R92, R0.reuse, R47 ;  /* 0x0000002f005c7220 */ /* 0x040fe20000410000 */
[C---:B------:R-:W-:Y:S01]  /*2000*/  ISETP.GT.AND P6, PT, R3.reuse, RZ, PT ;  /* 0x000000ff0300720c */ /* 0x040fe20003fc4270 */
[----:B------:R-:W-:Y:S01]  /*2010*/  FMUL.FTZ R94, R0, R55 ;  /* 0x00000037005e7220 */ /* 0x000fe20000410000 */
[C---:B------:R-:W-:Y:S01]  /*2020*/  ISETP.GT.AND P5, PT, R3.reuse, 0x1, PT ;  /* 0x000000010300780c */ /* 0x040fe20003fa4270 */
[----:B------:R-:W2:Y:S01]  /*2030*/  MUFU.TANH R77, R77 ;  /* 0x0000004d004d7308 */ /* 0x000ea20000002400 */
[----:B0-----:R-:W-:Y:S01]  /*2040*/  FSEL R6, R6, -INF , P6 ;  /* 0xff80000006067808 */ /* 0x001fe20003000000 */
[----:B------:R-:W-:Y:S01]  /*2050*/  FMUL.FTZ R91, R0, R46 ;  /* 0x0000002e005b7220 */ /* 0x000fe20000410000 */
[----:B------:R-:W-:Y:S01]  /*2060*/  FSEL R14, R14, -INF , P6 ;  /* 0xff8000000e0e7808 */ /* 0x000fe20003000000 */
[C---:B------:R-:W-:Y:S01]  /*2070*/  FMUL.FTZ R48, R0.reuse, R48 ;  /* 0x0000003000307220 */ /* 0x040fe20000410000 */
[C---:B------:R-:W-:Y:S01]  /*2080*/  ISETP.GT.AND P4, PT, R3.reuse, 0x8, PT ;  /* 0x000000080300780c */ /* 0x040fe20003f84270 */
[C---:B------:R-:W-:Y:S01]  /*2090*/  FMUL.FTZ R47, R0.reuse, R53 ;  /* 0x00000035002f7220 */ /* 0x040fe20000410000 */
[----:B------:R-:W-:Y:S01]  /*20a0*/  ISETP.GT.AND P6, PT, R3, 0x11, PT ;  /* 0x000000110300780c */ /* 0x000fe20003fc4270 */
[----:B------:R0:W-:Y:S01]  /*20b0*/  MUFU.TANH R55, R27 ;  /* 0x0000001b00377308 */ /* 0x0001e20000002400 */
[----:B-1----:R-:W-:Y:S01]  /*20c0*/  FSEL R7, R7, -INF , P5 ;  /* 0xff80000007077808 */ /* 0x002fe20002800000 */
[----:B------:R-:W-:Y:S01]  /*20d0*/  FMUL.FTZ R49, R0, R49 ;  /* 0x0000003100317220 */ /* 0x000fe20000410000 */
[----:B------:R-:W-:Y:S01]  /*20e0*/  FSEL R17, R8, -INF , P5 ;  /* 0xff80000008117808 */ /* 0x000fe20002800000 */
[C---:B------:R-:W-:Y:S01]  /*20f0*/  FMUL.FTZ R93, R0.reuse, R54 ;  /* 0x00000036005d7220 */ /* 0x040fe20000410000 */
[C---:B------:R-:W-:Y:S01]  /*2100*/  ISETP.GT.AND P5, PT, R3.reuse, 0x18, PT ;  /* 0x000000180300780c */ /* 0x040fe20003fa4270 */
[C---:B------:R-:W-:Y:S01]  /*2110*/  FMUL.FTZ R50, R0.reuse, R50 ;  /* 0x0000003200327220 */ /* 0x040fe20000410000 */
[C---:B------:R-:W-:Y:S01]  /*2120*/  ISETP.GT.AND P2, PT, R3.reuse, 0x9, PT ;  /* 0x000000090300780c */ /* 0x040fe20003f44270 */
[----:B------:R-:W-:Y:S01]  /*2130*/  MUFU.TANH R81, R81 ;  /* 0x0000005100517308 */ /* 0x000fe20000002400 */
[----:B------:R-:W-:Y:S01]  /*2140*/  ISETP.GT.AND P3, PT, R3, 0x10, PT ;  /* 0x000000100300780c */ /* 0x000fe20003f64270 */
[C---:B------:R-:W-:Y:S01]  /*2150*/  FMUL.FTZ R51, R0.reuse, R51 ;  /* 0x0000003300337220 */ /* 0x040fe20000410000 */
[----:B---3--:R-:W-:Y:S01]  /*2160*/  FSEL R8, R9, -INF , P4 ;  /* 0xff80000009087808 */ /* 0x008fe20002000000 */
[----:B------:R-:W-:Y:S01]  /*2170*/  FMUL.FTZ R97, R0, R59 ;  /* 0x0000003b00617220 */ /* 0x000fe20000410000 */
[----:B------:R-:W-:-:S02]  /*2180*/  FSEL R19, R19, -INF , P4 ;  /* 0xff80000013137808 */ /* 0x000fc40002000000 */
[----:B----4-:R-:W-:Y:S01]  /*2190*/  FSEL R44, R12, -INF , P6 ;  /* 0xff8000000c2c7808 */ /* 0x010fe20003000000 */
[----:B------:R-:W1:Y:S01]  /*21a0*/  MUFU.TANH R86, R86 ;  /* 0x0000005600567308 */ /* 0x000e620000002400 */
[----:B------:R-:W-:Y:S02]  /*21b0*/  ISETP.GT.AND P4, PT, R3, 0x19, PT ;  /* 0x000000190300780c */ /* 0x000fe40003f84270 */
[----:B-----5:R-:W-:Y:S02]  /*21c0*/  FSEL R12, R20, -INF , P5 ;  /* 0xff800000140c7808 */ /* 0x020fe40002800000 */
[----:B------:R-:W-:Y:S02]  /*21d0*/  FMNMX.FTZ R20, R14, R17, !PT ;  /* 0x000000110e147209 */ /* 0x000fe40007810000 */
[----:B--2---:R-:W-:Y:S01]  /*21e0*/  FSEL R9, R10, -INF , P2 ;  /* 0xff8000000a097808 */ /* 0x004fe20001000000 */
[----:B------:R-:W2:Y:S01]  /*21f0*/  MUFU.TANH R80, R80 ;  /* 0x0000005000507308 */ /* 0x000ea20000002400 */
[----:B------:R-:W-:-:S02]  /*2200*/  FSEL R10, R11, -INF , P3 ;  /* 0xff8000000b0a7808 */ /* 0x000fc40001800000 */
[----:B------:R-:W-:Y:S02]  /*2210*/  FSEL R26, R26, -INF , P3 ;  /* 0xff8000001a1a7808 */ /* 0x000fe40001800000 */
[----:B------:R-:W-:Y:S02]  /*2220*/  FSEL R45, R13, -INF , P5 ;  /* 0xff8000000d2d7808 */ /* 0x000fe40002800000 */
[----:B------:R-:W-:Y:S01]  /*2230*/  ISETP.GT.AND P3, PT, R3, 0x21, PT ;  /* 0x000000210300780c */ /* 0x000fe20003f64270 */
[----:B------:R3:W-:Y:S01]  /*2240*/  MUFU.TANH R53, R48 ;  /* 0x0000003000357308 */ /* 0x0007e20000002400 */
[----:B------:R-:W-:Y:S02]  /*2250*/  FSEL R13, R22, -INF , P4 ;  /* 0xff800000160d7808 */ /* 0x000fe40002000000 */
[----:B------:R-:W-:Y:S02]  /*2260*/  FSEL R21, R21, -INF , P2 ;  /* 0xff80000015157808 */ /* 0x000fe40001000000 */
[----:B------:R-:W-:-:S02]  /*2270*/  FMNMX.FTZ R22, R19, R20, !PT ;  /* 0x0000001413167209 */ /* 0x000fc40007810000 */
[----:B------:R-:W-:Y:S01]  /*2280*/  FSEL R56, R23, -INF , P3 ;  /* 0xff80000017387808 */ /* 0x000fe20001800000 */
[----:B------:R-:W4:Y:S01]  /*2290*/  MUFU.TANH R78, R78 ;  /* 0x0000004e004e7308 */ /* 0x000f220000002400 */
[----:B------:R-:W-:Y:S02]  /*22a0*/  FMNMX.FTZ R23, R21, R22, !PT ;  /* 0x0000001615177209 */ /* 0x000fe40007810000 */
[----:B------:R-:W-:Y:S02]  /*22b0*/  FSEL R11, R15, -INF , P6 ;  /* 0xff8000000f0b7808 */ /* 0x000fe40003000000 */
[----:B------:R-:W-:Y:S01]  /*22c0*/  ISETP.GT.AND P6, PT, R3, 0x28, PT ;  /* 0x000000280300780c */ /* 0x000fe20003fc4270 */
[----:B------:R-:W-:Y:S02]  /*22d0*/  WARPGROUP.DEPBAR.LE gsb0, 0x0 ;  /* 0x00008000000079c5 */ /* 0x000fe40000010000 */
[----:B------:R-:W-:Y:S01]  /*22e0*/  FMNMX.FTZ R23, R26, R23, !PT ;  /* 0x000000171a177209 */ /* 0x000fe20007810000 */
[----:B------:R-:W-:Y:S01]  /*22f0*/  MUFU.TANH R64, R64 ;  /* 0x0000004000407308 */ /* 0x000fe20000002400 */
[----:B------:R-:W-:Y:S01]  /*2300*/  FSEL R57, R24, -INF , P6 ;  /* 0xff80000018397808 */ /* 0x000fe20003000000 */
[----:B------:R-:W-:Y:S01]  /*2310*/  FMUL.FTZ R40, R0, R40 ;  /* 0x0000002800287220 */ /* 0x000fe20000410000 */
[----:B------:R-:W-:-:S02]  /*2320*/  FMNMX.FTZ R24, R44, R23, !PT ;  /* 0x000000172c187209 */ /* 0x000fc40007810000 */
[----:B------:R-:W-:Y:S02]  /*2330*/  ISETP.GT.AND P2, PT, R3, 0x20, PT ;  /* 0x000000200300780c */ /* 0x000fe40003f44270 */
[----:B------:R-:W-:Y:S01]  /*2340*/  FSEL R46, R16, -INF , P4 ;  /* 0xff800000102e7808 */ /* 0x000fe20002000000 */
[----:B------:R-:W-:Y:S01]  /*2350*/  MUFU.TANH R54, R49 ;  /* 0x0000003100367308 */ /* 0x000fe20000002400 */
[----:B0-----:R-:W-:Y:S02]  /*2360*/  FMNMX.FTZ R27, R45, R24, !PT ;  /* 0x000000182d1b7209 */ /* 0x001fe40007810000 */
[----:B------:R-:W-:Y:S02]  /*2370*/  FSEL R15, R76, -INF , P2 ;  /* 0xff8000004c0f7808 */ /* 0x000fe40001000000 */
[----:B---3--:R-:W-:Y:S02]  /*2380*/  FSEL R48, R18, -INF , P2 ;  /* 0xff80000012307808 */ /* 0x008fe40001000000 */
[C---:B------:R-:W-:Y:S01]  /*2390*/  ISETP.GT.AND P5, PT, R3.reuse, 0x29, PT ;  /* 0x000000290300780c */ /* 0x040fe20003fa4270 */
[----:B------:R0:W-:Y:S01]  /*23a0*/  MUFU.TANH R76, R47 ;  /* 0x0000002f004c7308 */ /* 0x0001e20000002400 */
[----:B------:R-:W-:-:S02]  /*23b0*/  ISETP.GT.AND P2, PT, R3, 0x31, PT ;  /* 0x000000310300780c */ /* 0x000fc40003f44270 */
[----:B------:R-:W-:Y:S02]  /*23c0*/  ISETP.GT.AND P4, PT, R3, 0x30, PT ;  /* 0x000000300300780c */ /* 0x000fe40003f84270 */
[----:B------:R-:W-:Y:S02]  /*23d0*/  FSEL R77, R77, -INF , P5 ;  /* 0xff8000004d4d7808 */ /* 0x000fe40002800000 */
[----:B-1----:R-:W-:Y:S01]  /*23e0*/  FSEL R23, R86, -INF , P2 ;  /* 0xff80000056177808 */ /* 0x002fe20001000000 */
[----:B------:R-:W1:Y:S01]  /*23f0*/  MUFU.TANH R79, R79 ;  /* 0x0000004f004f7308 */ /* 0x000e620000002400 */
[----:B0-----:R-:W-:Y:S02]  /*2400*/  FMNMX.FTZ R47, R46, R27, !PT ;  /* 0x0000001b2e2f7209 */ /* 0x001fe40007810000 */
[----:B------:R-:W-:Y:S02]  /*2410*/  FSEL R81, R81, -INF , P2 ;  /* 0xff80000051517808 */ /* 0x000fe40001000000 */
[----:B------:R-:W-:-:S02]  /*2420*/  FMNMX.FTZ R49, R48, R47, !PT ;  /* 0x0000002f30317209 */ /* 0x000fc40007810000 */
[C---:B------:R-:W-:Y:S01]  /*2430*/  ISETP.GT.AND P2, PT, R3.reuse, 0x48, PT ;  /* 0x000000480300780c */ /* 0x040fe20003f44270 */
[----:B------:R-:W0:Y:S01]  /*2440*/  MUFU.TANH R83, R83 ;  /* 0x0000005300537308 */ /* 0x000e220000002400 */
[----:B--2---:R-:W-:Y:S02]  /*2450*/  FSEL R80, R80, -INF , P4 ;  /* 0xff80000050507808 */ /* 0x004fe40002000000 */
[----:B----4-:R-:W-:Y:S02]  /*2460*/  FSEL R16, R78, -INF , P3 ;  /* 0xff8000004e107808 */ /* 0x010fe40001800000 */
[----:B------:R-:W-:-:S03]  /*2470*/  ISETP.GT.AND P3, PT, R3, 0x38, PT ;  /* 0x000000380300780c */ /* 0x000fc60003f64270 */
[----:B------:R2:W-:Y:S01]  /*2480*/  MUFU.TANH R52, R50 ;  /* 0x0000003200347308 */ /* 0x0005e20000002400 */
[----:B-1----:R-:W-:Y:S02]  /*2490*/  FSEL R18, R79, -INF , P6 ;  /* 0xff8000004f127808 */ /* 0x002fe40003000000 */
[----:B------:R-:W-:-:S05]  /*24a0*/  ISETP.GT.AND P6, PT, R3, 0x39, PT ;  /* 0x000000390300780c */ /* 0x000fca0003fc4270 */
[----:B------:R-:W1:Y:S01]  /*24b0*/  MUFU.TANH R82, R82 ;  /* 0x0000005200527308 */ /* 0x000e620000002400 */
[----:B--2---:R-:W-:Y:S02]  /*24c0*/  FMNMX.FTZ R50, R56, R49, !PT ;  /* 0x0000003138327209 */ /* 0x004fe40007810000 */
[----:B0-----:R-:W-:Y:S02]  /*24d0*/  FSEL R83, R83, -INF , P3 ;  /* 0xff80000053537808 */ /* 0x001fe40001800000 */
[----:B------:R-:W-:-:S03]  /*24e0*/  FMNMX.FTZ R50, R57, R50, !PT ;  /* 0x0000003239327209 */ /* 0x000fc60007810000 */
[----:B------:R-:W0:Y:S08]  /*24f0*/  MUFU.TANH R85, R85 ;  /* 0x0000005500557308 */ /* 0x000e300000002400 */
[----:B------:R-:W2:Y:S01]  /*2500*/  MUFU.TANH R87, R87 ;  /* 0x0000005700577308 */ /* 0x000ea20000002400 */
[----:B-1----:R-:W-:Y:S02]  /*2510*/  FSEL R20, R82, -INF , P5 ;  /* 0xff80000052147808 */ /* 0x002fe40002800000 */
[----:B------:R-:W-:-:S05]  /*2520*/  ISETP.GT.AND P5, PT, R3, 0x40, PT ;  /* 0x000000400300780c */ /* 0x000fca0003fa4270 */
[----:B------:R-:W1:Y:S01]  /*2530*/  MUFU.TANH R84, R84 ;  /* 0x0000005400547308 */ /* 0x000e620000002400 */
[----:B0-----:R-:W-:-:S07]  /*2540*/  FSEL R85, R85, -INF , P6 ;  /* 0xff80000055557808 */ /* 0x001fce0003000000 */
[----:B------:R-:W0:Y:S01]  /*2550*/  MUFU.TANH R60, R60 ;  /* 0x0000003c003c7308 */ /* 0x000e220000002400 */
[----:B--2---:R-:W-:Y:S02]  /*2560*/  FSEL R24, R87, -INF , P3 ;  /* 0xff80000057187808 */ /* 0x004fe40001800000 */
[----:B------:R-:W-:-:S05]  /*2570*/  ISETP.GT.AND P3, PT, R3, 0x49, PT ;  /* 0x000000490300780c */ /* 0x000fca0003f64270 */
[----:B------:R2:W-:Y:S01]  /*2580*/  MUFU.TANH R59, R51 ;  /* 0x00000033003b7308 */ /* 0x0005e20000002400 */
[----:B-1----:R-:W-:Y:S02]  /*2590*/  FSEL R22, R84, -INF , P4 ;  /* 0xff80000054167808 */ /* 0x002fe40002000000 */
[----:B------:R-:W-:-:S05]  /*25a0*/  ISETP.GT.AND P4, PT, R3, 0x41, PT ;  /* 0x000000410300780c */ /* 0x000fca0003f84270 */
[----:B------:R-:W1:Y:S01]  /*25b0*/  MUFU.TANH R66, R66 ;  /* 0x0000004200427308 */ /* 0x000e620000002400 */
[----:B--2---:R-:W-:Y:S02]  /*25c0*/  FMNMX.FTZ R51, R77, R50, !PT ;  /* 0x000000324d337209 */ /* 0x004fe40007810000 */
[----:B------:R-:W-:Y:S02]  /*25d0*/  FSEL R50, R64, -INF , P2 ;  /* 0xff80000040327808 */ /* 0x000fe40001000000 */
[----:B------:R-:W-:Y:S01]  /*25e0*/  FMNMX.FTZ R64, R80, R51, !PT ;  /* 0x0000003350407209 */ /* 0x000fe20007810000 */
[----:B------:R-:W-:Y:S01]  /*25f0*/  FMUL.FTZ R51, R0, R28 ;  /* 0x0000001c00337220 */ /* 0x000fe20000410000 */
[----:B0-----:R-:W-:Y:S01]  /*2600*/  FSEL R60, R60, -INF , P5 ;  /* 0xff8000003c3c7808 */ /* 0x001fe20002800000 */
[----:B------:R-:W0:Y:S01]  /*2610*/  MUFU.TANH R61, R61 ;  /* 0x0000003d003d7308 */ /* 0x000e220000002400 */
[----:B------:R-:W-:-:S07]  /*2620*/  FMNMX.FTZ R64, R81, R64, !PT ;  /* 0x0000004051407209 */ /* 0x000fce0007810000 */
[----:B------:R-:W2:Y:S01]  /*2630*/  MUFU.TANH R62, R62 ;  /* 0x0000003e003e7308 */ /* 0x000ea20000002400 */
[----:B-1----:R-:W-:-:S07]  /*2640*/  FSEL R28, R66, -INF , P3 ;  /* 0xff800000421c7808 */ /* 0x002fce0001800000 */
        /* <DEDUP_REMOVED lines=9> */
[----:B--2---:R-:W-:Y:S01]  /*26e0*/  FMNMX.FTZ R58, R83, R64, !PT ;  /* 0x00000040533a7209 */ /* 0x004fe20007810000 */
[----:B------:R-:W-:Y:S01]  /*26f0*/  FMUL.FTZ R64, R0, R30 ;  /* 0x0000001e00407220 */ /* 0x000fe20000410000 */
[----:B0-----:R-:W-:Y:S02]  /*2700*/  FSEL R63, R63, -INF , P3 ;  /* 0xff8000003f3f7808 */ /* 0x001fe40001800000 */
[----:B------:R-:W-:-:S03]  /*2710*/  ISETP.GT.AND P3, PT, R3, 0x60, PT ;  /* 0x000000600300780c */ /* 0x000fc60003f64270 */
[----:B------:R-:W0:Y:S08]  /*2720*/  MUFU.TANH R65, R65 ;  /* 0x0000004100417308 */ /* 0x000e300000002400 */
[----:B------:R2:W-:Y:S01]  /*2730*/  MUFU.TANH R79, R95 ;  /* 0x0000005f004f7308 */ /* 0x0005e20000002400 */
[----:B-1----:R-:W-:Y:S02]  /*2740*/  FSEL R47, R89, -INF , P5 ;  /* 0xff800000592f7808 */ /* 0x002fe40002800000 */
[----:B------:R-:W-:-:S05]  /*2750*/  ISETP.GT.AND P5, PT, R3, 0x51, PT ;  /* 0x000000510300780c */ /* 0x000fca0003fa4270 */
[----:B------:R-:W1:Y:S01]  /*2760*/  MUFU.TANH R90, R90 ;  /* 0x0000005a005a7308 */ /* 0x000e620000002400 */
[----:B--2---:R-:W-:Y:S01]  /*2770*/  FMNMX.FTZ R95, R85, R58, !PT ;  /* 0x0000003a555f7209 */ /* 0x004fe20007810000 */
[----:B------:R-:W-:Y:S01]  /*2780*/  FMUL.FTZ R58, R0, R29 ;  /* 0x0000001d003a7220 */ /* 0x000fe20000410000 */
[----:B0-----:R-:W-:Y:S02]  /*2790*/  FSEL R65, R65, -INF , P6 ;  /* 0xff80000041417808 */ /* 0x001fe40003000000 */
[----:B------:R-:W-:-:S03]  /*27a0*/  FMNMX.FTZ R66, R60, R95, !PT ;  /* 0x0000005f3c427209 */ /* 0x000fc60007810000 */
[----:B------:R-:W0:Y:S01]  /*27b0*/  MUFU.TANH R68, R68 ;  /* 0x0000004400447308 */ /* 0x000e220000002400 */
[----:B------:R-:W-:-:S04]  /*27c0*/  FMNMX.FTZ R95, R61, R66, !PT ;  /* 0x000000423d5f7209 */ /* 0x000fc80007810000 */
[----:B------:R-:W-:-:S03]  /*27d0*/  FMNMX.FTZ R66, R62, R95, !PT ;  /* 0x0000005f3e427209 */ /* 0x000fc60007810000 */
[----:B------:R-:W2:Y:S01]  /*27e0*/  MUFU.TANH R67, R67 ;  /* 0x0000004300437308 */ /* 0x000ea20000002400 */
[----:B------:R-:W-:Y:S02]  /*27f0*/  FMNMX.FTZ R66, R63, R66, !PT ;  /* 0x000000423f427209 */ /* 0x000fe40007810000 */
[----:B-1----:R-:W-:Y:S02]  /*2800*/  FSEL R49, R90, -INF , P4 ;  /* 0xff8000005a317808 */ /* 0x002fe40002000000 */
[----:B------:R-:W-:-:S03]  /*2810*/  ISETP.GT.AND P4, PT, R3, 0x58, PT ;  /* 0x000000580300780c */ /* 0x000fc60003f84270 */
[----:B------:R-:W1:Y:S01]  /*2820*/  MUFU.TANH R69, R69 ;  /* 0x0000004500457308 */ /* 0x000e620000002400 */
[----:B0-----:R-:W-:Y:S02]  /*2830*/  FSEL R30, R68, -INF , P6 ;  /* 0xff800000441e7808 */ /* 0x001fe40003000000 */
[----:B------:R-:W-:Y:S01]  /*2840*/  FMNMX.FTZ R68, R65, R66, !PT ;  /* 0x0000004241447209 */ /* 0x000fe20007810000 */
[----:B------:R-:W-:Y:S01]  /*2850*/  FMUL.FTZ R66, R0, R32 ;  /* 0x0000002000427220 */ /* 0x000fe20000410000 */
[----:B------:R-:W-:-:S03]  /*2860*/  ISETP.GT.AND P6, PT, R3, 0x61, PT ;  /* 0x000000610300780c */ /* 0x000fc60003fc4270 */
[----:B------:R-:W0:Y:S01]  /*2870*/  MUFU.TANH R71, R71 ;  /* 0x0000004700477308 */ /* 0x000e220000002400 */
[----:B--2---:R-:W-:-:S04]  /*2880*/  FSEL R67, R67, -INF , P5 ;  /* 0xff80000043437808 */ /* 0x004fc80002800000 */
[----:B------:R-:W-:-:S03]  /*2890*/  FMNMX.FTZ R68, R67, R68, !PT ;  /* 0x0000004443447209 */ /* 0x000fc60007810000 */
[----:B------:R-:W2:Y:S01]  /*28a0*/  MUFU.TANH R73, R73 ;  /* 0x0000004900497308 */ /* 0x000ea20000002400 */
[----:B-1----:R-:W-:-:S04]  /*28b0*/  FSEL R69, R69, -INF , P4 ;  /* 0xff80000045457808 */ /* 0x002fc80002000000 */
[----:B------:R-:W-:-:S03]  /*28c0*/  FMNMX.FTZ R68, R69, R68, !PT ;  /* 0x0000004445447209 */ /* 0x000fc60007810000 */
[----:B------:R-:W1:Y:S01]  /*28d0*/  MUFU.TANH R70, R70 ;  /* 0x0000004600467308 */ /* 0x000e620000002400 */
[----:B0-----:R-:W-:-:S04]  /*28e0*/  FSEL R71, R71, -INF , P2 ;  /* 0xff80000047477808 */ /* 0x001fc80001000000 */
[----:B------:R-:W-:-:S03]  /*28f0*/  FMNMX.FTZ R68, R71, R68, !PT ;  /* 0x0000004447447209 */ /* 0x000fc60007810000 */
[----:B------:R-:W0:Y:S01]  /*2900*/  MUFU.TANH R75, R75 ;  /* 0x0000004b004b7308 */ /* 0x000e220000002400 */
[----:B--2---:R-:W-:-:S07]  /*2910*/  FSEL R73, R73, -INF , P3 ;  /* 0xff80000049497808 */ /* 0x004fce0001800000 */
[----:B------:R-:W-:Y:S01]  /*2920*/  MUFU.TANH R72, R72 ;  /* 0x0000004800487308 */ /* 0x000fe20000002400 */
[----:B-1----:R-:W-:Y:S01]  /*2930*/  FSEL R29, R70, -INF , P5 ;  /* 0xff800000461d7808 */ /* 0x002fe20002800000 */
[----:B------:R-:W-:Y:S01]  /*2940*/  FMUL.FTZ R70, R0, R34 ;  /* 0x0000002200467220 */ /* 0x000fe20000410000 */
[----:B------:R-:W-:-:S04]  /*2950*/  ISETP.GT.AND P5, PT, R3, 0x68, PT ;  /* 0x000000680300780c */ /* 0x000fc80003fa4270 */
[----:B------:R-:W-:Y:S01]  /*2960*/  FSEL R52, R52, -INF , P5 ;  /* 0xff80000034347808 */ /* 0x000fe20002800000 */
[----:B------:R-:W1:Y:S01]  /*2970*/  MUFU.TANH R74, R74 ;  /* 0x0000004a004a7308 */ /* 0x000e620000002400 */
[----:B0-----:R-:W-:-:S07]  /*2980*/  FSEL R75, R75, -INF , P6 ;  /* 0xff8000004b4b7808 */ /* 0x001fce0003000000 */
[----:B------:R-:W0:Y:S08]  /*2990*/  MUFU.TANH R91, R91 ;  /* 0x0000005b005b7308 */ /* 0x000e300000002400 */
[----:B------:R2:W-:Y:S08]  /*29a0*/  MUFU.TANH R89, R64 ;  /* 0x0000004000597308 */ /* 0x0005f00000002400 */
[----:B------:R-:W3:Y:S01]  /*29b0*/  MUFU.TANH R92, R92 ;  /* 0x0000005c005c7308 */ /* 0x000ee20000002400 */
[----:B--2---:R-:W-:Y:S01]  /*29c0*/  FMUL.FTZ R64, R0, R31 ;  /* 0x0000001f00407220 */ /* 0x004fe20000410000 */
[----:B-1----:R-:W-:-:S02]  /*29d0*/  FSEL R31, R74, -INF , P2 ;  /* 0xff8000004a1f7808 */ /* 0x002fc40001000000 */
[----:B0-----:R-:W-:Y:S02]  /*29e0*/  FSEL R32, R91, -INF , P3 ;  /* 0xff8000005b207808 */ /* 0x001fe40001800000 */
[C---:B------:R-:W-:Y:S02]  /*29f0*/  ISETP.GT.AND P2, PT, R3.reuse, 0x70, PT ;  /* 0x000000700300780c */ /* 0x040fe40003f44270 */
[----:B------:R0:W-:Y:S01]  /*2a00*/  MUFU.TANH R90, R64 ;  /* 0x00000040005a7308 */ /* 0x0001e20000002400 */
[----:B------:R-:W-:-:S07]  /*2a10*/  ISETP.GT.AND P3, PT, R3, 0x71, PT ;  /* 0x000000710300780c */ /* 0x000fce0003f64270 */
[----:B------:R1:W-:Y:S01]  /*2a20*/  MUFU.TANH R87, R51 ;  /* 0x0000003300577308 */ /* 0x0003e20000002400 */
[----:B0-----:R-:W-:Y:S01]  /*2a30*/  FMNMX.FTZ R64, R73, R68, !PT ;  /* 0x0000004449407209 */ /* 0x001fe20007810000 */
[----:B------:R-:W-:Y:S01]  /*2a40*/  FMUL.FTZ R68, R0, R33 ;  /* 0x0000002100447220 */ /* 0x000fe20000410000 */
[----:B---3--:R-:W-:Y:S02]  /*2a50*/  FSEL R34, R92, -INF , P6 ;  /* 0xff8000005c227808 */ /* 0x008fe40003000000 */
[----:B------:R-:W-:-:S03]  /*2a60*/  ISETP.GT.AND P6, PT, R3, 0x78, PT ;  /* 0x000000780300780c */ /* 0x000fc60003fc4270 */
[----:B------:R0:W-:Y:S01]  /*2a70*/  MUFU.TANH R88, R58 ;  /* 0x0000003a00587308 */ /* 0x0001e20000002400 */
[----:B-1----:R-:W-:Y:S01]  /*2a80*/  FSEL R51, R72, -INF , P4 ;  /* 0xff80000048337808 */ /* 0x002fe20002000000 */
[----:B------:R-:W-:Y:S01]  /*2a90*/  FMUL.FTZ R72, R0, R36 ;  /* 0x0000002400487220 */ /* 0x000fe20000410000 */
[----:B------:R-:W-:-:S04]  /*2aa0*/  ISETP.GT.AND P4, PT, R3, 0x69, PT ;  /* 0x000000690300780c */ /* 0x000fc80003f84270 */
[----:B------:R-:W-:Y:S01]  /*2ab0*/  FSEL R33, R59, -INF , P4 ;  /* 0xff8000003b217808 */ /* 0x000fe20002000000 */
[----:B------:R1:W-:Y:S01]  /*2ac0*/  MUFU.TANH R91, R66 ;  /* 0x00000042005b7308 */ /* 0x0003e20000002400 */
[----:B0-----:R-:W-:Y:S02]  /*2ad0*/  FSEL R58, R53, -INF , P5 ;  /* 0xff800000353a7808 */ /* 0x001fe40002800000 */
[----:B------:R-:W-:Y:S02]  /*2ae0*/  FMNMX.FTZ R53, R75, R64, !PT ;  /* 0x000000404b357209 */ /* 0x000fe40007810000 */
[----:B------:R-:W-:Y:S02]  /*2af0*/  FSEL R59, R54, -INF , P4 ;  /* 0xff800000363b7808 */ /* 0x000fe40002000000 */
[----:B------:R-:W-:Y:S01]  /*2b00*/  FSEL R64, R55, -INF , P2 ;  /* 0xff80000037407808 */ /* 0x000fe20001000000 */
[----:B------:R-:W0:Y:S01]  /*2b10*/  MUFU.TANH R93, R93 ;  /* 0x0000005d005d7308 */ /* 0x000e220000002400 */
[----:B-1----:R-:W-:-:S02]  /*2b20*/  FMNMX.FTZ R66, R58, R53, !PT ;  /* 0x000000353a427209 */ /* 0x002fc40007810000 */
[----:B------:R-:W-:Y:S02]  /*2b30*/  ISETP.GT.AND P5, PT, R3, 0x79, PT ;  /* 0x000000790300780c */ /* 0x000fe40003fa4270 */
[----:B------:R-:W-:Y:S02]  /*2b40*/  FMNMX.FTZ R55, R59, R66, !PT ;  /* 0x000000423b377209 */ /* 0x000fe40007810000 */
[----:B------:R-:W-:Y:S01]  /*2b50*/  FSEL R66, R76, -INF , P3 ;  /* 0xff8000004c427808 */ /* 0x000fe20001800000 */
[----:B------:R-:W1:Y:S01]  /*2b60*/  MUFU.TANH R78, R94 ;  /* 0x0000005e004e7308 */ /* 0x000e620000002400 */
[----:B------:R-:W-:Y:S01]  /*2b70*/  FMNMX.FTZ R95, R64, R55, !PT ;  /* 0x00000037405f7209 */ /* 0x000fe20007810000 */
[----:B------:R-:W-:Y:S01]  /*2b80*/  FMUL.FTZ R55, R0, R37 ;  /* 0x0000002500377220 */ /* 0x000fe20000410000 */
[----:B------:R-:W-:Y:S02]  /*2b90*/  ISETP.GT.AND P4, PT, R3, 0x80, PT ;  /* 0x000000800300780c */ /* 0x000fe40003f84270 */
[----:B------:R-:W-:-:S03]  /*2ba0*/  FMNMX.FTZ R95, R66, R95, !PT ;  /* 0x0000005f425f7209 */ /* 0x000fc60007810000 */
[----:B------:R-:W2:Y:S01]  /*2bb0*/  MUFU.TANH R82, R96 ;  /* 0x0000006000527308 */ /* 0x000ea20000002400 */
[----:B0-----:R-:W-:Y:S02]  /*2bc0*/  FSEL R36, R93, -INF , P2 ;  /* 0xff8000005d247808 */ /* 0x001fe40001000000 */
[----:B------:R-:W-:-:S04]  /*2bd0*/  ISETP.GT.AND P2, PT, R3, 0x88, PT ;  /* 0x000000880300780c */ /* 0x000fc80003f44270 */
[----:B------:R-:W-:Y:S01]  /*2be0*/  FSEL R76, R91, -INF , P2 ;  /* 0xff8000005b4c7808 */ /* 0x000fe20001000000 */
[----:B------:R0:W3:Y:S01]  /*2bf0*/  MUFU.TANH R54, R68 ;  /* 0x0000004400367308 */ /* 0x0000e20000002400 */
[----:B-1----:R-:W-:Y:S01]  /*2c00*/  FSEL R53, R78, -INF , P3 ;  /* 0xff8000004e357808 */ /* 0x002fe20001800000 */
[----:B------:R-:W-:Y:S01]  /*2c10*/  FMUL.FTZ R91, R0, R35 ;  /* 0x00000023005b7220 */ /* 0x000fe20000410000 */
[----:B------:R-:W-:-:S04]  /*2c20*/  ISETP.GT.AND P3, PT, R3, 0x81, PT ;  /* 0x000000810300780c */ /* 0x000fc80003f64270 */
[----:B------:R-:W-:Y:S01]  /*2c30*/  FSEL R74, R88, -INF , P3 ;  /* 0xff800000584a7808 */ /* 0x000fe20001800000 */
[----:B------:R-:W1:Y:S01]  /*2c40*/  MUFU.TANH R84, R97 ;  /* 0x0000006100547308 */ /* 0x000e620000002400 */
[----:B0-----:R-:W-:Y:S02]  /*2c50*/  FSEL R68, R79, -INF , P6 ;  /* 0xff8000004f447808 */ /* 0x001fe40003000000 */
[----:B--2---:R-:W-:Y:S02]  /*2c60*/  FSEL R37, R82, -INF , P6 ;  /* 0xff80000052257808 */ /* 0x004fe40003000000 */
[----:B------:R-:W-:Y:S02]  /*2c70*/  FMNMX.FTZ R95, R68, R95, !PT ;  /* 0x0000005f445f7209 */ /* 0x000fe40007810000 */
[----:B------:R-:W-:Y:S01]  /*2c80*/  ISETP.GT.AND P6, PT, R3, 0x89, PT ;  /* 0x000000890300780c */ /* 0x000fe20003fc4270 */
[----:B------:R0:W-:Y:S03]  /*2c90*/  MUFU.TANH R92, R70 ;  /* 0x00000046005c7308 */ /* 0x0001e60000002400 */
[----:B---3--:R-:W-:-:S05]  /*2ca0*/  FSEL R78, R54, -INF , P6 ;  /* 0xff800000364e7808 */ /* 0x008fca0003000000 */
[----:B------:R2:W3:Y:S01]  /*2cb0*/  MUFU.TANH R93, R72 ;  /* 0x00000048005d7308 */ /* 0x0004e20000002400 */
[----:B0-----:R-:W-:-:S04]  /*2cc0*/  FSEL R70, R86, -INF , P5 ;  /* 0xff80000056467808 */ /* 0x001fc80002800000 */
[----:B------:R-:W-:-:S03]  /*2cd0*/  FMNMX.FTZ R95, R70, R95, !PT ;  /* 0x0000005f465f7209 */ /* 0x000fc60007810000 */
[----:B------:R1:W0:Y:S01]  /*2ce0*/  MUFU.TANH R79, R55 ;  /* 0x00000037004f7308 */ /* 0x0002220000002400 */
[----:B--2---:R-:W-:Y:S01]  /*2cf0*/  FSEL R72, R87, -INF , P4 ;  /* 0xff80000057487808 */ /* 0x004fe20002000000 */
[----:B------:R-:W-:Y:S01]  /*2d00*/  FMUL.FTZ R87, R0, R41 ;  /* 0x0000002900577220 */ /* 0x000fe20000410000 */
[----:B------:R-:W-:Y:S01]  /*2d10*/  FSEL R41, R90, -INF , P3 ;  /* 0xff8000005a297808 */ /* 0x000fe20001800000 */
[----:B------:R-:W-:Y:S01]  /*2d20*/  FMUL.FTZ R90, R0, R42 ;  /* 0x0000002a005a7220 */ /* 0x000fe20000410000 */
[----:B------:R-:W-:Y:S02]  /*2d30*/  FMNMX.FTZ R95, R72, R95, !PT ;  /* 0x0000005f485f7209 */ /* 0x000fe40007810000 */
[----:B------:R-:W-:Y:S01]  /*2d40*/  ISETP.GT.AND P3, PT, R3, 0x98, PT ;  /* 0x000000980300780c */ /* 0x000fe20003f64270 */
[----:B------:R2:W4:Y:S01]  /*2d50*/  MUFU.TANH R86, R40 ;  /* 0x0000002800567308 */ /* 0x0005220000002400 */
[----:B------:R-:W-:Y:S02]  /*2d60*/  FMNMX.FTZ R95, R74, R95, !PT ;  /* 0x0000005f4a5f7209 */ /* 0x000fe40007810000 */
[----:B-1----:R-:W-:-:S02]  /*2d70*/  FSEL R55, R84, -INF , P5 ;  /* 0xff80000054377808 */ /* 0x002fc40002800000 */
[----:B------:R-:W-:Y:S02]  /*2d80*/  ISETP.GT.AND P5, PT, R3, 0x90, PT ;  /* 0x000000900300780c */ /* 0x000fe40003fa4270 */
[----:B------:R-:W-:Y:S01]  /*2d90*/  FMNMX.FTZ R95, R76, R95, !PT ;  /* 0x0000005f4c5f7209 */ /* 0x000fe20007810000 */
[----:B------:R-:W1:Y:S01]  /*2da0*/  MUFU.TANH R87, R87 ;  /* 0x0000005700577308 */ /* 0x000e620000002400 */
[----:B--2---:R-:W-:Y:S02]  /*2db0*/  FSEL R40, R89, -INF , P4 ;  /* 0xff80000059287808 */ /* 0x004fe40002000000 */
[----:B------:R-:W-:Y:S02]  /*2dc0*/  ISETP.GT.AND P4, PT, R3, 0x91, PT ;  /* 0x000000910300780c */ /* 0x000fe40003f84270 */
[----:B---3--:R-:W-:Y:S02]  /*2dd0*/  FSEL R82, R93, -INF , P5 ;  /* 0xff8000005d527808 */ /* 0x008fe40002800000 */
[----:B------:R-:W-:Y:S01]  /*2de0*/  FMNMX.FTZ R95, R78, R95, !PT ;  /* 0x0000005f4e5f7209 */ /* 0x000fe20007810000 */
[----:B------:R-:W2:Y:S01]  /*2df0*/  MUFU.TANH R91, R91 ;  /* 0x0000005b005b7308 */ /* 0x000ea20000002400 */
[----:B0-----:R-:W-:-:S02]  /*2e00*/  FSEL R79, R79, -INF , P4 ;  /* 0xff8000004f4f7808 */ /* 0x001fc40002000000 */
[----:B------:R-:W-:Y:S02]  /*2e10*/  FMNMX.FTZ R84, R82, R95, !PT ;  /* 0x0000005f52547209 */ /* 0x000fe40007810000 */
[----:B------:R-:W-:Y:S01]  /*2e20*/  FSEL R54, R92, -INF , P2 ;  /* 0xff8000005c367808 */ /* 0x000fe20001000000 */
[----:B------:R-:W-:Y:S01]  /*2e30*/  FMUL.FTZ R92, R0, R38 ;  /* 0x00000026005c7220 */ /* 0x000fe20000410000 */
[----:B------:R-:W-:Y:S01]  /*2e40*/  ISETP.GT.AND P2, PT, R3, 0x99, PT ;  /* 0x000000990300780c */ /* 0x000fe20003f44270 */
[----:B------:R-:W0:Y:S01]  /*2e50*/  MUFU.TANH R90, R90 ;  /* 0x0000005a005a7308 */ /* 0x000e220000002400 */
[----:B----4-:R-:W-:Y:S02]  /*2e60*/  FSEL R89, R86, -INF , P3 ;  /* 0xff80000056597808 */ /* 0x010fe40001800000 */
[----:B------:R-:W-:Y:S02]  /*2e70*/  FMNMX.FTZ R84, R79, R84, !PT ;  /* 0x000000544f547209 */ /* 0x000fe40007810000 */
[----:B-1----:R-:W-:-:S02]  /*2e80*/  FSEL R87, R87, -INF , P2 ;  /* 0xff80000057577808 */ /* 0x002fc40001000000 */
[----:B------:R-:W-:Y:S01]  /*2e90*/  FMNMX.FTZ R84, R89, R84, !PT ;  /* 0x0000005459547209 */ /* 0x000fe20007810000 */
[----:B------:R-:W-:Y:S01]  /*2ea0*/  MUFU.TANH R92, R92 ;  /* 0x0000005c005c7308 */ /* 0x000fe20000002400 */
[----:B--2---:R-:W-:Y:S02]  /*2eb0*/  FSEL R91, R91, -INF , P6 ;  /* 0xff8000005b5b7808 */ /* 0x004fe40003000000 */
[----:B------:R-:W-:Y:S01]  /*2ec0*/  FMNMX.FTZ R86, R87, R84, !PT ;  /* 0x0000005457567209 */ /* 0x000fe20007810000 */
[----:B------:R-:W-:-:S04]  /*2ed0*/  IMAD.U32 R84, RZ, RZ, UR34 ;  /* 0x00000022ff547e24 */ /* 0x000fc8000f8e00ff */
[----:B------:R-:W1:Y:S01]  /*2ee0*/  SHFL.BFLY PT, R3, R86, 0x2, 0x1f ;  /* 0x0c401f0056037f89 */ /* 0x000e6200000e0000 */
[----:B0-----:R-:W-:Y:S02]  /*2ef0*/  FSEL R90, R90, -INF , P3 ;  /* 0xff8000005a5a7808 */ /* 0x001fe40001800000 */
[----:B-1----:R-:W-:Y:S01]  /*2f00*/  FMNMX.FTZ R88, R86, R3, !PT ;  /* 0x0000000356587209 */ /* 0x002fe20007810000 */
[----:B------:R-:W-:-:S04]  /*2f10*/  FMUL.FTZ R86, R0, R43 ;  /* 0x0000002b00567220 */ /* 0x000fc80000410000 */
[----:B------:R-:W0:Y:S02]  /*2f20*/  SHFL.BFLY PT, R3, R88, 0x1, 0x1f ;  /* 0x0c201f0058037f89 */ /* 0x000e2400000e0000 */
[----:B------:R-:W-:Y:S01]  /*2f30*/  MUFU.TANH R86, R86 ;  /* 0x0000005600567308 */ /* 0x000fe20000002400 */
[----:B0-----:R-:W-:Y:S01]  /*2f40*/  FMNMX.FTZ R3, R88, R3, !PT ;  /* 0x0000000358037209 */ /* 0x001fe20007810000 */
[----:B------:R-:W-:Y:S01]  /*2f50*/  FMUL.FTZ R88, R0, R39 ;  /* 0x0000002700587220 */ /* 0x000fe20000410000 */
[----:B------:R-:W-:Y:S02]  /*2f60*/  FMNMX.FTZ R39, R6, R7, !PT ;  /* 0x0000000706277209 */ /* 0x000fe40007810000 */
[C---:B------:R-:W-:Y:S01]  /*2f70*/  FSETP.NEU.FTZ.AND P0, PT, R3.reuse, -INF , PT ;  /* 0xff8000000300780b */ /* 0x040fe20003f1d000 */
[----:B------:R-:W-:Y:S02]  /*2f80*/  FFMA.FTZ R84, R3, R84, -8 ;  /* 0xc100000003547423 */ /* 0x000fe40000010054 */
[----:B------:R-:W0:Y:S03]  /*2f90*/  MUFU.TANH R88, R88 ;  /* 0x0000005800587308 */ /* 0x000e260000002400 */
[----:B------:R-:W-:-:S02]  /*2fa0*/  FSEL R84, R84, RZ, P0 ;  /* 0x000000ff54547208 */ /* 0x000fc40000000000 */
[----:B------:R-:W-:-:S03]  /*2fb0*/  ISETP.NE.AND P0, PT, R108, RZ, PT ;  /* 0x000000ff6c00720c */ /* 0x000fc60003f05270 */
[--C-:B------:R-:W-:Y:S01]  /*2fc0*/  FFMA.FTZ R38, R21, UR34, -R84.reuse ;  /* 0x0000002215267c23 */ /* 0x100fe20008010854 */
[--C-:B------:R-:W-:Y:S01]  /*2fd0*/  FFMA.FTZ R21, R26, UR34, -R84.reuse ;  /* 0x000000221a157c23 */ /* 0x100fe20008010854 */
[--C-:B------:R-:W-:Y:S01]  /*2fe0*/  FFMA.FTZ R26, R44, UR34, -R84.reuse ;  /* 0x000000222c1a7c23 */ /* 0x100fe20008010854 */
[----:B------:R-:W-:Y:S01]  /*2ff0*/  FMNMX.FTZ R44, R8, R39, !PT ;  /* 0x00000027082c7209 */ /* 0x000fe20007810000 */
        /* <DEDUP_REMOVED lines=9> */
[----:B------:R-:W-:Y:S01]  /*3090*/  MUFU.EX2 R39, R48 ;  /* 0x0000003000277308 */ /* 0x000fe20000000800 */
[----:B0-----:R-:W-:Y:S01]  /*30a0*/  FSEL R88, R88, -INF , P4 ;  /* 0xff80000058587808 */ /* 0x001fe20002000000 */
[--C-:B------:R-:W-:Y:S01]  /*30b0*/  FFMA.FTZ R14, R14, UR34, -R84.reuse ;  /* 0x000000220e0e7c23 */ /* 0x100fe20008010854 */
[----:B------:R-:W-:Y:S01]  /*30c0*/  FMNMX.FTZ R43, R11, R44, !PT ;  /* 0x0000002c0b2b7209 */ /* 0x000fe20007810000 */
[--C-:B------:R-:W-:Y:S01]  /*30d0*/  FFMA.FTZ R44, R56, UR34, -R84.reuse ;  /* 0x00000022382c7c23 */ /* 0x100fe20008010854 */
[--C-:B------:R-:W-:Y:S01]  /*30e0*/  FFMA.FTZ R17, R17, UR34, -R84.reuse ;  /* 0x0000002211117c23 */ /* 0x100fe20008010854 */
[--C-:B------:R-:W-:Y:S01]  /*30f0*/  FFMA.FTZ R19, R19, UR34, -R84.reuse ;  /* 0x0000002213137c23 */ /* 0x100fe20008010854 */
[----:B------:R-:W-:Y:S01]  /*3100*/  FMNMX.FTZ R46, R12, R43, !PT ;  /* 0x0000002b0c2e7209 */ /* 0x000fe20007810000 */
[----:B------:R0:W-:Y:S01]  /*3110*/  MUFU.EX2 R48, R77 ;  /* 0x0000004d00307308 */ /* 0x0001e20000000800 */
[--C-:B------:R-:W-:Y:S01]  /*3120*/  FFMA.FTZ R58, R58, UR34, -R84.reuse ;  /* 0x000000223a3a7c23 */ /* 0x100fe20008010854 */
[--C-:B------:R-:W-:Y:S01]  /*3130*/  FFMA.FTZ R59, R59, UR34, -R84.reuse ;  /* 0x000000223b3b7c23 */ /* 0x100fe20008010854 */
[----:B------:R-:W-:Y:S01]  /*3140*/  FMNMX.FTZ R46, R13, R46, !PT ;  /* 0x0000002e0d2e7209 */ /* 0x000fe20007810000 */
[--C-:B------:R-:W-:Y:S01]  /*3150*/  FFMA.FTZ R64, R64, UR34, -R84.reuse ;  /* 0x0000002240407c23 */ /* 0x100fe20008010854 */
[----:B------:R-:W-:-:S02]  /*3160*/  FFMA.FTZ R79, R79, UR34, -R84 ;  /* 0x000000224f4f7c23 */ /* 0x000fc40008010854 */
[----:B------:R-:W-:Y:S01]  /*3170*/  FMNMX.FTZ R43, R15, R46, !PT ;  /* 0x0000002e0f2b7209 */ /* 0x000fe20007810000 */
[----:B------:R-:W-:Y:S01]  /*3180*/  MUFU.EX2 R14, R14 ;  /* 0x0000000e000e7308 */ /* 0x000fe20000000800 */
[--C-:B0-----:R-:W-:Y:S01]  /*3190*/  FFMA.FTZ R77, R85, UR34, -R84.reuse ;  /* 0x00000022554d7c23 */ /* 0x101fe20008010854 */
[----:B------:R-:W-:Y:S01]  /*31a0*/  FFMA.FTZ R85, R60, UR34, -R84 ;  /* 0x000000223c557c23 */ /* 0x000fe20008010854 */
[----:B------:R-:W-:-:S04]  /*31b0*/  FMNMX.FTZ R43, R16, R43, !PT ;  /* 0x0000002b102b7209 */ /* 0x000fc80007810000 */
[----:B------:R-:W-:Y:S01]  /*31c0*/  FMNMX.FTZ R43, R18, R43, !PT ;  /* 0x0000002b122b7209 */ /* 0x000fe20007810000 */
[----:B------:R-:W-:Y:S03]  /*31d0*/  MUFU.EX2 R17, R17 ;  /* 0x0000001100117308 */ /* 0x000fe60000000800 */
[----:B------:R-:W-:-:S04]  /*31e0*/  FMNMX.FTZ R43, R20, R43, !PT ;  /* 0x0000002b142b7209 */ /* 0x000fc80007810000 */
[----:B------:R-:W-:Y:S01]  /*31f0*/  FMNMX.FTZ R46, R22, R43, !PT ;  /* 0x0000002b162e7209 */ /* 0x000fe20007810000 */
[----:B------:R-:W-:Y:S03]  /*3200*/  MUFU.EX2 R19, R19 ;  /* 0x0000001300137308 */ /* 0x000fe60000000800 */
[----:B------:R-:W-:Y:S01]  /*3210*/  FMNMX.FTZ R57, R23, R46, !PT ;  /* 0x0000002e17397209 */ /* 0x000fe20007810000 */
[----:B------:R-:W-:-:S03]  /*3220*/  FFMA.FTZ R46, R81, UR34, -R84 ;  /* 0x00000022512e7c23 */ /* 0x000fc60008010854 */
[----:B------:R-:W-:Y:S01]  /*3230*/  FMNMX.FTZ R56, R24, R57, !PT ;  /* 0x0000003918387209 */ /* 0x000fe20007810000 */
[----:B------:R0:W-:Y:S03]  /*3240*/  MUFU.EX2 R43, R93 ;  /* 0x0000005d002b7308 */ /* 0x0001e60000000800 */
[----:B------:R-:W-:-:S04]  /*3250*/  FMNMX.FTZ R56, R27, R56, !PT ;  /* 0x000000381b387209 */ /* 0x000fc80007810000 */
[----:B------:R-:W-:Y:S01]  /*3260*/  FMNMX.FTZ R80, R47, R56, !PT ;  /* 0x000000382f507209 */ /* 0x000fe20007810000 */
[----:B------:R-:W1:Y:S01]  /*3270*/  MUFU.EX2 R38, R38 ;  /* 0x0000002600267308 */ /* 0x000e620000000800 */
[----:B0-----:R-:W-:Y:S02]  /*3280*/  FFMA.FTZ R93, R61, UR34, -R84 ;  /* 0x000000223d5d7c23 */ /* 0x001fe40008010854 */
[----:B------:R-:W-:-:S04]  /*3290*/  FMNMX.FTZ R57, R49, R80, !PT ;  /* 0x0000005031397209 */ /* 0x000fc80007810000 */
[----:B------:R-:W-:Y:S01]  /*32a0*/  FMNMX.FTZ R57, R50, R57, !PT ;  /* 0x0000003932397209 */ /* 0x000fe20007810000 */
[----:B------:R0:W-:Y:S03]  /*32b0*/  MUFU.EX2 R56, R83 ;  /* 0x0000005300387308 */ /* 0x0001e60000000800 */
[----:B------:R-:W-:-:S04]  /*32c0*/  FMNMX.FTZ R57, R28, R57, !PT ;  /* 0x000000391c397209 */ /* 0x000fc80007810000 */
[----:B------:R-:W-:Y:S01]  /*32d0*/  FMNMX.FTZ R60, R30, R57, !PT ;  /* 0x000000391e3c7209 */ /* 0x000fe20007810000 */
[----:B------:R-:W-:Y:S01]  /*32e0*/  MUFU.EX2 R21, R21 ;  /* 0x0000001500157308 */ /* 0x000fe20000000800 */
[----:B0-----:R-:W-:Y:S01]  /*32f0*/  FFMA.FTZ R83, R62, UR34, -R84 ;  /* 0x000000223e537c23 */ /* 0x001fe20008010854 */
[----:B-1----:R-:W-:Y:S02]  /*3300*/  F2FP.SATFINITE.E4M3.F32.PACK_AB_MERGE_C R152, R38, R19, RZ ;  /* 0x000000132698723e */ /* 0x002fe400048070ff */
[----:B------:R-:W-:Y:S02]  /*3310*/  FMNMX.FTZ R60, R29, R60, !PT ;  /* 0x0000003c1d3c7209 */ /* 0x000fe40007810000 */
[----:B------:R-:W-:Y:S02]  /*3320*/  F2FP.SATFINITE.E4M3.F32.PACK_AB_MERGE_C R152, R17, R14, R152 ;  /* 0x0000000e1198723e */ /* 0x000fe40004807098 */
        /* <DEDUP_REMOVED lines=8> */
[--C-:B------:R-:W-:Y:S01]  /*33b0*/  FFMA.FTZ R81, R69, UR34, -R84.reuse ;  /* 0x0000002245517c23 */ /* 0x100fe20008010854 */
[----:B------:R-:W-:Y:S01]  /*33c0*/  FSEL R69, R92, -INF , P5 ;  /* 0xff8000005c457808 */ /* 0x000fe20002800000 */
[----:B------:R1:W-:Y:S01]  /*33d0*/  MUFU.EX2 R61, R83 ;  /* 0x00000053003d7308 */ /* 0x0003e20000000800 */
[----:B------:R-:W-:Y:S01]  /*33e0*/  FMNMX.FTZ R63, R33, R62, !PT ;  /* 0x0000003e213f7209 */ /* 0x000fe20007810000 */
[--C-:B------:R-:W-:Y:S01]  /*33f0*/  FFMA.FTZ R62, R65, UR34, -R84.reuse ;  /* 0x00000022413e7c23 */ /* 0x100fe20008010854 */
[--C-:B0-----:R-:W-:Y:S01]  /*3400*/  FFMA.FTZ R93, R70, UR34, -R84.reuse ;  /* 0x00000022465d7c23 */ /* 0x101fe20008010854 */
[--C-:B------:R-:W-:Y:S01]  /*3410*/  FFMA.FTZ R70, R76, UR34, -R84.reuse ;  /* 0x000000224c467c23 */ /* 0x100fe20008010854 */
[----:B------:R-:W-:Y:S01]  /*3420*/  FMNMX.FTZ R94, R36, R63, !PT ;  /* 0x0000003f245e7209 */ /* 0x000fe20007810000 */
[--C-:B------:R-:W-:Y:S02]  /*3430*/  FFMA.FTZ R63, R67, UR34, -R84.reuse ;  /* 0x00000022433f7c23 */ /* 0x100fe40008010854 */
[----:B------:R-:W-:Y:S01]  /*3440*/  MUFU.EX2 R26, R26 ;  /* 0x0000001a001a7308 */ /* 0x000fe20000000800 */
[----:B------:R-:W-:Y:S01]  /*3450*/  FMNMX.FTZ R94, R53, R94, !PT ;  /* 0x0000005e355e7209 */ /* 0x000fe20007810000 */
[----:B-1----:R-:W-:-:S03]  /*3460*/  FFMA.FTZ R83, R71, UR34, -R84 ;  /* 0x0000002247537c23 */ /* 0x002fc60008010854 */
[----:B------:R-:W-:-:S03]  /*3470*/  FMNMX.FTZ R94, R37, R94, !PT ;  /* 0x0000005e255e7209 */ /* 0x000fc60007810000 */
[----:B------:R0:W-:Y:S01]  /*3480*/  MUFU.EX2 R92, R83 ;  /* 0x00000053005c7308 */ /* 0x0001e20000000800 */
[----:B------:R-:W-:-:S04]  /*3490*/  FMNMX.FTZ R65, R55, R94, !PT ;  /* 0x0000005e37417209 */ /* 0x000fc80007810000 */
[----:B------:R-:W-:-:S03]  /*34a0*/  FMNMX.FTZ R94, R40, R65, !PT ;  /* 0x00000041285e7209 */ /* 0x000fc60007810000 */
[----:B------:R1:W-:Y:S01]  /*34b0*/  MUFU.EX2 R65, R81 ;  /* 0x0000005100417308 */ /* 0x0003e20000000800 */
[----:B------:R-:W-:Y:S01]  /*34c0*/  FMNMX.FTZ R67, R41, R94, !PT ;  /* 0x0000005e29437209 */ /* 0x000fe20007810000 */
[----:B0-----:R-:W-:-:S03]  /*34d0*/  FFMA.FTZ R83, R78, UR34, -R84 ;  /* 0x000000224e537c23 */ /* 0x001fc60008010854 */
[----:B------:R-:W-:Y:S01]  /*34e0*/  FMNMX.FTZ R94, R54, R67, !PT ;  /* 0x00000043365e7209 */ /* 0x000fe20007810000 */
[--C-:B------:R-:W-:Y:S02]  /*34f0*/  FFMA.FTZ R67, R73, UR34, -R84.reuse ;  /* 0x0000002249437c23 */ /* 0x100fe40008010854 */
[----:B------:R-:W-:Y:S01]  /*3500*/  MUFU.EX2 R35, R35 ;  /* 0x0000002300237308 */ /* 0x000fe20000000800 */
[----:B------:R-:W-:Y:S01]  /*3510*/  FMNMX.FTZ R94, R91, R94, !PT ;  /* 0x0000005e5b5e7209 */ /* 0x000fe20007810000 */
[--C-:B-1----:R-:W-:Y:S01]  /*3520*/  FFMA.FTZ R81, R74, UR34, -R84.reuse ;  /* 0x000000224a517c23 */ /* 0x102fe20008010854 */
[----:B------:R-:W-:Y:S02]  /*3530*/  FFMA.FTZ R74, R89, UR34, -R84 ;  /* 0x00000022594a7c23 */ /* 0x000fe40008010854 */
[----:B------:R-:W-:-:S03]  /*3540*/  FMNMX.FTZ R71, R69, R94, !PT ;  /* 0x0000005e45477209 */ /* 0x000fc60007810000 */
[----:B------:R-:W0:Y:S01]  /*3550*/  MUFU.EX2 R42, R42 ;  /* 0x0000002a002a7308 */ /* 0x000e220000000800 */
[----:B------:R-:W-:Y:S02]  /*3560*/  FMNMX.FTZ R73, R88, R71, !PT ;  /* 0x0000004758497209 */ /* 0x000fe40007810000 */
[----:B------:R-:W-:Y:S01]  /*3570*/  FSEL R71, R86, -INF , P2 ;  /* 0xff80000056477808 */ /* 0x000fe20001000000 */
[--C-:B------:R-:W-:Y:S01]  /*3580*/  FFMA.FTZ R86, R75, UR34, -R84.reuse ;  /* 0x000000224b567c23 */ /* 0x100fe20008010854 */
[----:B------:R-:W-:Y:S01]  /*3590*/  FMNMX.FTZ R94, R90, R73, !PT ;  /* 0x000000495a5e7209 */ /* 0x000fe20007810000 */
[--C-:B------:R-:W-:Y:S01]  /*35a0*/  FFMA.FTZ R73, R66, UR34, -R84.reuse ;  /* 0x0000002242497c23 */ /* 0x100fe20008010854 */
[--C-:B------:R-:W-:Y:S01]  /*35b0*/  FFMA.FTZ R66, R68, UR34, -R84.reuse ;  /* 0x0000002244427c23 */ /* 0x100fe20008010854 */
[--C-:B------:R-:W-:Y:S01]  /*35c0*/  FFMA.FTZ R68, R72, UR34, -R84.reuse ;  /* 0x0000002248447c23 */ /* 0x100fe20008010854 */
[----:B------:R-:W-:Y:S01]  /*35d0*/  FMNMX.FTZ R94, R71, R94, !PT ;  /* 0x0000005e475e7209 */ /* 0x000fe20007810000 */
[----:B------:R-:W-:Y:S01]  /*35e0*/  FFMA.FTZ R72, R82, UR34, -R84 ;  /* 0x0000002252487c23 */ /* 0x000fe20008010854 */
[----:B------:R-:W-:Y:S03]  /*35f0*/  MUFU.EX2 R44, R44 ;  /* 0x0000002c002c7308 */ /* 0x000fe60000000800 */
[----:B------:R-:W1:Y:S01]  /*3600*/  SHFL.BFLY PT, R75, R94, 0x2, 0x1f ;  /* 0x0c401f005e4b7f89 */ /* 0x000e6200000e0000 */
[----:B0-----:R-:W-:-:S04]  /*3610*/  F2FP.SATFINITE.E4M3.F32.PACK_AB_MERGE_C R154, R42, R35, RZ ;  /* 0x000000232a9a723e */ /* 0x001fc800048070ff */
[----:B------:R-:W0:Y:S01]  /*3620*/  MUFU.EX2 R45, R45 ;  /* 0x0000002d002d7308 */ /* 0x000e220000000800 */
[----:B------:R-:W-:-:S07]  /*3630*/  F2FP.SATFINITE.E4M3.F32.PACK_AB_MERGE_C R154, R26, R21, R154 ;  /* 0x000000151a9a723e */ /* 0x000fce000480709a */
[----:B------:R-:W-:Y:S08]  /*3640*/  MUFU.EX2 R46, R46 ;  /* 0x0000002e002e7308 */ /* 0x000ff00000000800 */
[----:B------:R-:W2:Y:S01]  /*3650*/  MUFU.EX2 R77, R77 ;  /* 0x0000004d004d7308 */ /* 0x000ea20000000800 */
[----:B0-----:R-:W-:Y:S02]  /*3660*/  F2FP.SATFINITE.E4M3.F32.PACK_AB_MERGE_C R136, R48, R45, RZ ;  /* 0x0000002d3088723e */ /* 0x001fe400048070ff */
[----:B-1----:R-:W-:-:S02]  /*3670*/  FMNMX.FTZ R85, R94, R75, !PT ;  /* 0x0000004b5e557209 */ /* 0x002fc40007810000 */
[----:B------:R-:W-:-:S03]  /*3680*/  F2FP.SATFINITE.E4M3.F32.PACK_AB_MERGE_C R136, R44, R39, R136 ;  /* 0x000000272c88723e */ /* 0x000fc60004807088 */
[----:B------:R-:W0:Y:S01]  /*3690*/  SHFL.BFLY PT, R122, R85, 0x1, 0x1f ;  /* 0x0c201f00557a7f89 */ /* 0x000e2200000e0000 */
[----:B------:R-:W-:Y:S08]  /*36a0*/  MUFU.EX2 R75, R93 ;  /* 0x0000005d004b7308 */ /* 0x000ff00000000800 */
[----:B------:R-:W-:Y:S01]  /*36b0*/  MUFU.EX2 R80, R80 ;  /* 0x0000005000507308 */ /* 0x000fe20000000800 */
[----:B--2---:R-:W-:-:S04]  /*36c0*/  F2FP.SATFINITE.E4M3.F32.PACK_AB_MERGE_C R138, R77, R56, RZ ;  /* 0x000000384d8a723e */ /* 0x004fc800048070ff */
[----:B------:R-:W-:-:S03]  /*36d0*/  F2FP.SATFINITE.E4M3.F32.PACK_AB_MERGE_C R138, R46, R43, R138 ;  /* 0x0000002b2e8a723e */ /* 0x000fc6000480708a */
[----:B------:R-:W-:Y:S01]  /*36e0*/  MUFU.EX2 R62, R62 ;  /* 0x0000003e003e7308 */ /* 0x000fe20000000800 */
[----:B0-----:R-:W-:Y:S01]  /*36f0*/  FMNMX.FTZ R122, R85, R122, !PT ;  /* 0x0000007a557a7209 */ /* 0x001fe20007810000 */
[----:B------:R-:W-:-:S06]  /*3700*/  IMAD.U32 R85, RZ, RZ, UR34 ;  /* 0x00000022ff557e24 */ /* 0x000fcc000f8e00ff */
[----:B------:R-:W-:Y:S01]  /*3710*/  MUFU.EX2 R63, R63 ;  /* 0x0000003f003f7308 */ /* 0x000fe20000000800 */
[C---:B------:R-:W-:Y:S01]  /*3720*/  FSETP.NEU.FTZ.AND P2, PT, R122.reuse, -INF , PT ;  /* 0xff8000007a00780b */ /* 0x040fe20003f5d000 */
[----:B------:R-:W-:Y:S01]  /*3730*/  FFMA.FTZ R76, R122, R85, -8 ;  /* 0xc10000007a4c7423 */ /* 0x000fe20000010055 */
[----:B------:R-:W-:Y:S01]  /*3740*/  FFMA.FTZ R85, R87, UR34, -R84 ;  /* 0x0000002257557c23 */ /* 0x000fe20008010854 */
[----:B------:R-:W-:-:S03]  /*3750*/  IMAD.U32 R84, RZ, RZ, UR38 ;  /* 0x00000026ff547e24 */ /* 0x000fc6000f8e00ff */
[----:B------:R-:W-:Y:S01]  /*3760*/  FSEL R76, R76, RZ, P2 ;  /* 0x000000ff4c4c7208 */ /* 0x000fe20001000000 */
[----:B------:R-:W-:Y:S01]  /*3770*/  MUFU.EX2 R67, R67 ;  /* 0x0000004300437308 */ /* 0x000fe20000000800 */
[----:B------:R-:W-:-:S03]  /*3780*/  PLOP3.LUT P2, PT, PT, PT, UP0, 0x80, 0x0 ;  /* 0x000000000000781c */ /* 0x000fc60003f4f008 */
[--C-:B------:R-:W-:Y:S01]  /*3790*/  FFMA.FTZ R6, R6, UR34, -R76.reuse ;  /* 0x0000002206067c23 */ /* 0x100fe2000801084c */
[--C-:B------:R-:W-:Y:S01]  /*37a0*/  FFMA.FTZ R7, R7, UR34, -R76.reuse ;  /* 0x0000002207077c23 */ /* 0x100fe2000801084c */
[--C-:B------:R-:W-:Y:S01]  /*37b0*/  FFMA.FTZ R78, R8, UR34, -R76.reuse ;  /* 0x00000022084e7c23 */ /* 0x100fe2000801084c */
[--C-:B------:R-:W-:Y:S01]  /*37c0*/  FFMA.FTZ R87, R9, UR34, -R76.reuse ;  /* 0x0000002209577c23 */ /* 0x100fe2000801084c */
[--C-:B------:R-:W-:Y:S01]  /*37d0*/  FFMA.FTZ R8, R10, UR34, -R76.reuse ;  /* 0x000000220a087c23 */ /* 0x100fe2000801084c */
[--C-:B------:R-:W-:Y:S01]  /*37e0*/  FFMA.FTZ R9, R11, UR34, -R76.reuse ;  /* 0x000000220b097c23 */ /* 0x100fe2000801084c */
[----:B------:R-:W-:Y:S01]  /*37f0*/  MUFU.EX2 R6, R6 ;  /* 0x0000000600067308 */ /* 0x000fe20000000800 */
[--C-:B------:R-:W-:Y:S01]  /*3800*/  FFMA.FTZ R89, R13, UR34, -R76.reuse ;  /* 0x000000220d597c23 */ /* 0x100fe2000801084c */
[--C-:B------:R-:W-:Y:S01]  /*3810*/  FFMA.FTZ R10, R15, UR34, -R76.reuse ;  /* 0x000000220f0a7c23 */ /* 0x100fe2000801084c */
[--C-:B------:R-:W-:Y:S01]  /*3820*/  FFMA.FTZ R13, R22, UR34, -R76.reuse ;  /* 0x00000022160d7c23 */ /* 0x100fe2000801084c */
[--C-:B------:R-:W-:Y:S01]  /*3830*/  FFMA.FTZ R15, R18, UR34, -R76.reuse ;  /* 0x00000022120f7c23 */ /* 0x100fe2000801084c */
[--C-:B------:R-:W-:Y:S01]  /*3840*/  FFMA.FTZ R22, R24, UR34, -R76.reuse ;  /* 0x0000002218167c23 */ /* 0x100fe2000801084c */
[--C-:B------:R-:W-:Y:S01]  /*3850*/  FFMA.FTZ R12, R12, UR34, -R76.reuse ;  /* 0x000000220c0c7c23 */ /* 0x100fe2000801084c */
[--C-:B------:R-:W-:Y:S01]  /*3860*/  FFMA.FTZ R18, R47, UR34, -R76.reuse ;  /* 0x000000222f127c23 */ /* 0x100fe2000801084c */
[----:B------:R-:W0:Y:S01]  /*3870*/  MUFU.EX2 R7, R7 ;  /* 0x0000000700077308 */ /* 0x000e220000000800 */
[--C-:B------:R-:W-:Y:S01]  /*3880*/  FFMA.FTZ R24, R30, UR34, -R76.reuse ;  /* 0x000000221e187c23 */ /* 0x100fe2000801084c */
[--C-:B------:R-:W-:Y:S01]  /*3890*/  FFMA.FTZ R11, R16, UR34, -R76.reuse ;  /* 0x00000022100b7c23 */ /* 0x100fe2000801084c */
[--C-:B------:R-:W-:Y:S01]  /*38a0*/  FFMA.FTZ R47, R50, UR34, -R76.reuse ;  /* 0x00000022322f7c23 */ /* 0x100fe2000801084c */
[----:B------:R-:W-:Y:S01]  /*38b0*/  FADD.FTZ R30, R14, R17 ;  /* 0x000000110e1e7221 */ /* 0x000fe20000010000 */
[--C-:B------:R-:W-:Y:S01]  /*38c0*/  FFMA.FTZ R16, R23, UR34, -R76.reuse ;  /* 0x0000002217107c23 */ /* 0x100fe2000801084c */
[--C-:B------:R-:W-:Y:S01]  /*38d0*/  FFMA.FTZ R50, R31, UR34, -R76.reuse ;  /* 0x000000221f327c23 */ /* 0x100fe2000801084c */
[--C-:B------:R-:W-:Y:S01]  /*38e0*/  FFMA.FTZ R23, R49, UR34, -R76.reuse ;  /* 0x0000002231177c23 */ /* 0x100fe2000801084c */
[----:B------:R-:W1:Y:S01]  /*38f0*/  MUFU.EX2 R78, R78 ;  /* 0x0000004e004e7308 */ /* 0x000e620000000800 */
[----:B------:R-:W-:Y:S01]  /*3900*/  FFMA.FTZ R49, R51, UR34, -R76 ;  /* 0x0000002233317c23 */ /* 0x000fe2000801084c */
[----:B------:R-:W-:Y:S01]  /*3910*/  FADD.FTZ R51, R19, R30 ;  /* 0x0000001e13337221 */ /* 0x000fe20000010000 */
[--C-:B------:R-:W-:Y:S01]  /*3920*/  FFMA.FTZ R30, R32, UR34, -R76.reuse ;  /* 0x00000022201e7c23 */ /* 0x100fe2000801084c */
[--C-:B------:R-:W-:Y:S01]  /*3930*/  FFMA.FTZ R20, R20, UR34, -R76.reuse ;  /* 0x0000002214147c23 */ /* 0x100fe2000801084c */
[--C-:B------:R-:W-:Y:S01]  /*3940*/  FFMA.FTZ R27, R27, UR34, -R76.reuse ;  /* 0x000000221b1b7c23 */ /* 0x100fe2000801084c */
[----:B------:R-:W-:Y:S01]  /*3950*/  FADD.FTZ R32, R38, R51 ;  /* 0x0000003326207221 */ /* 0x000fe20000010000 */
[----:B------:R-:W-:Y:S01]  /*3960*/  FFMA.FTZ R33, R33, UR34, -R76 ;  /* 0x0000002221217c23 */ /* 0x000fe2000801084c */
[----:B------:R-:W2:Y:S01]  /*3970*/  MUFU.EX2 R87, R87 ;  /* 0x0000005700577308 */ /* 0x000ea20000000800 */
[----:B0-----:R-:W-:Y:S01]  /*3980*/  FADD.FTZ R31, R6, R7 ;  /* 0x00000007061f7221 */ /* 0x001fe20000010000 */
[----:B------:R-:W-:Y:S01]  /*3990*/  FADD.FTZ R93, R21, R32 ;  /* 0x00000020155d7221 */ /* 0x000fe20000010000 */
[--C-:B------:R-:W-:Y:S01]  /*39a0*/  FFMA.FTZ R32, R34, UR34, -R76.reuse ;  /* 0x0000002222207c23 */ /* 0x100fe2000801084c */
[--C-:B------:R-:W-:Y:S01]  /*39b0*/  FFMA.FTZ R36, R36, UR34, -R76.reuse ;  /* 0x0000002224247c23 */ /* 0x100fe2000801084c */
[--C-:B------:R-:W-:Y:S01]  /*39c0*/  FFMA.FTZ R28, R28, UR34, -R76.reuse ;  /* 0x000000221c1c7c23 */ /* 0x100fe2000801084c */
[----:B------:R-:W-:Y:S01]  /*39d0*/  FADD.FTZ R34, R26, R93 ;  /* 0x0000005d1a227221 */ /* 0x000fe20000010000 */
[----:B------:R-:W-:Y:S01]  /*39e0*/  FFMA.FTZ R29, R29, UR34, -R76 ;  /* 0x000000221d1d7c23 */ /* 0x000fe2000801084c */
[----:B------:R-:W0:Y:S01]  /*39f0*/  MUFU.EX2 R8, R8 ;  /* 0x0000000800087308 */ /* 0x000e220000000800 */
[----:B-1----:R-:W-:Y:S01]  /*3a00*/  FADD.FTZ R82, R78, R31 ;  /* 0x0000001f4e527221 */ /* 0x002fe20000010000 */
[----:B------:R-:W-:Y:S01]  /*3a10*/  @!P1 IADD3 R31, R84, 0x12440, RZ ;  /* 0x00012440541f9810 */ /* 0x000fe20007ffe0ff */
[----:B------:R-:W-:Y:S01]  /*3a20*/  FADD.FTZ R93, R35, R34 ;  /* 0x00000022235d7221 */ /* 0x000fe20000010000 */
[--C-:B------:R-:W-:Y:S01]  /*3a30*/  FFMA.FTZ R34, R52, UR34, -R76.reuse ;  /* 0x0000002234227c23 */ /* 0x100fe2000801084c */
[--C-:B------:R-:W-:Y:S01]  /*3a40*/  FFMA.FTZ R53, R53, UR34, -R76.reuse ;  /* 0x0000002235357c23 */ /* 0x100fe2000801084c */
[----:B------:R-:W-:Y:S01]  /*3a50*/  @!P1 PRMT R31, RZ, 0x654, R31 ;  /* 0x00000654ff1f9816 */ /* 0x000fe2000000001f */
[----:B------:R-:W-:Y:S01]  /*3a60*/  FFMA.FTZ R55, R55, UR34, -R76 ;  /* 0x0000002237377c23 */ /* 0x000fe2000801084c */
[----:B------:R-:W1:Y:S01]  /*3a70*/  MUFU.EX2 R9, R9 ;  /* 0x0000000900097308 */ /* 0x000e620000000800 */
[----:B--2---:R-:W-:Y:S01]  /*3a80*/  FADD.FTZ R51, R87, R82 ;  /* 0x0000005257337221 */ /* 0x004fe20000010000 */
[----:B------:R2:W-:Y:S01]  /*3a90*/  @!P1 SYNCS.ARRIVE.TRANS64.RED.A1T0 RZ, [R31+URZ], RZ ;  /* 0x000000ff1fff99a7 */ /* 0x0005e2000810043f */
[--C-:B------:R-:W-:Y:S01]  /*3aa0*/  FFMA.FTZ R40, R40, UR34, -R76.reuse ;  /* 0x0000002228287c23 */ /* 0x100fe2000801084c */
[--C-:B------:R-:W-:Y:S01]  /*3ab0*/  FFMA.FTZ R41, R41, UR34, -R76.reuse ;  /* 0x0000002229297c23 */ /* 0x100fe2000801084c */
[--C-:B------:R-:W-:Y:S01]  /*3ac0*/  FFMA.FTZ R54, R54, UR34, -R76.reuse ;  /* 0x0000002236367c23 */ /* 0x100fe2000801084c */
[--C-:B------:R-:W-:Y:S01]  /*3ad0*/  FFMA.FTZ R91, R91, UR34, -R76.reuse ;  /* 0x000000225b5b7c23 */ /* 0x100fe2000801084c */
[--C-:B------:R-:W-:Y:S01]  /*3ae0*/  FFMA.FTZ R69, R69, UR34, -R76.reuse ;  /* 0x0000002245457c23 */ /* 0x100fe2000801084c */
[----:B------:R-:W3:Y:S01]  /*3af0*/  MUFU.EX2 R12, R12 ;  /* 0x0000000c000c7308 */ /* 0x000ee20000000800 */
[----:B0-----:R-:W-:Y:S01]  /*3b00*/  FADD.FTZ R82, R8, R51 ;  /* 0x0000003308527221 */ /* 0x001fe20000010000 */
[----:B------:R-:W-:Y:S01]  /*3b10*/  F2FP.SATFINITE.E4M3.F32.PACK_AB_MERGE_C R78, R87, R78, RZ ;  /* 0x0000004e574e723e */ /* 0x000fe200048070ff */
[--C-:B------:R-:W-:Y:S01]  /*3b20*/  FFMA.FTZ R88, R88, UR34, -R76.reuse ;  /* 0x0000002258587c23 */ /* 0x100fe2000801084c */
[--C-:B------:R-:W-:Y:S01]  /*3b30*/  FFMA.FTZ R90, R90, UR34, -R76.reuse ;  /* 0x000000225a5a7c23 */ /* 0x100fe2000801084c */
[----:B------:R-:W-:Y:S01]  /*3b40*/  FFMA.FTZ R71, R71, UR34, -R76 ;  /* 0x0000002247477c23 */ /* 0x000fe2000801084c */
[----:B------:R-:W-:Y:S01]  /*3b50*/  F2FP.SATFINITE.E4M3.F32.PACK_AB_MERGE_C R153, R7, R6, R78 ;  /* 0x000000060799723e */ /* 0x000fe2000480704e */
[----:B------:R-:W-:Y:S01]  /*3b60*/  IMAD.MOV.U32 R26, RZ, RZ, R25 ;  /* 0x000000ffff1a7224 */ /* 0x000fe200078e0019 */
[----:B------:R-:W0:Y:S01]  /*3b70*/  MUFU.EX2 R89, R89 ;  /* 0x0000005900597308 */ /* 0x000e220000000800 */
[----:B-1----:R-:W-:Y:S01]  /*3b80*/  FADD.FTZ R51, R9, R82 ;  /* 0x0000005209337221 */ /* 0x002fe20000010000 */
[----:B------:R-:W-:-:S04]  /*3b90*/  FADD.FTZ R82, R42, R93 ;  /* 0x0000005d2a527221 */ /* 0x000fc80000010000 */
[----:B------:R-:W-:Y:S01]  /*3ba0*/  FADD.FTZ R93, R39, R82 ;  /* 0x00000052275d7221 */ /* 0x000fe20000010000 */
[----:B------:R-:W-:Y:S01]  /*3bb0*/  IMAD.MOV.U32 R39, RZ, RZ, R25 ;  /* 0x000000ffff277224 */ /* 0x000fe200078e0019 */
[----:B------:R-:W1:Y:S01]  /*3bc0*/  MUFU.EX2 R10, R10 ;  /* 0x0000000a000a7308 */ /* 0x000e620000000800 */
[----:B---3--:R-:W-:-:S07]  /*3bd0*/  FADD.FTZ R52, R12, R51 ;  /* 0x000000330c347221 */ /* 0x008fce0000010000 */
[----:B------:R-:W3:Y:S01]  /*3be0*/  MUFU.EX2 R11, R11 ;  /* 0x0000000b000b7308 */ /* 0x000ee20000000800 */
[C---:B0-----:R-:W-:Y:S01]  /*3bf0*/  FADD.FTZ R51, R89.reuse, R52 ;  /* 0x0000003459337221 */ /* 0x041fe20000010000 */
[----:B------:R-:W-:Y:S01]  /*3c00*/  FADD.FTZ R52, R44, R93 ;  /* 0x0000005d2c347221 */ /* 0x000fe20000010000 */
[----:B------:R-:W-:Y:S01]  /*3c10*/  F2FP.SATFINITE.E4M3.F32.PACK_AB_MERGE_C R89, R89, R12, RZ ;  /* 0x0000000c5959723e */ /* 0x000fe200048070ff */
[----:B------:R-:W-:Y:S02]  /*3c20*/  IMAD.MOV.U32 R44, RZ, RZ, R25 ;  /* 0x000000ffff2c7224 */ /* 0x000fe400078e0019 */
[----:B------:R-:W-:Y:S01]  /*3c30*/  FADD.FTZ R93, R45, R52 ;  /* 0x000000342d5d7221 */ /* 0x000fe20000010000 */
[----:B------:R-:W-:Y:S01]  /*3c40*/  F2FP.SATFINITE.E4M3.F32.PACK_AB_MERGE_C R155, R9, R8, R89 ;  /* 0x00000008099b723e */ /* 0x000fe20004807059 */
[----:B------:R-:W0:Y:S01]  /*3c50*/  MUFU.EX2 R15, R15 ;  /* 0x0000000f000f7308 */ /* 0x000e220000000800 */
[-C--:B------:R-:W-:Y:S01]  /*3c60*/  MOV R45, R25.reuse ;  /* 0x00000019002d7202 */ /* 0x080fe20000000f00 */
[----:B------:R-:W-:Y:S01]  /*3c70*/  FADD.FTZ R52, R48, R93 ;  /* 0x0000005d30347221 */ /* 0x000fe20000010000 */
[----:B------:R-:W-:-:S03]  /*3c80*/  MOV R48, R25 ;  /* 0x0000001900307202 */ /* 0x000fc60000000f00 */
[----:B------:R-:W-:Y:S01]  /*3c90*/  FADD.FTZ R93, R43, R52 ;  /* 0x000000342b5d7221 */ /* 0x000fe20000010000 */
[----:B------:R-:W-:Y:S01]  /*3ca0*/  IMAD.MOV.U32 R43, RZ, RZ, R25 ;  /* 0x000000ffff2b7224 */ /* 0x000fe200078e0019 */
[----:B------:R-:W4:Y:S02]  /*3cb0*/  MUFU.EX2 R20, R20 ;  /* 0x0000001400147308 */ /* 0x000f240000000800 */
[----:B------:R-:W-:Y:S01]  /*3cc0*/  FADD.FTZ R93, R46, R93 ;  /* 0x0000005d2e5d7221 */ /* 0x000fe20000010000 */
[----:B------:R-:W-:-:S03]  /*3cd0*/  IMAD.MOV.U32 R46, RZ, RZ, R25 ;  /* 0x000000ffff2e7224 */ /* 0x000fc600078e0019 */
[----:B------:R-:W-:Y:S02]  /*3ce0*/  FADD.FTZ R52, R56, R93 ;  /* 0x0000005d38347221 */ /* 0x000fe40000010000 */
[----:B------:R-:W5:Y:S02]  /*3cf0*/  MUFU.EX2 R13, R13 ;  /* 0x0000000d000d7308 */ /* 0x000f640000000800 */
[----:B------:R-:W-:-:S04]  /*3d00*/  FADD.FTZ R52, R77, R52 ;  /* 0x000000344d347221 */ /* 0x000fc80000010000 */
[----:B------:R-:W-:Y:S01]  /*3d10*/  FADD.FTZ R93, R57, R52 ;  /* 0x00000034395d7221 */ /* 0x000fe20000010000 */
[----:B------:R-:W-:Y:S01]  /*3d20*/  IMAD.MOV.U32 R52, RZ, RZ, R25 ;  /* 0x000000ffff347224 */ /* 0x000fe200078e0019 */
[----:B--2---:R1:W-:Y:S02]  /*3d30*/  MUFU.EX2 R31, R32 ;  /* 0x00000020001f7308 */ /* 0x0043e40000000800 */
[----:B------:R-:W-:-:S06]  /*3d40*/  FADD.FTZ R38, R60, R93 ;  /* 0x0000005d3c267221 */ /* 0x000fcc0000010000 */
[----:B------:R-:W2:Y:S01]  /*3d50*/  MUFU.EX2 R16, R16 ;  /* 0x0000001000107308 */ /* 0x000ea20000000800 */
[----:B-1----:R-:W-:Y:S01]  /*3d60*/  FADD.FTZ R32, R10, R51 ;  /* 0x000000330a207221 */ /* 0x002fe20000010000 */
[----:B------:R-:W-:-:S03]  /*3d70*/  FFMA.FTZ R51, R37, UR34, -R76 ;  /* 0x0000002225337c23 */ /* 0x000fc6000801084c */
[----:B---3--:R-:W-:-:S03]  /*3d80*/  FADD.FTZ R32, R11, R32 ;  /* 0x000000200b207221 */ /* 0x008fc60000010000 */
[----:B------:R-:W1:Y:S01]  /*3d90*/  MUFU.EX2 R22, R22 ;  /* 0x0000001600167308 */ /* 0x000e620000000800 */
[----:B0-----:R-:W-:-:S04]  /*3da0*/  FADD.FTZ R95, R15, R32 ;  /* 0x000000200f5f7221 */ /* 0x001fc80000010000 */
[----:B----4-:R-:W-:-:S03]  /*3db0*/  FADD.FTZ R82, R20, R95 ;  /* 0x0000005f14527221 */ /* 0x010fc60000010000 */
[----:B------:R-:W0:Y:S08]  /*3dc0*/  MUFU.EX2 R27, R27 ;  /* 0x0000001b001b7308 */ /* 0x000e300000000800 */
[----:B------:R-:W3:Y:S08]  /*3dd0*/  MUFU.EX2 R18, R18 ;  /* 0x0000001200127308 */ /* 0x000ef00000000800 */
[----:B------:R5:W-:Y:S08]  /*3de0*/  MUFU.EX2 R37, R33 ;  /* 0x0000002100257308 */ /* 0x000bf00000000800 */
[----:B------:R-:W4:Y:S01]  /*3df0*/  MUFU.EX2 R23, R23 ;  /* 0x0000001700177308 */ /* 0x000f220000000800 */
[----:B-----5:R-:W-:-:S04]  /*3e00*/  FADD.FTZ R33, R13, R82 ;  /* 0x000000520d217221 */ /* 0x020fc80000010000 */
[----:B--2---:R-:W-:-:S03]  /*3e10*/  FADD.FTZ R95, R16, R33 ;  /* 0x00000021105f7221 */ /* 0x004fc60000010000 */
[----:B------:R-:W2:Y:S08]  /*3e20*/  MUFU.EX2 R47, R47 ;  /* 0x0000002f002f7308 */ /* 0x000eb00000000800 */
[----:B------:R1:W-:Y:S08]  /*3e30*/  MUFU.EX2 R32, R36 ;  /* 0x0000002400207308 */ /* 0x0003f00000000800 */
[----:B------:R-:W5:Y:S01]  /*3e40*/  MUFU.EX2 R28, R28 ;  /* 0x0000001c001c7308 */ /* 0x000f620000000800 */
[----:B-1----:R-:W-:Y:S01]  /*3e50*/  FADD.FTZ R36, R22, R95 ;  /* 0x0000005f16247221 */ /* 0x002fe20000010000 */
[----:B0-----:R-:W-:-:S03]  /*3e60*/  F2FP.SATFINITE.E4M3.F32.PACK_AB_MERGE_C R22, R27, R22, RZ ;  /* 0x000000161b16723e */ /* 0x001fc600048070ff */
[----:B------:R-:W-:Y:S01]  /*3e70*/  FADD.FTZ R19, R27, R36 ;  /* 0x000000241b137221 */ /* 0x000fe20000010000 */
[----:B------:R-:W-:Y:S01]  /*3e80*/  F2FP.SATFINITE.E4M3.F32.PACK_AB_MERGE_C R139, R16, R13, R22 ;  /* 0x0000000d108b723e */ /* 0x000fe20004807016 */
[----:B------:R-:W-:Y:S01]  /*3e90*/  IMAD.MOV.U32 R27, RZ, RZ, R25 ;  /* 0x000000ffff1b7224 */ /* 0x000fe200078e0019 */
[----:B------:R-:W0:Y:S01]  /*3ea0*/  MUFU.EX2 R24, R24 ;  /* 0x0000001800187308 */ /* 0x000e220000000800 */
[----:B---3--:R-:W-:Y:S01]  /*3eb0*/  FADD.FTZ R36, R18, R19 ;  /* 0x0000001312247221 */ /* 0x008fe20000010000 */
[----:B------:R-:W-:Y:S01]  /*3ec0*/  FADD.FTZ R19, R61, R38 ;  /* 0x000000263d137221 */ /* 0x000fe20000010000 */
[C---:B------:R-:W-:Y:S02]  /*3ed0*/  F2FP.SATFINITE.E4M3.F32.PACK_AB_MERGE_C R61, R80.reuse, R61, RZ ;  /* 0x0000003d503d723e */ /* 0x040fe400048070ff */
[----:B----4-:R-:W-:Y:S01]  /*3ee0*/  FADD.FTZ R42, R23, R36 ;  /* 0x00000024172a7221 */ /* 0x010fe20000010000 */
[----:B------:R-:W-:Y:S01]  /*3ef0*/  FADD.FTZ R19, R80, R19 ;  /* 0x0000001350137221 */ /* 0x000fe20000010000 */
[----:B------:R-:W-:Y:S01]  /*3f00*/  F2FP.SATFINITE.E4M3.F32.PACK_AB_MERGE_C R140, R60, R57, R61 ;  /* 0x000000393c8c723e */ /* 0x000fe2000480703d */
[----:B------:R-:W1:Y:S01]  /*3f10*/  MUFU.EX2 R29, R29 ;  /* 0x0000001d001d7308 */ /* 0x000e620000000800 */
[----:B--2---:R-:W-:Y:S01]  /*3f20*/  FADD.FTZ R35, R47, R42 ;  /* 0x0000002a2f237221 */ /* 0x004fe20000010000 */
[----:B------:R-:W-:Y:S01]  /*3f30*/  FADD.FTZ R38, R62, R19 ;  /* 0x000000133e267221 */ /* 0x000fe20000010000 */
[----:B------:R-:W-:Y:S01]  /*3f40*/  F2FP.SATFINITE.E4M3.F32.PACK_AB_MERGE_C R19, R20, R15, RZ ;  /* 0x0000000f1413723e */ /* 0x000fe200048070ff */
[----:B------:R-:W-:-:S02]  /*3f50*/  IMAD.MOV.U32 R42, RZ, RZ, R25 ;  /* 0x000000ffff2a7224 */ /* 0x000fc400078e0019 */
[C---:B-----5:R-:W-:Y:S01]  /*3f60*/  FADD.FTZ R35, R28.reuse, R35 ;  /* 0x000000231c237221 */ /* 0x060fe20000010000 */
[----:B------:R-:W-:Y:S01]  /*3f70*/  FADD.FTZ R38, R63, R38 ;  /* 0x000000263f267221 */ /* 0x000fe20000010000 */
[----:B------:R-:W-:Y:S01]  /*3f80*/  F2FP.SATFINITE.E4M3.F32.PACK_AB_MERGE_C R28, R28, R47, RZ ;  /* 0x0000002f1c1c723e */ /* 0x000fe200048070ff */
[----:B------:R-:W2:Y:S01]  /*3f90*/  MUFU.EX2 R49, R49 ;  /* 0x0000003100317308 */ /* 0x000ea20000000800 */
[----:B0-----:R-:W-:Y:S01]  /*3fa0*/  FADD.FTZ R20, R24, R35 ;  /* 0x0000002318147221 */ /* 0x001fe20000010000 */
[----:B------:R-:W-:Y:S01]  /*3fb0*/  FADD.FTZ R15, R65, R38 ;  /* 0x00000026410f7221 */ /* 0x000fe20000010000 */
[C---:B------:R-:W-:Y:S01]  /*3fc0*/  F2FP.SATFINITE.E4M3.F32.PACK_AB_MERGE_C R65, R92.reuse, R65, RZ ;  /* 0x000000415c41723e */ /* 0x040fe200048070ff */
[----:B------:R-:W-:Y:S01]  /*3fd0*/  IMAD.MOV.U32 R47, RZ, RZ, R25 ;  /* 0x000000ffff2f7224 */ /* 0x000fe200078e0019 */
[----:B------:R-:W-:Y:S01]  /*3fe0*/  F2FP.SATFINITE.E4M3.F32.PACK_AB_MERGE_C R141, R23, R18, R28 ;  /* 0x00000012178d723e */ /* 0x000fe2000480701c */
[----:B------:R-:W-:Y:S01]  /*3ff0*/  FADD.FTZ R92, R92, R15 ;  /* 0x0000000f5c5c7221 */ /* 0x000fe20000010000 */
[----:B------:R-:W-:Y:S01]  /*4000*/  F2FP.SATFINITE.E4M3.F32.PACK_AB_MERGE_C R142, R63, R62, R65 ;  /* 0x0000003e3f8e723e */ /* 0x000fe20004807041 */
[----:B------:R-:W0:Y:S01]  /*4010*/  MUFU.EX2 R50, R50 ;  /* 0x0000003200327308 */ /* 0x000e220000000800 */
[----:B-1----:R-:W-:Y:S01]  /*4020*/  FADD.FTZ R20, R29, R20 ;  /* 0x000000141d147221 */ /* 0x002fe20000010000 */
[----:B------:R-:W-:Y:S01]  /*4030*/  FADD.FTZ R15, R67, R92 ;  /* 0x0000005c430f7221 */ /* 0x000fe20000010000 */
[----:B------:R-:W-:-:S02]  /*4040*/  F2FP.SATFINITE.E4M3.F32.PACK_AB_MERGE_C R137, R11, R10, R19 ;  /* 0x0000000a0b89723e */ /* 0x000fc40004807013 */
[-C--:B------:R-:W-:Y:S02]  /*4050*/  MOV R28, R25.reuse ;  /* 0x00000019001c7202 */ /* 0x080fe40000000f00 */
[-C--:B------:R-:W-:Y:S01]  /*4060*/  MOV R35, R25.reuse ;  /* 0x0000001900237202 */ /* 0x080fe20000000f00 */
[----:B------:R-:W1:Y:S01]  /*4070*/  MUFU.EX2 R30, R30 ;  /* 0x0000001e001e7308 */ /* 0x000e620000000800 */
[----:B--2---:R-:W-:Y:S01]  /*4080*/  FADD.FTZ R17, R49, R20 ;  /* 0x0000001431117221 */ /* 0x004fe20000010000 */
[----:B------:R-:W-:-:S06]  /*4090*/  MOV R38, R25 ;  /* 0x0000001900267202 */ /* 0x000fcc0000000f00 */
[----:B------:R-:W2:Y:S01]  /*40a0*/  MUFU.EX2 R86, R86 ;  /* 0x0000005600567308 */ /* 0x000ea20000000800 */
[C---:B0-----:R-:W-:Y:S01]  /*40b0*/  FADD.FTZ R17, R50.reuse, R17 ;  /* 0x0000001132117221 */ /* 0x041fe20000010000 */
[----:B------:R-:W-:Y:S01]  /*40c0*/  F2FP.SATFINITE.E4M3.F32.PACK_AB_MERGE_C R49, R50, R49, RZ ;  /* 0x000000313231723e */ /* 0x000fe200048070ff */
[----:B------:R-:W-:-:S03]  /*40d0*/  IMAD.MOV.U32 R50, RZ, RZ, R25 ;  /* 0x000000ffff327224 */ /* 0x000fc600078e0019 */
[----:B------:R-:W-:Y:S01]  /*40e0*/  F2FP.SATFINITE.E4M3.F32.PACK_AB_MERGE_C R143, R29, R24, R49 ;  /* 0x000000181d8f723e */ /* 0x000fe20004807031 */
[----:B------:R-:W-:Y:S01]  /*40f0*/  IMAD.MOV.U32 R24, RZ, RZ, R25 ;  /* 0x000000ffff187224 */ /* 0x000fe200078e0019 */
[----:B------:R-:W0:Y:S01]  /*4100*/  MUFU.EX2 R58, R58 ;  /* 0x0000003a003a7308 */ /* 0x000e220000000800 */
[----:B-1----:R-:W-:Y:S01]  /*4110*/  FADD.FTZ R14, R30, R17 ;  /* 0x000000111e0e7221 */ /* 0x002fe20000010000 */
[--C-:B------:R-:W-:Y:S02]  /*4120*/  IMAD.MOV.U32 R29, RZ, RZ, R25.reuse ;  /* 0x000000ffff1d7224 */ /* 0x100fe400078e0019 */
[----:B------:R-:W-:Y:S02]  /*4130*/  IMAD.MOV.U32 R49, RZ, RZ, R25 ;  /* 0x000000ffff317224 */ /* 0x000fe400078e0019 */
[----:B------:R-:W-:Y:S02]  /*4140*/  FADD.FTZ R17, R31, R14 ;  /* 0x0000000e1f117221 */ /* 0x000fe40000010000 */
[----:B------:R-:W1:Y:S01]  /*4150*/  MUFU.EX2 R34, R34 ;  /* 0x0000002200227308 */ /* 0x000e620000000800 */
[----:B--2---:R-:W-:-:S07]  /*4160*/  FADD.FTZ R15, R86, R15 ;  /* 0x0000000f560f7221 */ /* 0x004fce0000010000 */
[----:B------:R-:W2:Y:S01]  /*4170*/  MUFU.EX2 R59, R59 ;  /* 0x0000003b003b7308 */ /* 0x000ea20000000800 */
[----:B0-----:R-:W-:-:S07]  /*4180*/  FADD.FTZ R14, R58, R15 ;  /* 0x0000000f3a0e7221 */ /* 0x001fce0000010000 */
[----:B------:R-:W0:Y:S01]  /*4190*/  MUFU.EX2 R64, R64 ;  /* 0x0000004000407308 */ /* 0x000e220000000800 */
[----:B-1----:R-:W-:Y:S01]  /*41a0*/  FADD.FTZ R20, R34, R17 ;  /* 0x0000001122147221 */ /* 0x002fe20000010000 */
[----:B------:R-:W-:-:S03]  /*41b0*/  F2FP.SATFINITE.E4M3.F32.PACK_AB_MERGE_C R34, R37, R34, RZ ;  /* 0x000000222522723e */ /* 0x000fc600048070ff */
[----:B------:R-:W-:Y:S01]  /*41c0*/  FADD.FTZ R37, R37, R20 ;  /* 0x0000001425257221 */ /* 0x000fe20000010000 */
[----:B------:R-:W-:Y:S01]  /*41d0*/  F2FP.SATFINITE.E4M3.F32.PACK_AB_MERGE_C R145, R31, R30, R34 ;  /* 0x0000001e1f91723e */ /* 0x000fe20004807022 */
[----:B------:R-:W-:Y:S01]  /*41e0*/  IMAD.MOV.U32 R31, RZ, RZ, R25 ;  /* 0x000000ffff1f7224 */ /* 0x000fe200078e0019 */
[----:B------:R-:W1:Y:S01]  /*41f0*/  MUFU.EX2 R73, R73 ;  /* 0x0000004900497308 */ /* 0x000e620000000800 */
[C---:B--2---:R-:W-:Y:S01]  /*4200*/  F2FP.SATFINITE.E4M3.F32.PACK_AB_MERGE_C R58, R59.reuse, R58, RZ ;  /* 0x0000003a3b3a723e */ /* 0x044fe200048070ff */
[----:B------:R-:W-:Y:S01]  /*4210*/  FADD.FTZ R59, R59, R14 ;  /* 0x0000000e3b3b7221 */ /* 0x000fe20000010000 */
[----:B------:R-:W-:Y:S01]  /*4220*/  FADD.FTZ R20, R32, R37 ;  /* 0x0000002520147221 */ /* 0x000fe20000010000 */
[--C-:B------:R-:W-:Y:S01]  /*4230*/  IMAD.MOV.U32 R30, RZ, RZ, R25.reuse ;  /* 0x000000ffff1e7224 */ /* 0x100fe200078e0019 */
[----:B------:R-:W-:Y:S01]  /*4240*/  F2FP.SATFINITE.E4M3.F32.PACK_AB_MERGE_C R144, R86, R67, R58 ;  /* 0x000000435690723e */ /* 0x000fe2000480703a */
[----:B------:R-:W-:Y:S02]  /*4250*/  IMAD.MOV.U32 R34, RZ, RZ, R25 ;  /* 0x000000ffff227224 */ /* 0x000fe400078e0019 */
[----:B------:R2:W3:Y:S01]  /*4260*/  MUFU.EX2 R33, R53 ;  /* 0x0000003500217308 */ /* 0x0004e20000000800 */
[----:B0-----:R-:W-:Y:S01]  /*4270*/  FADD.FTZ R14, R64, R59 ;  /* 0x0000003b400e7221 */ /* 0x001fe20000010000 */
[----:B------:R-:W-:-:S06]  /*4280*/  IMAD.MOV.U32 R37, RZ, RZ, R25 ;  /* 0x000000ffff257224 */ /* 0x000fcc00078e0019 */
[----:B------:R-:W0:Y:S01]  /*4290*/  MUFU.EX2 R66, R66 ;  /* 0x0000004200427308 */ /* 0x000e220000000800 */
[----:B-1----:R-:W-:Y:S01]  /*42a0*/  FADD.FTZ R15, R73, R14 ;  /* 0x0000000e490f7221 */ /* 0x002fe20000010000 */
[----:B--2---:R-:W-:-:S06]  /*42b0*/  IMAD.MOV.U32 R53, RZ, RZ, R25 ;  /* 0x000000ffff357224 */ /* 0x004fcc00078e0019 */
[----:B------:R-:W1:Y:S01]  /*42c0*/  MUFU.EX2 R51, R51 ;  /* 0x0000003300337308 */ /* 0x000e620000000800 */
[----:B---3--:R-:W-:-:S07]  /*42d0*/  FADD.FTZ R20, R33, R20 ;  /* 0x0000001421147221 */ /* 0x008fce0000010000 */
[----:B------:R2:W3:Y:S01]  /*42e0*/  MUFU.EX2 R36, R55 ;  /* 0x0000003700247308 */ /* 0x0004e20000000800 */
[----:B0-----:R-:W-:Y:S01]  /*42f0*/  F2FP.SATFINITE.E4M3.F32.PACK_AB_MERGE_C R14, R75, R66, RZ ;  /* 0x000000424b0e723e */ /* 0x001fe200048070ff */
[----:B------:R-:W-:-:S03]  /*4300*/  FADD.FTZ R66, R66, R15 ;  /* 0x0000000f42427221 */ /* 0x000fc60000010000 */
[----:B------:R-:W-:Y:S01]  /*4310*/  F2FP.SATFINITE.E4M3.F32.PACK_AB_MERGE_C R146, R73, R64, R14 ;  /* 0x000000404992723e */ /* 0x000fe2000480700e */
[----:B------:R-:W-:Y:S02]  /*4320*/  FADD.FTZ R75, R75, R66 ;  /* 0x000000424b4b7221 */ /* 0x000fe40000010000 */
[----:B------:R-:W-:Y:S01]  /*4330*/  MUFU.EX2 R70, R70 ;  /* 0x0000004600467308 */ /* 0x000fe20000000800 */
[----:B-1----:R-:W-:Y:S01]  /*4340*/  FADD.FTZ R15, R51, R20 ;  /* 0x00000014330f7221 */ /* 0x002fe20000010000 */
[----:B--2---:R-:W-:-:S06]  /*4350*/  MOV R55, R25 ;  /* 0x0000001900377202 */ /* 0x004fcc0000000f00 */
[----:B------:R-:W0:Y:S01]  /*4360*/  MUFU.EX2 R83, R83 ;  /* 0x0000005300537308 */ /* 0x000e220000000800 */
[C---:B---3--:R-:W-:Y:S01]  /*4370*/  FADD.FTZ R15, R36.reuse, R15 ;  /* 0x0000000f240f7221 */ /* 0x048fe20000010000 */
[----:B------:R-:W-:Y:S01]  /*4380*/  F2FP.SATFINITE.E4M3.F32.PACK_AB_MERGE_C R51, R36, R51, RZ ;  /* 0x000000332433723e */ /* 0x000fe200048070ff */
[----:B------:R-:W-:-:S03]  /*4390*/  IMAD.MOV.U32 R36, RZ, RZ, R25 ;  /* 0x000000ffff247224 */ /* 0x000fc600078e0019 */
[----:B------:R-:W-:Y:S01]  /*43a0*/  F2FP.SATFINITE.E4M3.F32.PACK_AB_MERGE_C R147, R33, R32, R51 ;  /* 0x000000202193723e */ /* 0x000fe20004807033 */
[--C-:B------:R-:W-:Y:S01]  /*43b0*/  IMAD.MOV.U32 R33, RZ, RZ, R25.reuse ;  /* 0x000000ffff217224 */ /* 0x100fe200078e0019 */
[----:B------:R-:W1:Y:S01]  /*43c0*/  MUFU.EX2 R68, R68 ;  /* 0x0000004400447308 */ /* 0x000e620000000800 */
[--C-:B------:R-:W-:Y:S02]  /*43d0*/  IMAD.MOV.U32 R32, RZ, RZ, R25.reuse ;  /* 0x000000ffff207224 */ /* 0x100fe400078e0019 */
[----:B------:R-:W-:-:S05]  /*43e0*/  IMAD.MOV.U32 R51, RZ, RZ, R25 ;  /* 0x000000ffff337224 */ /* 0x000fca00078e0019 */
[----:B------:R2:W3:Y:S01]  /*43f0*/  MUFU.EX2 R12, R40 ;  /* 0x00000028000c7308 */ /* 0x0004e20000000800 */
[----:B0-----:R-:W-:-:S07]  /*4400*/  F2FP.SATFINITE.E4M3.F32.PACK_AB_MERGE_C R7, R83, R70, RZ ;  /* 0x000000465307723e */ /* 0x001fce00048070ff */
[----:B------:R-:W0:Y:S01]  /*4410*/  MUFU.EX2 R81, R81 ;  /* 0x0000005100517308 */ /* 0x000e220000000800 */
[----:B-1----:R-:W-:Y:S01]  /*4420*/  FADD.FTZ R6, R68, R75 ;  /* 0x0000004b44067221 */ /* 0x002fe20000010000 */
[----:B--2---:R-:W-:-:S06]  /*4430*/  IMAD.MOV.U32 R40, RZ, RZ, R25 ;  /* 0x000000ffff287224 */ /* 0x004fcc00078e0019 */
[----:B------:R-:W1:Y:S01]  /*4440*/  MUFU.EX2 R41, R41 ;  /* 0x0000002900297308 */ /* 0x000e620000000800 */
[----:B---3--:R-:W-:-:S07]  /*4450*/  FADD.FTZ R8, R12, R15 ;  /* 0x0000000f0c087221 */ /* 0x008fce0000010000 */
[----:B------:R-:W2:Y:S01]  /*4460*/  MUFU.EX2 R54, R54 ;  /* 0x0000003600367308 */ /* 0x000ea20000000800 */
[C---:B0-----:R-:W-:Y:S01]  /*4470*/  F2FP.SATFINITE.E4M3.F32.PACK_AB_MERGE_C R148, R81.reuse, R68, R7 ;  /* 0x000000445194723e */ /* 0x041fe20004807007 */
[----:B------:R-:W-:-:S04]  /*4480*/  FADD.FTZ R81, R81, R6 ;  /* 0x0000000651517221 */ /* 0x000fc80000010000 */
[----:B------:R-:W-:Y:S02]  /*4490*/  FADD.FTZ R70, R70, R81 ;  /* 0x0000005146467221 */ /* 0x000fe40000010000 */
[----:B------:R-:W0:Y:S01]  /*44a0*/  MUFU.EX2 R91, R91 ;  /* 0x0000005b005b7308 */ /* 0x000e220000000800 */
[----:B-1----:R-:W-:Y:S01]  /*44b0*/  FADD.FTZ R7, R41, R8 ;  /* 0x0000000829077221 */ /* 0x002fe20000010000 */
[----:B------:R-:W-:-:S06]  /*44c0*/  FADD.FTZ R83, R83, R70 ;  /* 0x0000004653537221 */ /* 0x000fcc0000010000 */
[----:B------:R-:W-:Y:S01]  /*44d0*/  MUFU.EX2 R74, R74 ;  /* 0x0000004a004a7308 */ /* 0x000fe20000000800 */
[----:B--2---:R-:W-:-:S07]  /*44e0*/  FADD.FTZ R6, R54, R7 ;  /* 0x0000000736067221 */ /* 0x004fce0000010000 */
[----:B------:R-:W1:Y:S01]  /*44f0*/  MUFU.EX2 R85, R85 ;  /* 0x0000005500557308 */ /* 0x000e620000000800 */
[C---:B0-----:R-:W-:Y:S01]  /*4500*/  FADD.FTZ R6, R91.reuse, R6 ;  /* 0x000000065b067221 */ /* 0x041fe20000010000 */
[----:B------:R-:W-:-:S04]  /*4510*/  F2FP.SATFINITE.E4M3.F32.PACK_AB_MERGE_C R54, R91, R54, RZ ;  /* 0x000000365b36723e */ /* 0x000fc800048070ff */
[----:B------:R-:W-:Y:S01]  /*4520*/  F2FP.SATFINITE.E4M3.F32.PACK_AB_MERGE_C R149, R41, R12, R54 ;  /* 0x0000000c2995723e */ /* 0x000fe20004807036 */
[--C-:B------:R-:W-:Y:S01]  /*4530*/  IMAD.MOV.U32 R41, RZ, RZ, R25.reuse ;  /* 0x000000ffff297224 */ /* 0x100fe200078e0019 */
[----:B------:R-:W0:Y:S01]  /*4540*/  MUFU.EX2 R72, R72 ;  /* 0x0000004800487308 */ /* 0x000e220000000800 */
[----:B------:R-:W-:-:S07]  /*4550*/  IMAD.MOV.U32 R54, RZ, RZ, R25 ;  /* 0x000000ffff367224 */ /* 0x000fce00078e0019 */
[----:B------:R-:W2:Y:S01]  /*4560*/  MUFU.EX2 R69, R69 ;  /* 0x0000004500457308 */ /* 0x000ea20000000800 */
[----:B-1----:R-:W-:-:S07]  /*4570*/  F2FP.SATFINITE.E4M3.F32.PACK_AB_MERGE_C R9, R85, R74, RZ ;  /* 0x0000004a5509723e */ /* 0x002fce00048070ff */
[----:B------:R-:W1:Y:S01]  /*4580*/  MUFU.EX2 R79, R79 ;  /* 0x0000004f004f7308 */ /* 0x000e620000000800 */
[----:B0-----:R-:W-:-:S07]  /*4590*/  FADD.FTZ R8, R72, R83 ;  /* 0x0000005348087221 */ /* 0x001fce0000010000 */
[----:B------:R-:W0:Y:S01]  /*45a0*/  MUFU.EX2 R88, R88 ;  /* 0x0000005800587308 */ /* 0x000e220000000800 */
[----:B--2---:R-:W-:-:S07]  /*45b0*/  FADD.FTZ R7, R69, R6 ;  /* 0x0000000645077221 */ /* 0x004fce0000010000 */
[----:B------:R-:W2:Y:S01]  /*45c0*/  MUFU.EX2 R90, R90 ;  /* 0x0000005a005a7308 */ /* 0x000ea20000000800 */
[C---:B-1----:R-:W-:Y:S01]  /*45d0*/  F2FP.SATFINITE.E4M3.F32.PACK_AB_MERGE_C R150, R79.reuse, R72, R9 ;  /* 0x000000484f96723e */ /* 0x042fe20004807009 */
[----:B------:R-:W-:-:S04]  /*45e0*/  FADD.FTZ R79, R79, R8 ;  /* 0x000000084f4f7221 */ /* 0x000fc80000010000 */
[----:B------:R-:W-:Y:S02]  /*45f0*/  FADD.FTZ R74, R74, R79 ;  /* 0x0000004f4a4a7221 */ /* 0x000fe40000010000 */
[----:B------:R-:W1:Y:S01]  /*4600*/  MUFU.EX2 R71, R71 ;  /* 0x0000004700477308 */ /* 0x000e620000000800 */
[----:B0-----:R-:W-:Y:S01]  /*4610*/  FADD.FTZ R7, R88, R7 ;  /* 0x0000000758077221 */ /* 0x001fe20000010000 */
[----:B------:R-:W-:-:S03]  /*4620*/  FADD.FTZ R9, R85, R74 ;  /* 0x0000004a55097221 */ /* 0x000fc60000010000 */
[----:B--2---:R-:W-:Y:S01]  /*4630*/  FADD.FTZ R8, R90, R7 ;  /* 0x000000075a087221 */ /* 0x004fe20000010000 */
[----:B-1----:R-:W-:-:S03]  /*4640*/  F2FP.SATFINITE.E4M3.F32.PACK_AB_MERGE_C R6, R71, R90, RZ ;  /* 0x0000005a4706723e */ /* 0x002fc600048070ff */
[----:B------:R-:W-:Y:S01]  /*4650*/  FADD.FTZ R8, R71, R8 ;  /* 0x0000000847087221 */ /* 0x000fe20000010000 */
[----:B------:R-:W-:Y:S01]  /*4660*/  F2FP.SATFINITE.E4M3.F32.PACK_AB_MERGE_C R151, R88, R69, R6 ;  /* 0x000000455897723e */ /* 0x000fe20004807006 */
[----:B------:R-:W-:Y:S06]  /*4670*/  @!P2 BRA `(.L_x_19) ;  /* 0x0000002c0078a947 */ /* 0x000fec0003800000 */
[----:B------:R-:W-:Y:S01]  /*4680*/  IMAD.MOV.U32 R7, RZ, RZ, R122 ;  /* 0x000000ffff077224 */ /* 0x000fe200078e007a */
[----:B------:R-:W-:Y:S01]  /*4690*/  CS2R R24, SRZ ;  /* 0x0000000000187805 */ /* 0x000fe2000001ff00 */
[----:B------:R-:W-:Y:S01]  /*46a0*/  IMAD.MOV.U32 R6, RZ, RZ, R3 ;  /* 0x000000ffff067224 */ /* 0x000fe200078e0003 */
[----:B------:R-:W-:Y:S02]  /*46b0*/  CS2R R26, SRZ ;  /* 0x00000000001a7805 */ /* 0x000fe4000001ff00 */
[----:B------:R-:W-:Y:S02]  /*46c0*/  CS2R R28, SRZ ;  /* 0x00000000001c7805 */ /* 0x000fe4000001ff00 */
[----:B------:R-:W-:Y:S02]  /*46d0*/  CS2R R30, SRZ ;  /* 0x00000000001e7805 */ /* 0x000fe4000001ff00 */
[----:B------:R-:W-:Y:S02]  /*46e0*/  CS2R R32, SRZ ;  /* 0x0000000000207805 */ /* 0x000fe4000001ff00 */
[----:B------:R-:W-:-:S02]  /*46f0*/  CS2R R34, SRZ ;  /* 0x0000000000227805 */ /* 0x000fc4000001ff00 */
[----:B------:R-:W-:Y:S02]  /*4700*/  CS2R R36, SRZ ;  /* 0x0000000000247805 */ /* 0x000fe4000001ff00 */
        /* <DEDUP_REMOVED lines=8> */
[----:B------:R-:W-:Y:S01]  /*4790*/  CS2R R54, SRZ ;  /* 0x0000000000367805 */ /* 0x000fe2000001ff00 */
[----:B------:R-:W-:Y:S01]  /*47a0*/  UMOV UR5, URZ ;  /* 0x0000003f00057c82 */ /* 0x000fe20008000000 */
[----:B------:R-:W-:Y:S01]  /*47b0*/  UMOV UR6, URZ ;  /* 0x0000003f00067c82 */ /* 0x000fe20008000000 */
[----:B------:R-:W-:-:S05]  /*47c0*/  ULDC UR34, c[0x0][0x988] ;  /* 0x0002620000227ab9 */ /* 0x000fca0000000800 */
.L_x_29:
[----:B------:R-:W-:-:S04]  /*47d0*/  UISETP.NE.AND UP0, UPT, UR6, 0x1, UPT ;  /* 0x000000010600788c */ /* 0x000fc8000bf05270 */
[----:B------:R-:W-:-:S04]  /*47e0*/  USEL UR4, URZ, 0x1, UP0 ;  /* 0x000000013f047887 */ /* 0x000fc80008000000 */
[----:B------:R-:W-:Y:S01]  /*47f0*/  ULOP3.LUT UR4, UR5, UR4, URZ, 0x3c, !UPT ;  /* 0x0000000405047292 */ /* 0x000fe2000f8e3c3f */
[----:B------:R-:W-:Y:S11]  /*4800*/  @!P0 BRA `(.L_x_20) ;  /* 0x0000000000048947 */ /* 0x000ff60003800000 */
[----:B------:R-:W-:Y:S01]  /*4810*/  BPT.TRAP 0x1 ;  /* 0x000000040000795c */ /* 0x000fe20000300000 */
.L_x_20:
[----:B------:R-:W-:Y:S01]  /*4820*/  UIADD3 UR10, UR6, 0x1, URZ ;  /* 0x00000001060a7890 */ /* 0x000fe2000fffe03f */
[----:B------:R-:W-:-:S03]  /*4830*/  IMAD.U32 R3, RZ, RZ, UR4 ;  /* 0x00000004ff037e24 */ /* 0x000fc6000f8e00ff */
[----:B------:R-:W-:Y:S02]  /*4840*/  UISETP.NE.AND UP0, UPT, UR10, 0x2, UPT ;  /* 0x000000020a00788c */ /* 0x000fe4000bf05270 */
[----:B------:R-:W-:Y:S02]  /*4850*/  SHF.L.U32 R3, R3, 0x1f, RZ ;  /* 0x0000001f03037819 */ /* 0x000fe400000006ff */
[----:B------:R-:W-:-:S04]  /*4860*/  USEL UR10, UR10, URZ, UP0 ;  /* 0x0000003f0a0a7287 */ /* 0x000fc80008000000 */
[----:B------:R-:W-:Y:S02]  /*4870*/  ULEA UR35, UR10, UR38, 0x3 ;  /* 0x000000260a237291 */ /* 0x000fe4000f8e183f */
[----:B------:R-:W-:-:S07]  /*4880*/  MOV R2, UR10 ;  /* 0x0000000a00027c02 */ /* 0x000fce0008000f00 */
[----:B------:R0:W1:Y:S01]  /*4890*/  SYNCS.PHASECHK.TRANS64.TRYWAIT P2, [UR35+0x12430], R3 ;  /* 0x01243003ff0075a7 */ /* 0x0000620008040163 */
[----:B------:R-:W-:Y:S05]  /*48a0*/  @!P0 BRA `(.L_x_21) ;  /* 0x0000000000048947 */ /* 0x000fea0003800000 */
[----:B------:R-:W-:Y:S01]  /*48b0*/  BPT.TRAP 0x1 ;  /* 0x000000040000795c */ /* 0x000fe20000300000 */
.L_x_21:
[----:B-1----:R-:W-:Y:S05]  /*48c0*/  @P2 BRA `(.L_x_22) ;  /* 0x0000000000082947 */ /* 0x002fea0003800000 */
[----:B------:R-:W1:Y:S02]  /*48d0*/  SYNCS.PHASECHK.TRANS64.TRYWAIT P2, [UR35+0x12430], R3 ;  /* 0x01243003ff0075a7 */ /* 0x000e640008040163 */
[----:B-1----:R-:W-:Y:S05]  /*48e0*/  @!P2 BRA `(.L_x_23) ;  /* 0x0000007c0058a947 */ /* 0x002fea0003800000 */
.L_x_22:
[----:B------:R-:W-:Y:S01]  /*48f0*/  R2UR UR14, R2 ;  /* 0x00000000020e72ca */ /* 0x000fe200000e0000 */
[----:B------:R-:W-:Y:S01]  /*4900*/  WARPGROUP.ARRIVE ;  /* 0x00000000000079c5 */ /* 0x000fe20000000000 */
[C---:B------:R-:W-:Y:S01]  /*4910*/  R2UR UR12, R4.reuse ;  /* 0x00000000040c72ca */ /* 0x040fe200000e0000 */
[----:B------:R-:W-:Y:S01]  /*4920*/  UMOV UR15, 0x80000020 ;  /* 0x80000020000f7882 */ /* 0x000fe20000000000 */
        /* <DEDUP_REMOVED lines=9> */
[----:B------:R-:W-:Y:S01]  /*49c0*/  UIMAD UR14, UR14, 0x280, UR32 ;  /* 0x000002800e0e78a4 */ /* 0x000fe2000f8e0220 */
[C---:B------:R-:W-:Y:S01]  /*49d0*/  R2UR UR24, R4.reuse ;  /* 0x00000000041872ca */ /* 0x040fe200000e0000 */
[----:B------:R-:W-:Y:S01]  /*49e0*/  UMOV UR11, 0x80000020 ;  /* 0x80000020000b7882 */ /* 0x000fe20000000000 */
[C---:B------:R-:W-:Y:S01]  /*49f0*/  R2UR UR25, R5.reuse ;  /* 0x00000000051972ca */ /* 0x040fe200000e0000 */
[----:B------:R-:W-:Y:S01]  /*4a00*/  UIADD3 UR18, UR14, 0x80, URZ ;  /* 0x000000800e127890 */ /* 0x000fe2000fffe03f */
[----:B------:R-:W-:Y:S01]  /*4a10*/  R2UR UR28, R4 ;  /* 0x00000000041c72ca */ /* 0x000fe200000e0000 */
[----:B------:R-:W-:Y:S01]  /*4a20*/  UIADD3 UR22, UR14, 0x100, URZ ;  /* 0x000001000e167890 */ /* 0x000fe2000fffe03f */
[----:B------:R-:W-:Y:S01]  /*4a30*/  R2UR UR29, R5 ;  /* 0x00000000051d72ca */ /* 0x000fe200000e0000 */
[----:B------:R-:W-:-:S02]  /*4a40*/  UIADD3 UR26, UR14, 0x180, URZ ;  /* 0x000001800e1a7890 */ /* 0x000fc4000fffe03f */
[----:B------:R-:W-:Y:S01]  /*4a50*/  QGMMA.64x32x32.F32.E4M3.E4M3 R120, gdesc[UR12], RZ, !UPT, gsb0 ;  /* 0x006000000c7879f3 */ /* 0x000fe2000c0008ff */
[----:B------:R-:W-:Y:S02]  /*4a60*/  UIADD3 UR30, UR14, 0x200, URZ ;  /* 0x000002000e1e7890 */ /* 0x000fe4000fffe03f */
[----:B------:R-:W-:Y:S02]  /*4a70*/  UIADD3 UR10, UR14, 0x2, URZ ;  /* 0x000000020e0a7890 */ /* 0x000fe4000fffe03f */
[----:B------:R-:W-:Y:S01]  /*4a80*/  UIADD3 UR15, UR14, 0x82, URZ ;  /* 0x000000820e0f7890 */ /* 0x000fe2000fffe03f */
[----:B------:R-:W-:Y:S01]  /*4a90*/  UMOV UR12, UR8 ;  /* 0x00000008000c7c82 */ /* 0x000fe20008000000 */
[----:B------:R-:W-:Y:S01]  /*4aa0*/  UMOV UR13, UR9 ;  /* 0x00000009000d7c82 */ /* 0x000fe20008000000 */
[----:B------:R-:W-:Y:S02]  /*4ab0*/  WARPGROUP.DEPBAR.LE gsb0, 0x0 ;  /* 0x00008000000079c5 */ /* 0x000fe40000010000 */
[----:B------:R-:W-:-:S06]  /*4ac0*/  WARPGROUP.ARRIVE ;  /* 0x00000000000079c5 */ /* 0x000fcc0000000000 */
[----:B------:R-:W-:Y:S01]  /*4ad0*/  QGMMA.64x32x32.F32.E4M3.E4M3 R104, gdesc[UR16], RZ, !UPT, gsb0 ;  /* 0x00600000106879f3 */ /* 0x000fe2000c0008ff */
[----:B------:R-:W-:Y:S02]  /*4ae0*/  UIADD3 UR16, UR14, 0x102, URZ ;  /* 0x000001020e107890 */ /* 0x000fe4000fffe03f */
[----:B------:R-:W-:Y:S02]  /*4af0*/  UIADD3 UR17, UR14, 0x182, URZ ;  /* 0x000001820e117890 */ /* 0x000fe4000fffe03f */
[----:B------:R-:W-:-:S03]  /*4b00*/  UIADD3 UR18, UR14, 0x202, URZ ;  /* 0x000002020e127890 */ /* 0x000fc6000fffe03f */
[----:B------:R-:W-:Y:S01]  /*4b10*/  UMOV UR14, UR16 ;  /* 0x00000010000e7c82 */ /* 0x000fe20008000000 */
        /* <DEDUP_REMOVED lines=12> */
[----:B------:R-:W-:Y:S01]  /*4be0*/  UMOV UR10, UR15 ;  /* 0x0000000f000a7c82 */ /* 0x000fe20008000000 */
[----:B------:R-:W-:Y:S01]  /*4bf0*/  UMOV UR11, 0x80000020 ;  /* 0x80000020000b7882 */ /* 0x000fe20000000000 */
[----:B------:R-:W-:Y:S01]  /*4c00*/  UMOV UR15, 0x80000020 ;  /* 0x80000020000f7882 */ /* 0x000fe20000000000 */
[----:B------:R-:W-:Y:S02]  /*4c10*/  WARPGROUP.DEPBAR.LE gsb0, 0x0 ;  /* 0x00008000000079c5 */ /* 0x000fe40000010000 */
[----:B------:R-:W-:-:S06]  /*4c20*/  WARPGROUP.ARRIVE ;  /* 0x00000000000079c5 */ /* 0x000fcc0000000000 */
[----:B------:R-:W-:Y:S01]  /*4c30*/  QGMMA.64x32x32.F32.E4M3.E4M3 R104, gdesc[UR8], R104, gsb0 ;  /* 0x00600000086879f3 */ /* 0x000fe20008000868 */
[----:B------:R-:W-:Y:S01]  /*4c40*/  UMOV UR10, UR17 ;  /* 0x00000011000a7c82 */ /* 0x000fe20008000000 */
[----:B------:R-:W-:Y:S01]  /*4c50*/  UMOV UR11, 0x80000020 ;  /* 0x80000020000b7882 */ /* 0x000fe20000000000 */
[----:B------:R-:W-:Y:S02]  /*4c60*/  WARPGROUP.DEPBAR.LE gsb0, 0x0 ;  /* 0x00008000000079c5 */ /* 0x000fe40000010000 */
[----:B------:R-:W-:-:S06]  /*4c70*/  WARPGROUP.ARRIVE ;  /* 0x00000000000079c5 */ /* 0x000fcc0000000000 */
[----:B------:R-:W-:Y:S03]  /*4c80*/  QGMMA.64x32x32.F32.E4M3.E4M3 R88, gdesc[UR12], R88, gsb0 ;  /* 0x006000000c5879f3 */ /* 0x000fe60008000858 */
        /* <DEDUP_REMOVED lines=9> */
[----:B------:R-:W-:Y:S05]  /*4d20*/  @!P0 BRA `(.L_x_24) ;  /* 0x0000000000048947 */ /* 0x000fea0003800000 */
[----:B------:R-:W-:Y:S01]  /*4d30*/  BPT.TRAP 0x1 ;  /* 0x000000040000795c */ /* 0x000fe20000300000 */
.L_x_24:
[----:B------:R-:W-:Y:S01]  /*4d40*/  ULEA UR12, UR6, UR38, 0x3 ;  /* 0x00000026060c7291 */ /* 0x000fe2000f8e183f */
[----:B01----:R-:W-:-:S05]  /*4d50*/  IMAD.U32 R3, RZ, RZ, UR5 ;  /* 0x00000005ff037e24 */ /* 0x003fca000f8e00ff */
[----:B------:R-:W-:-:S04]  /*4d60*/  SHF.L.U32 R3, R3, 0x1f, RZ ;  /* 0x0000001f03037819 */ /* 0x000fc800000006ff */
[----:B------:R0:W1:Y:S01]  /*4d70*/  SYNCS.PHASECHK.TRANS64.TRYWAIT P2, [UR12+0x12450], R3 ;  /* 0x01245003ff0075a7 */ /* 0x000062000804014c */
[----:B------:R-:W-:Y:S05]  /*4d80*/  @!P0 BRA `(.L_x_25) ;  /* 0x0000000000048947 */ /* 0x000fea0003800000 */
[----:B------:R-:W-:Y:S01]  /*4d90*/  BPT.TRAP 0x1 ;  /* 0x000000040000795c */ /* 0x000fe20000300000 */
.L_x_25:
[C---:B------:R-:W-:Y:S01]  /*4da0*/  FMUL.FTZ R11, R0.reuse, R120 ;  /* 0x00000078000b7220 */ /* 0x040fe20000410000 */
[C---:B------:R-:W-:Y:S01]  /*4db0*/  FMUL.FTZ R12, R0.reuse, R122 ;  /* 0x0000007a000c7220 */ /* 0x040fe20000410000 */
[C---:B------:R-:W-:Y:S01]  /*4dc0*/  FMUL.FTZ R10, R0.reuse, R121 ;  /* 0x00000079000a7220 */ /* 0x040fe20000410000 */
[C---:B------:R-:W-:Y:S01]  /*4dd0*/  FMUL.FTZ R13, R0.reuse, R123 ;  /* 0x0000007b000d7220 */ /* 0x040fe20000410000 */
[C---:B------:R-:W-:Y:S01]  /*4de0*/  FMUL.FTZ R14, R0.reuse, R124 ;  /* 0x0000007c000e7220 */ /* 0x040fe20000410000 */
[C---:B------:R-:W-:Y:S01]  /*4df0*/  FMUL.FTZ R15, R0.reuse, R125 ;  /* 0x0000007d000f7220 */ /* 0x040fe20000410000 */
[----:B------:R-:W2:Y:S01]  /*4e00*/  MUFU.TANH R11, R11 ;  /* 0x0000000b000b7308 */ /* 0x000ea20000002400 */
[C---:B------:R-:W-:Y:S01]  /*4e10*/  FMUL.FTZ R16, R0.reuse, R126 ;  /* 0x0000007e00107220 */ /* 0x040fe20000410000 */
[C---:B------:R-:W-:Y:S01]  /*4e20*/  FMUL.FTZ R17, R0.reuse, R127 ;  /* 0x0000007f00117220 */ /* 0x040fe20000410000 */
[C---:B------:R-:W-:Y:S01]  /*4e30*/  FMUL.FTZ R18, R0.reuse, R128 ;  /* 0x0000008000127220 */ /* 0x040fe20000410000 */
[C---:B------:R-:W-:Y:S01]  /*4e40*/  FMUL.FTZ R19, R0.reuse, R129 ;  /* 0x0000008100137220 */ /* 0x040fe20000410000 */
[C---:B------:R-:W-:Y:S01]  /*4e50*/  FMUL.FTZ R20, R0.reuse, R130 ;  /* 0x0000008200147220 */ /* 0x040fe20000410000 */
[C---:B------:R-:W-:Y:S01]  /*4e60*/  FMUL.FTZ R21, R0.reuse, R131 ;  /* 0x0000008300157220 */ /* 0x040fe20000410000 */
[C---:B------:R-:W-:Y:S01]  /*4e70*/  FMUL.FTZ R22, R0.reuse, R132 ;  /* 0x0000008400167220 */ /* 0x040fe20000410000 */
[----:B------:R-:W3:Y:S01]  /*4e80*/  MUFU.TANH R12, R12 ;  /* 0x0000000c000c7308 */ /* 0x000ee20000002400 */
[C---:B------:R-:W-:Y:S01]  /*4e90*/  FMUL.FTZ R23, R0.reuse, R133 ;  /* 0x0000008500177220 */ /* 0x040fe20000410000 */
[C---:B------:R-:W-:Y:S01]  /*4ea0*/  FMUL.FTZ R120, R0.reuse, R134 ;  /* 0x0000008600787220 */ /* 0x040fe20000410000 */
[C---:B------:R-:W-:Y:S01]  /*4eb0*/  FMUL.FTZ R121, R0.reuse, R135 ;  /* 0x0000008700797220 */ /* 0x040fe20000410000 */
[C---:B------:R-:W-:Y:S01]  /*4ec0*/  FMUL.FTZ R104, R0.reuse, R104 ;  /* 0x0000006800687220 */ /* 0x040fe20000410000 */
[C---:B------:R-:W-:Y:S01]  /*4ed0*/  FMUL.FTZ R105, R0.reuse, R105 ;  /* 0x0000006900697220 */ /* 0x040fe20000410000 */
[C---:B------:R-:W-:Y:S01]  /*4ee0*/  FMUL.FTZ R106, R0.reuse, R106 ;  /* 0x0000006a006a7220 */ /* 0x040fe20000410000 */
[C---:B------:R-:W-:Y:S01]  /*4ef0*/  FMUL.FTZ R107, R0.reuse, R107 ;  /* 0x0000006b006b7220 */ /* 0x040fe20000410000 */
[----:B------:R-:W4:Y:S01]  /*4f00*/  MUFU.TANH R10, R10 ;  /* 0x0000000a000a7308 */ /* 0x000f220000002400 */
[----:B--2---:R-:W-:Y:S01]  /*4f10*/  FMNMX.FTZ R123, R11, R6, !PT ;  /* 0x000000060b7b7209 */ /* 0x004fe20007810000 */
[C---:B------:R-:W-:Y:S01]  /*4f20*/  FMUL.FTZ R108, R0.reuse, R108 ;  /* 0x0000006c006c7220 */ /* 0x040fe20000410000 */
[C---:B------:R-:W-:Y:S01]  /*4f30*/  FMUL.FTZ R109, R0.reuse, R109 ;  /* 0x0000006d006d7220 */ /* 0x040fe20000410000 */
[C---:B------:R-:W-:Y:S01]  /*4f40*/  FMUL.FTZ R110, R0.reuse, R110 ;  /* 0x0000006e006e7220 */ /* 0x040fe20000410000 */
[C---:B------:R-:W-:Y:S01]  /*4f50*/  FMUL.FTZ R111, R0.reuse, R111 ;  /* 0x0000006f006f7220 */ /* 0x040fe20000410000 */
[C---:B------:R-:W-:Y:S01]  /*4f60*/  FMUL.FTZ R112, R0.reuse, R112 ;  /* 0x0000007000707220 */ /* 0x040fe20000410000 */
[----:B------:R-:W-:Y:S01]  /*4f70*/  FMUL.FTZ R113, R0, R113 ;  /* 0x0000007100717220 */ /* 0x000fe20000410000 */
[----:B------:R-:W2:Y:S01]  /*4f80*/  MUFU.TANH R13, R13 ;  /* 0x0000000d000d7308 */ /* 0x000ea20000002400 */
[----:B---3--:R-:W-:Y:S01]  /*4f90*/  FMNMX.FTZ R122, R12, R7, !PT ;  /* 0x000000070c7a7209 */ /* 0x008fe20007810000 */
[C---:B------:R-:W-:Y:S01]  /*4fa0*/  FMUL.FTZ R114, R0.reuse, R114 ;  /* 0x0000007200727220 */ /* 0x040fe20000410000 */
[C---:B------:R-:W-:Y:S01]  /*4fb0*/  FMUL.FTZ R115, R0.reuse, R115 ;  /* 0x0000007300737220 */ /* 0x040fe20000410000 */
[C---:B------:R-:W-:Y:S01]  /*4fc0*/  FMUL.FTZ R116, R0.reuse, R116 ;  /* 0x0000007400747220 */ /* 0x040fe20000410000 */
[C---:B------:R-:W-:Y:S01]  /*4fd0*/  FMUL.FTZ R117, R0.reuse, R117 ;  /* 0x0000007500757220 */ /* 0x040fe20000410000 */
[C---:B------:R-:W-:Y:S01]  /*4fe0*/  FMUL.FTZ R118, R0.reuse, R118 ;  /* 0x0000007600767220 */ /* 0x040fe20000410000 */
[----:B------:R-:W-:Y:S01]  /*4ff0*/  FMUL.FTZ R119, R0, R119 ;  /* 0x0000007700777220 */ /* 0x000fe20000410000 */
[----:B------:R-:W3:Y:S01]  /*5000*/  MUFU.TANH R14, R14 ;  /* 0x0000000e000e7308 */ /* 0x000ee20000002400 */
[----:B----4-:R-:W-:Y:S01]  /*5010*/  FMNMX.FTZ R123, R10, R123, !PT ;  /* 0x0000007b0a7b7209 */ /* 0x010fe20007810000 */
        /* <DEDUP_REMOVED lines=21> */
[C---:B------:R-:W-:Y:S01]  /*5170*/  FMUL.FTZ R73, R0.reuse, R73 ;  /* 0x0000004900497220 */ /* 0x040fe20000410000 */
[----:B------:R-:W3:Y:S01]  /*5180*/  MUFU.TANH R17, R17 ;  /* 0x0000001100117308 */ /* 0x000ee20000002400 */
[----:B----4-:R-:W-:Y:S01]  /*5190*/  FMNMX.FTZ R123, R15, R122, !PT ;  /* 0x0000007a0f7b7209 */ /* 0x010fe20007810000 */
[C---:B------:R-:W-:Y:S01]  /*51a0*/  FMUL.FTZ R74, R0.reuse, R74 ;  /* 0x0000004a004a7220 */ /* 0x040fe20000410000 */
[C---:B------:R-:W-:Y:S01]  /*51b0*/  FMUL.FTZ R75, R0.reuse, R75 ;  /* 0x0000004b004b7220 */ /* 0x040fe20000410000 */
[C---:B------:R-:W-:Y:S01]  /*51c0*/  FMUL.FTZ R76, R0.reuse, R76 ;  /* 0x0000004c004c7220 */ /* 0x040fe20000410000 */
[C---:B------:R-:W-:Y:S01]  /*51d0*/  FMUL.FTZ R77, R0.reuse, R77 ;  /* 0x0000004d004d7220 */ /* 0x040fe20000410000 */
[C---:B------:R-:W-:Y:S01]  /*51e0*/  FMUL.FTZ R78, R0.reuse, R78 ;  /* 0x0000004e004e7220 */ /* 0x040fe20000410000 */
[----:B------:R-:W-:Y:S01]  /*51f0*/  FMUL.FTZ R79, R0, R79 ;  /* 0x0000004f004f7220 */ /* 0x000fe20000410000 */
[----:B------:R-:W4:Y:S01]  /*5200*/  MUFU.TANH R18, R18 ;  /* 0x0000001200127308 */ /* 0x000f220000002400 */
[----:B--2---:R-:W-:Y:S01]  /*5210*/  FMNMX.FTZ R124, R16, R125, !PT ;  /* 0x0000007d107c7209 */ /* 0x004fe20007810000 */
[C---:B------:R-:W-:Y:S01]  /*5220*/  FMUL.FTZ R80, R0.reuse, R80 ;  /* 0x0000005000507220 */ /* 0x040fe20000410000 */
[C---:B------:R-:W-:Y:S01]  /*5230*/  FMUL.FTZ R81, R0.reuse, R81 ;  /* 0x0000005100517220 */ /* 0x040fe20000410000 */
[C---:B------:R-:W-:Y:S01]  /*5240*/  FMUL.FTZ R82, R0.reuse, R82 ;  /* 0x0000005200527220 */ /* 0x040fe20000410000 */
[C---:B------:R-:W-:Y:S01]  /*5250*/  FMUL.FTZ R83, R0.reuse, R83 ;  /* 0x0000005300537220 */ /* 0x040fe20000410000 */
[C---:B------:R-:W-:Y:S01]  /*5260*/  FMUL.FTZ R84, R0.reuse, R84 ;  /* 0x0000005400547220 */ /* 0x040fe20000410000 */
[C---:B------:R-:W-:Y:S01]  /*5270*/  FMUL.FTZ R85, R0.reuse, R85 ;  /* 0x0000005500557220 */ /* 0x040fe20000410000 */
        /* <DEDUP_REMOVED lines=25> */
[----:B---3--:R-:W-:-:S07]  /*5410*/  FMNMX.FTZ R124, R20, R125, !PT ;  /* 0x0000007d147c7209 */ /* 0x008fce0007810000 */
[----:B------:R-:W3:Y:S01]  /*5420*/  MUFU.TANH R23, R23 ;  /* 0x0000001700177308 */ /* 0x000ee20000002400 */
[----:B----4-:R-:W-:-:S07]  /*5430*/  FMNMX.FTZ R125, R21, R124, !PT ;  /* 0x0000007c157d7209 */ /* 0x010fce0007810000 */
[----:B------:R-:W4:Y:S01]  /*5440*/  MUFU.TANH R120, R120 ;  /* 0x0000007800787308 */ /* 0x000f220000002400 */
[----:B--2---:R-:W-:-:S07]  /*5450*/  FMNMX.FTZ R122, R22, R123, !PT ;  /* 0x0000007b167a7209 */ /* 0x004fce0007810000 */
        /* <DEDUP_REMOVED lines=129> */
[----:B----4-:R-:W-:Y:S02]  /*5c70*/  FMNMX.FTZ R123, R69, R122, !PT ;  /* 0x0000007a457b7209 */ /* 0x010fe40007810000 */
[----:B--2---:R-:W-:Y:S01]  /*5c80*/  FMNMX.FTZ R124, R70, R125, !PT ;  /* 0x0000007d467c7209 */ /* 0x004fe20007810000 */
[----:B-1----:R-:W-:Y:S06]  /*5c90*/  @P2 BRA `(.L_x_26) ;  /* 0x0000000000082947 */ /* 0x002fec0003800000 */
[----:B------:R-:W1:Y:S02]  /*5ca0*/  SYNCS.PHASECHK.TRANS64.TRYWAIT P2, [UR12+0x12450], R3 ;  /* 0x01245003ff0075a7 */ /* 0x000e64000804014c */
[----:B-1----:R-:W-:Y:S05]  /*5cb0*/  @!P2 BRA `(.L_x_27) ;  /* 0x00000068007ca947 */ /* 0x002fea0003800000 */
.L_x_26:
[----:B------:R-:W-:Y:S01]  /*5cc0*/  UIADD3 UR5, UR38, 0x200, URZ ;  /* 0x0000020026057890 */ /* 0x000fe2000fffe03f */
[----:B------:R-:W-:Y:S01]  /*5cd0*/  WARPGROUP.ARRIVE ;  /* 0x00000000000079c5 */ /* 0x000fe20000000000 */
[----:B------:R-:W-:Y:S01]  /*5ce0*/  UMOV UR11, 0xc0000010 ;  /* 0xc0000010000b7882 */ /* 0x000fe20000000000 */
[----:B---3--:R-:W-:Y:S01]  /*5cf0*/  FMNMX.FTZ R124, R71, R124, !PT ;  /* 0x0000007c477c7209 */ /* 0x008fe20007810000 */
[----:B------:R-:W-:Y:S01]  /*5d00*/  USHF.R.U32.HI UR5, URZ, 0x4, UR5 ;  /* 0x000000043f057899 */ /* 0x000fe20008011605 */
[----:B-1----:R-:W1:Y:S01]  /*5d10*/  SHFL.BFLY PT, R122, R123, 0x2, 0x1f ;  /* 0x0c401f007b7a7f89 */ /* 0x002e6200000e0000 */
[----:B------:R-:W-:Y:S02]  /*5d20*/  IMAD.U32 R128, RZ, RZ, UR34 ;  /* 0x00000022ff807e24 */ /* 0x000fe4000f8e00ff */
[----:B------:R-:W-:Y:S01]  /*5d30*/  ULOP3.LUT UR5, UR5, 0x3fff, URZ, 0xc0, !UPT ;  /* 0x00003fff05057892 */ /* 0x000fe2000f8ec03f */
[----:B0-----:R-:W0:Y:S03]  /*5d40*/  SHFL.BFLY PT, R3, R124, 0x2, 0x1f ;  /* 0x0c401f007c037f89 */ /* 0x001e2600000e0000 */
[----:B------:R-:W-:-:S04]  /*5d50*/  ULOP3.LUT UR5, UR5, 0x10000, URZ, 0xfc, !UPT ;  /* 0x0001000005057892 */ /* 0x000fc8000f8efc3f */
[----:B------:R-:W-:-:S07]  /*5d60*/  UIMAD UR6, UR6, 0x280, UR5 ;  /* 0x00000280060678a4 */ /* 0x000fce000f8e0205 */
[----:B------:R-:W-:Y:S02]  /*5d70*/  UMOV UR10, UR6 ;  /* 0x00000006000a7c82 */ /* 0x000fe40008000000 */
[----:B------:R-:W-:Y:S01]  /*5d80*/  QGMMA.64x64x32.F32.E4M3.E4M3 R24, R152, gdesc[UR8], R24, gsb0 ;  /* 0x00e0000898187df3 */ /* 0x000fe20008000818 */
[----:B------:R-:W-:Y:S01]  /*5d90*/  UIADD3 UR10, UR6, 0x80, URZ ;  /* 0x00000080060a7890 */ /* 0x000fe2000fffe03f */
[----:B------:R-:W-:Y:S01]  /*5da0*/  UMOV UR11, 0xc0000010 ;  /* 0xc0000010000b7882 */ /* 0x000fe20000000000 */
[----:B-1----:R-:W-:Y:S02]  /*5db0*/  FMNMX.FTZ R125, R123, R122, !PT ;  /* 0x0000007a7b7d7209 */ /* 0x002fe40007810000 */
[----:B0-----:R-:W-:-:S03]  /*5dc0*/  FMNMX.FTZ R126, R124, R3, !PT ;  /* 0x000000037c7e7209 */ /* 0x001fc60007810000 */
[----:B------:R-:W0:Y:S04]  /*5dd0*/  SHFL.BFLY PT, R122, R125, 0x1, 0x1f ;  /* 0x0c201f007d7a7f89 */ /* 0x000e2800000e0000 */
[----:B------:R-:W1:Y:S01]  /*5de0*/  SHFL.BFLY PT, R127, R126, 0x1, 0x1f ;  /* 0x0c201f007e7f7f89 */ /* 0x000e6200000e0000 */
[----:B0-----:R-:W-:Y:S01]  /*5df0*/  FMNMX.FTZ R3, R125, R122, !PT ;  /* 0x0000007a7d037209 */ /* 0x001fe20007810000 */
[----:B------:R-:W-:Y:S01]  /*5e00*/  IMAD.U32 R125, RZ, RZ, UR34 ;  /* 0x00000022ff7d7e24 */ /* 0x000fe2000f8e00ff */
[----:B-1----:R-:W-:-:S03]  /*5e10*/  FMNMX.FTZ R122, R126, R127, !PT ;  /* 0x0000007f7e7a7209 */ /* 0x002fc60007810000 */
[C---:B------:R-:W-:Y:S01]  /*5e20*/  FFMA.FTZ R123, R3.reuse, R128, -8 ;  /* 0xc1000000037b7423 */ /* 0x040fe20000010080 */
[----:B------:R-:W-:-:S03]  /*5e30*/  FADD.FTZ R6, -R3, R6 ;  /* 0x0000000603067221 */ /* 0x000fc60000010100 */
[--C-:B------:R-:W-:Y:S01]  /*5e40*/  FFMA.FTZ R11, R11, UR34, -R123.reuse ;  /* 0x000000220b0b7c23 */ /* 0x100fe2000801087b */
[----:B------:R-:W-:-:S01]  /*5e50*/  FFMA.FTZ R10, R10, UR34, -R123 ;  /* 0x000000220a0a7c23 */ /* 0x000fc2000801087b */
        /* <DEDUP_REMOVED lines=34> */
[----:B------:R-:W-:-:S02]  /*6080*/  WARPGROUP.DEPBAR.LE gsb0, 0x0 ;  /* 0x00008000000079c5 */ /* 0x000fc40000010000 */
[----:B------:R-:W-:Y:S01]  /*6090*/  WARPGROUP.ARRIVE ;  /* 0x00000000000079c5 */ /* 0x000fe20000000000 */
[--C-:B------:R-:W-:Y:S01]  /*60a0*/  FFMA.FTZ R64, R64, UR34, -R123.reuse ;  /* 0x0000002240407c23 */ /* 0x100fe2000801087b */
[----:B------:R-:W-:-:S01]  /*60b0*/  FFMA.FTZ R65, R65, UR34, -R123 ;  /* 0x0000002241417c23 */ /* 0x000fc2000801087b */
[--C-:B------:R-:W-:Y:S01]  /*60c0*/  FFMA.FTZ R68, R68, UR34, -R123.reuse ;  /* 0x0000002244447c23 */ /* 0x100fe2000801087b */
[----:B------:R-:W-:-:S01]  /*60d0*/  FFMA.FTZ R69, R69, UR34, -R123 ;  /* 0x0000002245457c23 */ /* 0x000fc2000801087b */
[C---:B------:R-:W-:Y:S01]  /*60e0*/  FADD.FTZ R7, -R122.reuse, R7 ;  /* 0x000000077a077221 */ /* 0x040fe20000010100 */
[----:B------:R-:W-:Y:S01]  /*60f0*/  QGMMA.64x64x32.F32.E4M3.E4M3 R24, R136, gdesc[UR8], R24, gsb0 ;  /* 0x00e0000888187df3 */ /* 0x000fe20008000818 */
[----:B------:R-:W-:Y:S01]  /*6100*/  UIADD3 UR10, UR6, 0x100, URZ ;  /* 0x00000100060a7890 */ /* 0x000fe2000fffe03f */
[----:B------:R-:W-:Y:S01]  /*6110*/  FFMA.FTZ R123, R122, R125, -8 ;  /* 0xc10000007a7b7423 */ /* 0x000fe2000001007d */
[----:B------:R-:W-:Y:S01]  /*6120*/  UMOV UR11, 0xc0000010 ;  /* 0xc0000010000b7882 */ /* 0x000fe20000000000 */
[----:B------:R-:W-:Y:S01]  /*6130*/  FMUL.FTZ R6, R6, UR34 ;  /* 0x0000002206067c20 */ /* 0x000fe20008410000 */
[----:B------:R-:W-:Y:S01]  /*6140*/  FMUL.FTZ R7, R7, UR34 ;  /* 0x0000002207077c20 */ /* 0x000fe20008410000 */
[--C-:B------:R-:W-:Y:S01]  /*6150*/  FFMA.FTZ R12, R12, UR34, -R123.reuse ;  /* 0x000000220c0c7c23 */ /* 0x100fe2000801087b */
[----:B------:R-:W-:-:S01]  /*6160*/  FFMA.FTZ R13, R13, UR34, -R123 ;  /* 0x000000220d0d7c23 */ /* 0x000fc2000801087b */
[----:B------:R-:W-:Y:S01]  /*6170*/  MUFU.EX2 R11, R11 ;  /* 0x0000000b000b7308 */ /* 0x000fe20000000800 */
[----:B------:R-:W-:-:S01]  /*6180*/  FFMA.FTZ R16, R16, UR34, -R123 ;  /* 0x0000002210107c23 */ /* 0x000fc2000801087b */
[--C-:B------:R-:W-:Y:S01]  /*6190*/  FFMA.FTZ R17, R17, UR34, -R123.reuse ;  /* 0x0000002211117c23 */ /* 0x100fe2000801087b */
[----:B------:R-:W-:-:S01]  /*61a0*/  FFMA.FTZ R20, R20, UR34, -R123 ;  /* 0x0000002214147c23 */ /* 0x000fc2000801087b */
[--C-:B------:R-:W-:Y:S01]  /*61b0*/  FFMA.FTZ R21, R21, UR34, -R123.reuse ;  /* 0x0000002215157c23 */ /* 0x100fe2000801087b */
[----:B------:R-:W-:-:S01]  /*61c0*/  FFMA.FTZ R120, R120, UR34, -R123 ;  /* 0x0000002278787c23 */ /* 0x000fc2000801087b */
[--C-:B------:R-:W-:Y:S01]  /*61d0*/  FFMA.FTZ R121, R121, UR34, -R123.reuse ;  /* 0x0000002279797c23 */ /* 0x100fe2000801087b */
[----:B------:R-:W-:-:S01]  /*61e0*/  FFMA.FTZ R106, R106, UR34, -R123 ;  /* 0x000000226a6a7c23 */ /* 0x000fc2000801087b */
[----:B------:R-:W0:Y:S01]  /*61f0*/  MUFU.EX2 R6, R6 ;  /* 0x0000000600067308 */ /* 0x000e220000000800 */
[----:B------:R-:W-:-:S01]  /*6200*/  FFMA.FTZ R107, R107, UR34, -R123 ;  /* 0x000000226b6b7c23 */ /* 0x000fc2000801087b */
[--C-:B------:R-:W-:Y:S01]  /*6210*/  FFMA.FTZ R110, R110, UR34, -R123.reuse ;  /* 0x000000226e6e7c23 */ /* 0x100fe2000801087b */
[----:B------:R-:W-:-:S01]  /*6220*/  FFMA.FTZ R111, R111, UR34, -R123 ;  /* 0x000000226f6f7c23 */ /* 0x000fc2000801087b */
[--C-:B------:R-:W-:Y:S01]  /*6230*/  FFMA.FTZ R114, R114, UR34, -R123.reuse ;  /* 0x0000002272727c23 */ /* 0x100fe2000801087b */
[----:B------:R-:W-:-:S01]  /*6240*/  FFMA.FTZ R115, R115, UR34, -R123 ;  /* 0x0000002273737c23 */ /* 0x000fc2000801087b */
        /* <DEDUP_REMOVED lines=10> */
[----:B------:R-:W1:Y:S01]  /*62f0*/  MUFU.EX2 R12, R12 ;  /* 0x0000000c000c7308 */ /* 0x000e620000000800 */
[----:B0-----:R-:W-:-:S01]  /*6300*/  FFMA.FTZ R9, R6, R9, R11 ;  /* 0x0000000906097223 */ /* 0x001fc2000001000b */
        /* <DEDUP_REMOVED lines=14> */
[----:B------:R-:W2:Y:S01]  /*63f0*/  MUFU.EX2 R13, R13 ;  /* 0x0000000d000d7308 */ /* 0x000ea20000000800 */
[----:B-1----:R-:W-:-:S01]  /*6400*/  FFMA.FTZ R8, R7, R8, R12 ;  /* 0x0000000807087223 */ /* 0x002fc2000001000c */
[--C-:B------:R-:W-:Y:S01]  /*6410*/  FFMA.FTZ R66, R66, UR34, -R123.reuse ;  /* 0x0000002242427c23 */ /* 0x100fe2000801087b */
[----:B------:R-:W-:-:S01]  /*6420*/  FFMA.FTZ R67, R67, UR34, -R123 ;  /* 0x0000002243437c23 */ /* 0x000fc2000801087b */
[--C-:B------:R-:W-:Y:S01]  /*6430*/  FFMA.FTZ R70, R70, UR34, -R123.reuse ;  /* 0x0000002246467c23 */ /* 0x100fe2000801087b */
[----:B------:R-:W-:-:S03]  /*6440*/  FFMA.FTZ R71, R71, UR34, -R123 ;  /* 0x0000002247477c23 */ /* 0x000fc6000801087b */
[----:B------:R-:W1:Y:S01]  /*6450*/  MUFU.EX2 R14, R14 ;  /* 0x0000000e000e7308 */ /* 0x000e620000000800 */
[----:B0-----:R-:W-:-:S07]  /*6460*/  FADD.FTZ R9, R10, R9 ;  /* 0x000000090a097221 */ /* 0x001fce0000010000 */
[----:B------:R-:W0:Y:S01]  /*6470*/  MUFU.EX2 R16, R16 ;  /* 0x0000001000107308 */ /* 0x000e220000000800 */
[----:B--2---:R-:W-:-:S07]  /*6480*/  FADD.FTZ R125, R13, R8 ;  /* 0x000000080d7d7221 */ /* 0x004fce0000010000 */
[----:B------:R-:W2:Y:S01]  /*6490*/  MUFU.EX2 R15, R15 ;  /* 0x0000000f000f7308 */ /* 0x000ea20000000800 */
[----:B-1----:R-:W-:-:S01]  /*64a0*/  FADD.FTZ R8, R14, R9 ;  /* 0x000000090e087221 */ /* 0x002fc20000010000 */
[----:B------:R-:W-:Y:S02]  /*64b0*/  WARPGROUP.DEPBAR.LE gsb0, 0x0 ;  /* 0x00008000000079c5 */ /* 0x000fe40000010000 */
[----:B------:R-:W-:-:S04]  /*64c0*/  WARPGROUP.ARRIVE ;  /* 0x00000000000079c5 */ /* 0x000fc80000000000 */
[----:B------:R-:W1:Y:S01]  /*64d0*/  MUFU.EX2 R17, R17 ;  /* 0x0000001100117308 */ /* 0x000e620000000800 */
[----:B0-----:R-:W-:-:S01]  /*64e0*/  FADD.FTZ R124, R16, R125 ;  /* 0x0000007d107c7221 */ /* 0x001fc20000010000 */
[----:B------:R-:W-:Y:S01]  /*64f0*/  QGMMA.64x64x32.F32.E4M3.E4M3 R24, R140, gdesc[UR8], R24, gsb0 ;  /* 0x00e000088c187df3 */ /* 0x000fe20008000818 */
[----:B------:R-:W-:-:S05]  /*6500*/  UIADD3 UR10, UR6, 0x180, URZ ;  /* 0x00000180060a7890 */ /* 0x000fca000fffe03f */
[----:B------:R-:W0:Y:S01]  /*6510*/  MUFU.EX2 R18, R18 ;  /* 0x0000001200127308 */ /* 0x000e220000000800 */
[----:B------:R-:W-:Y:S01]  /*6520*/  UMOV UR11, 0xc0000010 ;  /* 0xc0000010000b7882 */ /* 0x000fe20000000000 */
[----:B--2---:R-:W-:-:S06]  /*6530*/  FADD.FTZ R9, R15, R8 ;  /* 0x000000080f097221 */ /* 0x004fcc0000010000 */
[----:B------:R-:W2:Y:S01]  /*6540*/  MUFU.EX2 R20, R20 ;  /* 0x0000001400147308 */ /* 0x000ea20000000800 */
[----:B-1----:R-:W-:-:S07]  /*6550*/  FADD.FTZ R125, R17, R124 ;  /* 0x0000007c117d7221 */ /* 0x002fce0000010000 */
[----:B------:R-:W1:Y:S01]  /*6560*/  MUFU.EX2 R19, R19 ;  /* 0x0000001300137308 */ /* 0x000e620000000800 */
[----:B0-----:R-:W-:-:S07]  /*6570*/  FADD.FTZ R8, R18, R9 ;  /* 0x0000000912087221 */ /* 0x001fce0000010000 */
[----:B------:R-:W0:Y:S01]  /*6580*/  MUFU.EX2 R21, R21 ;  /* 0x0000001500157308 */ /* 0x000e220000000800 */
[----:B--2---:R-:W-:-:S07]  /*6590*/  FADD.FTZ R124, R20, R125 ;  /* 0x0000007d147c7221 */ /* 0x004fce0000010000 */
        /* <DEDUP_REMOVED lines=11> */
[----:B--2---:R-:W-:-:S01]  /*6650*/  FADD.FTZ R125, R121, R124 ;  /* 0x0000007c797d7221 */ /* 0x004fc20000010000 */
[----:B------:R-:W-:Y:S02]  /*6660*/  WARPGROUP.DEPBAR.LE gsb0, 0x0 ;  /* 0x00008000000079c5 */ /* 0x000fe40000010000 */
[----:B------:R-:W-:-:S04]  /*6670*/  WARPGROUP.ARRIVE ;  /* 0x00000000000079c5 */ /* 0x000fc80000000000 */
[----:B------:R-:W2:Y:S01]  /*6680*/  MUFU.EX2 R105, R105 ;  /* 0x0000006900697308 */ /* 0x000ea20000000800 */
[----:B-1----:R-:W-:-:S01]  /*6690*/  FADD.FTZ R8, R104, R9 ;  /* 0x0000000968087221 */ /* 0x002fc20000010000 */
[----:B------:R-:W-:Y:S01]  /*66a0*/  QGMMA.64x64x32.F32.E4M3.E4M3 R24, R144, gdesc[UR8], R24, gsb0 ;  /* 0x00e0000890187df3 */ /* 0x000fe20008000818 */
[----:B------:R-:W-:Y:S01]  /*66b0*/  UIADD3 UR10, UR6, 0x200, URZ ;  /* 0x00000200060a7890 */ /* 0x000fe2000fffe03f */
[----:B------:R-:W-:-:S04]  /*66c0*/  UMOV UR11, 0xc0000010 ;  /* 0xc0000010000b7882 */ /* 0x000fc80000000000 */
        /* <DEDUP_REMOVED lines=19> */
[----:B0-----:R-:W-:-:S01]  /*6800*/  FADD.FTZ R9, R113, R8 ;  /* 0x0000000871097221 */ /* 0x001fc20000010000 */
[----:B------:R-:W-:Y:S02]  /*6810*/  WARPGROUP.DEPBAR.LE gsb0, 0x0 ;  /* 0x00008000000079c5 */ /* 0x000fe40000010000 */
[----:B------:R-:W-:-:S04]  /*6820*/  WARPGROUP.ARRIVE ;  /* 0x00000000000079c5 */ /* 0x000fc80000000000 */
[----:B------:R-:W0:Y:S01]  /*6830*/  MUFU.EX2 R118, R118 ;  /* 0x0000007600767308 */ /* 0x000e220000000800 */
[----:B--2---:R-:W-:-:S01]  /*6840*/  FADD.FTZ R125, R115, R124 ;  /* 0x0000007c737d7221 */ /* 0x004fc20000010000 */
[----:B------:R-:W-:Y:S06]  /*6850*/  QGMMA.64x64x32.F32.E4M3.E4M3 R24, R148, gdesc[UR8], R24, gsb0 ;  /* 0x00e0000894187df3 */ /* 0x000fec0008000818 */
        /* <DEDUP_REMOVED lines=19> */
[----:B-1----:R-:W-:-:S01]  /*6990*/  FADD.FTZ R124, R94, R125 ;  /* 0x0000007d5e7c7221 */ /* 0x002fc20000010000 */
[----:B------:R-:W-:-:S06]  /*69a0*/  WARPGROUP.DEPBAR.LE gsb0, 0x0 ;  /* 0x00008000000079c5 */ /* 0x000fcc0000010000 */
        /* <DEDUP_REMOVED lines=50> */
[----:B------:R-:W-:-:S05]  /*6cd0*/  IMAD.U32 R8, RZ, RZ, UR35 ;  /* 0x00000023ff087e24 */ /* 0x000fca000f8e00ff */
[----:B------:R-:W-:Y:S01]  /*6ce0*/  @!P1 IADD3 R8, R8, 0x12440, RZ ;  /* 0x0001244008089810 */ /* 0x000fe20007ffe0ff */
[----:B------:R-:W0:Y:S01]  /*6cf0*/  MUFU.EX2 R58, R58 ;  /* 0x0000003a003a7308 */ /* 0x000e220000000800 */
[----:B--2---:R-:W-:-:S02]  /*6d00*/  FADD.FTZ R125, R87, R124 ;  /* 0x0000007c577d7221 */ /* 0x004fc40000010000 */
[----:B------:R-:W-:-:S04]  /*6d10*/  @!P1 PRMT R8, RZ, 0x654, R8 ;  /* 0x00000654ff089816 */ /* 0x000fc80000000008 */
[----:B------:R2:W-:Y:S01]  /*6d20*/  @!P1 SYNCS.ARRIVE.TRANS64.RED.A1T0 RZ, [R8+URZ], RZ ;  /* 0x000000ff08ff99a7 */ /* 0x0005e2000810043f */
[----:B------:R-:W3:Y:S01]  /*6d30*/  MUFU.EX2 R57, R57 ;  /* 0x0000003900397308 */ /* 0x000ee20000000800 */
[----:B-1----:R-:W-:-:S07]  /*6d40*/  FADD.FTZ R124, R56, R9 ;  /* 0x00000009387c7221 */ /* 0x002fce0000010000 */
[----:B------:R-:W1:Y:S01]  /*6d50*/  MUFU.EX2 R59, R59 ;  /* 0x0000003b003b7308 */ /* 0x000e620000000800 */
[----:B0-----:R-:W-:-:S07]  /*6d60*/  FADD.FTZ R126, R58, R125 ;  /* 0x0000007d3a7e7221 */ /* 0x001fce0000010000 */
[----:B------:R-:W0:Y:S01]  /*6d70*/  MUFU.EX2 R60, R60 ;  /* 0x0000003c003c7308 */ /* 0x000e220000000800 */
[----:B---3--:R-:W-:-:S07]  /*6d80*/  FADD.FTZ R9, R57, R124 ;  /* 0x0000007c39097221 */ /* 0x008fce0000010000 */
[----:B------:R-:W3:Y:S01]  /*6d90*/  MUFU.EX2 R62, R62 ;  /* 0x0000003e003e7308 */ /* 0x000ee20000000800 */
[----:B-1----:R-:W-:-:S07]  /*6da0*/  FADD.FTZ R125, R59, R126 ;  /* 0x0000007e3b7d7221 */ /* 0x002fce0000010000 */
[----:B------:R-:W1:Y:S01]  /*6db0*/  MUFU.EX2 R61, R61 ;  /* 0x0000003d003d7308 */ /* 0x000e620000000800 */
[----:B0-----:R-:W-:-:S07]  /*6dc0*/  FADD.FTZ R124, R60, R9 ;  /* 0x000000093c7c7221 */ /* 0x001fce0000010000 */
[----:B------:R-:W0:Y:S01]  /*6dd0*/  MUFU.EX2 R63, R63 ;  /* 0x0000003f003f7308 */ /* 0x000e220000000800 */
[----:B---3--:R-:W-:-:S07]  /*6de0*/  FADD.FTZ R126, R62, R125 ;  /* 0x0000007d3e7e7221 */ /* 0x008fce0000010000 */
        /* <DEDUP_REMOVED lines=16> */
[----:B--2---:R-:W-:-:S03]  /*6ef0*/  FADD.FTZ R9, R69, R8 ;  /* 0x0000000845097221 */ /* 0x004fc60000010000 */
[----:B-1----:R-:W-:Y:S01]  /*6f00*/  FADD.FTZ R8, R71, R123 ;  /* 0x0000007b47087221 */ /* 0x002fe20000010000 */
[----:B------:R-:W-:Y:S06]  /*6f10*/  @!P0 BRA `(.L_x_28) ;  /* 0x0000000000048947 */ /* 0x000fec0003800000 */
[----:B------:R-:W-:Y:S01]  /*6f20*/  BPT.TRAP 0x1 ;  /* 0x000000040000795c */ /* 0x000fe20000300000 */
.L_x_28:
[----:B------:R-:W-:Y:S01]  /*6f30*/  UISETP.GT.AND UP0, UPT, UR33, UR37, UPT ;  /* 0x000000252100728c */ /* 0x000fe2000bf04270 */
[----:B------:R-:W-:Y:S01]  /*6f40*/  F2FP.SATFINITE.E4M3.F32.PACK_AB_MERGE_C R14, R15, R14, RZ ;  /* 0x0000000e0f0e723e */ /* 0x000fe200048070ff */
[----:B------:R-:W-:Y:S01]  /*6f50*/  UIADD3 UR5, UR12, 0x12460, URZ ;  /* 0x000124600c057890 */ /* 0x000fe2000fffe03f */
[----:B------:R-:W-:Y:S01]  /*6f60*/  F2FP.SATFINITE.E4M3.F32.PACK_AB_MERGE_C R16, R17, R16, RZ ;  /* 0x000000101110723e */ /* 0x000fe200048070ff */
[----:B------:R-:W-:Y:S01]  /*6f70*/  UIADD3 UR33, UR33, -0x1, URZ ;  /* 0xffffffff21217890 */ /* 0x000fe2000fffe03f */
[----:B------:R-:W-:Y:S01]  /*6f80*/  F2FP.SATFINITE.E4M3.F32.PACK_AB_MERGE_C R22, R23, R22, RZ ;  /* 0x000000161716723e */ /* 0x000fe200048070ff */
[----:B------:R-:W-:Y:S01]  /*6f90*/  UPRMT UR5, UR7, 0x654, UR5 ;  /* 0x0000065407057896 */ /* 0x000fe20008000005 */
[----:B------:R-:W-:Y:S01]  /*6fa0*/  PLOP3.LUT P2, PT, PT, PT, UP0, 0x80, 0x0 ;  /* 0x000000000000781c */ /* 0x000fe20003f4f008 */
[----:B------:R-:W-:Y:S01]  /*6fb0*/  FMUL.FTZ R24, R24, R6 ;  /* 0x0000000618187220 */ /* 0x000fe20000410000 */
[----:B------:R-:W-:Y:S01]  /*6fc0*/  F2FP.SATFINITE.E4M3.F32.PACK_AB_MERGE_C R120, R121, R120, RZ ;  /* 0x000000787978723e */ /* 0x000fe200048070ff */
[----:B------:R-:W-:Y:S01]  /*6fd0*/  FMUL.FTZ R25, R25, R6 ;  /* 0x0000000619197220 */ /* 0x000fe20000410000 */
[----:B------:R-:W-:Y:S01]  /*6fe0*/  F2FP.SATFINITE.E4M3.F32.PACK_AB_MERGE_C R108, R109, R108, RZ ;  /* 0x0000006c6d6c723e */ /* 0x000fe200048070ff */
[----:B------:R-:W-:Y:S01]  /*6ff0*/  FMUL.FTZ R28, R28, R6 ;  /* 0x000000061c1c7220 */ /* 0x000fe20000410000 */
[----:B------:R-:W-:Y:S01]  /*7000*/  F2FP.SATFINITE.E4M3.F32.PACK_AB_MERGE_C R110, R111, R110, RZ ;  /* 0x0000006e6f6e723e */ /* 0x000fe200048070ff */
[----:B------:R-:W-:Y:S01]  /*7010*/  FMUL.FTZ R29, R29, R6 ;  /* 0x000000061d1d7220 */ /* 0x000fe20000410000 */
[----:B------:R-:W-:Y:S01]  /*7020*/  F2FP.SATFINITE.E4M3.F32.PACK_AB_MERGE_C R116, R117, R116, RZ ;  /* 0x000000747574723e */ /* 0x000fe200048070ff */
[----:B------:R-:W-:Y:S01]  /*7030*/  SYNCS.ARRIVE.TRANS64.RED.A1T0 RZ, [UR5], RZ ;  /* 0x000000ffffff79a7 */ /* 0x000fe20008100405 */
[----:B------:R-:W-:Y:S01]  /*7040*/  F2FP.SATFINITE.E4M3.F32.PACK_AB_MERGE_C R118, R119, R118, RZ ;  /* 0x000000767776723e */ /* 0x000fe200048070ff */
[----:B------:R-:W-:Y:S01]  /*7050*/  UMOV UR5, UR4 ;  /* 0x0000000400057c82 */ /* 0x000fe20008000000 */
[----:B------:R-:W-:Y:S01]  /*7060*/  F2FP.SATFINITE.E4M3.F32.PACK_AB_MERGE_C R92, R93, R92, RZ ;  /* 0x0000005c5d5c723e */ /* 0x000fe200048070ff */
        /* <DEDUP_REMOVED lines=23> */
[----:B------:R-:W-:Y:S01]  /*71e0*/  R2UR UR6, R2 ;  /* 0x00000000020672ca */ /* 0x000fe200000e0000 */
[-C--:B------:R-:W-:Y:S01]  /*71f0*/  FMUL.FTZ R26, R26, R7.reuse ;  /* 0x000000071a1a7220 */ /* 0x080fe20000410000 */
        /* <DEDUP_REMOVED lines=14> */
[----:B------:R-:W-:Y:S01]  /*72e0*/  FMUL.FTZ R55, R55, R7 ;  /* 0x0000000737377220 */ /* 0x000fe20000410000 */
[----:B------:R-:W-:Y:S01]  /*72f0*/  F2FP.SATFINITE.E4M3.F32.PACK_AB_MERGE_C R152, R10, R11, R14 ;  /* 0x0000000b0a98723e */ /* 0x000fe2000480700e */
[----:B------:R-:W-:Y:S01]  /*7300*/  IMAD.MOV.U32 R7, RZ, RZ, R122 ;  /* 0x000000ffff077224 */ /* 0x000fe200078e007a */
[----:B------:R-:W-:Y:S01]  /*7310*/  F2FP.SATFINITE.E4M3.F32.PACK_AB_MERGE_C R153, R13, R12, R16 ;  /* 0x0000000c0d99723e */ /* 0x000fe20004807010 */
[----:B------:R-:W-:Y:S01]  /*7320*/  IMAD.MOV.U32 R6, RZ, RZ, R3 ;  /* 0x000000ffff067224 */ /* 0x000fe200078e0003 */
[----:B------:R-:W-:-:S02]  /*7330*/  F2FP.SATFINITE.E4M3.F32.PACK_AB_MERGE_C R154, R19, R18, R22 ;  /* 0x00000012139a723e */ /* 0x000fc40004807016 */
[----:B------:R-:W-:Y:S02]  /*7340*/  F2FP.SATFINITE.E4M3.F32.PACK_AB_MERGE_C R155, R21, R20, R120 ;  /* 0x00000014159b723e */ /* 0x000fe40004807078 */
[----:B------:R-:W-:Y:S02]  /*7350*/  F2FP.SATFINITE.E4M3.F32.PACK_AB_MERGE_C R136, R105, R104, R108 ;  /* 0x000000686988723e */ /* 0x000fe4000480706c */
[----:B------:R-:W-:Y:S02]  /*7360*/  F2FP.SATFINITE.E4M3.F32.PACK_AB_MERGE_C R137, R107, R106, R110 ;  /* 0x0000006a6b89723e */ /* 0x000fe4000480706e */
[----:B------:R-:W-:Y:S02]  /*7370*/  F2FP.SATFINITE.E4M3.F32.PACK_AB_MERGE_C R138, R113, R112, R116 ;  /* 0x00000070718a723e */ /* 0x000fe40004807074 */
[----:B------:R-:W-:Y:S02]  /*7380*/  F2FP.SATFINITE.E4M3.F32.PACK_AB_MERGE_C R139, R115, R114, R118 ;  /* 0x00000072738b723e */ /* 0x000fe40004807076 */
        /* <DEDUP_REMOVED lines=11> */
[----:B------:R-:W-:Y:S01]  /*7440*/  F2FP.SATFINITE.E4M3.F32.PACK_AB_MERGE_C R151, R67, R66, R70 ;  /* 0x000000424397723e */ /* 0x000fe20004807046 */
[----:B------:R-:W-:Y:S06]  /*7450*/  @P2 BRA `(.L_x_29) ;  /* 0xffffffd000dc2947 */ /* 0x000fec000383ffff */
.L_x_19:
[----:B------:R-:W-:Y:S06]  /*7460*/  BAR.ARV 0x8, 0x200 ;  /* 0x0208000000007b1d */ /* 0x000fec0000002000 */
[----:B------:R-:W-:Y:S05]  /*7470*/  @!P0 BRA `(.L_x_30) ;  /* 0x0000000000048947 */ /* 0x000fea0003800000 */
[----:B------:R-:W-:Y:S01]  /*7480*/  BPT.TRAP 0x1 ;  /* 0x000000040000795c */ /* 0x000fe20000300000 */
.L_x_30:
[----:B------:R-:W-:Y:S01]  /*7490*/  R2UR UR16, R2 ;  /* 0x00000000021072ca */ /* 0x000fe200000e0000 */
[----:B------:R-:W-:-:S05]  /*74a0*/  IMAD.U32 R0, RZ, RZ, UR4 ;  /* 0x00000004ff007e24 */ /* 0x000fca000f8e00ff */
[----:B------:R-:W-:-:S07]  /*74b0*/  SHF.L.U32 R0, R0, 0x1f, RZ ;  /* 0x0000001f00007819 */ /* 0x000fce00000006ff */
[----:B------:R-:W-:-:S09]  /*74c0*/  ULEA UR16, UR16, UR38, 0x3 ;  /* 0x0000002610107291 */ /* 0x000fd2000f8e183f */
[----:B------:R0:W1:Y:S01]  /*74d0*/  SYNCS.PHASECHK.TRANS64.TRYWAIT P1, [UR16+0x12450], R0 ;  /* 0x01245000ff0075a7 */ /* 0x0000620008020150 */
[----:B------:R-:W-:Y:S05]  /*74e0*/  @!P0 BRA `(.L_x_31) ;  /* 0x0000000000048947 */ /* 0x000fea0003800000 */
[----:B------:R-:W-:Y:S01]  /*74f0*/  BPT.TRAP 0x1 ;  /* 0x000000040000795c */ /* 0x000fe20000300000 */
.L_x_31:
[----:B-1----:R-:W-:Y:S05]  /*7500*/  @P1 BRA `(.L_x_32) ;  /* 0x0000000000081947 */ /* 0x002fea0003800000 */
[----:B------:R-:W1:Y:S02]  /*7510*/  SYNCS.PHASECHK.TRANS64.TRYWAIT P1, [UR16+0x12450], R0 ;  /* 0x01245000ff0075a7 */ /* 0x000e640008020150 */
[----:B-1----:R-:W-:Y:S05]  /*7520*/  @!P1 BRA `(.L_x_33) ;  /* 0x0000005000789947 */ /* 0x002fea0003800000 */
.L_x_32:
[----:B------:R-:W-:Y:S01]  /*7530*/  ULDC.64 UR10, c[0x0][0x9a0] ;  /* 0x00026800000a7ab9 */ /* 0x000fe20000000a00 */
[----:B------:R-:W-:Y:S01]  /*7540*/  UIADD3 UR38, UR38, 0x200, URZ ;  /* 0x0000020026267890 */ /* 0x000fe2000fffe03f */
[----:B------:R-:W-:Y:S01]  /*7550*/  R2UR UR15, R2 ;  /* 0x00000000020f72ca */ /* 0x000fe200000e0000 */
[----:B------:R-:W-:Y:S01]  /*7560*/  UISETP.NE.U32.AND UP0, UPT, UR10, URZ, UPT ;  /* 0x0000003f0a00728c */ /* 0x000fe2000bf05070 */
[----:B------:R-:W-:Y:S01]  /*7570*/  WARPGROUP.ARRIVE ;  /* 0x00000000000079c5 */ /* 0x000fe20000000000 */
[----:B------:R-:W-:Y:S01]  /*7580*/  USHF.R.U32.HI UR38, URZ, 0x4, UR38 ;  /* 0x000000043f267899 */ /* 0x000fe20008011626 */
[----:B------:R-:W-:Y:S01]  /*7590*/  IMAD.MOV.U32 R6, RZ, RZ, 0x3f800000 ;  /* 0x3f800000ff067424 */ /* 0x000fe200078e00ff */
[----:B------:R-:W-:Y:S02]  /*75a0*/  UISETP.NE.AND.EX UP0, UPT, UR11, URZ, UPT, UP0 ;  /* 0x0000003f0b00728c */ /* 0x000fe4000bf05300 */
[----:B------:R-:W-:-:S04]  /*75b0*/  ULOP3.LUT UR38, UR38, 0x3fff, URZ, 0xc0, !UPT ;  /* 0x00003fff26267892 */ /* 0x000fc8000f8ec03f */
[----:B------:R-:W-:Y:S01]  /*75c0*/  ULOP3.LUT UR38, UR38, 0x10000, URZ, 0xfc, !UPT ;  /* 0x0001000026267892 */ /* 0x000fe2000f8efc3f */
[----:B------:R-:W-:-:S04]  /*75d0*/  PLOP3.LUT P1, PT, PT, PT, UP0, 0x80, 0x0 ;  /* 0x000000000000781c */ /* 0x000fc80003f2f008 */
[----:B------:R-:W-:Y:S01]  /*75e0*/  @UP0 ULDC.64 UR8, c[0x0][0x9c8] ;  /* 0x0002720000080ab9 */ /* 0x000fe20000000a00 */
[----:B------:R-:W-:Y:S02]  /*75f0*/  @UP0 USHF.R.S32.HI UR14, URZ, 0x1f, UR36 ;  /* 0x0000001f3f0e0899 */ /* 0x000fe40008011424 */
[----:B------:R-:W-:Y:S02]  /*7600*/  @UP0 UIMAD UR6, UR40, UR8, URZ ;  /* 0x00000008280602a4 */ /* 0x000fe4000f8e023f */
[----:B------:R-:W-:Y:S02]  /*7610*/  @UP0 UIMAD.WIDE.U32 UR4, UR39, UR8, URZ ;  /* 0x00000008270402a5 */ /* 0x000fe4000f8e003f */
[----:B------:R-:W-:Y:S02]  /*7620*/  @UP0 UIMAD UR8, UR39, UR9, UR6 ;  /* 0x00000009270802a4 */ /* 0x000fe4000f8e0206 */
[----:B------:R-:W-:Y:S01]  /*7630*/  UIMAD UR6, UR15, 0x280, UR38 ;  /* 0x000002800f0678a4 */ /* 0x000fe2000f8e0226 */
[----:B------:R-:W-:-:S02]  /*7640*/  @UP0 ULDC.64 UR12, c[0x0][0x9d0] ;  /* 0x00027400000c0ab9 */ /* 0x000fc40000000a00 */
[----:B------:R-:W-:Y:S01]  /*7650*/  UMOV UR15, 0xc0000010 ;  /* 0xc0000010000f7882 */ /* 0x000fe20000000000 */
[----:B------:R-:W-:Y:S02]  /*7660*/  @UP0 UIMAD UR9, UR14, UR12, URZ ;  /* 0x0000000c0e0902a4 */ /* 0x000fe4000f8e023f */
[----:B------:R-:W-:Y:S01]  /*7670*/  @UP0 UIADD3 UR5, UR5, UR8, URZ ;  /* 0x0000000805050290 */ /* 0x000fe2000fffe03f */
[----:B------:R-:W-:Y:S01]  /*7680*/  UMOV UR14, UR6 ;  /* 0x00000006000e7c82 */ /* 0x000fe20008000000 */
[----:B------:R-:W-:Y:S02]  /*7690*/  @UP0 UIMAD UR9, UR36, UR13, UR9 ;  /* 0x0000000d240902a4 */ /* 0x000fe4000f8e0209 */
[----:B------:R-:W-:Y:S01]  /*76a0*/  QGMMA.64x64x32.F32.E4M3.E4M3 R24, R152, gdesc[UR12], R24, gsb0 ;  /* 0x00e0000c98187df3 */ /* 0x000fe20008000818 */
[----:B------:R-:W-:-:S04]  /*76b0*/  @UP0 UIMAD.WIDE.U32 UR4, UR36, UR12, UR4 ;  /* 0x0000000c240402a5 */ /* 0x000fc8000f8e0004 */
[----:B------:R-:W-:Y:S02]  /*76c0*/  @UP0 UIADD3 UR5, UR5, UR9, URZ ;  /* 0x0000000905050290 */ /* 0x000fe4000fffe03f */
[----:B------:R-:W-:-:S04]  /*76d0*/  @UP0 ULEA UR8, UP1, UR4, UR10, 0x2 ;  /* 0x0000000a04080291 */ /* 0x000fc8000f82103f */
[----:B------:R-:W-:Y:S02]  /*76e0*/  @UP0 ULEA.HI.X UR9, UR4, UR11, UR5, 0x2, UP1 ;  /* 0x0000000b04090291 */ /* 0x000fe400088f1405 */
[----:B------:R-:W-:-:S04]  /*76f0*/  MOV R4, UR8 ;  /* 0x0000000800047c02 */ /* 0x000fc80008000f00 */
[----:B-1----:R-:W-:Y:S01]  /*7700*/  IMAD.U32 R5, RZ, RZ, UR9 ;  /* 0x00000009ff057e24 */ /* 0x002fe2000f8e00ff */
[----:B------:R-:W-:-:S04]  /*7710*/  UIADD3 UR4, UR6, 0x80, URZ ;  /* 0x0000008006047890 */ /* 0x000fc8000fffe03f */
[----:B------:R1:W2:Y:S01]  /*7720*/  @P1 LDG.E R6, desc[UR42][R4.64] ;  /* 0x0000002a04061981 */ /* 0x0002a2000c1e1900 */
[----:B------:R-:W-:Y:S02]  /*7730*/  UMOV UR11, 0xc0000010 ;  /* 0xc0000010000b7882 */ /* 0x000fe40000000000 */
[----:B------:R-:W-:Y:S01]  /*7740*/  UMOV UR10, UR4 ;  /* 0x00000004000a7c82 */ /* 0x000fe20008000000 */
[----:B------:R-:W-:Y:S02]  /*7750*/  WARPGROUP.DEPBAR.LE gsb0, 0x0 ;  /* 0x00008000000079c5 */ /* 0x000fe40000010000 */
[----:B------:R-:W-:-:S06]  /*7760*/  WARPGROUP.ARRIVE ;  /* 0x00000000000079c5 */ /* 0x000fcc0000000000 */
[----:B------:R-:W-:Y:S01]  /*7770*/  QGMMA.64x64x32.F32.E4M3.E4M3 R24, R136, gdesc[UR8], R24, gsb0 ;  /* 0x00e0000888187df3 */ /* 0x000fe20008000818 */
[----:B------:R-:W-:Y:S01]  /*7780*/  UIADD3 UR4, UR6, 0x100, URZ ;  /* 0x0000010006047890 */ /* 0x000fe2000fffe03f */
[----:B------:R-:W-:-:S06]  /*7790*/  UMOV UR11, 0xc0000010 ;  /* 0xc0000010000b7882 */ /* 0x000fcc0000000000 */
[----:B------:R-:W-:Y:S01]  /*77a0*/  UMOV UR10, UR4 ;  /* 0x00000004000a7c82 */ /* 0x000fe20008000000 */
[----:B------:R-:W-:Y:S02]  /*77b0*/  WARPGROUP.DEPBAR.LE gsb0, 0x0 ;  /* 0x00008000000079c5 */ /* 0x000fe40000010000 */
[----:B------:R-:W-:-:S06]  /*77c0*/  WARPGROUP.ARRIVE ;  /* 0x00000000000079c5 */ /* 0x000fcc0000000000 */
[----:B------:R-:W-:Y:S01]  /*77d0*/  QGMMA.64x64x32.F32.E4M3.E4M3 R24, R140, gdesc[UR8], R24, gsb0 ;  /* 0x00e000088c187df3 */ /* 0x000fe20008000818 */
[----:B------:R-:W-:Y:S01]  /*77e0*/  UIADD3 UR4, UR6, 0x180, URZ ;  /* 0x0000018006047890 */ /* 0x000fe2000fffe03f */
[----:B------:R-:W-:-:S06]  /*77f0*/  UMOV UR11, 0xc0000010 ;  /* 0xc0000010000b7882 */ /* 0x000fcc0000000000 */
[----:B------:R-:W-:Y:S01]  /*7800*/  UMOV UR10, UR4 ;  /* 0x00000004000a7c82 */ /* 0x000fe20008000000 */
[----:B0-----:R-:W0:Y:S04]  /*7810*/  SHFL.BFLY PT, R0, R9, 0x2, 0x1f ;  /* 0x0c401f0009007f89 */ /* 0x001e2800000e0000 */
[----:B------:R-:W3:Y:S01]  /*7820*/  SHFL.BFLY PT, R7, R8, 0x2, 0x1f ;  /* 0x0c401f0008077f89 */ /* 0x000ee200000e0000 */
[----:B------:R-:W-:Y:S02]  /*7830*/  WARPGROUP.DEPBAR.LE gsb0, 0x0 ;  /* 0x00008000000079c5 */ /* 0x000fe40000010000 */
[----:B------:R-:W-:-:S06]  /*7840*/  WARPGROUP.ARRIVE ;  /* 0x00000000000079c5 */ /* 0x000fcc0000000000 */
[----:B------:R-:W-:Y:S01]  /*7850*/  QGMMA.64x64x32.F32.E4M3.E4M3 R24, R144, gdesc[UR8], R24, gsb0 ;  /* 0x00e0000890187df3 */ /* 0x000fe20008000818 */
[----:B0-----:R-:W-:Y:S01]  /*7860*/  FADD.FTZ R0, R0, R9 ;  /* 0x0000000900007221 */ /* 0x001fe20000010000 */
[----:B------:R-:W-:Y:S01]  /*7870*/  UIADD3 UR6, UR6, 0x200, URZ ;  /* 0x0000020006067890 */ /* 0x000fe2000fffe03f */
[----:B---3--:R-:W-:Y:S01]  /*7880*/  FADD.FTZ R7, R7, R8 ;  /* 0x0000000807077221 */ /* 0x008fe20000010000 */
[----:B------:R-:W-:Y:S02]  /*7890*/  UMOV UR11, 0xc0000010 ;  /* 0xc0000010000b7882 */ /* 0x000fe40000000000 */
[----:B-1----:R-:W0:Y:S03]  /*78a0*/  SHFL.BFLY PT, R5, R0, 0x1, 0x1f ;  /* 0x0c201f0000057f89 */ /* 0x002e2600000e0000 */
[----:B------:R-:W-:Y:S01]  /*78b0*/  UMOV UR10, UR6 ;  /* 0x00000006000a7c82 */ /* 0x000fe20008000000 */
[----:B------:R-:W1:Y:S01]  /*78c0*/  SHFL.BFLY PT, R2, R7, 0x1, 0x1f ;  /* 0x0c201f0007027f89 */ /* 0x000e6200000e0000 */
[----:B0-----:R-:W-:Y:S01]  /*78d0*/  FADD.FTZ R4, R0, R5 ;  /* 0x0000000500047221 */ /* 0x001fe20000010000 */
[----:B-1----:R-:W-:-:S04]  /*78e0*/  FADD.FTZ R10, R7, R2 ;  /* 0x00000002070a7221 */ /* 0x002fc80000010000 */
[C---:B------:R-:W-:Y:S01]  /*78f0*/  FSETP.NE.FTZ.AND P1, PT, R4.reuse, RZ, PT ;  /* 0x000000ff0400720b */ /* 0x040fe20003f35000 */
[----:B------:R-:W-:Y:S01]  /*7900*/  FMUL.FTZ R11, R4, 0.00390625 ;  /* 0x3b800000040b7820 */ /* 0x000fe20000410000 */
[----:B------:R-:W-:Y:S01]  /*7910*/  FMUL.FTZ R8, R10, 0.00390625 ;  /* 0x3b8000000a087820 */ /* 0x000fe20000410000 */
[----:B------:R-:W-:Y:S01]  /*7920*/  IMAD.MOV.U32 R5, RZ, RZ, RZ ;  /* 0x000000ffff057224 */ /* 0x000fe200078e00ff */
[----:B------:R-:W-:Y:S02]  /*7930*/  WARPGROUP.DEPBAR.LE gsb0, 0x0 ;  /* 0x00008000000079c5 */ /* 0x000fe40000010000 */
[----:B------:R-:W-:-:S06]  /*7940*/  WARPGROUP.ARRIVE ;  /* 0x00000000000079c5 */ /* 0x000fcc0000000000 */
[----:B------:R-:W-:Y:S01]  /*7950*/  QGMMA.64x64x32.F32.E4M3.E4M3 R24, R148, gdesc[UR8], R24, gsb0 ;  /* 0x00e0000894187df3 */ /* 0x000fe20008000818 */
[----:B------:R-:W-:Y:S02]  /*7960*/  FSETP.NE.FTZ.AND P2, PT, R11, RZ, PT ;  /* 0x000000ff0b00720b */ /* 0x000fe40003f55000 */
[----:B------:R-:W-:Y:S01]  /*7970*/  FSETP.NE.FTZ.AND P3, PT, R8, RZ, PT ;  /* 0x000000ff0800720b */ /* 0x000fe20003f75000 */
[----:B------:R-:W-:Y:S01]  /*7980*/  @P1 MUFU.RCP R5, R4 ;  /* 0x0000000400051308 */ /* 0x000fe20000001000 */
[----:B------:R-:W-:Y:S01]  /*7990*/  FSETP.NE.FTZ.AND P1, PT, R10, RZ, PT ;  /* 0x000000ff0a00720b */ /* 0x000fe20003f35000 */
[----:B------:R-:W-:-:S08]  /*79a0*/  IMAD.MOV.U32 R9, RZ, RZ, RZ ;  /* 0x000000ffff097224 */ /* 0x000fd000078e00ff */
[----:B------:R-:W0:Y:S08]  /*79b0*/  @P2 MUFU.LG2 R7, R11 ;  /* 0x0000000b00072308 */ /* 0x000e300000000c00 */
[----:B------:R-:W1:Y:S08]  /*79c0*/  @P3 MUFU.LG2 R8, R8 ;  /* 0x0000000800083308 */ /* 0x000e700000000c00 */
[----:B------:R-:W3:Y:S01]  /*79d0*/  @P1 MUFU.RCP R9, R10 ;  /* 0x0000000a00091308 */ /* 0x000ee20000001000 */
[----:B------:R-:W-:Y:S01]  /*79e0*/  IMAD.U32 R12, RZ, RZ, UR34 ;  /* 0x00000022ff0c7e24 */ /* 0x000fe2000f8e00ff */
[----:B------:R-:W-:Y:S01]  /*79f0*/  MOV R13, UR34 ;  /* 0x00000022000d7c02 */ /* 0x000fe20008000f00 */
[----:B0-----:R-:W-:-:S02]  /*7a00*/  @P2 FMUL.FTZ R7, R7, 0.69314718246459960938 ;  /* 0x3f31721807072820 */ /* 0x001fc40000410000 */
[----:B------:R-:W-:Y:S02]  /*7a10*/  @P2 FMUL.FTZ R4, R12, 0.69314718246459960938 ;  /* 0x3f3172180c042820 */ /* 0x000fe40000410000 */
[----:B------:R-:W-:Y:S01]  /*7a20*/  @P3 FMUL.FTZ R12, R13, 0.69314718246459960938 ;  /* 0x3f3172180d0c3820 */ /* 0x000fe20000410000 */
[----:B-1----:R-:W-:Y:S01]  /*7a30*/  @P3 FMUL.FTZ R11, R8, 0.69314718246459960938 ;  /* 0x3f317218080b3820 */ /* 0x002fe20000410000 */
[----:B------:R-:W-:Y:S02]  /*7a40*/  IMAD.MOV.U32 R0, RZ, RZ, -0x800000 ;  /* 0xff800000ff007424 */ /* 0x000fe400078e00ff */
[----:B------:R-:W-:Y:S01]  /*7a50*/  @P2 FFMA.FTZ R0, R4, R3, R7 ;  /* 0x0000000304002223 */ /* 0x000fe20000010007 */
[----:B------:R-:W-:Y:S02]  /*7a60*/  IMAD.MOV.U32 R2, RZ, RZ, -0x800000 ;  /* 0xff800000ff027424 */ /* 0x000fe400078e00ff */
[----:B------:R-:W-:Y:S01]  /*7a70*/  @P3 FFMA.FTZ R2, R12, R122, R11 ;  /* 0x0000007a0c023223 */ /* 0x000fe2000001000b */
[-C--:B--2---:R-:W-:Y:S01]  /*7a80*/  FMUL.FTZ R5, R5, R6.reuse ;  /* 0x0000000605057220 */ /* 0x084fe20000410000 */
[----:B---3--:R-:W-:Y:S01]  /*7a90*/  FMUL.FTZ R4, R9, R6 ;  /* 0x0000000609047220 */ /* 0x008fe20000410000 */
[----:B------:R-:W-:-:S02]  /*7aa0*/  WARPGROUP.DEPBAR.LE gsb0, 0x0 ;  /* 0x00008000000079c5 */ /* 0x000fc40000010000 */
[----:B------:R-:W-:Y:S05]  /*7ab0*/  @!P0 BRA `(.L_x_34) ;  /* 0x0000000000048947 */ /* 0x000fea0003800000 */
[----:B------:R-:W-:Y:S01]  /*7ac0*/  BPT.TRAP 0x1 ;  /* 0x000000040000795c */ /* 0x000fe20000300000 */
.L_x_34:
[----:B------:R-:W-:Y:S01]  /*7ad0*/  UIADD3 UR4, UR16, 0x12460, URZ ;  /* 0x0001246010047890 */ /* 0x000fe2000fffe03f */
[-C--:B------:R-:W-:Y:S01]  /*7ae0*/  FMUL.FTZ R6, R24, R5.reuse ;  /* 0x0000000518067220 */ /* 0x080fe20000410000 */
[-C--:B------:R-:W-:Y:S01]  /*7af0*/  FMUL.FTZ R8, R29, R5.reuse ;  /* 0x000000051d087220 */ /* 0x080fe20000410000 */
[-C--:B------:R-:W-:Y:S01]  /*7b00*/  FMUL.FTZ R10, R32, R5.reuse ;  /* 0x00000005200a7220 */ /* 0x080fe20000410000 */
[----:B------:R-:W-:Y:S01]  /*7b10*/  UPRMT UR4, UR7, 0x654, UR4 ;  /* 0x0000065407047896 */ /* 0x000fe20008000004 */
        /* <DEDUP_REMOVED lines=8> */
[----:B------:R-:W-:Y:S01]  /*7ba0*/  SYNCS.ARRIVE.TRANS64.RED.A1T0 RZ, [UR4], RZ ;  /* 0x000000ffffff79a7 */ /* 0x000fe20008100404 */
[-C--:B------:R-:W-:Y:S01]  /*7bb0*/  FMUL.FTZ R33, R33, R5.reuse ;  /* 0x0000000521217220 */ /* 0x080fe20000410000 */
[-C--:B------:R-:W-:Y:S01]  /*7bc0*/  FMUL.FTZ R44, R44, R5.reuse ;  /* 0x000000052c2c7220 */ /* 0x080fe20000410000 */
[-C--:B------:R-:W-:Y:S01]  /*7bd0*/  FMUL.FTZ R41, R41, R5.reuse ;  /* 0x0000000529297220 */ /* 0x080fe20000410000 */
[-C--:B------:R-:W-:Y:S01]  /*7be0*/  FMUL.FTZ R52, R52, R5.reuse ;  /* 0x0000000534347220 */ /* 0x080fe20000410000 */
[----:B------:R-:W-:Y:S01]  /*7bf0*/  FMUL.FTZ R49, R49, R5 ;  /* 0x0000000531317220 */ /* 0x000fe20000410000 */
        /* <DEDUP_REMOVED lines=10> */
[----:B------:R-:W-:Y:S01]  /*7ca0*/  PLOP3.LUT P0, PT, PT, PT, PT, 0x8, 0x0 ;  /* 0x000000000000781c */ /* 0x000fe20003f0e170 */
[-C--:B------:R-:W-:Y:S01]  /*7cb0*/  FMUL.FTZ R38, R38, R4.reuse ;  /* 0x0000000426267220 */ /* 0x080fe20000410000 */
[-C--:B------:R-:W-:Y:S01]  /*7cc0*/  FMUL.FTZ R35, R35, R4.reuse ;  /* 0x0000000423237220 */ /* 0x080fe20000410000 */
[-C--:B------:R-:W-:Y:S01]  /*7cd0*/  FMUL.FTZ R46, R46, R4.reuse ;  /* 0x000000042e2e7220 */ /* 0x080fe20000410000 */
[-C--:B------:R-:W-:Y:S01]  /*7ce0*/  FMUL.FTZ R43, R43, R4.reuse ;  /* 0x000000042b2b7220 */ /* 0x080fe20000410000 */
[-C--:B------:R-:W-:Y:S01]  /*7cf0*/  FMUL.FTZ R54, R54, R4.reuse ;  /* 0x0000000436367220 */ /* 0x080fe20000410000 */
[----:B------:R-:W-:-:S07]  /*7d00*/  FMUL.FTZ R51, R51, R4 ;  /* 0x0000000433337220 */ /* 0x000fce0000410000 */
.L_x_12:
[----:B------:R-:W-:Y:S05]  /*7d10*/  @P0 BRA `(.L_x_35) ;  /* 0x00000014006c0947 */ /* 0x000fea0003800000 */
[----:B------:R-:W0:Y:S01]  /*7d20*/  S2R R18, SR_TID.X ;  /* 0x0000000000127919 */ /* 0x000e220000002100 */
[----:B------:R-:W-:Y:S01]  /*7d30*/  ULDC.64 UR4, c[0x4][0x38] ;  /* 0x01000e0000047ab9 */ /* 0x000fe20000000a00 */
[----:B------:R-:W1:Y:S01]  /*7d40*/  LDC R27, c[0x0][0xbe8] ;  /* 0x0002fa00ff1b7b82 */ /* 0x000e620000000800 */
[----:B------:R-:W-:Y:S01]  /*7d50*/  ULDC.64 UR8, c[0x0][0xbd0] ;  /* 0x0002f40000087ab9 */ /* 0x000fe20000000a00 */
[----:B------:R-:W-:Y:S01]  /*7d60*/  USHF.R.S32.HI UR7, URZ, 0x1f, UR36 ;  /* 0x0000001f3f077899 */ /* 0x000fe20008011424 */
[----:B------:R-:W-:Y:S01]  /*7d70*/  ULDC.64 UR10, c[0x0][0xb38] ;  /* 0x0002ce00000a7ab9 */ /* 0x000fe20000000a00 */
[----:B0-----:R-:W-:-:S05]  /*7d80*/  IMAD.SHL.U32 R4, R18, 0x4, RZ ;  /* 0x0000000412047824 */ /* 0x001fca00078e00ff */
[----:B------:R-:W-:Y:S01]  /*7d90*/  LOP3.LUT R4, R4, 0xc, RZ, 0xc0, !PT ;  /* 0x0000000c04047812 */ /* 0x000fe200078ec0ff */
[----:B------:R-:W-:Y:S03]  /*7da0*/  BAR.SYNC.DEFER_BLOCKING 0x1, 0x180 ;  /* 0x0046000000007b1d */ /* 0x000fe60000010000 */
[----:B------:R-:W-:-:S05]  /*7db0*/  IADD3 R4, P0, R4, UR4, RZ ;  /* 0x0000000404047c10 */ /* 0x000fca000ff1e0ff */
[----:B------:R-:W-:-:S05]  /*7dc0*/  IMAD.X R5, RZ, RZ, UR5, P0 ;  /* 0x00000005ff057e24 */ /* 0x000fca00080e06ff */
[----:B------:R0:W2:Y:S01]  /*7dd0*/  LDG.E.CONSTANT R17, desc[UR42][R4.64] ;  /* 0x0000002a04117981 */ /* 0x0000a2000c1e9900 */
[----:B------:R-:W-:Y:S01]  /*7de0*/  LOP3.LUT P0, R16, R18, 0x3, RZ, 0xc0, !PT ;  /* 0x0000000312107812 */ /* 0x000fe2000780c0ff */
[----:B------:R-:W-:Y:S01]  /*7df0*/  UIMAD.WIDE.U32 UR4, UR36, UR8, URZ ;  /* 0x00000008240472a5 */ /* 0x000fe2000f8e003f */
[----:B-1----:R-:W-:Y:S01]  /*7e00*/  ISETP.NE.AND P2, PT, R27, 0x1, PT ;  /* 0x000000011b00780c */ /* 0x002fe20003f45270 */
[----:B------:R-:W-:Y:S01]  /*7e10*/  UIMAD UR6, UR7, UR8, URZ ;  /* 0x00000008070672a4 */ /* 0x000fe2000f8e023f */
[----:B------:R-:W-:Y:S01]  /*7e20*/  ISETP.EQ.OR P0, PT, R16, 0x3, !P0 ;  /* 0x000000031000780c */ /* 0x000fe20004702670 */
[----:B------:R-:W-:Y:S01]  /*7e30*/  UIMAD UR8, UR7, UR10, URZ ;  /* 0x0000000a070872a4 */ /* 0x000fe2000f8e023f */
[----:B------:R-:W-:Y:S01]  /*7e40*/  IADD3 R45, RZ, -UR36, RZ ;  /* 0x80000024ff2d7c10 */ /* 0x000fe2000fffe0ff */
[----:B------:R-:W-:Y:S01]  /*7e50*/  IMAD.U32 R22, RZ, RZ, UR4 ;  /* 0x00000004ff167e24 */ /* 0x000fe2000f8e00ff */
[----:B------:R-:W-:Y:S01]  /*7e60*/  SEL R86, R6, R7, P0 ;  /* 0x0000000706567207 */ /* 0x000fe20000000000 */
[----:B------:R-:W-:Y:S01]  /*7e70*/  UIMAD UR9, UR36, UR9, UR6 ;  /* 0x00000009240972a4 */ /* 0x000fe2000f8e0206 */
[----:B------:R-:W-:Y:S01]  /*7e80*/  SEL R82, R7, R6, P0 ;  /* 0x0000000607527207 */ /* 0x000fe20000000000 */
[----:B------:R-:W-:Y:S01]  /*7e90*/  IMAD.U32 R23, RZ, RZ, UR5 ;  /* 0x00000005ff177e24 */ /* 0x000fe2000f8e00ff */
[----:B------:R-:W-:Y:S01]  /*7ea0*/  IADD3 R7, R18, -0x80, RZ ;  /* 0xffffff8012077810 */ /* 0x000fe20007ffe0ff */
[----:B------:R-:W1:Y:S01]  /*7eb0*/  S2UR UR4, SR_CTAID.Y ;  /* 0x00000000000479c3 */ /* 0x000e620000002600 */
[----:B------:R-:W-:Y:S01]  /*7ec0*/  SEL R88, R3, R8, P0 ;  /* 0x0000000803587207 */ /* 0x000fe20000000000 */
[----:B------:R-:W-:Y:S01]  /*7ed0*/  UIADD3 UR9, UR5, UR9, URZ ;  /* 0x0000000905097290 */ /* 0x000fe2000fffe03f */
[----:B------:R-:W-:Y:S01]  /*7ee0*/  SHF.R.S32.HI R6, RZ, 0x1f, R7 ;  /* 0x0000001fff067819 */ /* 0x000fe20000011407 */
[----:B------:R-:W-:Y:S01]  /*7ef0*/  UIMAD.WIDE.U32 UR6, UR36, UR10, URZ ;  /* 0x0000000a240672a5 */ /* 0x000fe2000f8e003f */
[----:B------:R-:W-:Y:S01]  /*7f00*/  SEL R84, R8, R3, P0 ;  /* 0x0000000308547207 */ /* 0x000fe20000000000 */
[----:B------:R-:W-:Y:S01]  /*7f10*/  UIMAD UR8, UR36, UR11, UR8 ;  /* 0x0000000b240872a4 */ /* 0x000fe2000f8e0208 */
[----:B------:R-:W-:Y:S01]  /*7f20*/  LEA.HI R8, R6, R7, RZ, 0x7 ;  /* 0x0000000706087211 */ /* 0x000fe200078f38ff */
[----:B------:R-:W3:Y:S01]  /*7f30*/  @P2 LDC R37, c[0x0][0xbec] ;  /* 0x0002fb00ff252b82 */ /* 0x000ee20000000800 */
[----:B------:R-:W-:Y:S01]  /*7f40*/  SEL R16, R26, R9, P0 ;  /* 0x000000091a107207 */ /* 0x000fe20000000000 */
[----:B------:R-:W-:Y:S01]  /*7f50*/  IMAD.U32 R23, RZ, RZ, UR9 ;  /* 0x00000009ff177e24 */ /* 0x000fe2000f8e00ff */
[----:B0-----:R-:W-:Y:S01]  /*7f60*/  LOP3.LUT R4, R8, 0xffffff80, RZ, 0xc0, !PT ;  /* 0xffffff8008047812 */ /* 0x001fe200078ec0ff */
[----:B------:R-:W-:Y:S01]  /*7f70*/  UIADD3 UR8, UR7, UR8, URZ ;  /* 0x0000000807087290 */ /* 0x000fe2000fffe03f */
[----:B------:R-:W-:Y:S01]  /*7f80*/  SEL R58, R9, R26, P0 ;  /* 0x0000001a093a7207 */ /* 0x000fe20000000000 */
[----:B------:R-:W-:Y:S01]  /*7f90*/  BSSY B0, `(.L_x_36) ;  /* 0x00000ef000007945 */ /* 0x000fe20003800000 */
[----:B------:R-:W-:Y:S01]  /*7fa0*/  SEL R80, R36, R11, P0 ;  /* 0x0000000b24507207 */ /* 0x000fe20000000000 */
[----:B------:R-:W-:Y:S01]  /*7fb0*/  IMAD.IADD R28, R7, 0x1, -R4 ;  /* 0x00000001071c7824 */ /* 0x000fe200078e0a04 */
[----:B------:R-:W-:-:S02]  /*7fc0*/  SEL R76, R11, R36, P0 ;  /* 0x000000240b4c7207 */ /* 0x000fc40000000000 */
[----:B------:R-:W-:Y:S01]  /*7fd0*/  LEA.HI R5, R6, R7, RZ, 0x2 ;  /* 0x0000000706057211 */ /* 0x000fe200078f10ff */
[----:B------:R-:W0:Y:S01]  /*7fe0*/  S2R R36, SR_CTAID.X ;  /* 0x0000000000247919 */ /* 0x000e220000002500 */
[----:B------:R-:W-:Y:S02]  /*7ff0*/  SHF.R.S32.HI R9, RZ, 0x1f, R28 ;  /* 0x0000001fff097819 */ /* 0x000fe4000001141c */
[----:B------:R-:W-:Y:S02]  /*8000*/  LOP3.LUT R6, R5, 0xfffffffc, RZ, 0xc0, !PT ;  /* 0xfffffffc05067812 */ /* 0x000fe400078ec0ff */
[----:B------:R-:W-:Y:S02]  /*8010*/  LEA.HI R11, R9, R28, RZ, 0x2 ;  /* 0x0000001c090b7211 */ /* 0x000fe400078f10ff */
[----:B------:R-:W-:Y:S01]  /*8020*/  SHF.R.S32.HI R8, RZ, 0x7, R8 ;  /* 0x00000007ff087819 */ /* 0x000fe20000011408 */
[----:B------:R-:W-:Y:S01]  /*8030*/  IMAD.IADD R7, R7, 0x1, -R6 ;  /* 0x0000000107077824 */ /* 0x000fe200078e0a06 */
[----:B------:R-:W-:-:S02]  /*8040*/  SHF.R.S32.HI R4, RZ, 0x2, R11 ;  /* 0x00000002ff047819 */ /* 0x000fc4000001140b */
[----:B------:R-:W-:Y:S02]  /*8050*/  SHF.R.S32.HI R3, RZ, 0x1f, R11 ;  /* 0x0000001fff037819 */ /* 0x000fe4000001140b */
[----:B------:R-:W-:Y:S02]  /*8060*/  SEL R78, R10, R33, P0 ;  /* 0x000000210a4e7207 */ /* 0x000fe40000000000 */
[----:B------:R-:W-:Y:S02]  /*8070*/  LEA.HI R3, R3, R4, RZ, 0x3 ;  /* 0x0000000403037211 */ /* 0x000fe400078f18ff */
[----:B------:R-:W-:Y:S02]  /*8080*/  SEL R74, R33, R10, P0 ;  /* 0x0000000a214a7207 */ /* 0x000fe40000000000 */
[----:B------:R-:W-:Y:S01]  /*8090*/  LOP3.LUT R5, R3, 0xfffffff8, RZ, 0xc0, !PT ;  /* 0xfffffff803057812 */ /* 0x000fe200078ec0ff */
[----:B------:R-:W-:Y:S01]  /*80a0*/  IMAD.HI R3, R8, 0x55555556, RZ ;  /* 0x5555555608037827 */ /* 0x000fe200078e02ff */
[----:B------:R-:W-:-:S02]  /*80b0*/  SEL R64, R14, R49, P0 ;  /* 0x000000310e407207 */ /* 0x000fc40000000000 */
[----:B------:R-:W-:Y:S01]  /*80c0*/  SEL R48, R49, R14, P0 ;  /* 0x0000000e31307207 */ /* 0x000fe20000000000 */
[----:B------:R-:W-:Y:S01]  /*80d0*/  IMAD.IADD R5, R4, 0x1, -R5 ;  /* 0x0000000104057824 */ /* 0x000fe200078e0a05 */
[----:B------:R-:W-:Y:S01]  /*80e0*/  LEA.HI R4, R9, R28, RZ, 0x5 ;  /* 0x0000001c09047211 */ /* 0x000fe200078f28ff */
[----:B------:R-:W-:Y:S01]  /*80f0*/  IMAD.U32 R9, RZ, RZ, UR7 ;  /* 0x00000007ff097e24 */ /* 0x000fe2000f8e00ff */
[----:B------:R-:W-:Y:S01]  /*8100*/  LEA.HI R3, R3, R3, RZ, 0x1 ;  /* 0x0000000303037211 */ /* 0x000fe200078f08ff */
[----:B------:R-:W-:Y:S01]  /*8110*/  IMAD.U32 R9, RZ, RZ, UR8 ;  /* 0x00000008ff097e24 */ /* 0x000fe2000f8e00ff */
[----:B------:R-:W-:Y:S01]  /*8120*/  SHF.R.S32.HI R4, RZ, 0x5, R4 ;  /* 0x00000005ff047819 */ /* 0x000fe20000011404 */
[----:B------:R-:W-:Y:S01]  /*8130*/  ULDC.64 UR8, c[0x0][0xb28] ;  /* 0x0002ca0000087ab9 */ /* 0x000fe20000000a00 */
[----:B------:R-:W-:Y:S01]  /*8140*/  SEL R66, R52, R15, P0 ;  /* 0x0000000f34427207 */ /* 0x000fe20000000000 */
[----:B------:R-:W-:Y:S01]  /*8150*/  IMAD R3, R3, -0x3, R8 ;  /* 0xfffffffd03037824 */ /* 0x000fe200078e0208 */
[----:B------:R-:W-:Y:S01]  /*8160*/  LEA.HI R8, R7, R7, RZ, 0x1 ;  /* 0x0000000707087211 */ /* 0x000fe200078f08ff */
[----:B------:R-:W-:Y:S01]  /*8170*/  IMAD R6, R4, 0x10, R5 ;  /* 0x0000001004067824 */ /* 0x000fe200078e0205 */
[----:B------:R-:W-:Y:S01]  /*8180*/  SEL R62, R15, R52, P0 ;  /* 0x000000340f3e7207 */ /* 0x000fe20000000000 */
[----:B------:R-:W4:Y:S01]  /*8190*/  LDC.64 R4, c[0x0][0xbd8] ;  /* 0x0002f600ff047b82 */ /* 0x000f220000000a00 */
[----:B------:R-:W-:Y:S01]  /*81a0*/  SEL R24, R54, R55, P0 ;  /* 0x0000003736187207 */ /* 0x000fe20000000000 */
[----:B------:R-:W-:Y:S01]  /*81b0*/  IMAD R3, R3, 0x40, R6 ;  /* 0x0000004003037824 */ /* 0x000fe200078e0206 */
[----:B------:R-:W-:-:S02]  /*81c0*/  SEL R18, R55, R54, P0 ;  /* 0x0000003637127207 */ /* 0x000fc40000000000 */
[----:B------:R-:W-:Y:S01]  /*81d0*/  SEL R14, R34, R35, P0 ;  /* 0x00000023220e7207 */ /* 0x000fe20000000000 */
[----:B0-----:R-:W-:Y:S01]  /*81e0*/  IMAD R29, R36, 0xc0, R3 ;  /* 0x000000c0241d7824 */ /* 0x001fe200078e0203 */
[----:B------:R-:W-:Y:S02]  /*81f0*/  SEL R52, R35, R34, P0 ;  /* 0x0000002223347207 */ /* 0x000fe40000000000 */
[----:B------:R-:W-:Y:S01]  /*8200*/  SEL R34, R38, R39, P0 ;  /* 0x0000002726227207 */ /* 0x000fe20000000000 */
[----:B------:R-:W-:Y:S01]  /*8210*/  VIADD R53, R29, 0x8 ;  /* 0x000000081d357836 */ /* 0x000fe20000000000 */
[----:B------:R-:W-:Y:S02]  /*8220*/  LOP3.LUT R8, R8, 0x1ffffffe, RZ, 0xc0, !PT ;  /* 0x1ffffffe08087812 */ /* 0x000fe400078ec0ff */
[----:B------:R-:W-:Y:S02]  /*8230*/  SEL R32, R44, R13, P0 ;  /* 0x0000000d2c207207 */ /* 0x000fe40000000000 */
[----:B------:R-:W-:-:S02]  /*8240*/  SEL R70, R13, R44, P0 ;  /* 0x0000002c0d467207 */ /* 0x000fc40000000000 */
[----:B------:R-:W-:Y:S02]  /*8250*/  SEL R40, R30, R31, P0 ;  /* 0x0000001f1e287207 */ /* 0x000fe40000000000 */
[----:B------:R-:W-:Y:S02]  /*8260*/  SEL R60, R31, R30, P0 ;  /* 0x0000001e1f3c7207 */ /* 0x000fe40000000000 */
[----:B------:R-:W-:Y:S02]  /*8270*/  IADD3 R10, R7, -R8, RZ ;  /* 0x80000008070a7210 */ /* 0x000fe40007ffe0ff */
[----:B------:R-:W-:Y:S01]  /*8280*/  SEL R26, R46, R47, P0 ;  /* 0x0000002f2e1a7207 */ /* 0x000fe20000000000 */
[----:B----4-:R-:W-:Y:S01]  /*8290*/  IMAD R54, R4, UR40, RZ ;  /* 0x0000002804367c24 */ /* 0x010fe2000f8e02ff */
[----:B------:R-:W-:Y:S01]  /*82a0*/  SEL R72, R12, R41, P0 ;  /* 0x000000290c487207 */ /* 0x000fe20000000000 */
[----:B------:R-:W-:Y:S01]  /*82b0*/  IMAD R10, R10, 0x8, R3 ;  /* 0x000000080a0a7824 */ /* 0x000fe200078e0203 */
[----:B------:R-:W-:Y:S01]  /*82c0*/  SEL R46, R47, R46, P0 ;  /* 0x0000002e2f2e7207 */ /* 0x000fe20000000000 */
[----:B------:R-:W-:Y:S01]  /*82d0*/  IMAD R35, R5, UR39, R54 ;  /* 0x0000002705237c24 */ /* 0x000fe2000f8e0236 */
[----:B------:R-:W0:Y:S01]  /*82e0*/  @P2 LDC R47, c[0x0][0xbec] ;  /* 0x0002fb00ff2f2b82 */ /* 0x000e220000000800 */
[----:B------:R-:W-:Y:S01]  /*82f0*/  SEL R68, R41, R12, P0 ;  /* 0x0000000c29447207 */ /* 0x000fe20000000000 */
[----:B------:R-:W-:Y:S01]  /*8300*/  IMAD.WIDE.U32 R22, R4, UR39, R22 ;  /* 0x0000002704167c25 */ /* 0x000fe2000f8e0016 */
[----:B------:R-:W-:-:S02]  /*8310*/  SEL R12, R42, R43, P0 ;  /* 0x0000002b2a0c7207 */ /* 0x000fc40000000000 */
[----:B------:R-:W-:Y:S01]  /*8320*/  SEL R44, R43, R42, P0 ;  /* 0x0000002a2b2c7207 */ /* 0x000fe20000000000 */
[----:B------:R-:W-:Y:S01]  /*8330*/  IMAD R36, R36, 0xc0, R10 ;  /* 0x000000c024247824 */ /* 0x000fe200078e020a */
[----:B------:R-:W-:Y:S01]  /*8340*/  LOP3.LUT R11, R11, 0x7ffffffc, RZ, 0xc0, !PT ;  /* 0x7ffffffc0b0b7812 */ /* 0x000fe200078ec0ff */
[----:B------:R-:W4:Y:S01]  /*8350*/  @P2 LDC R54, c[0x0][0xbf0] ;  /* 0x0002fc00ff362b82 */ /* 0x000f220000000800 */
[----:B------:R-:W-:Y:S01]  /*8360*/  SEL R20, R50, R51, P0 ;  /* 0x0000003332147207 */ /* 0x000fe20000000000 */
[----:B------:R-:W-:Y:S01]  /*8370*/  IMAD.IADD R23, R23, 0x1, R35 ;  /* 0x0000000117177824 */ /* 0x000fe200078e0223 */
[----:B------:R-:W-:Y:S01]  /*8380*/  SEL R56, R39, R38, P0 ;  /* 0x0000002627387207 */ /* 0x000fe20000000000 */
[----:B---3--:R-:W-:Y:S01]  /*8390*/  @P2 IMAD.HI.U32 R35, R36, R37, RZ ;  /* 0x0000002524232227 */ /* 0x008fe200078e00ff */
[----:B------:R-:W-:Y:S02]  /*83a0*/  SEL R50, R51, R50, P0 ;  /* 0x0000003233327207 */ /* 0x000fe40000000000 */
[----:B------:R-:W-:Y:S01]  /*83b0*/  MOV R8, UR6 ;  /* 0x0000000600087c02 */ /* 0x000fe20008000f00 */
[----:B------:R-:W-:Y:S01]  /*83c0*/  IMAD.MOV.U32 R37, RZ, RZ, R36 ;  /* 0x000000ffff257224 */ /* 0x000fe200078e0024 */
[C---:B------:R-:W-:Y:S01]  /*83d0*/  LOP3.LUT P1, RZ, R28.reuse, 0x3, RZ, 0xc0, !PT ;  /* 0x000000031cff7812 */ /* 0x040fe2000782c0ff */
[----:B------:R-:W-:Y:S01]  /*83e0*/  IMAD.IADD R28, R28, 0x1, -R11 ;  /* 0x000000011c1c7824 */ /* 0x000fe200078e0a0b */
[----:B------:R-:W-:Y:S01]  /*83f0*/  ULDC.64 UR6, c[0x0][0xb48] ;  /* 0x0002d20000067ab9 */ /* 0x000fe20000000a00 */
[----:B0-----:R-:W-:Y:S01]  /*8400*/  @P2 IMAD.HI.U32 R47, R36, R47, RZ ;  /* 0x0000002f242f2227 */ /* 0x001fe200078e00ff */
[----:B----4-:R-:W-:-:S02]  /*8410*/  @P2 SHF.R.U32.HI R37, RZ, R54, R35 ;  /* 0x00000036ff252219 */ /* 0x010fc40000011623 */
[----:B--2---:R-:W-:Y:S01]  /*8420*/  LOP3.LUT R33, R17, 0x2, RZ, 0x3c, !PT ;  /* 0x0000000211217812 */ /* 0x004fe200078e3cff */
[----:B------:R-:W-:Y:S04]  /*8430*/  SHFL.IDX PT, R6, R86, R17, 0x1c1f ;  /* 0x001c1f1156067589 */ /* 0x000fe800000e0000 */
[----:B------:R-:W0:Y:S04]  /*8440*/  SHFL.IDX PT, R5, R82, R33, 0x1c1f ;  /* 0x001c1f2152057589 */ /* 0x000e2800000e0000 */
[----:B------:R-:W-:Y:S04]  /*8450*/  SHFL.IDX PT, R13, R34, R17, 0x1c1f ;  /* 0x001c1f11220d7589 */ /* 0x000fe800000e0000 */
[----:B------:R-:W-:Y:S04]  /*8460*/  SHFL.IDX PT, R7, R88, R17, 0x1c1f ;  /* 0x001c1f1158077589 */ /* 0x000fe800000e0000 */
[----:B------:R2:W-:Y:S04]  /*8470*/  SHFL.IDX PT, R30, R66, R17, 0x1c1f ;  /* 0x001c1f11421e7589 */ /* 0x0005e800000e0000 */
[----:B------:R-:W3:Y:S04]  /*8480*/  SHFL.IDX PT, R34, R84, R33, 0x1c1f ;  /* 0x001c1f2154227589 */ /* 0x000ee800000e0000 */
[----:B------:R4:W-:Y:S01]  /*8490*/  SHFL.IDX PT, R31, R64, R17, 0x1c1f ;  /* 0x001c1f11401f7589 */ /* 0x0009e200000e0000 */
[----:B--2---:R-:W1:Y:S03]  /*84a0*/  LDC R66, c[0x0][0xc50] ;  /* 0x00031400ff427b82 */ /* 0x004e660000000800 */
[----:B------:R2:W-:Y:S01]  /*84b0*/  SHFL.IDX PT, R42, R72, R17, 0x1c1f ;  /* 0x001c1f11482a7589 */ /* 0x0005e200000e0000 */
[----:B0-----:R-:W-:-:S02]  /*84c0*/  SEL R4, R6, R5, P0 ;  /* 0x0000000506047207 */ /* 0x001fc40000000000 */
[----:B------:R-:W-:Y:S01]  /*84d0*/  SEL R6, R5, R6, P0 ;  /* 0x0000000605067207 */ /* 0x000fe20000000000 */
[----:B------:R-:W-:Y:S01]  /*84e0*/  SHFL.IDX PT, R39, R78, R17, 0x1c1f ;  /* 0x001c1f114e277589 */ /* 0x000fe200000e0000 */
[----:B----4-:R-:W0:Y:S03]  /*84f0*/  LDC.64 R64, c[0x0][0xb40] ;  /* 0x0002d000ff407b82 */ /* 0x010e260000000a00 */
[----:B------:R-:W-:Y:S04]  /*8500*/  SHFL.IDX PT, R38, R80, R17, 0x1c1f ;  /* 0x001c1f1150267589 */ /* 0x000fe800000e0000 */
[----:B------:R-:W-:Y:S01]  /*8510*/  SHFL.IDX PT, R32, R32, R17, 0x1c1f ;  /* 0x001c1f1120207589 */ /* 0x000fe200000e0000 */
[----:B--2---:R-:W2:Y:S01]  /*8520*/  @P2 LDC R72, c[0x0][0xbf0] ;  /* 0x0002fc00ff482b82 */ /* 0x004ea20000000800 */
[----:B---3--:R-:W-:-:S02]  /*8530*/  SEL R5, R7, R34, P0 ;  /* 0x0000002207057207 */ /* 0x008fc40000000000 */
[----:B------:R-:W-:Y:S01]  /*8540*/  SHFL.IDX PT, R16, R16, R17, 0x1c1f ;  /* 0x001c1f1110107589 */ /* 0x000fe200000e0000 */
[----:B------:R-:W-:-:S03]  /*8550*/  SEL R7, R34, R7, P0 ;  /* 0x0000000722077207 */ /* 0x000fc60000000000 */
[----:B------:R-:W-:Y:S01]  /*8560*/  SHFL.IDX PT, R15, R40, R17, 0x1c1f ;  /* 0x001c1f11280f7589 */ /* 0x000fe200000e0000 */
[----:B-1----:R-:W-:Y:S01]  /*8570*/  IMAD R66, R66, R45, UR4 ;  /* 0x0000000442427e24 */ /* 0x002fe2000f8e022d */
[----:B------:R-:W-:Y:S01]  /*8580*/  ULDC.64 UR4, c[0x0][0xbe0] ;  /* 0x0002f80000047ab9 */ /* 0x000fe20000000a00 */
[----:B------:R-:W-:Y:S01]  /*8590*/  IMAD.MOV.U32 R45, RZ, RZ, R36 ;  /* 0x000000ffff2d7224 */ /* 0x000fe200078e0024 */
[----:B------:R-:W-:Y:S04]  /*85a0*/  SHFL.IDX PT, R14, R14, R17, 0x1c1f ;  /* 0x001c1f110e0e7589 */ /* 0x000fe800000e0000 */
[----:B------:R-:W-:Y:S01]  /*85b0*/  SHFL.IDX PT, R12, R12, R17, 0x1c1f ;  /* 0x001c1f110c0c7589 */ /* 0x000fe200000e0000 */
[C---:B0-----:R-:W-:Y:S02]  /*85c0*/  IMAD R34, R64.reuse, UR40, RZ ;  /* 0x0000002840227c24 */ /* 0x041fe4000f8e02ff */
[----:B------:R-:W-:Y:S01]  /*85d0*/  IMAD.WIDE.U32 R8, R64, UR39, R8 ;  /* 0x0000002740087c25 */ /* 0x000fe2000f8e0008 */
[----:B------:R-:W-:Y:S03]  /*85e0*/  SHFL.IDX PT, R11, R26, R17, 0x1c1f ;  /* 0x001c1f111a0b7589 */ /* 0x000fe600000e0000 */
[----:B------:R-:W-:Y:S01]  /*85f0*/  IMAD R35, R65, UR39, R34 ;  /* 0x0000002741237c24 */ /* 0x000fe2000f8e0222 */
[----:B------:R-:W-:Y:S01]  /*8600*/  SHFL.IDX PT, R3, R24, R17, 0x1c1f ;  /* 0x001c1f1118037589 */ /* 0x000fe200000e0000 */
[----:B------:R-:W-:-:S02]  /*8610*/  MOV R34, R8 ;  /* 0x0000000800227202 */ /* 0x000fc40000000f00 */
[----:B------:R-:W-:Y:S01]  /*8620*/  IMAD.IADD R35, R9, 0x1, R35 ;  /* 0x0000000109237824 */ /* 0x000fe200078e0223 */
[----:B------:R-:W-:Y:S01]  /*8630*/  SHFL.IDX PT, R10, R20, R17, 0x1c1f ;  /* 0x001c1f11140a7589 */ /* 0x000fe200000e0000 */
[----:B--2---:R-:W-:-:S03]  /*8640*/  @P2 SHF.R.U32.HI R45, RZ, R72, R47 ;  /* 0x00000048ff2d2219 */ /* 0x004fc6000001162f */
[----:B------:R-:W-:Y:S04]  /*8650*/  SHFL.IDX PT, R41, R76, R33, 0x1c1f ;  /* 0x001c1f214c297589 */ /* 0x000fe800000e0000 */
[----:B------:R-:W0:Y:S04]  /*8660*/  SHFL.IDX PT, R40, R74, R33, 0x1c1f ;  /* 0x001c1f214a287589 */ /* 0x000e2800000e0000 */
[----:B------:R-:W-:Y:S04]  /*8670*/  SHFL.IDX PT, R43, R70, R33, 0x1c1f ;  /* 0x001c1f21462b7589 */ /* 0x000fe800000e0000 */
[----:B------:R-:W1:Y:S04]  /*8680*/  SHFL.IDX PT, R49, R68, R33, 0x1c1f ;  /* 0x001c1f2144317589 */ /* 0x000e6800000e0000 */
[----:B------:R-:W-:Y:S04]  /*8690*/  SHFL.IDX PT, R51, R62, R33, 0x1c1f ;  /* 0x001c1f213e337589 */ /* 0x000fe800000e0000 */
[----:B------:R-:W2:Y:S04]  /*86a0*/  SHFL.IDX PT, R48, R48, R33, 0x1c1f ;  /* 0x001c1f2130307589 */ /* 0x000ea800000e0000 */
[----:B------:R-:W-:Y:S04]  /*86b0*/  SHFL.IDX PT, R26, R60, R33, 0x1c1f ;  /* 0x001c1f213c1a7589 */ /* 0x000fe800000e0000 */
[----:B------:R-:W-:Y:S04]  /*86c0*/  SHFL.IDX PT, R25, R58, R33, 0x1c1f ;  /* 0x001c1f213a197589 */ /* 0x000fe800000e0000 */
[----:B------:R-:W-:Y:S04]  /*86d0*/  SHFL.IDX PT, R24, R56, R33, 0x1c1f ;  /* 0x001c1f2138187589 */ /* 0x000fe800000e0000 */
[----:B------:R-:W-:Y:S04]  /*86e0*/  SHFL.IDX PT, R21, R52, R33, 0x1c1f ;  /* 0x001c1f2134157589 */ /* 0x000fe800000e0000 */
[----:B------:R3:W-:Y:S04]  /*86f0*/  SHFL.IDX PT, R20, R46, R33, 0x1c1f ;  /* 0x001c1f212e147589 */ /* 0x0007e800000e0000 */
[----:B------:R-:W-:Y:S04]  /*8700*/  SHFL.IDX PT, R19, R44, R33, 0x1c1f ;  /* 0x001c1f212c137589 */ /* 0x000fe800000e0000 */
[----:B------:R-:W-:Y:S01]  /*8710*/  SHFL.IDX PT, R18, R18, R33, 0x1c1f ;  /* 0x001c1f2112127589 */ /* 0x000fe200000e0000 */
[----:B---3--:R-:W-:-:S03]  /*8720*/  IMAD.MOV R46, RZ, RZ, -R45 ;  /* 0x000000ffff2e7224 */ /* 0x008fc600078e0a2d */
[----:B------:R3:W-:Y:S02]  /*8730*/  SHFL.IDX PT, R17, R50, R33, 0x1c1f ;  /* 0x001c1f2132117589 */ /* 0x0007e400000e0000 */
[----:B---3--:R-:W-:-:S05]  /*8740*/  SHF.R.S32.HI R33, RZ, 0x1f, R66 ;  /* 0x0000001fff217819 */ /* 0x008fca0000011442 */
[C---:B------:R-:W-:Y:S02]  /*8750*/  IMAD R9, R33.reuse, UR4, RZ ;  /* 0x0000000421097c24 */ /* 0x040fe4000f8e02ff */
[----:B------:R-:W-:Y:S02]  /*8760*/  IMAD R33, R33, UR6, RZ ;  /* 0x0000000621217c24 */ /* 0x000fe4000f8e02ff */
[C---:B------:R-:W-:Y:S02]  /*8770*/  IMAD R44, R66.reuse, UR5, R9 ;  /* 0x00000005422c7c24 */ /* 0x040fe4000f8e0209 */
[----:B------:R-:W-:Y:S01]  /*8780*/  IMAD.WIDE.U32 R8, R66, UR4, R22 ;  /* 0x0000000442087c25 */ /* 0x000fe2000f8e0016 */
[----:B------:R-:W-:-:S03]  /*8790*/  ULDC.64 UR4, c[0x0][0xb30] ;  /* 0x0002cc0000047ab9 */ /* 0x000fc60000000a00 */
[C---:B------:R-:W-:Y:S01]  /*87a0*/  IMAD.WIDE.U32 R22, R66.reuse, UR6, R34 ;  /* 0x0000000642167c25 */ /* 0x040fe2000f8e0022 */
[----:B------:R-:W-:Y:S02]  /*87b0*/  IADD3 R34, P2, R37, R8, RZ ;  /* 0x0000000825227210 */ /* 0x000fe40007f5e0ff */
[----:B------:R-:W-:Y:S01]  /*87c0*/  SHF.R.S32.HI R8, RZ, 0x1f, R45 ;  /* 0x0000001fff087819 */ /* 0x000fe2000001142d */
[----:B------:R-:W-:Y:S01]  /*87d0*/  IMAD R47, R66, UR7, R33 ;  /* 0x00000007422f7c24 */ /* 0x000fe2000f8e0221 */
[--C-:B------:R-:W-:Y:S01]  /*87e0*/  SHF.R.S32.HI R33, RZ, 0x1f, R37.reuse ;  /* 0x0000001fff217819 */ /* 0x100fe20000011425 */
[----:B------:R-:W-:Y:S01]  /*87f0*/  IMAD.MOV R37, RZ, RZ, -R37 ;  /* 0x000000ffff257224 */ /* 0x000fe200078e0a25 */
[----:B------:R-:W-:Y:S01]  /*8800*/  ULDC.64 UR6, c[0x0][0xbc8] ;  /* 0x0002f20000067ab9 */ /* 0x000fe20000000a00 */
[----:B------:R-:W-:Y:S01]  /*8810*/  IMAD R8, R8, UR4, RZ ;  /* 0x0000000408087c24 */ /* 0x000fe2000f8e02ff */
[----:B------:R-:W-:Y:S01]  /*8820*/  IADD3.X R35, R33, R9, R44, P2, !PT ;  /* 0x0000000921237210 */ /* 0x000fe200017fe42c */
[----:B------:R-:W-:-:S02]  /*8830*/  IMAD.IADD R23, R23, 0x1, R47 ;  /* 0x0000000117177824 */ /* 0x000fc400078e022f */
[C-C-:B------:R-:W-:Y:S02]  /*8840*/  IMAD R33, R27.reuse, R37, R36.reuse ;  /* 0x000000251b217224 */ /* 0x140fe400078e0224 */
[----:B------:R-:W-:Y:S02]  /*8850*/  IMAD R37, R27, R46, R36 ;  /* 0x0000002e1b257224 */ /* 0x000fe400078e0224 */
[C---:B------:R-:W-:Y:S01]  /*8860*/  IMAD R47, R45.reuse, UR5, R8 ;  /* 0x000000052d2f7c24 */ /* 0x040fe2000f8e0208 */
[----:B------:R-:W3:Y:S01]  /*8870*/  S2UR UR5, SR_CgaCtaId ;  /* 0x00000000000579c3 */ /* 0x000ee20000008800 */
[----:B------:R-:W-:Y:S01]  /*8880*/  IMAD.WIDE.U32 R8, R45, UR4, R22 ;  /* 0x000000042d087c25 */ /* 0x000fe2000f8e0016 */
[----:B------:R-:W-:Y:S01]  /*8890*/  SHF.R.S32.HI R22, RZ, 0x1f, R33 ;  /* 0x0000001fff167819 */ /* 0x000fe20000011421 */
[----:B------:R-:W-:Y:S01]  /*88a0*/  UMOV UR4, 0x400 ;  /* 0x0000040000047882 */ /* 0x000fe20000000000 */
[----:B------:R-:W-:Y:S01]  /*88b0*/  SHF.R.S32.HI R23, RZ, 0x1f, R37 ;  /* 0x0000001fff177819 */ /* 0x000fe20000011425 */
[----:B------:R-:W-:-:S02]  /*88c0*/  IMAD.IADD R9, R9, 0x1, R47 ;  /* 0x0000000109097824 */ /* 0x000fc400078e022f */
[----:B------:R-:W-:Y:S02]  /*88d0*/  IMAD R22, R22, UR6, RZ ;  /* 0x0000000616167c24 */ /* 0x000fe4000f8e02ff */
[----:B------:R-:W-:Y:S02]  /*88e0*/  IMAD R36, R23, UR8, RZ ;  /* 0x0000000817247c24 */ /* 0x000fe4000f8e02ff */
[C---:B------:R-:W-:Y:S01]  /*88f0*/  IMAD R23, R33.reuse, UR7, R22 ;  /* 0x0000000721177c24 */ /* 0x040fe2000f8e0216 */
[----:B0-----:R-:W-:Y:S01]  /*8900*/  SEL R22, R40, R39, P0 ;  /* 0x0000002728167207 */ /* 0x001fe20000000000 */
[----:B------:R-:W-:Y:S01]  /*8910*/  IMAD.WIDE.U32 R34, R33, UR6, R34 ;  /* 0x0000000621227c25 */ /* 0x000fe2000f8e0022 */
[----:B------:R-:W-:-:S03]  /*8920*/  ULDC.64 UR6, c[0x0][0xba8] ;  /* 0x0002ea0000067ab9 */ /* 0x000fc60000000a00 */
[----:B------:R-:W-:Y:S01]  /*8930*/  IMAD R33, R37, UR9, R36 ;  /* 0x0000000925217c24 */ /* 0x000fe2000f8e0224 */
[----:B------:R-:W-:Y:S01]  /*8940*/  IADD3 R23, R35, R23, RZ ;  /* 0x0000001723177210 */ /* 0x000fe20007ffe0ff */
[----:B------:R-:W-:Y:S01]  /*8950*/  IMAD.WIDE.U32 R36, R37, UR8, R8 ;  /* 0x0000000825247c25 */ /* 0x000fe2000f8e0008 */
[----:B------:R-:W-:Y:S01]  /*8960*/  SEL R8, R39, R40, P0 ;  /* 0x0000002827087207 */ /* 0x000fe20000000000 */
[----:B------:R-:W-:Y:S01]  /*8970*/  ULDC.64 UR8, c[0x0][0xb00] ;  /* 0x0002c00000087ab9 */ /* 0x000fe20000000a00 */
[C---:B------:R-:W-:Y:S01]  /*8980*/  LEA R40, P2, R34.reuse, UR6, 0x2 ;  /* 0x0000000622287c11 */ /* 0x040fe2000f8410ff */
[----:B------:R-:W-:Y:S01]  /*8990*/  IMAD.IADD R9, R37, 0x1, R33 ;  /* 0x0000000125097824 */ /* 0x000fe200078e0221 */
[----:B------:R-:W-:Y:S01]  /*89a0*/  ULDC UR6, c[0x0][0xa88] ;  /* 0x0002a20000067ab9 */ /* 0x000fe20000000800 */
[----:B---3--:R-:W-:Y:S01]  /*89b0*/  ULEA UR4, UR5, UR4, 0x18 ;  /* 0x0000000405047291 */ /* 0x008fe2000f8ec03f */
[----:B------:R-:W-:Y:S01]  /*89c0*/  LEA.HI.X R33, R34, UR7, R23, 0x2, P2 ;  /* 0x0000000722217c11 */ /* 0x000fe200090f1417 */
[----:B------:R-:W-:Y:S01]  /*89d0*/  SHFL.IDX PT, R44, R40, 0x1, 0x1c1f ;  /* 0x003c1f00282c7f89 */ /* 0x000fe200000e0000 */
[----:B------:R-:W-:Y:S01]  /*89e0*/  IMAD R50, R27, UR6, RZ ;  /* 0x000000061b327c24 */ /* 0x000fe2000f8e02ff */
[----:B------:R-:W-:Y:S01]  /*89f0*/  UIADD3 UR4, UR4, 0x12420, URZ ;  /* 0x0001242004047890 */ /* 0x000fe2000fffe03f */
[----:B------:R-:W-:Y:S01]  /*8a00*/  LEA R52, P3, R36, UR8, 0x2 ;  /* 0x0000000824347c11 */ /* 0x000fe2000f8610ff */
[----:B------:R2:W-:Y:S01]  /*8a10*/  SHFL.IDX PT, R34, R40, RZ, 0x1c1f ;  /* 0x001c1fff28227589 */ /* 0x0005e200000e0000 */
[----:B------:R-:W-:Y:S01]  /*8a20*/  SEL R23, R41, R38, P0 ;  /* 0x0000002629177207 */ /* 0x000fe20000000000 */
[----:B------:R-:W-:Y:S01]  /*8a30*/  UPRMT UR4, URZ, 0x654, UR4 ;  /* 0x000006543f047896 */ /* 0x000fe20008000004 */
[-C--:B------:R-:W-:Y:S01]  /*8a40*/  ISETP.GE.OR P2, PT, R29, R50.reuse, P1 ;  /* 0x000000321d00720c */ /* 0x080fe20000f46670 */
[----:B------:R-:W0:Y:S01]  /*8a50*/  SHFL.IDX PT, R35, R33, RZ, 0x1c1f ;  /* 0x001c1fff21237589 */ /* 0x000e2200000e0000 */
[----:B------:R-:W-:-:S02]  /*8a60*/  ISETP.GE.OR P1, PT, R53, R50, P1 ;  /* 0x000000323500720c */ /* 0x000fc40000f26670 */
[----:B------:R-:W-:Y:S01]  /*8a70*/  LEA.HI.X R54, R36, UR9, R9, 0x2, P3 ;  /* 0x0000000924367c11 */ /* 0x000fe200098f1409 */
[----:B------:R-:W3:Y:S01]  /*8a80*/  SHFL.IDX PT, R45, R33, 0x1, 0x1c1f ;  /* 0x003c1f00212d7f89 */ /* 0x000ee200000e0000 */
[----:B------:R-:W-:Y:S02]  /*8a90*/  ISETP.GE.AND P3, PT, R29, R50, PT ;  /* 0x000000321d00720c */ /* 0x000fe40003f66270 */
[----:B------:R-:W-:Y:S01]  /*8aa0*/  SYNCS.ARRIVE.TRANS64.RED.A1T0 RZ, [UR4], RZ ;  /* 0x000000ffffff79a7 */ /* 0x000fe20008100404 */
[----:B------:R4:W4:Y:S01]  /*8ab0*/  SHFL.IDX PT, R46, R52, RZ, 0x1c1f ;  /* 0x001c1fff342e7589 */ /* 0x00092200000e0000 */
[----:B------:R-:W-:Y:S02]  /*8ac0*/  SEL R9, R38, R41, P0 ;  /* 0x0000002926097207 */ /* 0x000fe40000000000 */
[----:B-1----:R-:W-:Y:S01]  /*8ad0*/  SEL R36, R42, R49, P0 ;  /* 0x000000312a247207 */ /* 0x002fe20000000000 */
[----:B------:R1:W1:Y:S01]  /*8ae0*/  SHFL.IDX PT, R47, R54, RZ, 0x1c1f ;  /* 0x001c1fff362f7589 */ /* 0x00026200000e0000 */
[----:B------:R-:W-:Y:S01]  /*8af0*/  SEL R38, R49, R42, P0 ;  /* 0x0000002a31267207 */ /* 0x000fe20000000000 */
[----:B------:R-:W-:Y:S01]  /*8b00*/  IMAD.SHL.U32 R49, R28, 0x2, RZ ;  /* 0x000000021c317824 */ /* 0x000fe200078e00ff */
[----:B------:R-:W-:-:S02]  /*8b10*/  SEL R37, R32, R43, P0 ;  /* 0x0000002b20257207 */ /* 0x000fc40000000000 */
[----:B------:R-:W-:Y:S02]  /*8b20*/  SEL R39, R43, R32, P0 ;  /* 0x000000202b277207 */ /* 0x000fe40000000000 */
[----:B--2---:R-:W-:Y:S02]  /*8b30*/  SEL R40, R31, R48, P0 ;  /* 0x000000301f287207 */ /* 0x004fe40000000000 */
[----:B------:R-:W-:Y:S02]  /*8b40*/  SEL R42, R48, R31, P0 ;  /* 0x0000001f302a7207 */ /* 0x000fe40000000000 */
[----:B------:R-:W-:Y:S01]  /*8b50*/  SEL R41, R30, R51, P0 ;  /* 0x000000331e297207 */ /* 0x000fe20000000000 */
[----:B0-----:R0:W-:Y:S01]  /*8b60*/  @!P2 ST.E desc[UR42][R34.64], R0 ;  /* 0x000000002200a985 */ /* 0x0011e2000c10192a */
[----:B------:R-:W-:-:S03]  /*8b70*/  SEL R43, R51, R30, P0 ;  /* 0x0000001e332b7207 */ /* 0x000fc60000000000 */
[----:B---3--:R0:W-:Y:S01]  /*8b80*/  @!P1 ST.E desc[UR42][R44.64], R2 ;  /* 0x000000022c009985 */ /* 0x0081e2000c10192a */
[----:B------:R-:W-:Y:S05]  /*8b90*/  @P3 BRA `(.L_x_37) ;  /* 0x0000000000b83947 */ /* 0x000fea0003800000 */
[C---:B0-----:R-:W-:Y:S01]  /*8ba0*/  VIADD R0, R49.reuse, 0x8 ;  /* 0x0000000831007836 */ /* 0x041fe20000000000 */
[----:B------:R-:W-:Y:S01]  /*8bb0*/  ULDC UR4, c[0x0][0xac8] ;  /* 0x0002b20000047ab9 */ /* 0x000fe20000000800 */
[C---:B------:R-:W-:Y:S01]  /*8bc0*/  VIADD R2, R49.reuse, 0x18 ;  /* 0x0000001831027836 */ /* 0x040fe20000000000 */
[C---:B------:R-:W-:Y:S01]  /*8bd0*/  ISETP.GE.AND P1, PT, R49.reuse, UR4, PT ;  /* 0x0000000431007c0c */ /* 0x040fe2000bf26270 */
[C---:B------:R-:W-:Y:S01]  /*8be0*/  VIADD R27, R49.reuse, 0x20 ;  /* 0x00000020311b7836 */ /* 0x040fe20000000000 */
[----:B------:R-:W-:Y:S01]  /*8bf0*/  ISETP.GE.AND P2, PT, R0, UR4, PT ;  /* 0x0000000400007c0c */ /* 0x000fe2000bf46270 */
[C---:B------:R-:W-:Y:S01]  /*8c00*/  VIADD R32, R49.reuse, 0x28 ;  /* 0x0000002831207836 */ /* 0x040fe20000000000 */
[C---:B------:R-:W-:Y:S01]  /*8c10*/  IADD3 R34, R49.reuse, 0x38, RZ ;  /* 0x0000003831227810 */ /* 0x040fe20007ffe0ff */
[----:B------:R-:W-:Y:S01]  /*8c20*/  VIADD R33, R49, 0x30 ;  /* 0x0000003031217836 */ /* 0x000fe20000000000 */
[----:B------:R-:W-:Y:S02]  /*8c30*/  ISETP.GE.AND P3, PT, R27, UR4, PT ;  /* 0x000000041b007c0c */ /* 0x000fe4000bf66270 */
[----:B------:R-:W-:-:S02]  /*8c40*/  ISETP.GE.AND P4, PT, R32, UR4, PT ;  /* 0x0000000420007c0c */ /* 0x000fc4000bf86270 */
[----:B------:R-:W-:Y:S02]  /*8c50*/  ISETP.GE.AND P5, PT, R33, UR4, PT ;  /* 0x0000000421007c0c */ /* 0x000fe4000bfa6270 */
[----:B------:R-:W-:Y:S01]  /*8c60*/  ISETP.GE.AND P6, PT, R34, UR4, PT ;  /* 0x0000000422007c0c */ /* 0x000fe2000bfc6270 */
[----:B-1--4-:R-:W-:Y:S02]  /*8c70*/  @!P1 IMAD.WIDE R28, R49, 0x4, R46 ;  /* 0x00000004311c9825 */ /* 0x012fe400078e022e */
[----:B------:R-:W-:-:S03]  /*8c80*/  @!P2 LEA.HI R0, R0, R0, RZ, 0x1 ;  /* 0x000000000000a211 */ /* 0x000fc600078f08ff */
[----:B------:R0:W-:Y:S01]  /*8c90*/  @!P1 ST.E.64 desc[UR42][R28.64], R4 ;  /* 0x000000041c009985 */ /* 0x0001e2000c101b2a */
[----:B------:R-:W-:Y:S02]  /*8ca0*/  @!P2 LOP3.LUT R31, R0, 0xfffffffe, RZ, 0xc0, !PT ;  /* 0xfffffffe001fa812 */ /* 0x000fe400078ec0ff */
[----:B------:R-:W-:Y:S02]  /*8cb0*/  IADD3 R0, R49, 0x10, RZ ;  /* 0x0000001031007810 */ /* 0x000fe40007ffe0ff */
[----:B------:R-:W-:Y:S01]  /*8cc0*/  @!P3 LEA.HI R27, R27, R27, RZ, 0x1 ;  /* 0x0000001b1b1bb211 */ /* 0x000fe200078f08ff */
[----:B------:R-:W-:Y:S01]  /*8cd0*/  @!P2 IMAD.WIDE R30, R31, 0x4, R46 ;  /* 0x000000041f1ea825 */ /* 0x000fe200078e022e */
[----:B------:R-:W-:Y:S02]  /*8ce0*/  ISETP.GE.AND P1, PT, R0, UR4, PT ;  /* 0x0000000400007c0c */ /* 0x000fe4000bf26270 */
[----:B------:R-:W-:Y:S02]  /*8cf0*/  @!P4 LEA.HI R32, R32, R32, RZ, 0x1 ;  /* 0x000000202020c211 */ /* 0x000fe400078f08ff */
[----:B------:R1:W-:Y:S01]  /*8d00*/  @!P2 ST.E.64 desc[UR42][R30.64], R6 ;  /* 0x000000061e00a985 */ /* 0x0003e2000c101b2a */
[----:B------:R-:W-:-:S02]  /*8d10*/  ISETP.GE.AND P2, PT, R2, UR4, PT ;  /* 0x0000000402007c0c */ /* 0x000fc4000bf46270 */
[----:B------:R-:W-:Y:S02]  /*8d20*/  @!P5 LEA.HI R33, R33, R33, RZ, 0x1 ;  /* 0x000000212121d211 */ /* 0x000fe400078f08ff */
[----:B------:R-:W-:Y:S02]  /*8d30*/  @!P6 LEA.HI R34, R34, R34, RZ, 0x1 ;  /* 0x000000222222e211 */ /* 0x000fe400078f08ff */
[----:B------:R-:W-:Y:S02]  /*8d40*/  @!P3 LOP3.LUT R27, R27, 0xfffffffe, RZ, 0xc0, !PT ;  /* 0xfffffffe1b1bb812 */ /* 0x000fe400078ec0ff */
[----:B------:R-:W-:Y:S02]  /*8d50*/  @!P1 LEA.HI R0, R0, R0, RZ, 0x1 ;  /* 0x0000000000009211 */ /* 0x000fe400078f08ff */
[----:B------:R-:W-:Y:S01]  /*8d60*/  @!P5 LOP3.LUT R33, R33, 0xfffffffe, RZ, 0xc0, !PT ;  /* 0xfffffffe2121d812 */ /* 0x000fe200078ec0ff */
[----:B0-----:R-:W-:Y:S01]  /*8d70*/  @!P3 IMAD.WIDE R28, R27, 0x4, R46 ;  /* 0x000000041b1cb825 */ /* 0x001fe200078e022e */
[----:B------:R-:W-:-:S02]  /*8d80*/  @!P1 LOP3.LUT R5, R0, 0xfffffffe, RZ, 0xc0, !PT ;  /* 0xfffffffe00059812 */ /* 0x000fc400078ec0ff */
[----:B------:R-:W-:Y:S02]  /*8d90*/  @!P2 LEA.HI R2, R2, R2, RZ, 0x1 ;  /* 0x000000020202a211 */ /* 0x000fe400078f08ff */
[----:B-1----:R-:W-:Y:S01]  /*8da0*/  @!P4 LOP3.LUT R31, R32, 0xfffffffe, RZ, 0xc0, !PT ;  /* 0xfffffffe201fc812 */ /* 0x002fe200078ec0ff */
[--C-:B------:R-:W-:Y:S01]  /*8db0*/  @!P1 IMAD.WIDE R4, R5, 0x4, R46.reuse ;  /* 0x0000000405049825 */ /* 0x100fe200078e022e */
[----:B------:R-:W-:Y:S02]  /*8dc0*/  @!P2 LOP3.LUT R7, R2, 0xfffffffe, RZ, 0xc0, !PT ;  /* 0xfffffffe0207a812 */ /* 0x000fe400078ec0ff */
[----:B------:R-:W-:Y:S01]  /*8dd0*/  @!P6 LOP3.LUT R35, R34, 0xfffffffe, RZ, 0xc0, !PT ;  /* 0xfffffffe2223e812 */ /* 0x000fe200078ec0ff */
[--C-:B------:R-:W-:Y:S01]  /*8de0*/  @!P4 IMAD.WIDE R30, R31, 0x4, R46.reuse ;  /* 0x000000041f1ec825 */ /* 0x100fe200078e022e */
[----:B------:R2:W-:Y:S03]  /*8df0*/  @!P1 ST.E.64 desc[UR42][R4.64], R8 ;  /* 0x0000000804009985 */ /* 0x0005e6000c101b2a */
[----:B------:R-:W-:-:S04]  /*8e00*/  @!P2 IMAD.WIDE R6, R7, 0x4, R46 ;  /* 0x000000040706a825 */ /* 0x000fc800078e022e */
[--C-:B------:R-:W-:Y:S01]  /*8e10*/  @!P5 IMAD.WIDE R32, R33, 0x4, R46.reuse ;  /* 0x000000042120d825 */ /* 0x100fe200078e022e */
[----:B------:R2:W-:Y:S03]  /*8e20*/  @!P2 ST.E.64 desc[UR42][R6.64], R22 ;  /* 0x000000160600a985 */ /* 0x0005e6000c101b2a */
[----:B------:R-:W-:Y:S01]  /*8e30*/  @!P6 IMAD.WIDE R34, R35, 0x4, R46 ;  /* 0x000000042322e825 */ /* 0x000fe200078e022e */
[----:B------:R2:W-:Y:S04]  /*8e40*/  @!P3 ST.E.64 desc[UR42][R28.64], R36 ;  /* 0x000000241c00b985 */ /* 0x0005e8000c101b2a */
[----:B------:R2:W-:Y:S04]  /*8e50*/  @!P4 ST.E.64 desc[UR42][R30.64], R38 ;  /* 0x000000261e00c985 */ /* 0x0005e8000c101b2a */
[----:B------:R2:W-:Y:S04]  /*8e60*/  @!P5 ST.E.64 desc[UR42][R32.64], R40 ;  /* 0x000000282000d985 */ /* 0x0005e8000c101b2a */
[----:B------:R2:W-:Y:S02]  /*8e70*/  @!P6 ST.E.64 desc[UR42][R34.64], R42 ;  /* 0x0000002a2200e985 */ /* 0x0005e4000c101b2a */
.L_x_37:
[----:B------:R-:W-:Y:S05]  /*8e80*/  BSYNC B0 ;  /* 0x0000000000007941 */ /* 0x000fea0003800000 */
.L_x_36:
[----:B------:R-:W-:Y:S01]  /*8e90*/  ISETP.GE.AND P1, PT, R53, R50, PT ;  /* 0x000000323500720c */ /* 0x000fe20003f26270 */
[----:B--2---:R2:W3:Y:S01]  /*8ea0*/  SHFL.IDX PT, R31, R54, 0x1, 0x1c1f ;  /* 0x003c1f00361f7f89 */ /* 0x0044e200000e0000 */
[----:B------:R-:W-:Y:S02]  /*8eb0*/  SEL R23, R15, R26, P0 ;  /* 0x0000001a0f177207 */ /* 0x000fe40000000000 */
[----:B------:R-:W-:Y:S01]  /*8ec0*/  SEL R29, R26, R15, P0 ;  /* 0x0000000f1a1d7207 */ /* 0x000fe20000000000 */
[----:B------:R2:W0:Y:S01]  /*8ed0*/  SHFL.IDX PT, R30, R52, 0x1, 0x1c1f ;  /* 0x003c1f00341e7f89 */ /* 0x00042200000e0000 */
[----:B------:R-:W-:Y:S02]  /*8ee0*/  SEL R22, R16, R25, P0 ;  /* 0x0000001910167207 */ /* 0x000fe40000000000 */
[----:B------:R-:W-:Y:S02]  /*8ef0*/  SEL R28, R25, R16, P0 ;  /* 0x00000010191c7207 */ /* 0x000fe40000000000 */
[----:B------:R-:W-:-:S02]  /*8f00*/  SEL R27, R13, R24, P0 ;  /* 0x000000180d1b7207 */ /* 0x000fc40000000000 */
[----:B------:R-:W-:Y:S02]  /*8f10*/  SEL R15, R24, R13, P0 ;  /* 0x0000000d180f7207 */ /* 0x000fe40000000000 */
[----:B------:R-:W-:Y:S02]  /*8f20*/  SEL R26, R14, R21, P0 ;  /* 0x000000150e1a7207 */ /* 0x000fe40000000000 */
[----:B------:R-:W-:Y:S02]  /*8f30*/  SEL R25, R11, R20, P0 ;  /* 0x000000140b197207 */ /* 0x000fe40000000000 */
[----:B------:R-:W-:Y:S02]  /*8f40*/  SEL R13, R20, R11, P0 ;  /* 0x0000000b140d7207 */ /* 0x000fe40000000000 */
[----:B------:R-:W-:Y:S02]  /*8f50*/  SEL R14, R21, R14, P0 ;  /* 0x0000000e150e7207 */ /* 0x000fe40000000000 */
[----:B------:R-:W-:-:S02]  /*8f60*/  SEL R24, R12, R19, P0 ;  /* 0x000000130c187207 */ /* 0x000fc40000000000 */
[----:B------:R-:W-:Y:S02]  /*8f70*/  SEL R16, R10, R17, P0 ;  /* 0x000000110a107207 */ /* 0x000fe40000000000 */
[----:B------:R-:W-:Y:S02]  /*8f80*/  SEL R20, R17, R10, P0 ;  /* 0x0000000a11147207 */ /* 0x000fe40000000000 */
[----:B------:R-:W-:Y:S02]  /*8f90*/  SEL R12, R19, R12, P0 ;  /* 0x0000000c130c7207 */ /* 0x000fe40000000000 */
[----:B------:R-:W-:Y:S02]  /*8fa0*/  SEL R17, R3, R18, P0 ;  /* 0x0000001203117207 */ /* 0x000fe40000000000 */
[----:B------:R-:W-:Y:S01]  /*8fb0*/  SEL R21, R18, R3, P0 ;  /* 0x0000000312157207 */ /* 0x000fe20000000000 */
[----:B0-23--:R-:W-:Y:S06]  /*8fc0*/  @P1 BRA `(.L_x_10) ;  /* 0x0000003400681947 */ /* 0x00dfec0003800000 */
[C---:B------:R-:W-:Y:S01]  /*8fd0*/  VIADD R0, R49.reuse, 0x8 ;  /* 0x0000000831007836 */ /* 0x040fe20000000000 */
[----:B------:R-:W-:Y:S01]  /*8fe0*/  ULDC UR4, c[0x0][0xac8] ;  /* 0x0002b20000047ab9 */ /* 0x000fe20000000800 */
[C---:B------:R-:W-:Y:S01]  /*8ff0*/  VIADD R6, R49.reuse, 0x18 ;  /* 0x0000001831067836 */ /* 0x040fe20000000000 */
[C---:B------:R-:W-:Y:S01]  /*9000*/  IADD3 R10, R49.reuse, 0x28, RZ ;  /* 0x00000028310a7810 */ /* 0x040fe20007ffe0ff */
[C---:B------:R-:W-:Y:S01]  /*9010*/  VIADD R2, R49.reuse, 0x10 ;  /* 0x0000001031027836 */ /* 0x040fe20000000000 */
[----:B------:R-:W-:Y:S01]  /*9020*/  ISETP.GE.AND P1, PT, R0, UR4, PT ;  /* 0x0000000400007c0c */ /* 0x000fe2000bf26270 */
[C---:B------:R-:W-:Y:S01]  /*9030*/  VIADD R8, R49.reuse, 0x20 ;  /* 0x0000002031087836 */ /* 0x040fe20000000000 */
[----:B------:R-:W-:Y:S01]  /*9040*/  ISETP.GE.AND P3, PT, R6, UR4, PT ;  /* 0x0000000406007c0c */ /* 0x000fe2000bf66270 */
[C---:B------:R-:W-:Y:S01]  /*9050*/  VIADD R11, R49.reuse, 0x30 ;  /* 0x00000030310b7836 */ /* 0x040fe20000000000 */
[----:B------:R-:W-:Y:S02]  /*9060*/  ISETP.GE.AND P2, PT, R2, UR4, PT ;  /* 0x0000000402007c0c */ /* 0x000fe4000bf46270 */
[----:B------:R-:W-:-:S02]  /*9070*/  ISETP.GE.AND P0, PT, R49, UR4, PT ;  /* 0x0000000431007c0c */ /* 0x000fc4000bf06270 */
[----:B------:R-:W-:Y:S02]  /*9080*/  ISETP.GE.AND P4, PT, R8, UR4, PT ;  /* 0x0000000408007c0c */ /* 0x000fe4000bf86270 */
[----:B------:R-:W-:Y:S02]  /*9090*/  ISETP.GE.AND P5, PT, R10, UR4, PT ;  /* 0x000000040a007c0c */ /* 0x000fe4000bfa6270 */
[----:B------:R-:W-:Y:S02]  /*90a0*/  ISETP.GE.AND P6, PT, R11, UR4, PT ;  /* 0x000000040b007c0c */ /* 0x000fe4000bfc6270 */
[----:B------:R-:W-:-:S03]  /*90b0*/  @!P1 LEA.HI R0, R0, R0, RZ, 0x1 ;  /* 0x0000000000009211 */ /* 0x000fc600078f08ff */
[----:B------:R-:W-:Y:S02]  /*90c0*/  @!P2 LEA.HI R4, R2, R2, RZ, 0x1 ;  /* 0x000000020204a211 */ /* 0x000fe400078f08ff */
[----:B------:R-:W-:Y:S01]  /*90d0*/  @!P1 LOP3.LUT R5, R0, 0xfffffffe, RZ, 0xc0, !PT ;  /* 0xfffffffe00059812 */ /* 0x000fe200078ec0ff */
[C---:B------:R-:W-:Y:S01]  /*90e0*/  @!P0 IMAD.WIDE R2, R49.reuse, 0x4, R30 ;  /* 0x0000000431028825 */ /* 0x040fe200078e021e */
[----:B------:R-:W-:Y:S02]  /*90f0*/  @!P3 LEA.HI R0, R6, R6, RZ, 0x1 ;  /* 0x000000060600b211 */ /* 0x000fe400078f08ff */
[----:B------:R-:W-:Y:S01]  /*9100*/  @!P4 LEA.HI R8, R8, R8, RZ, 0x1 ;  /* 0x000000080808c211 */ /* 0x000fe200078f08ff */
[----:B------:R-:W-:Y:S01]  /*9110*/  VIADD R49, R49, 0x38 ;  /* 0x0000003831317836 */ /* 0x000fe20000000000 */
[----:B------:R-:W-:Y:S01]  /*9120*/  @!P3 LOP3.LUT R9, R0, 0xfffffffe, RZ, 0xc0, !PT ;  /* 0xfffffffe0009b812 */ /* 0x000fe200078ec0ff */
[----:B------:R0:W-:Y:S01]  /*9130*/  @!P0 ST.E.64 desc[UR42][R2.64], R22 ;  /* 0x0000001602008985 */ /* 0x0001e2000c101b2a */
[----:B------:R-:W-:-:S02]  /*9140*/  @!P5 LEA.HI R10, R10, R10, RZ, 0x1 ;  /* 0x0000000a0a0ad211 */ /* 0x000fc400078f08ff */
[----:B------:R-:W-:Y:S01]  /*9150*/  @!P2 LOP3.LUT R7, R4, 0xfffffffe, RZ, 0xc0, !PT ;  /* 0xfffffffe0407a812 */ /* 0x000fe200078ec0ff */
[--C-:B------:R-:W-:Y:S01]  /*9160*/  @!P1 IMAD.WIDE R4, R5, 0x4, R30.reuse ;  /* 0x0000000405049825 */ /* 0x100fe200078e021e */
[----:B------:R-:W-:Y:S02]  /*9170*/  @!P6 LEA.HI R0, R11, R11, RZ, 0x1 ;  /* 0x0000000b0b00e211 */ /* 0x000fe400078f08ff */
[----:B------:R-:W-:Y:S01]  /*9180*/  @!P4 LOP3.LUT R11, R8, 0xfffffffe, RZ, 0xc0, !PT ;  /* 0xfffffffe080bc812 */ /* 0x000fe200078ec0ff */
[--C-:B------:R-:W-:Y:S01]  /*9190*/  @!P2 IMAD.WIDE R6, R7, 0x4, R30.reuse ;  /* 0x000000040706a825 */ /* 0x100fe200078e021e */
[----:B------:R-:W-:Y:S01]  /*91a0*/  @!P5 LOP3.LUT R19, R10, 0xfffffffe, RZ, 0xc0, !PT ;  /* 0xfffffffe0a13d812 */ /* 0x000fe200078ec0ff */
[----:B------:R2:W-:Y:S01]  /*91b0*/  @!P1 ST.E.64 desc[UR42][R4.64], R28 ;  /* 0x0000001c04009985 */ /* 0x0005e2000c101b2a */
[----:B------:R-:W-:Y:S01]  /*91c0*/  ISETP.GE.AND P0, PT, R49, UR4, PT ;  /* 0x0000000431007c0c */ /* 0x000fe2000bf06270 */
[--C-:B------:R-:W-:Y:S01]  /*91d0*/  @!P3 IMAD.WIDE R8, R9, 0x4, R30.reuse ;  /* 0x000000040908b825 */ /* 0x100fe200078e021e */
[----:B0-----:R-:W-:Y:S01]  /*91e0*/  @!P6 LOP3.LUT R23, R0, 0xfffffffe, RZ, 0xc0, !PT ;  /* 0xfffffffe0017e812 */ /* 0x001fe200078ec0ff */
[----:B------:R0:W-:Y:S02]  /*91f0*/  @!P2 ST.E.64 desc[UR42][R6.64], R26 ;  /* 0x0000001a0600a985 */ /* 0x0001e4000c101b2a */
[----:B------:R-:W-:-:S02]  /*9200*/  @!P4 IMAD.WIDE R2, R11, 0x4, R30 ;  /* 0x000000040b02c825 */ /* 0x000fc400078e021e */
[----:B------:R0:W-:Y:S02]  /*9210*/  @!P3 ST.E.64 desc[UR42][R8.64], R14 ;  /* 0x0000000e0800b985 */ /* 0x0001e4000c101b2a */
[--C-:B------:R-:W-:Y:S02]  /*9220*/  @!P6 IMAD.WIDE R10, R23, 0x4, R30.reuse ;  /* 0x00000004170ae825 */ /* 0x100fe400078e021e */
[----:B------:R0:W-:Y:S02]  /*9230*/  @!P4 ST.E.64 desc[UR42][R2.64], R24 ;  /* 0x000000180200c985 */ /* 0x0001e4000c101b2a */
[----:B--2---:R-:W-:-:S05]  /*9240*/  @!P5 IMAD.WIDE R4, R19, 0x4, R30 ;  /* 0x000000041304d825 */ /* 0x004fca00078e021e */
[----:B------:R0:W-:Y:S04]  /*9250*/  @!P5 ST.E.64 desc[UR42][R4.64], R12 ;  /* 0x0000000c0400d985 */ /* 0x0001e8000c101b2a */
[----:B------:R0:W-:Y:S01]  /*9260*/  @!P6 ST.E.64 desc[UR42][R10.64], R16 ;  /* 0x000000100a00e985 */ /* 0x0001e2000c101b2a */
[----:B------:R-:W-:Y:S05]  /*9270*/  @P0 BRA `(.L_x_10) ;  /* 0x0000003000bc0947 */ /* 0x000fea0003800000 */
[----:B------:R-:W-:-:S04]  /*9280*/  LEA.HI R49, R49, R49, RZ, 0x1 ;  /* 0x0000003131317211 */ /* 0x000fc800078f08ff */
[----:B0-----:R-:W-:-:S05]  /*9290*/  LOP3.LUT R3, R49, 0xfffffffe, RZ, 0xc0, !PT ;  /* 0xfffffffe31037812 */ /* 0x001fca00078ec0ff */
[----:B------:R-:W-:-:S05]  /*92a0*/  IMAD.WIDE R2, R3, 0x4, R30 ;  /* 0x0000000403027825 */ /* 0x000fca00078e021e */
[----:B------:R0:W-:Y:S01]  /*92b0*/  ST.E.64 desc[UR42][R2.64], R20 ;  /* 0x0000001402007985 */ /* 0x0001e2000c101b2a */
[----:B------:R-:W-:Y:S05]  /*92c0*/  BRA `(.L_x_10) ;  /* 0x0000003000a87947 */ /* 0x000fea0003800000 */
.L_x_35:
[----:B------:R-:W0:Y:S02]  /*92d0*/  S2R R0, SR_TID.X ;  /* 0x0000000000007919 */ /* 0x000e240000002100 */
[----:B0-----:R-:W-:-:S05]  /*92e0*/  VIADD R2, R0, 0xffffff80 ;  /* 0xffffff8000027836 */ /* 0x001fca0000000000 */
[----:B------:R-:W-:-:S13]  /*92f0*/  ISETP.GT.AND P0, PT, R2, 0xbf, PT ;  /* 0x000000bf0200780c */ /* 0x000fda0003f04270 */
[----:B------:R-:W-:Y:S05]  /*9300*/  @P0 BRA `(.L_x_10) ;  /* 0x0000003000980947 */ /* 0x000fea0003800000 */
[----:B------:R-:W0:Y:S01]  /*9310*/  S2R R3, SR_CTAID.X ;  /* 0x0000000000037919 */ /* 0x000e220000002500 */
[----:B------:R-:W1:Y:S01]  /*9320*/  LDC R6, c[0x0][0xbe8] ;  /* 0x0002fa00ff067b82 */ /* 0x000e620000000800 */
[----:B------:R-:W-:Y:S01]  /*9330*/  ULDC UR4, c[0x0][0xa88] ;  /* 0x0002a20000047ab9 */ /* 0x000fe20000000800 */
[----:B0-----:R-:W-:Y:S02]  /*9340*/  IMAD R0, R3, 0xc0, R0 ;  /* 0x000000c003007824 */ /* 0x001fe400078e0200 */
[----:B-1----:R-:W-:Y:S02]  /*9350*/  IMAD R3, R6, UR4, RZ ;  /* 0x0000000406037c24 */ /* 0x002fe4000f8e02ff */
[----:B------:R-:W-:-:S05]  /*9360*/  VIADD R0, R0, 0xffffff80 ;  /* 0xffffff8000007836 */ /* 0x000fca0000000000 */
[----:B------:R-:W-:-:S13]  /*9370*/  ISETP.GE.AND P0, PT, R0, R3, PT ;  /* 0x000000030000720c */ /* 0x000fda0003f06270 */
[----:B------:R-:W-:Y:S05]  /*9380*/  @P0 BRA `(.L_x_10) ;  /* 0x0000003000780947 */ /* 0x000fea0003800000 */
[----:B------:R-:W-:Y:S01]  /*9390*/  ISETP.NE.AND P0, PT, R6, 0x1, PT ;  /* 0x000000010600780c */ /* 0x000fe20003f05270 */
[----:B------:R-:W0:Y:S01]  /*93a0*/  LDC.64 R10, c[0x0][0xbd8] ;  /* 0x0002f600ff0a7b82 */ /* 0x000e220000000a00 */
[----:B------:R-:W-:Y:S01]  /*93b0*/  USHF.R.S32.HI UR6, URZ, 0x1f, UR36 ;  /* 0x0000001f3f067899 */ /* 0x000fe20008011424 */
[----:B------:R-:W-:Y:S01]  /*93c0*/  MOV R5, R0 ;  /* 0x0000000000057202 */ /* 0x000fe20000000f00 */
[----:B------:R-:W-:Y:S02]  /*93d0*/  ULDC.64 UR8, c[0x0][0xbd0] ;  /* 0x0002f40000087ab9 */ /* 0x000fe40000000a00 */
[----:B------:R-:W-:Y:S02]  /*93e0*/  UIMAD UR6, UR6, UR8, URZ ;  /* 0x00000008060672a4 */ /* 0x000fe4000f8e023f */
[----:B------:R-:W-:Y:S01]  /*93f0*/  UIMAD.WIDE.U32 UR4, UR36, UR8, URZ ;  /* 0x00000008240472a5 */ /* 0x000fe2000f8e003f */
[----:B------:R-:W1:Y:S01]  /*9400*/  S2UR UR7, SR_CTAID.Y ;  /* 0x00000000000779c3 */ /* 0x000e620000002600 */
[----:B------:R-:W-:-:S04]  /*9410*/  UIMAD UR6, UR36, UR9, UR6 ;  /* 0x00000009240672a4 */ /* 0x000fc8000f8e0206 */
[----:B------:R-:W-:Y:S02]  /*9420*/  UIADD3 UR6, UR5, UR6, URZ ;  /* 0x0000000605067290 */ /* 0x000fe4000fffe03f */
[----:B------:R-:W-:Y:S01]  /*9430*/  IMAD.U32 R3, RZ, RZ, UR5 ;  /* 0x00000005ff037e24 */ /* 0x000fe2000f8e00ff */
[----:B------:R-:W2:Y:S01]  /*9440*/  @P0 LDC R7, c[0x0][0xbec] ;  /* 0x0002fb00ff070b82 */ /* 0x000ea20000000800 */
[----:B------:R-:W-:Y:S01]  /*9450*/  IMAD.U32 R2, RZ, RZ, UR4 ;  /* 0x00000004ff027e24 */ /* 0x000fe2000f8e00ff */
[----:B------:R-:W-:Y:S01]  /*9460*/  ULDC.64 UR4, c[0x0][0xbe0] ;  /* 0x0002f80000047ab9 */ /* 0x000fe20000000a00 */
[----:B------:R-:W-:-:S05]  /*9470*/  IMAD.U32 R3, RZ, RZ, UR6 ;  /* 0x00000006ff037e24 */ /* 0x000fca000f8e00ff */
[----:B------:R-:W3:Y:S01]  /*9480*/  @P0 LDC R9, c[0x0][0xbf0] ;  /* 0x0002fc00ff090b82 */ /* 0x000ee20000000800 */
[C---:B0-----:R-:W-:Y:S02]  /*9490*/  IMAD R12, R10.reuse, UR40, RZ ;  /* 0x000000280a0c7c24 */ /* 0x041fe4000f8e02ff */
[----:B------:R-:W-:-:S04]  /*94a0*/  IMAD.WIDE.U32 R2, R10, UR39, R2 ;  /* 0x000000270a027c25 */ /* 0x000fc8000f8e0002 */
[----:B------:R-:W-:Y:S01]  /*94b0*/  IMAD R11, R11, UR39, R12 ;  /* 0x000000270b0b7c24 */ /* 0x000fe2000f8e020c */
[----:B------:R-:W1:Y:S03]  /*94c0*/  LDC R8, c[0x0][0xc50] ;  /* 0x00031400ff087b82 */ /* 0x000e660000000800 */
[----:B------:R-:W-:Y:S02]  /*94d0*/  IMAD.IADD R3, R11, 0x1, R3 ;  /* 0x000000010b037824 */ /* 0x000fe400078e0203 */
[----:B--2---:R-:W-:-:S04]  /*94e0*/  @P0 IMAD.HI.U32 R4, R0, R7, RZ ;  /* 0x0000000700040227 */ /* 0x004fc800078e00ff */
[----:B------:R-:W-:Y:S01]  /*94f0*/  IMAD R7, RZ, RZ, -UR36 ;  /* 0x80000024ff077e24 */ /* 0x000fe2000f8e02ff */
[----:B---3--:R-:W-:-:S03]  /*9500*/  @P0 SHF.R.U32.HI R5, RZ, R9, R4 ;  /* 0x00000009ff050219 */ /* 0x008fc60000011604 */
[----:B-1----:R-:W-:Y:S01]  /*9510*/  IMAD R9, R8, R7, UR7 ;  /* 0x0000000708097e24 */ /* 0x002fe2000f8e0207 */
[----:B------:R-:W-:-:S03]  /*9520*/  IADD3 R7, -R5, RZ, RZ ;  /* 0x000000ff05077210 */ /* 0x000fc60007ffe1ff */
[----:B------:R-:W-:Y:S01]  /*9530*/  IMAD.WIDE.U32 R2, R9, UR4, R2 ;  /* 0x0000000409027c25 */ /* 0x000fe2000f8e0002 */
[----:B------:R-:W-:-:S03]  /*9540*/  SHF.R.S32.HI R4, RZ, 0x1f, R9 ;  /* 0x0000001fff047819 */ /* 0x000fc60000011409 */
[----:B------:R-:W-:Y:S01]  /*9550*/  IMAD R7, R6, R7, R0 ;  /* 0x0000000706077224 */ /* 0x000fe200078e0200 */
[----:B------:R-:W-:Y:S01]  /*9560*/  IADD3 R2, P0, R5, R2, RZ ;  /* 0x0000000205027210 */ /* 0x000fe20007f1e0ff */
[----:B------:R-:W-:-:S03]  /*9570*/  IMAD R4, R4, UR4, RZ ;  /* 0x0000000404047c24 */ /* 0x000fc6000f8e02ff */
[----:B------:R-:W-:Y:S01]  /*9580*/  SHF.R.S32.HI R0, RZ, 0x1f, R7 ;  /* 0x0000001fff007819 */ /* 0x000fe20000011407 */
[----:B------:R-:W-:Y:S01]  /*9590*/  IMAD R4, R9, UR5, R4 ;  /* 0x0000000509047c24 */ /* 0x000fe2000f8e0204 */
[----:B------:R-:W-:Y:S01]  /*95a0*/  SHF.R.S32.HI R9, RZ, 0x1f, R5 ;  /* 0x0000001fff097819 */ /* 0x000fe20000011405 */
[----:B------:R-:W-:Y:S02]  /*95b0*/  ULDC.64 UR4, c[0x0][0xbc8] ;  /* 0x0002f20000047ab9 */ /* 0x000fe40000000a00 */
[----:B------:R-:W-:Y:S01]  /*95c0*/  IMAD R0, R0, UR4, RZ ;  /* 0x0000000400007c24 */ /* 0x000fe2000f8e02ff */
[----:B------:R-:W-:-:S03]  /*95d0*/  IADD3.X R3, R9, R3, R4, P0, !PT ;  /* 0x0000000309037210 */ /* 0x000fc600007fe404 */
[C---:B------:R-:W-:Y:S02]  /*95e0*/  IMAD R5, R7.reuse, UR5, R0 ;  /* 0x0000000507057c24 */ /* 0x040fe4000f8e0200 */
[----:B------:R-:W-:Y:S01]  /*95f0*/  IMAD.WIDE.U32 R2, R7, UR4, R2 ;  /* 0x0000000407027c25 */ /* 0x000fe2000f8e0002 */
[----:B------:R-:W-:-:S03]  /*9600*/  ULDC.64 UR4, c[0x0][0xba8] ;  /* 0x0002ea0000047ab9 */ /* 0x000fc60000000a00 */
[----:B------:R-:W-:Y:S01]  /*9610*/  IMAD.IADD R3, R3, 0x1, R5 ;  /* 0x0000000103037824 */ /* 0x000fe200078e0205 */
[----:B------:R-:W-:-:S04]  /*9620*/  LEA R4, P0, R2, UR4, 0x2 ;  /* 0x0000000402047c11 */ /* 0x000fc8000f8010ff */
[----:B------:R-:W-:Y:S01]  /*9630*/  LEA.HI.X R5, R2, UR5, R3, 0x2, P0 ;  /* 0x0000000502057c11 */ /* 0x000fe200080f1403 */
[----:B------:R-:W-:-:S05]  /*9640*/  IMAD.MOV.U32 R3, RZ, RZ, -0x800000 ;  /* 0xff800000ff037424 */ /* 0x000fca00078e00ff */
[----:B------:R0:W-:Y:S01]  /*9650*/  STG.E desc[UR42][R4.64], R3 ;  /* 0x0000000304007986 */ /* 0x0001e2000c10192a */
[----:B------:R-:W-:Y:S05]  /*9660*/  BRA `(.L_x_10) ;  /* 0x0000002c00c07947 */ /* 0x000fea0003800000 */
.L_x_8:
[----:B------:R-:W-:-:S08]  /*9670*/  NOP ;  /* 0x0000000000007918 */ /* 0x000fd00000000000 */
[----:B------:R-:W0:-:S00]  /*9680*/  USETMAXREG.DEALLOC.CTAPOOL 0x20 ;  /* 0x00000020000079c8 */ /* 0x000e0000080e0500 */
[----:B0-----:R-:W-:Y:S01]  /*9690*/  LOP3.LUT R2, R2, 0x3, RZ, 0xc0, !PT ;  /* 0x0000000302027812 */ /* 0x001fe200078ec0ff */
[----:B------:R-:W0:Y:S05]  /*96a0*/  S2R R26, SR_CTAID.Z ;  /* 0x00000000001a7919 */ /* 0x000e2a0000002700 */
[----:B------:R-:W1:Y:S01]  /*96b0*/  S2UR UR6, SR_CTAID.Y ;  /* 0x00000000000679c3 */ /* 0x000e620000002600 */
[----:B------:R-:W2:Y:S02]  /*96c0*/  SHFL.IDX PT, R0, R2, RZ, 0x1f ;  /* 0x00001fff02007589 */ /* 0x000ea400000e0000 */
[----:B--2---:R-:W-:-:S13]  /*96d0*/  ISETP.NE.AND P0, PT, R0, RZ, PT ;  /* 0x000000ff0000720c */ /* 0x004fda0003f05270 */
[----:B01----:R-:W-:Y:S05]  /*96e0*/  @!P0 BRA `(.L_x_38) ;  /* 0x0000000000288947 */ /* 0x003fea0003800000 */
[----:B------:R-:W-:Y:S01]  /*96f0*/  ULDC UR7, c[0x0][0xc50] ;  /* 0x0003140000077ab9 */ /* 0x000fe20000000800 */
[----:B------:R-:W-:Y:S01]  /*9700*/  UMOV UR36, UR6 ;  /* 0x0000000600247c82 */ /* 0x000fe20008000000 */
[----:B------:R-:W-:-:S06]  /*9710*/  UISETP.NE.AND UP0, UPT, UR7, 0x1, UPT ;  /* 0x000000010700788c */ /* 0x000fcc000bf05270 */
[----:B------:R-:W-:-:S13]  /*9720*/  PLOP3.LUT P0, PT, PT, PT, UP0, 0x80, 0x0 ;  /* 0x000000000000781c */ /* 0x000fda0003f0f008 */
[----:B------:R-:W-:Y:S05]  /*9730*/  @!P0 BRA `(.L_x_39) ;  /* 0x0000000000308947 */ /* 0x000fea0003800000 */
[----:B------:R-:W-:Y:S01]  /*9740*/  ULDC UR4, c[0x0][0xc54] ;  /* 0x0003150000047ab9 */ /* 0x000fe20000000800 */
[----:B------:R-:W-:Y:S01]  /*9750*/  ULDC UR36, c[0x0][0xc58] ;  /* 0x0003160000247ab9 */ /* 0x000fe20000000800 */
[----:B------:R-:W-:-:S04]  /*9760*/  UIMAD.WIDE.U32 UR4, UR6, UR4, URZ ;  /* 0x00000004060472a5 */ /* 0x000fc8000f8e003f */
[----:B------:R-:W-:Y:S01]  /*9770*/  USHF.R.U32.HI UR36, URZ, UR36, UR5 ;  /* 0x000000243f247299 */ /* 0x000fe20008011605 */
[----:B------:R-:W-:Y:S11]  /*9780*/  BRA `(.L_x_39) ;  /* 0x00000000001c7947 */ /* 0x000ff60003800000 */
.L_x_38:
[----:B------:R-:W-:Y:S01]  /*9790*/  ULDC UR7, c[0x0][0xc50] ;  /* 0x0003140000077ab9 */ /* 0x000fe20000000800 */
[----:B------:R-:W-:Y:S01]  /*97a0*/  UMOV UR36, UR6 ;  /* 0x0000000600247c82 */ /* 0x000fe20008000000 */
[----:B------:R-:W-:-:S11]  /*97b0*/  UISETP.NE.AND UP0, UPT, UR7, 0x1, UPT ;  /* 0x000000010700788c */ /* 0x000fd6000bf05270 */
[----:B------:R-:W-:Y:S01]  /*97c0*/  @UP0 ULDC UR4, c[0x0][0xc54] ;  /* 0x0003150000040ab9 */ /* 0x000fe20000000800 */
[----:B------:R-:W-:Y:S01]  /*97d0*/  @UP0 ULDC UR8, c[0x0][0xc58] ;  /* 0x0003160000080ab9 */ /* 0x000fe20000000800 */
[----:B------:R-:W-:-:S04]  /*97e0*/  UIMAD.WIDE.U32 UR4, UR6, UR4, URZ ;  /* 0x00000004060472a5 */ /* 0x000fc8000f8e003f */
[----:B------:R-:W-:-:S12]  /*97f0*/  @UP0 USHF.R.U32.HI UR36, URZ, UR8, UR5 ;  /* 0x000000083f240299 */ /* 0x000fd80008011605 */
.L_x_39:
[----:B------:R-:W-:Y:S01]  /*9800*/  ISETP.GE.AND P0, PT, R26, RZ, PT ;  /* 0x000000ff1a00720c */ /* 0x000fe20003f06270 */
[----:B------:R-:W-:Y:S01]  /*9810*/  UIADD3 UR4, -UR36, URZ, URZ ;  /* 0x0000003f24047290 */ /* 0x000fe2000fffe13f */
[----:B------:R-:W-:Y:S01]  /*9820*/  IMAD.MOV.U32 R0, RZ, RZ, 0x1 ;  /* 0x00000001ff007424 */ /* 0x000fe200078e00ff */
[----:B------:R-:W-:Y:S01]  /*9830*/  MOV R3, RZ ;  /* 0x000000ff00037202 */ /* 0x000fe20000000f00 */
[----:B------:R-:W-:Y:S01]  /*9840*/  IMAD.MOV.U32 R4, RZ, RZ, 0x1 ;  /* 0x00000001ff047424 */ /* 0x000fe200078e00ff */
[----:B------:R-:W-:-:S08]  /*9850*/  UIMAD UR6, UR7, UR4, UR6 ;  /* 0x00000004070672a4 */ /* 0x000fd0000f8e0206 */
[----:B------:R-:W-:Y:S05]  /*9860*/  @!P0 BRA `(.L_x_40) ;  /* 0x0000002800808947 */ /* 0x000fea0003800000 */
[----:B------:R-:W-:Y:S01]  /*9870*/  ULDC.64 UR4, c[0x0][0x418] ;  /* 0x0001060000047ab9 */ /* 0x000fe20000000a00 */
[----:B------:R-:W0:Y:S01]  /*9880*/  S2R R25, SR_CTAID.X ;  /* 0x0000000000197919 */ /* 0x000e220000002500 */
[----:B------:R-:W-:Y:S02]  /*9890*/  UISETP.NE.U32.AND UP0, UPT, UR4, URZ, UPT ;  /* 0x0000003f0400728c */ /* 0x000fe4000bf05070 */
[----:B------:R-:W-:Y:S02]  /*98a0*/  ULOP3.LUT UR40, UR6, 0xffff, URZ, 0xc0, !UPT ;  /* 0x0000ffff06287892 */ /* 0x000fe4000f8ec03f */
[----:B------:R-:W-:Y:S01]  /*98b0*/  UISETP.NE.AND.EX UP0, UPT, UR5, URZ, UPT, UP0 ;  /* 0x0000003f0500728c */ /* 0x000fe2000bf05300 */
[----:B------:R-:W-:Y:S02]  /*98c0*/  ULDC UR4, c[0x0][0x424] ;  /* 0x0001090000047ab9 */ /* 0x000fe40000000800 */
[----:B------:R-:W-:Y:S01]  /*98d0*/  ULDC UR5, c[0x0][0x2f0] ;  /* 0x0000bc0000057ab9 */ /* 0x000fe20000000800 */
        /* <DEDUP_REMOVED lines=9> */
[----:B0-----:R-:W-:Y:S08]  /*9970*/  @!P0 BRA `(.L_x_41) ;  /* 0x0000000000908947 */ /* 0x001ff00003800000 */
        /* <DEDUP_REMOVED lines=11> */
[----:B------:R-:W-:-:S04]  /*9a30*/  IABS R6, R6 ;  /* 0x0000000600067213 */ /* 0x000fc80000000000 */
[----:B------:R-:W-:-:S04]  /*9a40*/  MOV R5, R6 ;  /* 0x0000000600057202 */ /* 0x000fc80000000f00 */
[----:B------:R-:W-:-:S03]  /*9a50*/  R2UR UR9, R5 ;  /* 0x00000000050972ca */ /* 0x000fc600000e0000 */
[----:B------:R-:W0:Y:S08]  /*9a60*/  I2F.RP R3, UR11 ;  /* 0x0000000b00037d06 */ /* 0x000e300008209400 */
[----:B0-----:R-:W0:Y:S02]  /*9a70*/  MUFU.RCP R3, R3 ;  /* 0x0000000300037308 */ /* 0x001e240000001000 */
[----:B0-----:R-:W-:-:S02]  /*9a80*/  VIADD R4, R3, 0xffffffe ;  /* 0x0ffffffe03047836 */ /* 0x001fc40000000000 */
[----:B------:R-:W-:-:S04]  /*9a90*/  IMAD.MOV R3, RZ, RZ, -R7 ;  /* 0x000000ffff037224 */ /* 0x000fc800078e0a07 */
        /* <DEDUP_REMOVED lines=18> */
.L_x_41:
[----:B------:R-:W-:Y:S01]  /*9bc0*/  UIMAD UR40, UR40, UR4, URZ ;  /* 0x00000004282872a4 */ /* 0x000fe2000f8e023f */
[----:B------:R-:W-:-:S05]  /*9bd0*/  IMAD.U32 R3, RZ, RZ, UR10 ;  /* 0x0000000aff037e24 */ /* 0x000fca000f8e00ff */
[----:B------:R-:W-:-:S05]  /*9be0*/  IMAD.U32 R4, RZ, RZ, UR40 ;  /* 0x00000028ff047e24 */ /* 0x000fca000f8e00ff */
[----:B------:R-:W-:Y:S02]  /*9bf0*/  VIADDMNMX R3, R4, UR4, R3, PT ;  /* 0x0000000404037c46 */ /* 0x000fe4000b800103 */
[----:B------:R-:W-:Y:S02]  /*9c00*/  MOV R4, 0x1 ;  /* 0x0000000100047802 */ /* 0x000fe40000000f00 */
[----:B------:R-:W-:Y:S01]  /*9c10*/  R2UR UR38, R3 ;  /* 0x00000000032672ca */ /* 0x000fe200000e0000 */
[----:B------:R-:W-:-:S12]  /*9c20*/  IMAD.MOV.U32 R3, RZ, RZ, RZ ;  /* 0x000000ffff037224 */ /* 0x000fd800078e00ff */
[----:B------:R-:W-:-:S06]  /*9c30*/  UISETP.GT.AND UP0, UPT, UR38, UR40, UPT ;  /* 0x000000282600728c */ /* 0x000fcc000bf04270 */
[----:B------:R-:W-:-:S13]  /*9c40*/  PLOP3.LUT P0, PT, PT, PT, UP0, 0x80, 0x0 ;  /* 0x000000000000781c */ /* 0x000fda0003f0f008 */
[----:B------:R-:W-:Y:S05]  /*9c50*/  @!P0 BRA `(.L_x_40) ;  /* 0x0000002400848947 */ /* 0x000fea0003800000 */
[----:B------:R-:W0:Y:S01]  /*9c60*/  S2UR UR4, SR_CgaCtaId ;  /* 0x00000000000479c3 */ /* 0x000e220000008800 */
[----:B------:R-:W-:Y:S02]  /*9c70*/  UMOV UR39, 0x400 ;  /* 0x0000040000277882 */ /* 0x000fe40000000000 */
[----:B0-----:R-:W-:-:S04]  /*9c80*/  ULEA UR39, UR4, UR39, 0x18 ;  /* 0x0000002704277291 */ /* 0x001fc8000f8ec03f */
[----:B------:R-:W-:-:S04]  /*9c90*/  UIADD3 UR4, UR39, 0xd200, URZ ;  /* 0x0000d20027047890 */ /* 0x000fc8000fffe03f */
[----:B------:R-:W-:-:S06]  /*9ca0*/  ULOP3.LUT UP0, URZ, UR4, 0x1bf, URZ, 0xc0, !UPT ;  /* 0x000001bf043f7892 */ /* 0x000fcc000f80c03f */
[----:B------:R-:W-:-:S13]  /*9cb0*/  PLOP3.LUT P0, PT, PT, PT, UP0, 0x80, 0x0 ;  /* 0x000000000000781c */ /* 0x000fda0003f0f008 */
[----:B------:R-:W-:Y:S05]  /*9cc0*/  @!P0 BRA `(.L_x_42) ;  /* 0x0000000000408947 */ /* 0x000fea0003800000 */
[----:B------:R-:W-:Y:S01]  /*9cd0*/  MOV R14, 0x0 ;  /* 0x00000000000e7802 */ /* 0x000fe20000000f00 */
[----:B------:R-:W-:Y:S01]  /*9ce0*/  ULDC.64 UR4, c[0x4][0x98] ;  /* 0x0100260000047ab9 */ /* 0x000fe20000000a00 */
[----:B------:R-:W-:Y:S01]  /*9cf0*/  ULDC.64 UR6, c[0x4][0xa0] ;  /* 0x0100280000067ab9 */ /* 0x000fe20000000a00 */
[----:B------:R-:W-:Y:S02]  /*9d00*/  IMAD.U32 R4, RZ, RZ, UR4 ;  /* 0x00000004ff047e24 */ /* 0x000fe4000f8e00ff */
[----:B------:R-:W-:Y:S01]  /*9d10*/  IMAD.U32 R5, RZ, RZ, UR5 ;  /* 0x00000005ff057e24 */ /* 0x000fe2000f8e00ff */
[----:B------:R-:W0:Y:S01]  /*9d20*/  LDC.64 R14, c[0x4][R14] ;  /* 0x010000000e0e7b82 */ /* 0x000e220000000a00 */
[----:B------:R-:W-:Y:S01]  /*9d30*/  ULDC.64 UR4, c[0x4][0x8] ;  /* 0x0100020000047ab9 */ /* 0x000fe20000000a00 */
[----:B------:R-:W-:Y:S01]  /*9d40*/  IMAD.U32 R6, RZ, RZ, UR6 ;  /* 0x00000006ff067e24 */ /* 0x000fe2000f8e00ff */
[----:B------:R-:W-:Y:S01]  /*9d50*/  MOV R10, UR4 ;  /* 0x00000004000a7c02 */ /* 0x000fe20008000f00 */
[----:B------:R-:W-:-:S02]  /*9d60*/  IMAD.U32 R7, RZ, RZ, UR7 ;  /* 0x00000007ff077e24 */ /* 0x000fc4000f8e00ff */
[----:B------:R-:W-:Y:S02]  /*9d70*/  IMAD.U32 R11, RZ, RZ, UR5 ;  /* 0x00000005ff0b7e24 */ /* 0x000fe4000f8e00ff */
[----:B------:R-:W-:Y:S02]  /*9d80*/  IMAD.MOV.U32 R8, RZ, RZ, 0x70 ;  /* 0x00000070ff087424 */ /* 0x000fe400078e00ff */
[----:B------:R-:W-:Y:S02]  /*9d90*/  IMAD.MOV.U32 R12, RZ, RZ, 0x1 ;  /* 0x00000001ff0c7424 */ /* 0x000fe400078e00ff */
[----:B------:R-:W-:-:S07]  /*9da0*/  IMAD.MOV.U32 R13, RZ, RZ, RZ ;  /* 0x000000ffff0d7224 */ /* 0x000fce00078e00ff */
[----:B------:R-:W-:-:S07]  /*9db0*/  LEPC R20, `(.L_x_42) ;  /* 0x000000001014794e */ /* 0x000fce0000000000 */
[----:B0-----:R-:W-:Y:S05]  /*9dc0*/  CALL.ABS.NOINC R14 ;  /* 0x000000000e007343 */ /* 0x001fea0003c00000 */
.L_x_42:
[----:B------:R-:W-:-:S06]  /*9dd0*/  UIADD3 UR4, UR39, 0x5200, URZ ;  /* 0x0000520027047890 */ /* 0x000fcc000fffe03f */
[----:B------:R-:W-:-:S04]  /*9de0*/  MOV R17, UR4 ;  /* 0x0000000400117c02 */ /* 0x000fc80008000f00 */
[----:B------:R-:W-:-:S13]  /*9df0*/  LOP3.LUT P0, RZ, R17, 0x1bf, RZ, 0xc0, !PT ;  /* 0x000001bf11ff7812 */ /* 0x000fda000780c0ff */
        /* <DEDUP_REMOVED lines=17> */
.L_x_43:
[----:B------:R-:W-:-:S04]  /*9f10*/  UIADD3 UR4, UR39, 0x200, URZ ;  /* 0x0000020027047890 */ /* 0x000fc8000fffe03f */
[----:B------:R-:W-:-:S06]  /*9f20*/  ULOP3.LUT UP0, URZ, UR4, 0x9f, URZ, 0xc0, !UPT ;  /* 0x0000009f043f7892 */ /* 0x000fcc000f80c03f */
[----:B------:R-:W-:-:S13]  /*9f30*/  PLOP3.LUT P0, PT, PT, PT, UP0, 0x80, 0x0 ;  /* 0x000000000000781c */ /* 0x000fda0003f0f008 */
[----:B------:R-:W-:Y:S05]  /*9f40*/  @!P0 BRA `(.L_x_44) ;  /* 0x0000000000408947 */ /* 0x000fea0003800000 */
[----:B------:R-:W-:Y:S01]  /*9f50*/  MOV R14, 0x0 ;  /* 0x00000000000e7802 */ /* 0x000fe20000000f00 */
[----:B------:R-:W-:Y:S01]  /*9f60*/  ULDC.64 UR4, c[0x4][0x98] ;  /* 0x0100260000047ab9 */ /* 0x000fe20000000a00 */
[----:B------:R-:W-:Y:S01]  /*9f70*/  ULDC.64 UR6, c[0x4][0xa0] ;  /* 0x0100280000067ab9 */ /* 0x000fe20000000a00 */
[----:B------:R-:W-:Y:S01]  /*9f80*/  MOV R4, UR4 ;  /* 0x0000000400047c02 */ /* 0x000fe20008000f00 */
[----:B------:R-:W-:Y:S01]  /*9f90*/  IMAD.U32 R5, RZ, RZ, UR5 ;  /* 0x00000005ff057e24 */ /* 0x000fe2000f8e00ff */
[----:B------:R-:W-:Y:S01]  /*9fa0*/  ULDC.64 UR4, c[0x4][0x18] ;  /* 0x0100060000047ab9 */ /* 0x000fe20000000a00 */
[----:B------:R-:W0:Y:S01]  /*9fb0*/  LDC.64 R14, c[0x4][R14] ;  /* 0x010000000e0e7b82 */ /* 0x000e220000000a00 */
[----:B------:R-:W-:Y:S01]  /*9fc0*/  IMAD.U32 R6, RZ, RZ, UR6 ;  /* 0x00000006ff067e24 */ /* 0x000fe2000f8e00ff */
[----:B------:R-:W-:Y:S01]  /*9fd0*/  MOV R11, UR5 ;  /* 0x00000005000b7c02 */ /* 0x000fe20008000f00 */
[----:B------:R-:W-:Y:S02]  /*9fe0*/  IMAD.U32 R7, RZ, RZ, UR7 ;  /* 0x00000007ff077e24 */ /* 0x000fe4000f8e00ff */
[----:B------:R-:W-:-:S02]  /*9ff0*/  IMAD.U32 R10, RZ, RZ, UR4 ;  /* 0x00000004ff0a7e24 */ /* 0x000fc4000f8e00ff */
[----:B------:R-:W-:Y:S02]  /*a000*/  IMAD.MOV.U32 R8, RZ, RZ, 0x70 ;  /* 0x00000070ff087424 */ /* 0x000fe400078e00ff */
[----:B------:R-:W-:Y:S02]  /*a010*/  IMAD.MOV.U32 R12, RZ, RZ, 0x1 ;  /* 0x00000001ff0c7424 */ /* 0x000fe400078e00ff */
[----:B------:R-:W-:-:S07]  /*a020*/  IMAD.MOV.U32 R13, RZ, RZ, RZ ;  /* 0x000000ffff0d7224 */ /* 0x000fce00078e00ff */
[----:B------:R-:W-:-:S07]  /*a030*/  LEPC R20, `(.L_x_44) ;  /* 0x000000001014794e */ /* 0x000fce0000000000 */
[----:B0-----:R-:W-:Y:S05]  /*a040*/  CALL.ABS.NOINC R14 ;  /* 0x000000000e007343 */ /* 0x001fea0003c00000 */
.L_x_44:
[----:B------:R-:W-:-:S13]  /*a050*/  LOP3.LUT P6, RZ, R17, 0x1bf, RZ, 0xc0, !PT ;  /* 0x000001bf11ff7812 */ /* 0x000fda00078cc0ff */
[----:B------:R-:W-:Y:S05]  /*a060*/  @!P6 BRA `(.L_x_45) ;  /* 0x000000000040e947 */ /* 0x000fea0003800000 */
[----:B------:R-:W-:Y:S01]  /*a070*/  MOV R14, 0x0 ;  /* 0x00000000000e7802 */ /* 0x000fe20000000f00 */
[----:B------:R-:W-:Y:S01]  /*a080*/  ULDC.64 UR4, c[0x4][0x98] ;  /* 0x0100260000047ab9 */ /* 0x000fe20000000a00 */
[----:B------:R-:W-:Y:S01]  /*a090*/  ULDC.64 UR6, c[0x4][0xa0] ;  /* 0x0100280000067ab9 */ /* 0x000fe20000000a00 */
[----:B------:R-:W-:Y:S01]  /*a0a0*/  IMAD.U32 R4, RZ, RZ, UR4 ;  /* 0x00000004ff047e24 */ /* 0x000fe2000f8e00ff */
[----:B------:R-:W-:Y:S01]  /*a0b0*/  MOV R5, UR5 ;  /* 0x0000000500057c02 */ /* 0x000fe20008000f00 */
[----:B------:R-:W-:Y:S01]  /*a0c0*/  ULDC.64 UR4, c[0x4][0x20] ;  /* 0x0100080000047ab9 */ /* 0x000fe20000000a00 */
[----:B------:R-:W0:Y:S01]  /*a0d0*/  LDC.64 R14, c[0x4][R14] ;  /* 0x010000000e0e7b82 */ /* 0x000e220000000a00 */
[----:B------:R-:W-:Y:S01]  /*a0e0*/  IMAD.U32 R6, RZ, RZ, UR6 ;  /* 0x00000006ff067e24 */ /* 0x000fe2000f8e00ff */
[----:B------:R-:W-:Y:S01]  /*a0f0*/  MOV R8, 0x70 ;  /* 0x0000007000087802 */ /* 0x000fe20000000f00 */
[----:B------:R-:W-:Y:S02]  /*a100*/  IMAD.U32 R7, RZ, RZ, UR7 ;  /* 0x00000007ff077e24 */ /* 0x000fe4000f8e00ff */
[----:B------:R-:W-:-:S02]  /*a110*/  IMAD.U32 R10, RZ, RZ, UR4 ;  /* 0x00000004ff0a7e24 */ /* 0x000fc4000f8e00ff */
[----:B------:R-:W-:Y:S02]  /*a120*/  IMAD.U32 R11, RZ, RZ, UR5 ;  /* 0x00000005ff0b7e24 */ /* 0x000fe4000f8e00ff */
[----:B------:R-:W-:Y:S02]  /*a130*/  IMAD.MOV.U32 R12, RZ, RZ, 0x1 ;  /* 0x00000001ff0c7424 */ /* 0x000fe400078e00ff */
[----:B------:R-:W-:-:S07]  /*a140*/  IMAD.MOV.U32 R13, RZ, RZ, RZ ;  /* 0x000000ffff0d7224 */ /* 0x000fce00078e00ff */
[----:B------:R-:W-:-:S07]  /*a150*/  LEPC R20, `(.L_x_45) ;  /* 0x000000001014794e */ /* 0x000fce0000000000 */
[----:B0-----:R-:W-:Y:S05]  /*a160*/  CALL.ABS.NOINC R14 ;  /* 0x000000000e007343 */ /* 0x001fea0003c00000 */
.L_x_45:
[----:B------:R-:W0:Y:S01]  /*a170*/  LDC.64 R4, c[0x0][0x9f8] ;  /* 0x00027e00ff047b82 */ /* 0x000e220000000a00 */
[----:B------:R-:W-:Y:S01]  /*a180*/  IMAD.MOV.U32 R23, RZ, RZ, R26 ;  /* 0x000000ffff177224 */ /* 0x000fe200078e001a */
[----:B0-----:R-:W-:-:S04]  /*a190*/  ISETP.NE.U32.AND P0, PT, R4, RZ, PT ;  /* 0x000000ff0400720c */ /* 0x001fc80003f05070 */
[----:B------:R-:W-:-:S13]  /*a1a0*/  ISETP.NE.AND.EX P0, PT, R5, RZ, PT, P0 ;  /* 0x000000ff0500720c */ /* 0x000fda0003f05300 */
[----:B------:R-:W0:Y:S02]  /*a1b0*/  @P0 LDC.64 R4, c[0x0][0x9f8] ;  /* 0x00027e00ff040b82 */ /* 0x000e240000000a00 */
[----:B0-----:R-:W-:-:S05]  /*a1c0*/  @P0 IMAD.WIDE R4, R26, 0x4, R4 ;  /* 0x000000041a040825 */ /* 0x001fca00078e0204 */
[----:B------:R0:W2:Y:S01]  /*a1d0*/  @P0 LDG.E R23, desc[UR42][R4.64] ;  /* 0x0000002a04170981 */ /* 0x0000a2000c1e1900 */
[C---:B------:R-:W-:Y:S01]  /*a1e0*/  IMAD.SHL.U32 R22, R27.reuse, 0x40, RZ ;  /* 0x000000401b167824 */ /* 0x040fe200078e00ff */
[C---:B------:R-:W-:Y:S01]  /*a1f0*/  SHF.L.U32 R7, R27.reuse, 0x5, RZ ;  /* 0x000000051b077819 */ /* 0x040fe200000006ff */
[----:B------:R-:W-:Y:S01]  /*a200*/  IMAD.SHL.U32 R28, R16, 0x10, RZ ;  /* 0x00000010101c7824 */ /* 0x000fe200078e00ff */
[----:B------:R-:W-:Y:S01]  /*a210*/  SHF.R.U32.HI R3, RZ, 0x1, R27 ;  /* 0x00000001ff037819 */ /* 0x000fe2000001161b */
[----:B------:R-:W-:Y:S01]  /*a220*/  IMAD.SHL.U32 R9, R27, 0x4, RZ ;  /* 0x000000041b097824 */ /* 0x000fe200078e00ff */
[----:B------:R-:W-:Y:S01]  /*a230*/  LOP3.LUT R0, R22, 0x180, RZ, 0xc0, !PT ;  /* 0x0000018016007812 */ /* 0x000fe200078ec0ff */
[----:B------:R-:W-:Y:S01]  /*a240*/  UMOV UR4, 0xffffffff ;  /* 0xffffffff00047882 */ /* 0x000fe20000000000 */
[----:B------:R-:W-:Y:S01]  /*a250*/  LOP3.LUT R6, R7, 0x80, RZ, 0xc0, !PT ;  /* 0x0000008007067812 */ /* 0x000fe200078ec0ff */
[----:B0-----:R-:W0:Y:S01]  /*a260*/  LDC.64 R4, c[0x0][0x418] ;  /* 0x00010600ff047b82 */ /* 0x001e220000000a00 */
[----:B------:R-:W-:-:S02]  /*a270*/  LOP3.LUT R28, R28, 0x600, RZ, 0xc0, !PT ;  /* 0x000006001c1c7812 */ /* 0x000fc400078ec0ff */
[----:B------:R-:W-:Y:S01]  /*a280*/  LOP3.LUT R0, R0, 0x30, R3, 0xf8, !PT ;  /* 0x0000003000007812 */ /* 0x000fe200078ef803 */
[----:B------:R-:W-:Y:S01]  /*a290*/  IMAD.SHL.U32 R3, R27, 0x8, RZ ;  /* 0x000000081b037824 */ /* 0x000fe200078e00ff */
[----:B------:R-:W-:Y:S02]  /*a2a0*/  LOP3.LUT R6, R6, 0x10, R27, 0xf8, !PT ;  /* 0x0000001006067812 */ /* 0x000fe400078ef81b */
[----:B------:R-:W-:Y:S02]  /*a2b0*/  LOP3.LUT R8, R28, 0x60, R7, 0xf8, !PT ;  /* 0x000000601c087812 */ /* 0x000fe400078ef807 */
[----:B------:R-:W-:Y:S02]  /*a2c0*/  LOP3.LUT R3, R0, 0x30, R3, 0x78, !PT ;  /* 0x0000003000037812 */ /* 0x000fe400078e7803 */
[----:B------:R-:W-:Y:S02]  /*a2d0*/  LOP3.LUT R6, R6, 0x10, R9, 0x78, !PT ;  /* 0x0000001006067812 */ /* 0x000fe400078e7809 */
[----:B------:R-:W-:-:S02]  /*a2e0*/  LOP3.LUT R17, R8, 0x100, R7, 0xf8, !PT ;  /* 0x0000010008117812 */ /* 0x000fc400078ef807 */
[----:B------:R-:W-:Y:S02]  /*a2f0*/  LOP3.LUT R24, R24, 0xfffffffe, RZ, 0xc0, !PT ;  /* 0xfffffffe18187812 */ /* 0x000fe400078ec0ff */
[----:B------:R-:W-:Y:S02]  /*a300*/  LOP3.LUT R22, R3, 0x640, R22, 0xf8, !PT ;  /* 0x0000064003167812 */ /* 0x000fe400078ef816 */
[----:B------:R-:W-:Y:S02]  /*a310*/  LOP3.LUT R17, R17, R6, RZ, 0xfc, !PT ;  /* 0x0000000611117212 */ /* 0x000fe400078efcff */
[----:B------:R-:W-:Y:S02]  /*a320*/  SHF.R.U32.HI R29, RZ, 0x3, R27 ;  /* 0x00000003ff1d7819 */ /* 0x000fe4000001161b */
[----:B0-----:R-:W-:-:S04]  /*a330*/  ISETP.NE.U32.AND P0, PT, R4, RZ, PT ;  /* 0x000000ff0400720c */ /* 0x001fc80003f05070 */
[----:B------:R-:W-:-:S13]  /*a340*/  ISETP.NE.AND.EX P1, PT, R5, RZ, PT, P0 ;  /* 0x000000ff0500720c */ /* 0x000fda0003f25300 */
[----:B------:R-:W-:Y:S02]  /*a350*/  @P1 LOP3.LUT R24, R24, 0x1, RZ, 0xfc, !PT ;  /* 0x0000000118181812 */ /* 0x000fe400078efcff */
[----:B--2---:R-:W-:Y:S02]  /*a360*/  SHF.R.S32.HI R18, RZ, 0x1f, R23 ;  /* 0x0000001fff127819 */ /* 0x004fe40000011417 */
[----:B------:R-:W-:Y:S01]  /*a370*/  SEL R19, R23, RZ, !P1 ;  /* 0x000000ff17137207 */ /* 0x000fe20004800000 */
[----:B------:R-:W-:Y:S06]  /*a380*/  BRA.DIV UR4, `(.L_x_46) ;  /* 0x0000002204f87947 */ /* 0x000fec000b800000 */
[----:B------:R0:W1:Y:S02]  /*a390*/  SHFL.IDX PT, R14, R2, RZ, 0x1f ;  /* 0x00001fff020e7589 */ /* 0x00006400000e0000 */
.L_x_95:
[----:B-1----:R-:W-:Y:S02]  /*a3a0*/  ISETP.NE.AND P0, PT, R14, RZ, PT ;  /* 0x000000ff0e00720c */ /* 0x002fe40003f05270 */
[----:B------:R-:W-:Y:S02]  /*a3b0*/  PLOP3.LUT P2, PT, PT, PT, PT, 0x8, 0x0 ;  /* 0x000000000000781c */ /* 0x000fe40003f4e170 */
[----:B------:R-:W-:-:S11]  /*a3c0*/  LOP3.LUT R24, R24, 0xfffffffd, RZ, 0xc0, !PT ;  /* 0xfffffffd18187812 */ /* 0x000fd600078ec0ff */
[----:B------:R-:W-:Y:S01]  /*a3d0*/  @P2 LOP3.LUT R24, R24, 0x2, RZ, 0xfc, !PT ;  /* 0x0000000218182812 */ /* 0x000fe200078efcff */
[----:B------:R-:W-:Y:S06]  /*a3e0*/  @P0 BRA `(.L_x_47) ;  /* 0x0000000400240947 */ /* 0x000fec0003800000 */
[----:B------:R-:W-:-:S06]  /*a3f0*/  UIADD3 UR4, UR38, -0x1, URZ ;  /* 0xffffffff26047890 */ /* 0x000fcc000fffe03f */
[----:B------:R-:W-:Y:S01]  /*a400*/  IMAD.U32 R3, RZ, RZ, UR4 ;  /* 0x00000004ff037e24 */ /* 0x000fe2000f8e00ff */
[----:B------:R-:W-:-:S03]  /*a410*/  UMOV UR4, 0xffffffff ;  /* 0xffffffff00047882 */ /* 0x000fc60000000000 */
[----:B------:R-:W-:Y:S05]  /*a420*/  BRA.DIV UR4, `(.L_x_48) ;  /* 0x0000002204f07947 */ /* 0x000fea000b800000 */
[----:B------:R-:W-:-:S13]  /*a430*/  ELECT P6, URZ, PT ;  /* 0x00000000003f782f */ /* 0x000fda00038c0000 */
.L_x_98:
[----:B------:R-:W-:Y:S05]  /*a440*/  @!P6 BRA `(.L_x_47) ;  /* 0x00000004000ce947 */ /* 0x000fea0003800000 */
[----:B------:R-:W-:Y:S01]  /*a450*/  MOV R0, 0x1 ;  /* 0x0000000100007802 */ /* 0x000fe20000000f00 */
[----:B------:R-:W-:-:S03]  /*a460*/  IMAD.MOV.U32 R19, RZ, RZ, R23 ;  /* 0x000000ffff137224 */ /* 0x000fc600078e0017 */
[----:B------:R-:W-:Y:S01]  /*a470*/  SHF.L.U32 R0, R0, 0x1f, RZ ;  /* 0x0000001f00007819 */ /* 0x000fe200000006ff */
[----:B------:R-:W-:Y:S06]  /*a480*/  @!P1 BRA `(.L_x_49) ;  /* 0x0000000000489947 */ /* 0x000fec0003800000 */
[----:B------:R-:W1:Y:S01]  /*a490*/  LDC R8, c[0x0][0x43c] ;  /* 0x00010f00ff087b82 */ /* 0x000e620000000800 */
[----:B------:R-:W-:Y:S01]  /*a4a0*/  IMAD.MOV.U32 R9, RZ, RZ, R3 ;  /* 0x000000ffff097224 */ /* 0x000fe200078e0003 */
[----:B------:R-:W-:Y:S02]  /*a4b0*/  ULDC.64 UR4, c[0x0][0x428] ;  /* 0x00010a0000047ab9 */ /* 0x000fe40000000a00 */
[----:B------:R-:W-:-:S04]  /*a4c0*/  IMAD R10, R18, UR4, RZ ;  /* 0x00000004120a7c24 */ /* 0x000fc8000f8e02ff */
[----:B------:R-:W-:Y:S01]  /*a4d0*/  IMAD R11, R23, UR5, R10 ;  /* 0x00000005170b7c24 */ /* 0x000fe2000f8e020a */
[----:B-1----:R-:W-:-:S13]  /*a4e0*/  ISETP.NE.AND P0, PT, R8, 0x1, PT ;  /* 0x000000010800780c */ /* 0x002fda0003f05270 */
[----:B------:R-:W1:Y:S02]  /*a4f0*/  @P0 LDC.64 R6, c[0x0][0x440] ;  /* 0x00011000ff060b82 */ /* 0x000e640000000a00 */
[----:B-1----:R-:W-:-:S05]  /*a500*/  @P0 IMAD.HI.U32 R6, R3, R6, RZ ;  /* 0x0000000603060227 */ /* 0x002fca00078e00ff */
[----:B------:R-:W-:-:S04]  /*a510*/  @P0 SHF.R.U32.HI R9, RZ, R7, R6 ;  /* 0x00000007ff090219 */ /* 0x000fc80000011606 */
[--C-:B------:R-:W-:Y:S01]  /*a520*/  SHF.R.S32.HI R7, RZ, 0x1f, R9.reuse ;  /* 0x0000001fff077819 */ /* 0x100fe20000011409 */
[----:B------:R-:W-:-:S04]  /*a530*/  IMAD.MOV.U32 R6, RZ, RZ, R9 ;  /* 0x000000ffff067224 */ /* 0x000fc800078e0009 */
[----:B------:R-:W-:-:S04]  /*a540*/  IMAD.WIDE.U32 R6, R23, UR4, R6 ;  /* 0x0000000417067c25 */ /* 0x000fc8000f8e0006 */
[----:B------:R-:W-:Y:S01]  /*a550*/  IMAD.IADD R7, R7, 0x1, R11 ;  /* 0x0000000107077824 */ /* 0x000fe200078e020b */
[----:B------:R-:W-:-:S04]  /*a560*/  LEA R4, P0, R6, R4, 0x2 ;  /* 0x0000000406047211 */ /* 0x000fc800078010ff */
[----:B------:R-:W-:-:S05]  /*a570*/  LEA.HI.X R5, R6, R5, R7, 0x2, P0 ;  /* 0x0000000506057211 */ /* 0x000fca00000f1407 */
[----:B------:R1:W5:Y:S01]  /*a580*/  LDG.E R19, desc[UR42][R4.64] ;  /* 0x0000002a04137981 */ /* 0x000362000c1e1900 */
[----:B------:R-:W-:-:S05]  /*a590*/  IADD3 R6, -R9, RZ, RZ ;  /* 0x000000ff09067210 */ /* 0x000fca0007ffe1ff */
[----:B------:R-:W-:-:S07]  /*a5a0*/  IMAD R3, R8, R6, R3 ;  /* 0x0000000608037224 */ /* 0x000fce00078e0203 */
.L_x_49:
[----:B------:R-:W2:Y:S01]  /*a5b0*/  SYNCS.PHASECHK.TRANS64.TRYWAIT P0, [UR39+0x12480], R0 ;  /* 0x01248000ff0075a7 */ /* 0x000ea20008000167 */
[----:B------:R-:W-:Y:S01]  /*a5c0*/  ISETP.NE.AND P1, PT, R16, RZ, PT ;  /* 0x000000ff1000720c */ /* 0x000fe20003f25270 */
[----:B--2---:R-:W-:-:S12]  /*a5d0*/  @!P0 BRA `(.L_x_50) ;  /* 0x0000002000a48947 */ /* 0x004fd80003800000 */
.L_x_99:
[----:B------:R-:W-:Y:S05]  /*a5e0*/  @P1 BRA `(.L_x_51) ;  /* 0x0000000000141947 */ /* 0x000fea0003800000 */
[----:B------:R-:W-:Y:S01]  /*a5f0*/  LOP3.LUT P0, RZ, R27, 0x1f, RZ, 0xc0, !PT ;  /* 0x0000001f1bff7812 */ /* 0x000fe2000780c0ff */
[----:B-1----:R-:W-:-:S04]  /*a600*/  IMAD.MOV.U32 R4, RZ, RZ, 0x2800 ;  /* 0x00002800ff047424 */ /* 0x002fc800078e00ff */
[----:B------:R2:W-:Y:S08]  /*a610*/  SYNCS.ARRIVE.TRANS64 RZ, [UR39+0x12470], R4 ;  /* 0x01247004ffff79a7 */ /* 0x0005f00008000027 */
[----:B--2---:R-:W-:Y:S05]  /*a620*/  @!P0 BRA `(.L_x_51) ;  /* 0x0000000000048947 */ /* 0x004fea0003800000 */
[----:B------:R-:W-:Y:S01]  /*a630*/  BPT.TRAP 0x1 ;  /* 0x000000040000795c */ /* 0x000fe20000300000 */
.L_x_51:
[----:B------:R-:W-:Y:S01]  /*a640*/  IMAD R3, R3, 0xa0, RZ ;  /* 0x000000a003037824 */ /* 0x000fe200078e02ff */
[----:B------:R-:W-:Y:S01]  /*a650*/  ULDC.64 UR4, c[0x0][0x198] ;  /* 0x0000660000047ab9 */ /* 0x000fe20000000a00 */
[----:B-----5:R-:W-:Y:S01]  /*a660*/  R2UR UR13, R19 ;  /* 0x00000000130d72ca */ /* 0x020fe200000e0000 */
[----:B------:R-:W-:Y:S02]  /*a670*/  UIADD3 UR4, UP0, UR4, 0x470, URZ ;  /* 0x0000047004047890 */ /* 0x000fe4000ff1e03f */
[----:B------:R-:W-:Y:S01]  /*a680*/  R2UR UR11, R3 ;  /* 0x00000000030b72ca */ /* 0x000fe200000e0000 */
[----:B------:R-:W-:Y:S02]  /*a690*/  UIADD3 UR8, UR39, 0x5200, URZ ;  /* 0x0000520027087890 */ /* 0x000fe4000fffe03f */
[----:B------:R-:W-:Y:S02]  /*a6a0*/  UIADD3 UR9, UR39, 0x12470, URZ ;  /* 0x0001247027097890 */ /* 0x000fe4000fffe03f */
[----:B------:R-:W-:Y:S01]  /*a6b0*/  UIADD3.X UR5, URZ, UR5, URZ, UP0, !UPT ;  /* 0x000000053f057290 */ /* 0x000fe200087fe43f */
[----:B------:R-:W-:Y:S01]  /*a6c0*/  UMOV UR6, 0x0 ;  /* 0x0000000000067882 */ /* 0x000fe20000000000 */
[----:B------:R-:W-:Y:S01]  /*a6d0*/  UMOV UR7, 0x14f00000 ;  /* 0x14f0000000077882 */ /* 0x000fe20000000000 */
[----:B------:R-:W-:Y:S01]  /*a6e0*/  UMOV UR10, URZ ;  /* 0x0000003f000a7c82 */ /* 0x000fe20008000000 */
[----:B------:R-:W-:-:S05]  /*a6f0*/  UMOV UR12, UR36 ;  /* 0x00000024000c7c82 */ /* 0x000fca0008000000 */
[----:B------:R2:W-:Y:S01]  /*a700*/  UTMALDG.4D [UR8], [UR4], desc[UR6] ;  /* 0x00000608040075b4 */ /* 0x0005e20008019000 */
[----:B------:R-:W3:Y:S02]  /*a710*/  SYNCS.PHASECHK.TRANS64.TRYWAIT P0, [UR39+0x12440], R0 ;  /* 0x01244000ff0075a7 */ /* 0x000ee40008000167 */
[----:B--23--:R-:W-:Y:S05]  /*a720*/  @!P0 BRA `(.L_x_52) ;  /* 0x0000002000688947 */ /* 0x00cfea0003800000 */
.L_x_100:
[----:B------:R-:W-:Y:S05]  /*a730*/  @P1 BRA `(.L_x_53) ;  /* 0x0000000000141947 */ /* 0x000fea0003800000 */
[----:B------:R-:W-:Y:S01]  /*a740*/  LOP3.LUT P0, RZ, R27, 0x1f, RZ, 0xc0, !PT ;  /* 0x0000001f1bff7812 */ /* 0x000fe2000780c0ff */
[----:B-1----:R-:W-:-:S04]  /*a750*/  IMAD.MOV.U32 R0, RZ, RZ, 0x2800 ;  /* 0x00002800ff007424 */ /* 0x002fc800078e00ff */
[----:B------:R2:W-:Y:S08]  /*a760*/  SYNCS.ARRIVE.TRANS64 RZ, [UR39+0x12430], R0 ;  /* 0x01243000ffff79a7 */ /* 0x0005f00008000027 */
[----:B--2---:R-:W-:Y:S05]  /*a770*/  @!P0 BRA `(.L_x_53) ;  /* 0x0000000000048947 */ /* 0x004fea0003800000 */
[----:B------:R-:W-:Y:S01]  /*a780*/  BPT.TRAP 0x1 ;  /* 0x000000040000795c */ /* 0x000fe20000300000 */
.L_x_53:
[----:B------:R-:W-:Y:S01]  /*a790*/  ULDC.64 UR4, c[0x0][0x198] ;  /* 0x0000660000047ab9 */ /* 0x000fe20000000a00 */
[----:B------:R-:W-:Y:S01]  /*a7a0*/  R2UR UR11, R3 ;  /* 0x00000000030b72ca */ /* 0x000fe200000e0000 */
[----:B------:R-:W-:Y:S01]  /*a7b0*/  UIADD3 UR4, UP0, UR4, 0x370, URZ ;  /* 0x0000037004047890 */ /* 0x000fe2000ff1e03f */
[----:B------:R-:W-:Y:S01]  /*a7c0*/  R2UR UR13, R19 ;  /* 0x00000000130d72ca */ /* 0x000fe200000e0000 */
[----:B------:R-:W-:Y:S01]  /*a7d0*/  UIADD3 UR8, UR39, 0xd200, URZ ;  /* 0x0000d20027087890 */ /* 0x000fe2000fffe03f */
[----:B------:R-:W-:Y:S01]  /*a7e0*/  PLOP3.LUT P0, PT, PT, PT, PT, 0x80, 0x0 ;  /* 0x000000000000781c */ /* 0x000fe20003f0f070 */
[----:B------:R-:W-:Y:S01]  /*a7f0*/  UIADD3 UR9, UR39, 0x12430, URZ ;  /* 0x0001243027097890 */ /* 0x000fe2000fffe03f */
[----:B------:R-:W-:Y:S01]  /*a800*/  LOP3.LUT R24, R24, 0xfffffffd, RZ, 0xc0, !PT ;  /* 0xfffffffd18187812 */ /* 0x000fe200078ec0ff */
[----:B------:R-:W-:Y:S01]  /*a810*/  UIADD3.X UR5, URZ, UR5, URZ, UP0, !UPT ;  /* 0x000000053f057290 */ /* 0x000fe200087fe43f */
[----:B------:R-:W-:Y:S01]  /*a820*/  UMOV UR6, 0x0 ;  /* 0x0000000000067882 */ /* 0x000fe20000000000 */
[----:B------:R-:W-:Y:S01]  /*a830*/  UMOV UR7, 0x14f00000 ;  /* 0x14f0000000077882 */ /* 0x000fe20000000000 */
[----:B------:R-:W-:Y:S01]  /*a840*/  UMOV UR10, URZ ;  /* 0x0000003f000a7c82 */ /* 0x000fe20008000000 */
[----:B------:R-:W-:-:S05]  /*a850*/  UMOV UR12, UR36 ;  /* 0x00000024000c7c82 */ /* 0x000fca0008000000 */
[----:B------:R2:W-:Y:S02]  /*a860*/  UTMALDG.4D [UR8], [UR4], desc[UR6] ;  /* 0x00000608040075b4 */ /* 0x0005e40008019000 */
[----:B--2---:R-:W-:-:S07]  /*a870*/  @P0 LOP3.LUT R24, R24, 0x2, RZ, 0xfc, !PT ;  /* 0x0000000218180812 */ /* 0x004fce00078efcff */
.L_x_47:
[----:B------:R-:W-:Y:S05]  /*a880*/  WARPSYNC.ALL ;  /* 0x0000000000007948 */ /* 0x000fea0003800000 */
[----:B------:R-:W-:Y:S01]  /*a890*/  UIADD3 UR5, UR39, 0xa200, URZ ;  /* 0x0000a20027057890 */ /* 0x000fe2000fffe03f */
[----:B------:R-:W-:Y:S01]  /*a8a0*/  BAR.SYNC.DEFER_BLOCKING 0x8, 0x200 ;  /* 0x0208000000007b1d */ /* 0x000fe20000010000 */
[----:B------:R-:W-:Y:S02]  /*a8b0*/  USHF.R.S32.HI UR4, URZ, 0x1f, UR36 ;  /* 0x0000001f3f047899 */ /* 0x000fe40008011424 */
[----:B------:R-:W-:-:S03]  /*a8c0*/  ULOP3.LUT UP0, URZ, UR5, 0x1bf, URZ, 0xc0, !UPT ;  /* 0x000001bf053f7892 */ /* 0x000fc6000f80c03f */
[----:B------:R-:W-:Y:S02]  /*a8d0*/  ULDC.64 UR6, c[0x0][0x2d8] ;  /* 0x0000b60000067ab9 */ /* 0x000fe40000000a00 */
[----:B------:R-:W-:Y:S01]  /*a8e0*/  UIMAD UR4, UR4, UR6, URZ ;  /* 0x00000006040472a4 */ /* 0x000fe2000f8e023f */
[----:B------:R-:W-:Y:S01]  /*a8f0*/  PLOP3.LUT P0, PT, PT, PT, UP0, 0x80, 0x0 ;  /* 0x000000000000781c */ /* 0x000fe20003f0f008 */
[----:B------:R-:W-:Y:S02]  /*a900*/  UIMAD.WIDE.U32 UR44, UR36, UR6, URZ ;  /* 0x00000006242c72a5 */ /* 0x000fe4000f8e003f */
[----:B------:R-:W-:-:S04]  /*a910*/  UIMAD UR4, UR36, UR7, UR4 ;  /* 0x00000007240472a4 */ /* 0x000fc8000f8e0204 */
[----:B------:R-:W-:-:S06]  /*a920*/  UIADD3 UR47, UR45, UR4, URZ ;  /* 0x000000042d2f7290 */ /* 0x000fcc000fffe03f */
[----:B------:R-:W-:Y:S06]  /*a930*/  @!P0 BRA `(.L_x_54) ;  /* 0x0000000000408947 */ /* 0x000fec0003800000 */
[----:B------:R-:W-:Y:S01]  /*a940*/  MOV R14, 0x0 ;  /* 0x00000000000e7802 */ /* 0x000fe20000000f00 */
[----:B------:R-:W-:Y:S01]  /*a950*/  ULDC.64 UR6, c[0x4][0x98] ;  /* 0x0100260000067ab9 */ /* 0x000fe20000000a00 */
[----:B------:R-:W-:Y:S01]  /*a960*/  ULDC.64 UR8, c[0x4][0xa0] ;  /* 0x0100280000087ab9 */ /* 0x000fe20000000a00 */
[----:B------:R-:W-:Y:S01]  /*a970*/  ULDC.64 UR4, c[0x4][0x28] ;  /* 0x01000a0000047ab9 */ /* 0x000fe20000000a00 */
[----:B-1----:R-:W-:Y:S01]  /*a980*/  IMAD.U32 R4, RZ, RZ, UR6 ;  /* 0x00000006ff047e24 */ /* 0x002fe2000f8e00ff */
[----:B------:R-:W-:Y:S01]  /*a990*/  MOV R6, UR8 ;  /* 0x0000000800067c02 */ /* 0x000fe20008000f00 */
[----:B------:R-:W1:Y:S01]  /*a9a0*/  LDC.64 R14, c[0x4][R14] ;  /* 0x010000000e0e7b82 */ /* 0x000e620000000a00 */
        /* <DEDUP_REMOVED lines=8> */
[----:B01----:R-:W-:Y:S05]  /*aa30*/  CALL.ABS.NOINC R14 ;  /* 0x000000000e007343 */ /* 0x003fea0003c00000 */
.L_x_54:
[----:B-1----:R-:W1:Y:S01]  /*aa40*/  LDC R0, c[0x0][0x448] ;  /* 0x00011200ff007b82 */ /* 0x002e620000000800 */
[----:B------:R-:W-:Y:S01]  /*aa50*/  IMAD.SHL.U32 R3, R27, 0x10, RZ ;  /* 0x000000101b037824 */ /* 0x000fe200078e00ff */
[----:B------:R-:W-:Y:S01]  /*aa60*/  UMOV UR46, UR44 ;  /* 0x0000002c002e7c82 */ /* 0x000fe20008000000 */
[C---:B------:R-:W-:Y:S01]  /*aa70*/  IMAD.SHL.U32 R4, R29.reuse, 0x80, RZ ;  /* 0x000000801d047824 */ /* 0x040fe200078e00ff */
[----:B------:R-:W-:Y:S01]  /*aa80*/  ULDC.64 UR4, c[0x0][0x2d0] ;  /* 0x0000b40000047ab9 */ /* 0x000fe20000000a00 */
[----:B------:R-:W-:Y:S01]  /*aa90*/  IMAD.SHL.U32 R29, R29, 0x10, RZ ;  /* 0x000000101d1d7824 */ /* 0x000fe200078e00ff */
[----:B------:R-:W-:Y:S01]  /*aaa0*/  LOP3.LUT R3, R3, 0x30, RZ, 0xe2, !PT ;  /* 0x0000003003037812 */ /* 0x000fe200078ee2ff */
[----:B------:R-:W-:Y:S01]  /*aab0*/  IMAD.SHL.U32 R20, R27, 0x20, RZ ;  /* 0x000000201b147824 */ /* 0x000fe200078e00ff */
[----:B------:R-:W-:Y:S01]  /*aac0*/  ULDC.64 UR6, c[0x0][0x2c8] ;  /* 0x0000b20000067ab9 */ /* 0x000fe20000000a00 */
[----:B------:R-:W-:Y:S01]  /*aad0*/  ULDC.64 UR8, c[0x0][0x280] ;  /* 0x0000a00000087ab9 */ /* 0x000fe20000000a00 */
[----:B------:R-:W-:-:S02]  /*aae0*/  LOP3.LUT R4, R3, 0x180, R4, 0xf8, !PT ;  /* 0x0000018003047812 */ /* 0x000fc400078ef804 */
[----:B------:R-:W-:Y:S02]  /*aaf0*/  LOP3.LUT R20, R20, 0x60, RZ, 0xc0, !PT ;  /* 0x0000006014147812 */ /* 0x000fe400078ec0ff */
[----:B------:R-:W-:Y:S02]  /*ab00*/  LOP3.LUT R29, R4, 0x30, R29, 0x78, !PT ;  /* 0x00000030041d7812 */ /* 0x000fe400078e781d */
[----:B------:R-:W-:-:S04]  /*ab10*/  SHF.L.U32 R4, R27, 0x4, RZ ;  /* 0x000000041b047819 */ /* 0x000fc800000006ff */
[----:B------:R-:W-:Y:S02]  /*ab20*/  LOP3.LUT R5, R4, 0x40, RZ, 0xc0, !PT ;  /* 0x0000004004057812 */ /* 0x000fe400078ec0ff */
[----:B------:R-:W-:Y:S02]  /*ab30*/  LEA.HI R4, R16, R20, RZ, 0x1e ;  /* 0x0000001410047211 */ /* 0x000fe400078ff0ff */
[----:B-1----:R-:W-:Y:S02]  /*ab40*/  ISETP.NE.AND P0, PT, R0, 0x1, PT ;  /* 0x000000010000780c */ /* 0x002fe40003f05270 */
[----:B------:R-:W-:Y:S01]  /*ab50*/  IADD3 R28, R29, R5, R28 ;  /* 0x000000051d1c7210 */ /* 0x000fe20007ffe01c */
[----:B------:R-:W-:Y:S01]  /*ab60*/  IMAD R13, R25, 0xc0, R4 ;  /* 0x000000c0190d7824 */ /* 0x000fe200078e0204 */
[----:B------:R-:W-:Y:S01]  /*ab70*/  SHF.R.S32.HI R20, RZ, 0x1f, R26 ;  /* 0x0000001fff147819 */ /* 0x000fe2000001141a */
[----:B------:R-:W1:Y:S02]  /*ab80*/  LDC.64 R4, c[0x0][0x2e0] ;  /* 0x0000b800ff047b82 */ /* 0x000e640000000a00 */
[----:B------:R-:W-:-:S02]  /*ab90*/  VIADD R9, R13, 0x80 ;  /* 0x000000800d097836 */ /* 0x000fc40000000000 */
[----:B------:R-:W-:-:S04]  /*aba0*/  IMAD.MOV.U32 R11, RZ, RZ, R13 ;  /* 0x000000ffff0b7224 */ /* 0x000fc800078e000d */
[----:B------:R-:W2:Y:S08]  /*abb0*/  @P0 LDC R6, c[0x0][0x44c] ;  /* 0x00011300ff060b82 */ /* 0x000eb00000000800 */
[----:B------:R-:W3:Y:S08]  /*abc0*/  @P0 LDC R7, c[0x0][0x450] ;  /* 0x00011400ff070b82 */ /* 0x000ef00000000800 */
[----:B------:R-:W4:Y:S08]  /*abd0*/  @P0 LDC R8, c[0x0][0x44c] ;  /* 0x00011300ff080b82 */ /* 0x000f300000000800 */
[----:B------:R-:W5:Y:S01]  /*abe0*/  @P0 LDC R15, c[0x0][0x450] ;  /* 0x00011400ff0f0b82 */ /* 0x000f620000000800 */
[----:B--2---:R-:W-:-:S05]  /*abf0*/  @P0 IMAD.HI.U32 R6, R13, R6, RZ ;  /* 0x000000060d060227 */ /* 0x004fca00078e00ff */
[----:B---3--:R-:W-:Y:S01]  /*ac00*/  @P0 SHF.R.U32.HI R11, RZ, R7, R6 ;  /* 0x00000007ff0b0219 */ /* 0x008fe20000011606 */
[----:B----4-:R-:W-:-:S04]  /*ac10*/  @P0 IMAD.HI.U32 R6, R9, R8, RZ ;  /* 0x0000000809060227 */ /* 0x010fc800078e00ff */
[----:B------:R-:W-:Y:S01]  /*ac20*/  IMAD.MOV.U32 R8, RZ, RZ, R9 ;  /* 0x000000ffff087224 */ /* 0x000fe200078e0009 */
[----:B-----5:R-:W-:Y:S01]  /*ac30*/  @P0 SHF.R.U32.HI R8, RZ, R15, R6 ;  /* 0x0000000fff080219 */ /* 0x020fe20000011606 */
[----:B-1----:R-:W-:-:S04]  /*ac40*/  IMAD R6, R20, R4, RZ ;  /* 0x0000000414067224 */ /* 0x002fc800078e02ff */
[C---:B------:R-:W-:Y:S02]  /*ac50*/  IMAD R7, R26.reuse, R5, R6 ;  /* 0x000000051a077224 */ /* 0x040fe400078e0206 */
[----:B------:R-:W-:-:S04]  /*ac60*/  IMAD.WIDE.U32 R4, R26, R4, UR46 ;  /* 0x0000002e1a047e25 */ /* 0x000fc8000f8e0004 */
[----:B------:R-:W-:Y:S01]  /*ac70*/  IMAD.MOV.U32 R6, RZ, RZ, R4 ;  /* 0x000000ffff067224 */ /* 0x000fe200078e0004 */
[--C-:B------:R-:W-:Y:S02]  /*ac80*/  SHF.R.S32.HI R4, RZ, 0x1f, R11.reuse ;  /* 0x0000001fff047819 */ /* 0x100fe4000001140b */
[----:B------:R-:W-:Y:S01]  /*ac90*/  IADD3 R7, R5, R7, RZ ;  /* 0x0000000705077210 */ /* 0x000fe20007ffe0ff */
[----:B------:R-:W-:Y:S02]  /*aca0*/  IMAD.MOV R5, RZ, RZ, -R11 ;  /* 0x000000ffff057224 */ /* 0x000fe400078e0a0b */
[----:B------:R-:W-:Y:S02]  /*acb0*/  IMAD R4, R4, UR4, RZ ;  /* 0x0000000404047c24 */ /* 0x000fe4000f8e02ff */
[----:B------:R-:W-:Y:S02]  /*acc0*/  IMAD R13, R0, R5, R13 ;  /* 0x00000005000d7224 */ /* 0x000fe400078e020d */
[----:B------:R-:W-:-:S02]  /*acd0*/  IMAD R15, R11, UR5, R4 ;  /* 0x000000050b0f7c24 */ /* 0x000fc4000f8e0204 */
[----:B------:R-:W-:Y:S01]  /*ace0*/  IMAD.WIDE.U32 R4, R11, UR4, R6 ;  /* 0x000000040b047c25 */ /* 0x000fe2000f8e0006 */
[----:B------:R-:W-:-:S03]  /*acf0*/  SHF.R.S32.HI R10, RZ, 0x1f, R13 ;  /* 0x0000001fff0a7819 */ /* 0x000fc6000001140d */
[----:B------:R-:W-:Y:S02]  /*ad00*/  IMAD.IADD R5, R5, 0x1, R15 ;  /* 0x0000000105057824 */ /* 0x000fe400078e020f */
[----:B------:R-:W-:Y:S02]  /*ad10*/  IMAD R10, R10, UR6, RZ ;  /* 0x000000060a0a7c24 */ /* 0x000fe4000f8e02ff */
[----:B------:R-:W-:-:S04]  /*ad20*/  IMAD.WIDE.U32 R4, R13, UR6, R4 ;  /* 0x000000060d047c25 */ /* 0x000fc8000f8e0004 */
[----:B------:R-:W-:Y:S01]  /*ad30*/  IMAD R13, R13, UR7, R10 ;  /* 0x000000070d0d7c24 */ /* 0x000fe2000f8e020a */
[----:B------:R-:W-:Y:S01]  /*ad40*/  IADD3 R10, P0, R4, UR8, RZ ;  /* 0x00000008040a7c10 */ /* 0x000fe2000ff1e0ff */
[----:B------:R-:W-:Y:S01]  /*ad50*/  IMAD.WIDE.U32 R6, R8, UR4, R6 ;  /* 0x0000000408067c25 */ /* 0x000fe2000f8e0006 */
[----:B------:R-:W-:Y:S02]  /*ad60*/  SHF.R.S32.HI R4, RZ, 0x1f, R8 ;  /* 0x0000001fff047819 */ /* 0x000fe40000011408 */
[----:B------:R-:W-:-:S03]  /*ad70*/  IADD3.X R20, R5, UR9, R13, P0, !PT ;  /* 0x0000000905147c10 */ /* 0x000fc600087fe40d */
[----:B------:R-:W-:Y:S01]  /*ad80*/  IMAD R5, R4, UR4, RZ ;  /* 0x0000000404057c24 */ /* 0x000fe2000f8e02ff */
[----:B------:R-:W-:Y:S01]  /*ad90*/  ULDC UR4, c[0x0][0x2b8] ;  /* 0x0000ae0000047ab9 */ /* 0x000fe20000000800 */
[----:B------:R-:W-:Y:S01]  /*ada0*/  IMAD.MOV R4, RZ, RZ, -R8 ;  /* 0x000000ffff047224 */ /* 0x000fe200078e0a08 */
[----:B------:R-:W-:Y:S01]  /*adb0*/  ISETP.GE.AND P0, PT, R3, UR4, PT ;  /* 0x0000000403007c0c */ /* 0x000fe2000bf06270 */
[----:B------:R-:W-:Y:S01]  /*adc0*/  IMAD R5, R8, UR5, R5 ;  /* 0x0000000508057c24 */ /* 0x000fe2000f8e0205 */
[----:B------:R-:W-:Y:S01]  /*add0*/  UMOV UR4, 0xffffffff ;  /* 0xffffffff00047882 */ /* 0x000fe20000000000 */
[----:B------:R-:W-:Y:S02]  /*ade0*/  IMAD R9, R0, R4, R9 ;  /* 0x0000000400097224 */ /* 0x000fe400078e0209 */
[----:B------:R-:W-:Y:S01]  /*adf0*/  IMAD.MOV.U32 R4, RZ, RZ, R6 ;  /* 0x000000ffff047224 */ /* 0x000fe200078e0006 */
[----:B------:R-:W-:Y:S02]  /*ae00*/  IADD3 R5, R7, R5, RZ ;  /* 0x0000000507057210 */ /* 0x000fe40007ffe0ff */
[----:B------:R-:W-:Y:S01]  /*ae10*/  SHF.R.S32.HI R6, RZ, 0x1f, R9 ;  /* 0x0000001fff067819 */ /* 0x000fe20000011409 */
[----:B------:R-:W-:-:S04]  /*ae20*/  IMAD.WIDE.U32 R4, R9, UR6, R4 ;  /* 0x0000000609047c25 */ /* 0x000fc8000f8e0004 */
[----:B------:R-:W-:-:S04]  /*ae30*/  IMAD R6, R6, UR6, RZ ;  /* 0x0000000606067c24 */ /* 0x000fc8000f8e02ff */
[----:B------:R-:W-:Y:S01]  /*ae40*/  IMAD R7, R9, UR7, R6 ;  /* 0x0000000709077c24 */ /* 0x000fe2000f8e0206 */
[----:B------:R-:W-:Y:S02]  /*ae50*/  IADD3 R6, P1, R4, UR8, RZ ;  /* 0x0000000804067c10 */ /* 0x000fe4000ff3e0ff */
[----:B------:R-:W-:Y:S02]  /*ae60*/  SHF.R.U32.HI R4, RZ, 0x2, R16 ;  /* 0x00000002ff047819 */ /* 0x000fe40000011610 */
[----:B------:R-:W-:Y:S01]  /*ae70*/  IADD3.X R7, R5, UR9, R7, P1, !PT ;  /* 0x0000000905077c10 */ /* 0x000fe20008ffe407 */
[----:B------:R-:W-:Y:S08]  /*ae80*/  BRA.DIV UR4, `(.L_x_55) ;  /* 0x0000001a04a87947 */ /* 0x000ff0000b800000 */
[----:B------:R-:W1:Y:S01]  /*ae90*/  SHFL.IDX PT, R14, R10, RZ, 0x1c1f ;  /* 0x001c1fff0a0e7589 */ /* 0x000e6200000e0000 */
[----:B------:R-:W-:Y:S01]  /*aea0*/  IMAD R25, R25, 0xc0, R4 ;  /* 0x000000c019197824 */ /* 0x000fe200078e0204 */
[----:B------:R-:W-:Y:S02]  /*aeb0*/  ULDC UR4, c[0x0][0x288] ;  /* 0x0000a20000047ab9 */ /* 0x000fe40000000800 */
[----:B------:R-:W2:Y:S01]  /*aec0*/  SHFL.IDX PT, R4, R20, RZ, 0x1c1f ;  /* 0x001c1fff14047589 */ /* 0x000ea200000e0000 */
[----:B------:R-:W-:Y:S01]  /*aed0*/  IMAD R0, R0, UR4, RZ ;  /* 0x0000000400007c24 */ /* 0x000fe2000f8e02ff */
[C---:B------:R-:W-:Y:S02]  /*aee0*/  IADD3 R11, R25.reuse, 0x20, RZ ;  /* 0x00000020190b7810 */ /* 0x040fe40007ffe0ff */
[----:B------:R-:W-:Y:S02]  /*aef0*/  SHFL.IDX PT, R21, R20, 0x1, 0x1c1f ;  /* 0x003c1f0014157f89 */ /* 0x000fe400000e0000 */
[----:B------:R-:W-:-:S02]  /*af00*/  ISETP.GE.AND P1, PT, R25, R0, PT ;  /* 0x000000001900720c */ /* 0x000fc40003f26270 */
[----:B------:R-:W-:Y:S04]  /*af10*/  SHFL.IDX PT, R26, R10, 0x2, 0x1c1f ;  /* 0x005c1f000a1a7f89 */ /* 0x000fe800000e0000 */
[----:B------:R-:W-:Y:S04]  /*af20*/  SHFL.IDX PT, R8, R20, 0x2, 0x1c1f ;  /* 0x005c1f0014087f89 */ /* 0x000fe800000e0000 */
[----:B------:R-:W-:Y:S03]  /*af30*/  SHFL.IDX PT, R20, R20, 0x3, 0x1c1f ;  /* 0x007c1f0014147f89 */ /* 0x000fe600000e0000 */
[----:B------:R-:W-:Y:S01]  /*af40*/  @!P1 VIADD R9, R28, UR39 ;  /* 0x000000271c099c36 */ /* 0x000fe20008000000 */
[----:B-1----:R-:W-:-:S05]  /*af50*/  @!P1 IADD3 R14, P2, R3, R14, RZ ;  /* 0x0000000e030e9210 */ /* 0x002fca0007f5e0ff */
[----:B--2---:R-:W-:Y:S02]  /*af60*/  @!P1 IMAD.X R5, RZ, RZ, R4, P2 ;  /* 0x000000ffff059224 */ /* 0x004fe400010e0604 */
[----:B------:R-:W-:Y:S02]  /*af70*/  @!P1 IMAD.MOV.U32 R4, RZ, RZ, R14 ;  /* 0x000000ffff049224 */ /* 0x000fe400078e000e */
[----:B------:R-:W1:Y:S04]  /*af80*/  SHFL.IDX PT, R14, R10, 0x1, 0x1c1f ;  /* 0x003c1f000a0e7f89 */ /* 0x000e6800000e0000 */
[----:B------:R2:W-:Y:S01]  /*af90*/  @!P1 LDGSTS.E.BYPASS.LTC128B.128 [R9+0xa200], desc[UR42][R4.64], !P0 ;  /* 0x0a20000004099fae */ /* 0x0005e2000c101d6a */
[----:B------:R-:W-:Y:S01]  /*afa0*/  ISETP.GE.AND P1, PT, R11, R0, PT ;  /* 0x000000000b00720c */ /* 0x000fe20003f26270 */
[----:B------:R-:W-:-:S05]  /*afb0*/  VIADD R11, R25, 0x40 ;  /* 0x00000040190b7836 */ /* 0x000fca0000000000 */
[----:B------:R-:W-:Y:S01]  /*afc0*/  ISETP.GE.AND P2, PT, R11, R0, PT ;  /* 0x000000000b00720c */ /* 0x000fe20003f46270 */
[----:B------:R-:W-:-:S06]  /*afd0*/  VIADD R11, R25, 0x60 ;  /* 0x00000060190b7836 */ /* 0x000fcc0000000000 */
[C---:B--2---:R-:W-:Y:S01]  /*afe0*/  @!P1 VIADD R9, R28.reuse, UR39 ;  /* 0x000000271c099c36 */ /* 0x044fe20008000000 */
[----:B-1----:R-:W-:Y:S02]  /*aff0*/  @!P1 IADD3 R4, P3, R3, R14, RZ ;  /* 0x0000000e03049210 */ /* 0x002fe40007f7e0ff */
[----:B------:R-:W1:Y:S03]  /*b000*/  SHFL.IDX PT, R14, R10, 0x3, 0x1c1f ;  /* 0x007c1f000a0e7f89 */ /* 0x000e6600000e0000 */
[----:B------:R-:W-:Y:S01]  /*b010*/  @!P1 IMAD.X R5, RZ, RZ, R21, P3 ;  /* 0x000000ffff059224 */ /* 0x000fe200018e0615 */
[----:B------:R-:W-:-:S04]  /*b020*/  @!P2 IADD3 R21, R28, UR39, RZ ;  /* 0x000000271c15ac10 */ /* 0x000fc8000fffe0ff */
[----:B------:R2:W-:Y:S02]  /*b030*/  @!P1 LDGSTS.E.BYPASS.LTC128B.128 [R9+0xaa00], desc[UR42][R4.64], !P0 ;  /* 0x0aa0000004099fae */ /* 0x0005e4000c101d6a */
[----:B--2---:R-:W-:Y:S01]  /*b040*/  @!P2 IADD3 R4, P1, R3, R26, RZ ;  /* 0x0000001a0304a210 */ /* 0x004fe20007f3e0ff */
[----:B------:R-:W-:Y:S01]  /*b050*/  VIADD R9, R25, 0x80 ;  /* 0x0000008019097836 */ /* 0x000fe20000000000 */
[----:B------:R-:W2:Y:S03]  /*b060*/  SHFL.IDX PT, R26, R6, RZ, 0x1c1f ;  /* 0x001c1fff061a7589 */ /* 0x000ea600000e0000 */
[----:B------:R-:W-:Y:S01]  /*b070*/  @!P2 IMAD.X R5, RZ, RZ, R8, P1 ;  /* 0x000000ffff05a224 */ /* 0x000fe200008e0608 */
[-C--:B------:R-:W-:Y:S01]  /*b080*/  ISETP.GE.AND P1, PT, R11, R0.reuse, PT ;  /* 0x000000000b00720c */ /* 0x080fe20003f26270 */
[----:B------:R-:W3:Y:S04]  /*b090*/  SHFL.IDX PT, R8, R7, RZ, 0x1c1f ;  /* 0x001c1fff07087589 */ /* 0x000ee800000e0000 */
[----:B------:R1:W-:Y:S01]  /*b0a0*/  @!P2 LDGSTS.E.BYPASS.LTC128B.128 [R21+0xb200], desc[UR42][R4.64], !P0 ;  /* 0x0b2000000415afae */ /* 0x0003e2000c101d6a */
[----:B------:R-:W-:-:S03]  /*b0b0*/  ISETP.GE.AND P2, PT, R9, R0, PT ;  /* 0x000000000900720c */ /* 0x000fc60003f46270 */
[----:B------:R-:W4:Y:S04]  /*b0c0*/  SHFL.IDX PT, R7, R7, 0x1, 0x1c1f ;  /* 0x003c1f0007077f89 */ /* 0x000f2800000e0000 */
[----:B------:R-:W-:Y:S01]  /*b0d0*/  @!P1 VIADD R9, R28, UR39 ;  /* 0x000000271c099c36 */ /* 0x000fe20008000000 */
[----:B-1----:R-:W-:-:S05]  /*b0e0*/  @!P1 IADD3 R4, P3, R3, R14, RZ ;  /* 0x0000000e03049210 */ /* 0x002fca0007f7e0ff */
[----:B------:R-:W-:Y:S01]  /*b0f0*/  @!P2 VIADD R21, R28, UR39 ;  /* 0x000000271c15ac36 */ /* 0x000fe20008000000 */
[----:B------:R1:W0:Y:S01]  /*b100*/  SHFL.IDX PT, R14, R6, 0x1, 0x1c1f ;  /* 0x003c1f00060e7f89 */ /* 0x00022200000e0000 */
[----:B------:R-:W-:-:S05]  /*b110*/  @!P1 IMAD.X R5, RZ, RZ, R20, P3 ;  /* 0x000000ffff059224 */ /* 0x000fca00018e0614 */
[----:B------:R2:W-:Y:S02]  /*b120*/  @!P1 LDGSTS.E.BYPASS.LTC128B.128 [R9+0xba00], desc[UR42][R4.64], !P0 ;  /* 0x0ba0000004099fae */ /* 0x0005e4000c101d6a */
[----:B--2---:R-:W-:-:S04]  /*b130*/  @!P2 IADD3 R4, P1, R3, R26, RZ ;  /* 0x0000001a0304a210 */ /* 0x004fc80007f3e0ff */
[----:B---3--:R-:W-:-:S05]  /*b140*/  @!P2 IADD3.X R5, RZ, R8, RZ, P1, !PT ;  /* 0x00000008ff05a210 */ /* 0x008fca0000ffe4ff */
[----:B0---4-:R1:W-:Y:S04]  /*b150*/  @!P2 LDGSTS.E.BYPASS.LTC128B.128 [R21+0xc200], desc[UR42][R4.64], !P0 ;  /* 0x0c2000000415afae */ /* 0x0113e8000c101d6a */
.L_x_113:
[----:B------:R-:W-:-:S05]  /*b160*/  VIADD R25, R25, 0xa0 ;  /* 0x000000a019197836 */ /* 0x000fca0000000000 */
[----:B------:R-:W-:Y:S01]  /*b170*/  ISETP.GE.AND P1, PT, R25, R0, PT ;  /* 0x000000001900720c */ /* 0x000fe20003f26270 */
[----:B------:R-:W-:-:S05]  /*b180*/  IMAD.MOV.U32 R0, RZ, RZ, 0x1 ;  /* 0x00000001ff007424 */ /* 0x000fca00078e00ff */
[----:B------:R-:W-:-:S07]  /*b190*/  SHF.L.U32 R0, R0, 0x1f, RZ ;  /* 0x0000001f00007819 */ /* 0x000fce00000006ff */
[----:B-1----:R-:W-:Y:S02]  /*b1a0*/  @!P1 IADD3 R4, P2, R3, R14, RZ ;  /* 0x0000000e03049210 */ /* 0x002fe40007f5e0ff */
[----:B------:R-:W-:-:S03]  /*b1b0*/  @!P1 IADD3 R3, R28, UR39, RZ ;  /* 0x000000271c039c10 */ /* 0x000fc6000fffe0ff */
[----:B------:R-:W-:-:S05]  /*b1c0*/  @!P1 IMAD.X R5, RZ, RZ, R7, P2 ;  /* 0x000000ffff059224 */ /* 0x000fca00010e0607 */
[----:B------:R-:W-:Y:S01]  /*b1d0*/  @!PT LDS RZ, [RZ] ;  /* 0x00000000fffff984 */ /* 0x000fe20000000800 */
[----:B------:R-:W-:Y:S01]  /*b1e0*/  @!PT LDS RZ, [RZ] ;  /* 0x00000000fffff984 */ /* 0x000fe20000000800 */
[----:B------:R-:W-:Y:S01]  /*b1f0*/  @!PT LDS RZ, [RZ] ;  /* 0x00000000fffff984 */ /* 0x000fe20000000800 */
[----:B------:R0:W-:Y:S01]  /*b200*/  @!P1 LDGSTS.E.BYPASS.LTC128B.128 [R3+0xca00], desc[UR42][R4.64], !P0 ;  /* 0x0ca0000004039fae */ /* 0x0001e2000c101d6a */
[----:B------:R-:W-:Y:S01]  /*b210*/  NOP ;  /* 0x0000000000007918 */ /* 0x000fe20000000000 */
[----:B------:R-:W-:Y:S02]  /*b220*/  SYNCS.ARRIVE.TRANS64.RED.A0T1 RZ, [UR39+0x12400], RZ ;  /* 0x012400ffffff79a7 */ /* 0x000fe40008200427 */
[----:B------:R-:W-:Y:S01]  /*b230*/  ARRIVES.LDGSTSBAR.64.TRANSCNT [UR39+0x12400] ;  /* 0x01240000ff0079b0 */ /* 0x000fe20008000aa7 */
[----:B------:R-:W-:Y:S01]  /*b240*/  NOP ;  /* 0x0000000000007918 */ /* 0x000fe20000000000 */
[----:B------:R-:W-:Y:S01]  /*b250*/  SYNCS.ARRIVE.TRANS64.A1T0 RZ, [UR39+0x12400], RZ ;  /* 0x012400ffffff79a7 */ /* 0x000fe20008100027 */
[----:B------:R-:W1:Y:S02]  /*b260*/  SYNCS.PHASECHK.TRANS64.TRYWAIT P0, [UR39+0x12420], R0 ;  /* 0x01242000ff0075a7 */ /* 0x000e640008000167 */
[----:B01----:R-:W-:Y:S05]  /*b270*/  @!P0 BRA `(.L_x_56) ;  /* 0x0000001c00708947 */ /* 0x003fea0003800000 */
.L_x_114:
[----:B------:R-:W-:-:S04]  /*b280*/  UIADD3 UR4, UR38, -0x2, URZ ;  /* 0xfffffffe26047890 */ /* 0x000fc8000fffe03f */
[----:B------:R-:W-:-:S06]  /*b290*/  UISETP.GE.AND UP0, UPT, UR4, UR40, UPT ;  /* 0x000000280400728c */ /* 0x000fcc000bf06270 */
[----:B------:R-:W-:-:S13]  /*b2a0*/  PLOP3.LUT P0, PT, PT, PT, UP0, 0x80, 0x0 ;  /* 0x000000000000781c */ /* 0x000fda0003f0f008 */
[----:B------:R-:W-:Y:S05]  /*b2b0*/  @!P0 BRA `(.L_x_57) ;  /* 0x0000000800b88947 */ /* 0x000fea0003800000 */
[----:B------:R-:W-:Y:S01]  /*b2c0*/  IMAD.U32 R12, RZ, RZ, UR41 ;  /* 0x00000029ff0c7e24 */ /* 0x000fe2000f8e00ff */
[----:B------:R-:W-:Y:S01]  /*b2d0*/  LOP3.LUT R13, R27, 0x1f, RZ, 0xc0, !PT ;  /* 0x0000001f1b0d7812 */ /* 0x000fe200078ec0ff */
[----:B------:R-:W-:Y:S01]  /*b2e0*/  IMAD.U32 R14, RZ, RZ, UR41 ;  /* 0x00000029ff0e7e24 */ /* 0x000fe2000f8e00ff */
[----:B------:R-:W-:Y:S01]  /*b2f0*/  MOV R9, RZ ;  /* 0x000000ff00097202 */ /* 0x000fe20000000f00 */
[----:B------:R-:W-:Y:S01]  /*b300*/  IMAD.U32 R15, RZ, RZ, UR4 ;  /* 0x00000004ff0f7e24 */ /* 0x000fe2000f8e00ff */
[----:B------:R-:W-:Y:S01]  /*b310*/  LOP3.LUT R12, R12, 0x1, RZ, 0xfc, !PT ;  /* 0x000000010c0c7812 */ /* 0x000fe200078efcff */
[----:B------:R-:W-:Y:S01]  /*b320*/  IMAD.MOV.U32 R8, RZ, RZ, 0x1 ;  /* 0x00000001ff087424 */ /* 0x000fe200078e00ff */
[----:B------:R-:W-:-:S07]  /*b330*/  LOP3.LUT R14, R14, 0x2, RZ, 0xfc, !PT ;  /* 0x000000020e0e7812 */ /* 0x000fce00078efcff */
.L_x_74:
[----:B------:R-:W-:Y:S01]  /*b340*/  LOP3.LUT P1, RZ, R24, 0x2, RZ, 0xc0, !PT ;  /* 0x0000000218ff7812 */ /* 0x000fe2000782c0ff */
[----:B0-----:R-:W-:Y:S01]  /*b350*/  VIADD R3, R9, 0x1 ;  /* 0x0000000109037836 */ /* 0x001fe20000000000 */
[----:B------:R-:W-:Y:S04]  /*b360*/  BSSY B0, `(.L_x_58) ;  /* 0x000005e000007945 */ /* 0x000fe80003800000 */
[----:B------:R-:W-:-:S04]  /*b370*/  ISETP.NE.AND P0, PT, R3, 0x2, PT ;  /* 0x000000020300780c */ /* 0x000fc80003f05270 */
[----:B------:R-:W-:Y:S02]  /*b380*/  SEL R5, RZ, 0x1, P0 ;  /* 0x00000001ff057807 */ /* 0x000fe40000000000 */
[----:B------:R-:W-:Y:S02]  /*b390*/  SEL R3, R3, RZ, P0 ;  /* 0x000000ff03037207 */ /* 0x000fe40000000000 */
[----:B------:R-:W-:Y:S01]  /*b3a0*/  LOP3.LUT R0, R8, R5, RZ, 0x3c, !PT ;  /* 0x0000000508007212 */ /* 0x000fe200078e3cff */
[----:B------:R-:W-:Y:S06]  /*b3b0*/  @!P1 BRA `(.L_x_59) ;  /* 0x0000000400609947 */ /* 0x000fec0003800000 */
[----:B------:R-:W-:Y:S01]  /*b3c0*/  LOP3.LUT P1, RZ, R24, 0x1, RZ, 0xc0, !PT ;  /* 0x0000000118ff7812 */ /* 0x000fe2000782c0ff */
[----:B------:R-:W-:-:S12]  /*b3d0*/  IMAD.MOV.U32 R10, RZ, RZ, R15 ;  /* 0x000000ffff0a7224 */ /* 0x000fd800078e000f */
[----:B------:R-:W-:Y:S05]  /*b3e0*/  @!P1 BRA `(.L_x_60) ;  /* 0x00000000004c9947 */ /* 0x000fea0003800000 */
[----:B------:R-:W0:Y:S01]  /*b3f0*/  LDC R10, c[0x0][0x43c] ;  /* 0x00010f00ff0a7b82 */ /* 0x000e220000000800 */
[----:B------:R-:W-:Y:S01]  /*b400*/  IMAD.MOV.U32 R11, RZ, RZ, R15 ;  /* 0x000000ffff0b7224 */ /* 0x000fe200078e000f */
[----:B------:R-:W-:-:S06]  /*b410*/  ULDC.64 UR4, c[0x0][0x428] ;  /* 0x00010a0000047ab9 */ /* 0x000fcc0000000a00 */
[----:B------:R-:W1:Y:S01]  /*b420*/  LDC.64 R6, c[0x0][0x418] ;  /* 0x00010600ff067b82 */ /* 0x000e620000000a00 */
[----:B0-----:R-:W-:-:S13]  /*b430*/  ISETP.NE.AND P0, PT, R10, 0x1, PT ;  /* 0x000000010a00780c */ /* 0x001fda0003f05270 */
[----:B------:R-:W0:Y:S02]  /*b440*/  @P0 LDC.64 R4, c[0x0][0x440] ;  /* 0x00011000ff040b82 */ /* 0x000e240000000a00 */
[----:B0-----:R-:W-:-:S05]  /*b450*/  @P0 IMAD.HI.U32 R4, R15, R4, RZ ;  /* 0x000000040f040227 */ /* 0x001fca00078e00ff */
[----:B------:R-:W-:Y:S01]  /*b460*/  @P0 SHF.R.U32.HI R11, RZ, R5, R4 ;  /* 0x00000005ff0b0219 */ /* 0x000fe20000011604 */
[----:B------:R-:W-:-:S03]  /*b470*/  IMAD R4, R18, UR4, RZ ;  /* 0x0000000412047c24 */ /* 0x000fc6000f8e02ff */
[--C-:B------:R-:W-:Y:S01]  /*b480*/  SHF.R.S32.HI R5, RZ, 0x1f, R11.reuse ;  /* 0x0000001fff057819 */ /* 0x100fe2000001140b */
[----:B------:R-:W-:Y:S02]  /*b490*/  IMAD R19, R23, UR5, R4 ;  /* 0x0000000517137c24 */ /* 0x000fe4000f8e0204 */
[----:B------:R-:W-:-:S04]  /*b4a0*/  IMAD.MOV.U32 R4, RZ, RZ, R11 ;  /* 0x000000ffff047224 */ /* 0x000fc800078e000b */
[----:B------:R-:W-:-:S05]  /*b4b0*/  IMAD.WIDE.U32 R4, R23, UR4, R4 ;  /* 0x0000000417047c25 */ /* 0x000fca000f8e0004 */
[----:B------:R-:W-:Y:S02]  /*b4c0*/  IADD3 R5, R19, R5, RZ ;  /* 0x0000000513057210 */ /* 0x000fe40007ffe0ff */
[----:B-1----:R-:W-:-:S04]  /*b4d0*/  LEA R6, P0, R4, R6, 0x2 ;  /* 0x0000000604067211 */ /* 0x002fc800078010ff */
[----:B------:R-:W-:-:S05]  /*b4e0*/  LEA.HI.X R7, R4, R7, R5, 0x2, P0 ;  /* 0x0000000704077211 */ /* 0x000fca00000f1405 */
[----:B------:R0:W5:Y:S01]  /*b4f0*/  LDG.E R19, desc[UR42][R6.64] ;  /* 0x0000002a06137981 */ /* 0x000162000c1e1900 */
[----:B------:R-:W-:-:S04]  /*b500*/  IMAD.MOV R4, RZ, RZ, -R11 ;  /* 0x000000ffff047224 */ /* 0x000fc800078e0a0b */
[----:B------:R-:W-:-:S07]  /*b510*/  IMAD R10, R10, R4, R15 ;  /* 0x000000040a0a7224 */ /* 0x000fce00078e020f */
.L_x_60:
[----:B0-----:R-:W-:Y:S02]  /*b520*/  LEA R7, R3, UR39, 0x3 ;  /* 0x0000002703077c11 */ /* 0x001fe4000f8e18ff */
[----:B------:R-:W-:Y:S02]  /*b530*/  SHF.L.U32 R4, R0, 0x1f, RZ ;  /* 0x0000001f00047819 */ /* 0x000fe400000006ff */
[----:B------:R-:W-:Y:S02]  /*b540*/  ISETP.NE.AND P1, PT, R16, RZ, PT ;  /* 0x000000ff1000720c */ /* 0x000fe40003f25270 */
[----:B------:R-:W0:Y:S02]  /*b550*/  SYNCS.PHASECHK.TRANS64.TRYWAIT P0, [R7+URZ+0x12480], R4 ;  /* 0x01248004070075a7 */ /* 0x000e24000800017f */
[----:B0-----:R-:W-:Y:S09]  /*b560*/  @!P0 BRA `(.L_x_61) ;  /* 0x0000001800cc8947 */ /* 0x001ff20003800000 */
.L_x_115:
[----:B------:R-:W-:Y:S04]  /*b570*/  BSSY B1, `(.L_x_62) ;  /* 0x0000007000017945 */ /* 0x000fe80003800000 */
[----:B------:R-:W-:Y:S05]  /*b580*/  @P1 BRA `(.L_x_63) ;  /* 0x0000000000141947 */ /* 0x000fea0003800000 */
[----:B------:R-:W-:Y:S01]  /*b590*/  ISETP.NE.AND P0, PT, R13, RZ, PT ;  /* 0x000000ff0d00720c */ /* 0x000fe20003f05270 */
[----:B------:R-:W-:-:S04]  /*b5a0*/  IMAD.MOV.U32 R6, RZ, RZ, 0x2800 ;  /* 0x00002800ff067424 */ /* 0x000fc800078e00ff */
[----:B------:R1:W-:Y:S08]  /*b5b0*/  SYNCS.ARRIVE.TRANS64 RZ, [R7+URZ+0x12470], R6 ;  /* 0x0124700607ff79a7 */ /* 0x0003f0000800003f */
[----:B------:R-:W-:Y:S05]  /*b5c0*/  @!P0 BRA `(.L_x_63) ;  /* 0x0000000000048947 */ /* 0x000fea0003800000 */
[----:B------:R-:W-:Y:S01]  /*b5d0*/  BPT.TRAP 0x1 ;  /* 0x000000040000795c */ /* 0x000fe20000300000 */
.L_x_63:
[----:B------:R-:W-:Y:S05]  /*b5e0*/  BSYNC B1 ;  /* 0x0000000000017941 */ /* 0x000fea0003800000 */
.L_x_62:
[----:B-1----:R-:W-:Y:S01]  /*b5f0*/  IMAD.U32 R6, RZ, RZ, UR39 ;  /* 0x00000027ff067e24 */ /* 0x002fe2000f8e00ff */
[----:B------:R-:W-:Y:S01]  /*b600*/  R2UR UR33, R7 ;  /* 0x00000000072172ca */ /* 0x000fe200000e0000 */
[----:B------:R-:W-:Y:S01]  /*b610*/  IMAD R11, R10, 0xa0, RZ ;  /* 0x000000a00a0b7824 */ /* 0x000fe200078e02ff */
[----:B------:R-:W-:Y:S01]  /*b620*/  ULDC.64 UR4, c[0x0][0x198] ;  /* 0x0000660000047ab9 */ /* 0x000fe20000000a00 */
[----:B------:R-:W-:Y:S01]  /*b630*/  IMAD R6, R3, 0x2800, R6 ;  /* 0x0000280003067824 */ /* 0x000fe200078e0206 */
[----:B------:R-:W-:Y:S01]  /*b640*/  UIADD3 UR4, UP0, UR4, 0x470, URZ ;  /* 0x0000047004047890 */ /* 0x000fe2000ff1e03f */
[----:B------:R-:W-:Y:S01]  /*b650*/  IMAD.MOV.U32 R20, RZ, RZ, RZ ;  /* 0x000000ffff147224 */ /* 0x000fe200078e00ff */
[----:B------:R-:W-:Y:S01]  /*b660*/  R2UR UR35, R11 ;  /* 0x000000000b2372ca */ /* 0x000fe200000e0000 */
[----:B------:R-:W-:Y:S01]  /*b670*/  UMOV UR6, 0x0 ;  /* 0x0000000000067882 */ /* 0x000fe20000000000 */
[----:B------:R-:W-:Y:S01]  /*b680*/  R2UR UR32, R6 ;  /* 0x00000000062072ca */ /* 0x000fe200000e0000 */
[----:B------:R-:W-:Y:S01]  /*b690*/  UIADD3.X UR5, URZ, UR5, URZ, UP0, !UPT ;  /* 0x000000053f057290 */ /* 0x000fe200087fe43f */
[----:B------:R-:W-:Y:S01]  /*b6a0*/  R2UR UR34, R20 ;  /* 0x00000000142272ca */ /* 0x000fe200000e0000 */
[----:B------:R-:W-:Y:S01]  /*b6b0*/  UMOV UR7, 0x14f00000 ;  /* 0x14f0000000077882 */ /* 0x000fe20000000000 */
[----:B------:R-:W-:Y:S01]  /*b6c0*/  PLOP3.LUT P0, PT, PT, PT, PT, 0x80, 0x0 ;  /* 0x000000000000781c */ /* 0x000fe20003f0f070 */
[----:B------:R-:W-:-:S08]  /*b6d0*/  UIADD3 UR33, UR33, 0x12470, URZ ;  /* 0x0001247021217890 */ /* 0x000fd0000fffe03f */
[----:B------:R-:W-:-:S12]  /*b6e0*/  UIADD3 UR32, UR32, 0x5200, URZ ;  /* 0x0000520020207890 */ /* 0x000fd8000fffe03f */
.L_x_64:
[----:B------:R-:W-:-:S13]  /*b6f0*/  @P0 ELECT P2, URZ, PT ;  /* 0x00000000003f082f */ /* 0x000fda0003840000 */
[----:B-----5:R-:W-:Y:S02]  /*b700*/  @P2 R2UR UR37, R19 ;  /* 0x00000000132522ca */ /* 0x020fe400000e0000 */
[----:B------:R-:W-:-:S11]  /*b710*/  @P2 PLOP3.LUT P0, PT, P2, PT, PT, 0x8, 0x0 ;  /* 0x000000000000281c */ /* 0x000fd6000170e170 */
[----:B------:R1:W-:Y:S01]  /*b720*/  UTMALDG.4D [UR32], [UR4], desc[UR6] ;  /* 0x00000620040075b4 */ /* 0x0003e20008019000 */
[----:B------:R-:W-:Y:S01]  /*b730*/  PLOP3.LUT P2, PT, PT, PT, PT, 0x8, 0x0 ;  /* 0x000000000000781c */ /* 0x000fe20003f4e170 */
[----:B-1----:R-:W-:-:S12]  /*b740*/  @P0 BRA.U.ANY `(.L_x_64) ;  /* 0xfffffffd00e80947 */ /* 0x002fd8000393ffff */
[----:B------:R-:W1:Y:S02]  /*b750*/  SYNCS.PHASECHK.TRANS64.TRYWAIT P0, [R7+URZ+0x12440], R4 ;  /* 0x01244004070075a7 */ /* 0x000e64000800017f */
[----:B-1----:R-:W-:Y:S05]  /*b760*/  @!P0 BRA `(.L_x_65) ;  /* 0x0000001800608947 */ /* 0x002fea0003800000 */
.L_x_116:
[----:B------:R-:W-:Y:S01]  /*b770*/  BSSY B1, `(.L_x_66) ;  /* 0x0000009000017945 */ /* 0x000fe20003800000 */
[----:B01----:R-:W-:Y:S01]  /*b780*/  MOV R4, 0x0 ;  /* 0x0000000000047802 */ /* 0x003fe20000000f00 */
[----:B------:R-:W-:Y:S02]  /*b790*/  IMAD.MOV.U32 R5, RZ, RZ, 0x14f00000 ;  /* 0x14f00000ff057424 */ /* 0x000fe400078e00ff */
[----:B------:R-:W-:Y:S05]  /*b7a0*/  @P1 BRA `(.L_x_67) ;  /* 0x0000000000141947 */ /* 0x000fea0003800000 */
[----:B------:R-:W-:Y:S01]  /*b7b0*/  ISETP.NE.AND P0, PT, R13, RZ, PT ;  /* 0x000000ff0d00720c */ /* 0x000fe20003f05270 */
[----:B------:R-:W-:-:S04]  /*b7c0*/  IMAD.MOV.U32 R10, RZ, RZ, 0x2800 ;  /* 0x00002800ff0a7424 */ /* 0x000fc800078e00ff */
[----:B------:R0:W-:Y:S08]  /*b7d0*/  SYNCS.ARRIVE.TRANS64 RZ, [R7+URZ+0x12430], R10 ;  /* 0x0124300a07ff79a7 */ /* 0x0001f0000800003f */
[----:B------:R-:W-:Y:S05]  /*b7e0*/  @!P0 BRA `(.L_x_67) ;  /* 0x0000000000048947 */ /* 0x000fea0003800000 */
[----:B------:R-:W-:Y:S01]  /*b7f0*/  BPT.TRAP 0x1 ;  /* 0x000000040000795c */ /* 0x000fe20000300000 */
.L_x_67:
[----:B------:R-:W-:Y:S05]  /*b800*/  BSYNC B1 ;  /* 0x0000000000017941 */ /* 0x000fea0003800000 */
.L_x_66:
[----:B------:R-:W-:Y:S01]  /*b810*/  R2UR UR8, R6 ;  /* 0x00000000060872ca */ /* 0x000fe200000e0000 */
[----:B------:R-:W-:Y:S01]  /*b820*/  ULDC.64 UR4, c[0x0][0x198] ;  /* 0x0000660000047ab9 */ /* 0x000fe20000000a00 */
[----:B------:R-:W-:Y:S01]  /*b830*/  R2UR UR9, R7 ;  /* 0x00000000070972ca */ /* 0x000fe200000e0000 */
[----:B------:R-:W-:Y:S01]  /*b840*/  UIADD3 UR4, UP0, UR4, 0x370, URZ ;  /* 0x0000037004047890 */ /* 0x000fe2000ff1e03f */
[----:B------:R-:W-:Y:S02]  /*b850*/  R2UR UR6, R4 ;  /* 0x00000000040672ca */ /* 0x000fe400000e0000 */
[----:B------:R-:W-:Y:S01]  /*b860*/  R2UR UR7, R5 ;  /* 0x00000000050772ca */ /* 0x000fe200000e0000 */
[----:B------:R-:W-:Y:S01]  /*b870*/  UIADD3.X UR5, URZ, UR5, URZ, UP0, !UPT ;  /* 0x000000053f057290 */ /* 0x000fe200087fe43f */
[----:B------:R-:W-:Y:S02]  /*b880*/  R2UR UR10, R20 ;  /* 0x00000000140a72ca */ /* 0x000fe400000e0000 */
[----:B------:R-:W-:-:S02]  /*b890*/  R2UR UR11, R11 ;  /* 0x000000000b0b72ca */ /* 0x000fc400000e0000 */
[----:B------:R-:W-:Y:S01]  /*b8a0*/  PLOP3.LUT P0, PT, PT, PT, PT, 0x80, 0x0 ;  /* 0x000000000000781c */ /* 0x000fe20003f0f070 */
[----:B------:R-:W-:Y:S02]  /*b8b0*/  UIADD3 UR8, UR8, 0xd200, URZ ;  /* 0x0000d20008087890 */ /* 0x000fe4000fffe03f */
[----:B------:R-:W-:-:S12]  /*b8c0*/  UIADD3 UR9, UR9, 0x12430, URZ ;  /* 0x0001243009097890 */ /* 0x000fd8000fffe03f */
.L_x_68:
[----:B------:R-:W-:-:S13]  /*b8d0*/  @P0 ELECT P1, URZ, PT ;  /* 0x00000000003f082f */ /* 0x000fda0003820000 */
[----:B------:R-:W-:Y:S01]  /*b8e0*/  @P1 R2UR UR13, R19 ;  /* 0x00000000130d12ca */ /* 0x000fe200000e0000 */
[----:B------:R-:W-:Y:S01]  /*b8f0*/  UMOV UR12, UR36 ;  /* 0x00000024000c7c82 */ /* 0x000fe20008000000 */
[----:B------:R-:W-:-:S11]  /*b900*/  @P1 PLOP3.LUT P0, PT, P1, PT, PT, 0x8, 0x0 ;  /* 0x000000000000181c */ /* 0x000fd60000f0e170 */
[----:B------:R1:W-:Y:S01]  /*b910*/  UTMALDG.4D [UR8], [UR4], desc[UR6] ;  /* 0x00000608040075b4 */ /* 0x0003e20008019000 */
[----:B------:R-:W-:Y:S01]  /*b920*/  PLOP3.LUT P1, PT, PT, PT, PT, 0x8, 0x0 ;  /* 0x000000000000781c */ /* 0x000fe20003f2e170 */
[----:B-1----:R-:W-:-:S12]  /*b930*/  @P0 BRA.U.ANY `(.L_x_68) ;  /* 0xfffffffd00e40947 */ /* 0x002fd8000393ffff */
.L_x_59:
[----:B------:R-:W-:Y:S05]  /*b940*/  BSYNC B0 ;  /* 0x0000000000007941 */ /* 0x000fea0003800000 */
.L_x_58:
[----:B------:R-:W-:-:S13]  /*b950*/  ISETP.NE.AND P0, PT, R12, 0x3, PT ;  /* 0x000000030c00780c */ /* 0x000fda0003f05270 */
[----:B------:R-:W-:Y:S05]  /*b960*/  @!P0 BRA `(.L_x_69) ;  /* 0x0000000000048947 */ /* 0x000fea0003800000 */
[----:B------:R-:W-:Y:S01]  /*b970*/  BPT.TRAP 0x1 ;  /* 0x000000040000795c */ /* 0x000fe20000300000 */
.L_x_69:
[----:B------:R-:W-:Y:S02]  /*b980*/  LOP3.LUT R5, R8, 0x1, RZ, 0x3c, !PT ;  /* 0x0000000108057812 */ /* 0x000fe400078e3cff */
[----:B------:R-:W-:Y:S02]  /*b990*/  LEA R20, R9, UR39, 0x3 ;  /* 0x0000002709147c11 */ /* 0x000fe4000f8e18ff */
[----:B------:R-:W-:Y:S02]  /*b9a0*/  SHF.L.U32 R5, R5, 0x1f, RZ ;  /* 0x0000001f05057819 */ /* 0x000fe400000006ff */
[----:B------:R-:W-:Y:S02]  /*b9b0*/  ISETP.NE.AND P1, PT, R14, 0x3, PT ;  /* 0x000000030e00780c */ /* 0x000fe40003f25270 */
[----:B------:R-:W1:Y:S02]  /*b9c0*/  SYNCS.PHASECHK.TRANS64.TRYWAIT P0, [R20+URZ+0x12470], R5 ;  /* 0x01247005140075a7 */ /* 0x000e64000800017f */
[----:B-1----:R-:W-:Y:S09]  /*b9d0*/  @!P0 BRA `(.L_x_70) ;  /* 0x0000001400d88947 */ /* 0x002ff20003800000 */
.L_x_117:
[----:B------:R-:W-:Y:S05]  /*b9e0*/  @!P1 BRA `(.L_x_71) ;  /* 0x0000000000049947 */ /* 0x000fea0003800000 */
[----:B------:R-:W-:Y:S01]  /*b9f0*/  BPT.TRAP 0x1 ;  /* 0x000000040000795c */ /* 0x000fe20000300000 */
.L_x_71:
[----:B-1----:R-:W-:Y:S01]  /*ba00*/  SHF.L.U32 R5, R8, 0x1f, RZ ;  /* 0x0000001f08057819 */ /* 0x002fe200000006ff */
[----:B0-----:R-:W-:-:S03]  /*ba10*/  IMAD R10, R9, 0x2800, RZ ;  /* 0x00002800090a7824 */ /* 0x001fc600078e02ff */
[----:B------:R-:W0:Y:S02]  /*ba20*/  SYNCS.PHASECHK.TRANS64.TRYWAIT P0, [R20+URZ+0x12460], R5 ;  /* 0x01246005140075a7 */ /* 0x000e24000800017f */
[----:B0-----:R-:W-:Y:S05]  /*ba30*/  @!P0 BRA `(.L_x_72) ;  /* 0x0000001400d48947 */ /* 0x001fea0003800000 */
.L_x_118:
[C---:B------:R-:W-:Y:S01]  /*ba40*/  LOP3.LUT R25, R10.reuse, R22, RZ, 0xfc, !PT ;  /* 0x000000160a197212 */ /* 0x040fe200078efcff */
[----:B------:R-:W-:Y:S05]  /*ba50*/  WARPSYNC.ALL ;  /* 0x0000000000007948 */ /* 0x000fea0003800000 */
[----:B0-----:R-:W0:Y:S01]  /*ba60*/  LDSM.16.MT88.4 R4, [R25+UR39+0x5200] ;  /* 0x005200271904783b */ /* 0x001e220008004200 */
[----:B------:R-:W-:-:S05]  /*ba70*/  LOP3.LUT R21, R10, R17, RZ, 0xfc, !PT ;  /* 0x000000110a157212 */ /* 0x000fca00078efcff */
[----:B------:R-:W-:Y:S01]  /*ba80*/  VIADD R21, R21, UR39 ;  /* 0x0000002715157c36 */ /* 0x000fe20008000000 */
[C-C-:B0-----:R-:W-:Y:S02]  /*ba90*/  PRMT R8, R4.reuse, 0x6420, R5.reuse ;  /* 0x0000642004087816 */ /* 0x141fe40000000005 */
[----:B------:R-:W-:Y:S02]  /*baa0*/  PRMT R9, R4, 0x7531, R5 ;  /* 0x0000753104097816 */ /* 0x000fe40000000005 */
[C-C-:B------:R-:W-:Y:S02]  /*bab0*/  PRMT R10, R6.reuse, 0x6420, R7.reuse ;  /* 0x00006420060a7816 */ /* 0x140fe40000000007 */
[----:B------:R-:W-:-:S05]  /*bac0*/  PRMT R11, R6, 0x7531, R7 ;  /* 0x00007531060b7816 */ /* 0x000fca0000000007 */
[----:B------:R-:W-:Y:S04]  /*bad0*/  STSM.16.M88.4 [R21+0x200], R8 ;  /* 0x0002000815007844 */ /* 0x000fe80000000200 */
[----:B------:R-:W0:Y:S02]  /*bae0*/  LDSM.16.MT88.4 R4, [R25+UR39+0x5a00] ;  /* 0x005a00271904783b */ /* 0x000e240008004200 */
[C-C-:B0-----:R-:W-:Y:S02]  /*baf0*/  PRMT R8, R4.reuse, 0x6420, R5.reuse ;  /* 0x0000642004087816 */ /* 0x141fe40000000005 */
[----:B------:R-:W-:Y:S02]  /*bb00*/  PRMT R9, R4, 0x7531, R5 ;  /* 0x0000753104097816 */ /* 0x000fe40000000005 */
[----:B------:R-:W-:-:S02]  /*bb10*/  PRMT R10, R6, 0x6420, R7 ;  /* 0x00006420060a7816 */ /* 0x000fc40000000007 */
        /* <DEDUP_REMOVED lines=19> */
[----:B------:R0:W-:Y:S01]  /*bc50*/  STSM.16.M88.4 [R21+0x2200], R8 ;  /* 0x0022000815007844 */ /* 0x0001e20000000200 */
[----:B------:R-:W-:Y:S01]  /*bc60*/  @!PT LDS RZ, [RZ] ;  /* 0x00000000fffff984 */ /* 0x000fe20000000800 */
[----:B------:R-:W-:Y:S01]  /*bc70*/  @!PT LDS RZ, [RZ] ;  /* 0x00000000fffff984 */ /* 0x000fe20000000800 */
[----:B------:R-:W-:Y:S01]  /*bc80*/  @!PT LDS RZ, [RZ] ;  /* 0x00000000fffff984 */ /* 0x000fe20000000800 */
[----:B------:R-:W-:Y:S01]  /*bc90*/  @!PT LDS RZ, [RZ] ;  /* 0x00000000fffff984 */ /* 0x000fe20000000800 */
[----:B------:R1:W-:Y:S06]  /*bca0*/  MEMBAR.ALL.CTA ;  /* 0x0000000000007992 */ /* 0x0003ec0000008000 */
[----:B-1----:R-:W1:Y:S01]  /*bcb0*/  FENCE.VIEW.ASYNC.S ;  /* 0x00000000000073c6 */ /* 0x002e620000000000 */
[----:B------:R-:W-:Y:S05]  /*bcc0*/  @!P1 BRA `(.L_x_73) ;  /* 0x0000000000049947 */ /* 0x000fea0003800000 */
[----:B------:R-:W-:Y:S01]  /*bcd0*/  BPT.TRAP 0x1 ;  /* 0x000000040000795c */ /* 0x000fe20000300000 */
.L_x_73:
[----:B-1----:R1:W-:Y:S01]  /*bce0*/  SYNCS.ARRIVE.TRANS64.A1T0 RZ, [R20+URZ+0x12450], RZ ;  /* 0x012450ff14ff79a7 */ /* 0x0023e2000810003f */
[----:B------:R-:W-:Y:S01]  /*bcf0*/  BAR.SYNC.DEFER_BLOCKING 0x2, 0x80 ;  /* 0x0082000000007b1d */ /* 0x000fe20000010000 */
[----:B------:R-:W-:Y:S01]  /*bd00*/  ISETP.NE.AND P0, PT, R16, RZ, PT ;  /* 0x000000ff1000720c */ /* 0x000fe20003f05270 */
[----:B0-----:R-:W-:Y:S02]  /*bd10*/  IMAD.MOV.U32 R9, RZ, RZ, R3 ;  /* 0x000000ffff097224 */ /* 0x001fe400078e0003 */
[----:B------:R-:W-:-:S10]  /*bd20*/  IMAD.MOV.U32 R8, RZ, RZ, R0 ;  /* 0x000000ffff087224 */ /* 0x000fd400078e0000 */
[----:B------:R-:W-:-:S05]  /*bd30*/  @!P0 VIADD R4, R20, 0x12480 ;  /* 0x0001248014048836 */ /* 0x000fca0000000000 */
[----:B------:R-:W-:-:S04]  /*bd40*/  @!P0 PRMT R4, RZ, 0x654, R4 ;  /* 0x00000654ff048816 */ /* 0x000fc80000000004 */
[----:B------:R1:W-:Y:S01]  /*bd50*/  @!P0 SYNCS.ARRIVE.TRANS64.RED.A1T0 RZ, [R4+URZ], RZ ;  /* 0x000000ff04ff89a7 */ /* 0x0003e2000810043f */
[C---:B------:R-:W-:Y:S02]  /*bd60*/  ISETP.GT.AND P0, PT, R15.reuse, UR40, PT ;  /* 0x000000280f007c0c */ /* 0x040fe4000bf04270 */
[----:B------:R-:W-:-:S11]  /*bd70*/  IADD3 R15, R15, -0x1, RZ ;  /* 0xffffffff0f0f7810 */ /* 0x000fd60007ffe0ff */
[----:B-1----:R-:W-:Y:S05]  /*bd80*/  @P0 BRA `(.L_x_74) ;  /* 0xfffffff4006c0947 */ /* 0x002fea000383ffff */
[----:B------:R-:W-:Y:S05]  /*bd90*/  BRA `(.L_x_75) ;  /* 0x0000000000087947 */ /* 0x000fea0003800000 */
.L_x_57:
[----:B0-----:R-:W-:Y:S02]  /*bda0*/  IMAD.MOV.U32 R3, RZ, RZ, RZ ;  /* 0x000000ffff037224 */ /* 0x001fe400078e00ff */
[----:B------:R-:W-:-:S07]  /*bdb0*/  IMAD.MOV.U32 R0, RZ, RZ, 0x1 ;  /* 0x00000001ff007424 */ /* 0x000fce00078e00ff */
.L_x_75:
[----:B------:R-:W-:-:S04]  /*bdc0*/  ULOP3.LUT UR4, UR41, 0x1, URZ, 0xfc, !UPT ;  /* 0x0000000129047892 */ /* 0x000fc8000f8efc3f */
[----:B------:R-:W-:-:S06]  /*bdd0*/  UISETP.NE.AND UP0, UPT, UR4, 0x3, UPT ;  /* 0x000000030400788c */ /* 0x000fcc000bf05270 */
[----:B------:R-:W-:-:S13]  /*bde0*/  PLOP3.LUT P0, PT, PT, PT, UP0, 0x80, 0x0 ;  /* 0x000000000000781c */ /* 0x000fda0003f0f008 */
[----:B------:R-:W-:Y:S05]  /*bdf0*/  @!P0 BRA `(.L_x_76) ;  /* 0x0000000000048947 */ /* 0x000fea0003800000 */
[----:B------:R-:W-:Y:S01]  /*be00*/  BPT.TRAP 0x1 ;  /* 0x000000040000795c */ /* 0x000fe20000300000 */
.L_x_76:
[----:B------:R-:W-:Y:S01]  /*be10*/  LOP3.LUT R5, R0, 0x1, RZ, 0x3c, !PT ;  /* 0x0000000100057812 */ /* 0x000fe200078e3cff */
[----:B------:R-:W-:Y:S01]  /*be20*/  BSSY B0, `(.L_x_77) ;  /* 0x0000005000007945 */ /* 0x000fe20003800000 */
[----:B------:R-:W-:Y:S02]  /*be30*/  LEA R12, R3, UR39, 0x3 ;  /* 0x00000027030c7c11 */ /* 0x000fe4000f8e18ff */
[----:B------:R-:W-:-:S04]  /*be40*/  SHF.L.U32 R5, R5, 0x1f, RZ ;  /* 0x0000001f05057819 */ /* 0x000fc800000006ff */
[----:B------:R-:W0:Y:S02]  /*be50*/  SYNCS.PHASECHK.TRANS64.TRYWAIT P0, [R12+URZ+0x12470], R5 ;  /* 0x012470050c0075a7 */ /* 0x000e24000800017f */
[----:B0-----:R-:W-:Y:S05]  /*be60*/  @!P0 BRA `(.L_x_78) ;  /* 0x0000001000dc8947 */ /* 0x001fea0003800000 */
.L_x_119:
[----:B------:R-:W-:Y:S05]  /*be70*/  BSYNC B0 ;  /* 0x0000000000007941 */ /* 0x000fea0003800000 */
.L_x_77:
[----:B------:R-:W-:-:S06]  /*be80*/  ULOP3.LUT UR4, UR41, 0x2, URZ, 0xfc, !UPT ;  /* 0x0000000229047892 */ /* 0x000fcc000f8efc3f */
[----:B------:R-:W-:-:S04]  /*be90*/  MOV R4, UR4 ;  /* 0x0000000400047c02 */ /* 0x000fc80008000f00 */
[----:B------:R-:W-:-:S13]  /*bea0*/  ISETP.NE.AND P1, PT, R4, 0x3, PT ;  /* 0x000000030400780c */ /* 0x000fda0003f25270 */
[----:B------:R-:W-:Y:S05]  /*beb0*/  @!P1 BRA `(.L_x_79) ;  /* 0x0000000000049947 */ /* 0x000fea0003800000 */
[----:B------:R-:W-:Y:S01]  /*bec0*/  BPT.TRAP 0x1 ;  /* 0x000000040000795c */ /* 0x000fe20000300000 */
.L_x_79:
[----:B0-----:R-:W-:Y:S01]  /*bed0*/  SHF.L.U32 R5, R0, 0x1f, RZ ;  /* 0x0000001f00057819 */ /* 0x001fe200000006ff */
[----:B------:R-:W-:-:S03]  /*bee0*/  IMAD R8, R3, 0x2800, RZ ;  /* 0x0000280003087824 */ /* 0x000fc600078e02ff */
[----:B------:R-:W0:Y:S02]  /*bef0*/  SYNCS.PHASECHK.TRANS64.TRYWAIT P0, [R12+URZ+0x12460], R5 ;  /* 0x012460050c0075a7 */ /* 0x000e24000800017f */
[----:B------:R-:W-:Y:S01]  /*bf00*/  LOP3.LUT R22, R8, R22, RZ, 0xfc, !PT ;  /* 0x0000001608167212 */ /* 0x000fe200078efcff */
[----:B0-----:R-:W-:Y:S06]  /*bf10*/  @!P0 BRA `(.L_x_80) ;  /* 0x0000001000c48947 */ /* 0x001fec0003800000 */
.L_x_120:
        /* <DEDUP_REMOVED lines=41> */
.L_x_81:
[----:B-1----:R-:W-:Y:S01]  /*c1b0*/  SYNCS.ARRIVE.TRANS64.A1T0 RZ, [R12+URZ+0x12450], RZ ;  /* 0x012450ff0cff79a7 */ /* 0x002fe2000810003f */
[----:B------:R-:W-:Y:S01]  /*c1c0*/  BAR.SYNC.DEFER_BLOCKING 0x2, 0x80 ;  /* 0x0082000000007b1d */ /* 0x000fe20000010000 */
[----:B------:R-:W-:Y:S01]  /*c1d0*/  ISETP.NE.AND P0, PT, R16, RZ, PT ;  /* 0x000000ff1000720c */ /* 0x000fe20003f05270 */
[----:B------:R-:W-:-:S12]  /*c1e0*/  VIADD R3, R3, 0x1 ;  /* 0x0000000103037836 */ /* 0x000fd80000000000 */
[----:B------:R-:W-:-:S05]  /*c1f0*/  @!P0 VIADD R4, R12, 0x12480 ;  /* 0x000124800c048836 */ /* 0x000fca0000000000 */
[----:B------:R-:W-:-:S04]  /*c200*/  @!P0 PRMT R4, RZ, 0x654, R4 ;  /* 0x00000654ff048816 */ /* 0x000fc80000000004 */
[----:B------:R1:W-:Y:S01]  /*c210*/  @!P0 SYNCS.ARRIVE.TRANS64.RED.A1T0 RZ, [R4+URZ], RZ ;  /* 0x000000ff04ff89a7 */ /* 0x0003e2000810043f */
[----:B------:R-:W-:-:S04]  /*c220*/  ISETP.NE.AND P0, PT, R3, 0x2, PT ;  /* 0x000000020300780c */ /* 0x000fc80003f05270 */
[----:B------:R-:W-:Y:S02]  /*c230*/  SEL R5, RZ, 0x1, P0 ;  /* 0x00000001ff057807 */ /* 0x000fe40000000000 */
[----:B------:R-:W-:Y:S01]  /*c240*/  SEL R3, R3, RZ, P0 ;  /* 0x000000ff03037207 */ /* 0x000fe20000000000 */
[----:B-1----:R-:W-:Y:S01]  /*c250*/  IMAD.MOV.U32 R4, RZ, RZ, RZ ;  /* 0x000000ffff047224 */ /* 0x002fe200078e00ff */
[----:B------:R-:W-:-:S07]  /*c260*/  LOP3.LUT R0, R0, R5, RZ, 0x3c, !PT ;  /* 0x0000000500007212 */ /* 0x000fce00078e3cff */
.L_x_40:
[----:B------:R-:W0:Y:S01]  /*c270*/  S2R R6, SR_CgaCtaId ;  /* 0x0000000000067919 */ /* 0x000e220000008800 */
[----:B------:R-:W-:Y:S02]  /*c280*/  MOV R5, 0x400 ;  /* 0x0000040000057802 */ /* 0x000fe40000000f00 */
[----:B------:R-:W-:Y:S02]  /*c290*/  SHF.L.U32 R4, R4, 0x1f, RZ ;  /* 0x0000001f04047819 */ /* 0x000fe400000006ff */
[----:B0-----:R-:W-:-:S04]  /*c2a0*/  LEA R9, R6, R5, 0x18 ;  /* 0x0000000506097211 */ /* 0x001fc800078ec0ff */
[----:B------:R-:W0:Y:S02]  /*c2b0*/  SYNCS.PHASECHK.TRANS64.TRYWAIT P0, [R9+URZ+0x12420], R4 ;  /* 0x01242004090075a7 */ /* 0x000e24000800017f */
[----:B0-----:R-:W-:Y:S05]  /*c2c0*/  @!P0 BRA `(.L_x_82) ;  /* 0x0000000c00ec8947 */ /* 0x001fea0003800000 */
.L_x_121:
[----:B------:R-:W1:Y:S02]  /*c2d0*/  SHFL.IDX PT, R2, R2, RZ, 0x1f ;  /* 0x00001fff02027589 */ /* 0x000e6400000e0000 */
[----:B-1----:R-:W-:-:S13]  /*c2e0*/  ISETP.NE.AND P0, PT, R2, RZ, PT ;  /* 0x000000ff0200720c */ /* 0x002fda0003f05270 */
[----:B------:R-:W-:Y:S05]  /*c2f0*/  @P0 BRA `(.L_x_10) ;  /* 0x00000000009c0947 */ /* 0x000fea0003800000 */
[----:B------:R-:W-:-:S13]  /*c300*/  ELECT P0, URZ, PT ;  /* 0x00000000003f782f */ /* 0x000fda0003800000 */
[----:B------:R-:W-:Y:S05]  /*c310*/  @!P0 BRA `(.L_x_10) ;  /* 0x0000000000948947 */ /* 0x000fea0003800000 */
[----:B------:R-:W-:-:S06]  /*c320*/  ULOP3.LUT UR4, UR41, 0x2, URZ, 0xfc, !UPT ;  /* 0x0000000229047892 */ /* 0x000fcc000f8efc3f */
[----:B------:R-:W-:-:S04]  /*c330*/  MOV R2, UR4 ;  /* 0x0000000400027c02 */ /* 0x000fc80008000f00 */
[----:B------:R-:W-:-:S13]  /*c340*/  ISETP.NE.AND P0, PT, R2, 0x3, PT ;  /* 0x000000030200780c */ /* 0x000fda0003f05270 */
[----:B------:R-:W-:Y:S05]  /*c350*/  @!P0 BRA `(.L_x_83) ;  /* 0x0000000000048947 */ /* 0x000fea0003800000 */
[----:B------:R-:W-:Y:S01]  /*c360*/  BPT.TRAP 0x1 ;  /* 0x000000040000795c */ /* 0x000fe20000300000 */
.L_x_83:
[----:B------:R-:W-:Y:S01]  /*c370*/  VIADD R6, R9, 0x12440 ;  /* 0x0001244009067836 */ /* 0x000fe20000000000 */
[----:B0-----:R-:W-:Y:S01]  /*c380*/  SHF.L.U32 R4, R0, 0x1f, RZ ;  /* 0x0000001f00047819 */ /* 0x001fe200000006ff */
[C---:B------:R-:W-:Y:S02]  /*c390*/  VIADD R2, R3.reuse, 0x1 ;  /* 0x0000000103027836 */ /* 0x040fe40000000000 */
[----:B------:R-:W-:-:S03]  /*c3a0*/  IMAD R7, R3, 0x8, R6 ;  /* 0x0000000803077824 */ /* 0x000fc600078e0206 */
[C---:B------:R-:W-:Y:S01]  /*c3b0*/  ISETP.NE.AND P2, PT, R2.reuse, 0x2, PT ;  /* 0x000000020200780c */ /* 0x040fe20003f45270 */
[----:B------:R-:W0:Y:S03]  /*c3c0*/  SYNCS.PHASECHK.TRANS64.TRYWAIT P1, [R7+URZ], R4 ;  /* 0x00000004070075a7 */ /* 0x000e26000802017f */
[----:B------:R-:W-:Y:S02]  /*c3d0*/  SEL R5, RZ, 0x1, P2 ;  /* 0x00000001ff057807 */ /* 0x000fe40001000000 */
[----:B------:R-:W-:Y:S02]  /*c3e0*/  SEL R2, R2, RZ, P2 ;  /* 0x000000ff02027207 */ /* 0x000fe40001000000 */
[----:B------:R-:W-:-:S03]  /*c3f0*/  LOP3.LUT R0, R0, R5, RZ, 0x3c, !PT ;  /* 0x0000000500007212 */ /* 0x000fc600078e3cff */
[----:B------:R-:W-:Y:S01]  /*c400*/  IMAD R5, R2, 0x8, R6 ;  /* 0x0000000802057824 */ /* 0x000fe200078e0206 */
[----:B------:R-:W-:Y:S01]  /*c410*/  SHF.L.U32 R0, R0, 0x1f, RZ ;  /* 0x0000001f00007819 */ /* 0x000fe200000006ff */
[----:B0-----:R-:W-:Y:S06]  /*c420*/  @!P1 BRA `(.L_x_84) ;  /* 0x0000000c00a89947 */ /* 0x001fec0003800000 */
.L_x_122:
[----:B------:R-:W1:Y:S02]  /*c430*/  SYNCS.PHASECHK.TRANS64.TRYWAIT P1, [R5+URZ], R0 ;  /* 0x00000000050075a7 */ /* 0x000e64000802017f */
[----:B-1----:R-:W-:Y:S05]  /*c440*/  @!P1 BRA `(.L_x_85) ;  /* 0x0000000c00b49947 */ /* 0x002fea0003800000 */
.L_x_123:
[----:B------:R-:W-:Y:S05]  /*c450*/  @!P0 BRA `(.L_x_86) ;  /* 0x0000000000048947 */ /* 0x000fea0003800000 */
[----:B------:R-:W-:Y:S01]  /*c460*/  BPT.TRAP 0x1 ;  /* 0x000000040000795c */ /* 0x000fe20000300000 */
.L_x_86:
[----:B------:R-:W-:-:S04]  /*c470*/  LEA R3, R3, R9, 0x3 ;  /* 0x0000000903037211 */ /* 0x000fc800078e18ff */
[----:B------:R-:W2:Y:S02]  /*c480*/  SYNCS.PHASECHK.TRANS64.TRYWAIT P1, [R3+URZ+0x12460], R4 ;  /* 0x01246004030075a7 */ /* 0x000ea4000802017f */
[----:B--2---:R-:W-:Y:S05]  /*c490*/  @!P1 BRA `(.L_x_87) ;  /* 0x0000000c00b49947 */ /* 0x004fea0003800000 */
.L_x_124:
[----:B------:R-:W-:Y:S05]  /*c4a0*/  @!P0 BRA `(.L_x_88) ;  /* 0x0000000000048947 */ /* 0x000fea0003800000 */
[----:B------:R-:W-:Y:S01]  /*c4b0*/  BPT.TRAP 0x1 ;  /* 0x000000040000795c */ /* 0x000fe20000300000 */
.L_x_88:
[----:B-1----:R-:W-:-:S04]  /*c4c0*/  IMAD R5, R2, 0x8, R9 ;  /* 0x0000000802057824 */ /* 0x002fc800078e0209 */
[----:B------:R-:W1:Y:S02]  /*c4d0*/  SYNCS.PHASECHK.TRANS64.TRYWAIT P1, [R5+URZ+0x12460], R0 ;  /* 0x01246000050075a7 */ /* 0x000e64000802017f */
[----:B-1----:R-:W-:Y:S05]  /*c4e0*/  @!P1 BRA `(.L_x_89) ;  /* 0x0000000c00b49947 */ /* 0x002fea0003800000 */
.L_x_125:
[----:B------:R-:W-:Y:S05]  /*c4f0*/  @!P0 BRA `(.L_x_90) ;  /* 0x0000000000048947 */ /* 0x000fea0003800000 */
[----:B------:R-:W-:Y:S01]  /*c500*/  BPT.TRAP 0x1 ;  /* 0x000000040000795c */ /* 0x000fe20000300000 */
.L_x_90:
[----:B------:R-:W3:Y:S02]  /*c510*/  SYNCS.PHASECHK.TRANS64.TRYWAIT P0, [R3+URZ+0x12480], R4 ;  /* 0x01248004030075a7 */ /* 0x000ee4000800017f */
[----:B---3--:R-:W-:Y:S05]  /*c520*/  @!P0 BRA `(.L_x_91) ;  /* 0x0000000c00b88947 */ /* 0x008fea0003800000 */
.L_x_92:
[----:B----4-:R4:W0:Y:S02]  /*c530*/  SYNCS.PHASECHK.TRANS64.TRYWAIT P0, [R5+URZ+0x12480], R0 ;  /* 0x01248000050075a7 */ /* 0x010824000800017f */
[----:B0-----:R-:W-:Y:S05]  /*c540*/  @!P0 NANOSLEEP.SYNCS 0x989680 ;  /* 0x009896800000895d */ /* 0x001fea0003900000 */
[----:B------:R-:W0:Y:S02]  /*c550*/  @!P0 SYNCS.PHASECHK.TRANS64 P0, [R5+URZ+0x12480], R0 ;  /* 0x01248000050085a7 */ /* 0x000e24000800007f */
[----:B0-----:R-:W-:Y:S05]  /*c560*/  @!P0 BRA `(.L_x_92) ;  /* 0xfffffffc00f08947 */ /* 0x001fea000383ffff */
.L_x_10:
[----:B------:R-:W-:Y:S05]  /*c570*/  BSYNC B6 ;  /* 0x0000000000067941 */ /* 0x000fea0003800000 */
.L_x_7:
[----:B------:R-:W-:Y:S05]  /*c580*/  EXIT ;  /* 0x000000000000794d */ /* 0x000fea0003800000 */
.L_x_14:
[----:B0-----:R-:W-:-:S04]  /*c590*/  IMAD.U32 R3, RZ, RZ, UR38 ;  /* 0x00000026ff037e24 */ /* 0x001fc8000f8e00ff */
[----:B------:R0:W1:Y:S03]  /*c5a0*/  SYNCS.PHASECHK.TRANS64.TRYWAIT P0, [R3+URZ+0x12400], R6 ;  /* 0x01240006030075a7 */ /* 0x000066000800017f */
[----:B-1----:R-:W-:Y:S05]  /*c5b0*/  @!P0 NANOSLEEP.SYNCS 0x989680 ;  /* 0x009896800000895d */ /* 0x002fea0003900000 */
[----:B------:R-:W1:Y:S02]  /*c5c0*/  @!P0 SYNCS.PHASECHK.TRANS64 P0, [R3+URZ+0x12400], R6 ;  /* 0x01240006030085a7 */ /* 0x000e64000800007f */
[----:B-1----:R-:W-:Y:S05]  /*c5d0*/  @!P0 BRA `(.L_x_14) ;  /* 0xfffffffc00ec8947 */ /* 0x002fea000383ffff */
[----:B------:R-:W-:Y:S05]  /*c5e0*/  BRA `(.L_x_93) ;  /* 0xffffff4c00c47947 */ /* 0x000fea000383ffff */
.L_x_18:
[----:B0-----:R-:W-:-:S04]  /*c5f0*/  IMAD.U32 R3, RZ, RZ, UR38 ;  /* 0x00000026ff037e24 */ /* 0x001fc8000f8e00ff */
[----:B------:R0:W2:Y:S03]  /*c600*/  SYNCS.PHASECHK.TRANS64.TRYWAIT P2, [R3+URZ+0x12430], R6 ;  /* 0x01243006030075a7 */ /* 0x0000a6000804017f */
[----:B--2---:R-:W-:Y:S05]  /*c610*/  @!P2 NANOSLEEP.SYNCS 0x989680 ;  /* 0x009896800000a95d */ /* 0x004fea0003900000 */
[----:B------:R-:W2:Y:S02]  /*c620*/  @!P2 SYNCS.PHASECHK.TRANS64 P2, [R3+URZ+0x12430], R6 ;  /* 0x012430060300a5a7 */ /* 0x000ea4000804007f */
[----:B--2---:R-:W-:Y:S05]  /*c630*/  @!P2 BRA `(.L_x_18) ;  /* 0xfffffffc00eca947 */ /* 0x004fea000383ffff */
[----:B------:R-:W-:Y:S05]  /*c640*/  BRA `(.L_x_17) ;  /* 0xffffff4c00e07947 */ /* 0x000fea000383ffff */
.L_x_23:
[----:B-1----:R-:W-:-:S04]  /*c650*/  IMAD.U32 R10, RZ, RZ, UR35 ;  /* 0x00000023ff0a7e24 */ /* 0x002fc8000f8e00ff */
[----:B------:R1:W2:Y:S03]  /*c660*/  SYNCS.PHASECHK.TRANS64.TRYWAIT P2, [R10+URZ+0x12430], R3 ;  /* 0x012430030a0075a7 */ /* 0x0002a6000804017f */
[----:B--2---:R-:W-:Y:S05]  /*c670*/  @!P2 NANOSLEEP.SYNCS 0x989680 ;  /* 0x009896800000a95d */ /* 0x004fea0003900000 */
[----:B------:R-:W2:Y:S02]  /*c680*/  @!P2 SYNCS.PHASECHK.TRANS64 P2, [R10+URZ+0x12430], R3 ;  /* 0x012430030a00a5a7 */ /* 0x000ea4000804007f */
[----:B--2---:R-:W-:Y:S05]  /*c690*/  @!P2 BRA `(.L_x_23) ;  /* 0xfffffffc00eca947 */ /* 0x004fea000383ffff */
[----:B------:R-:W-:Y:S05]  /*c6a0*/  BRA `(.L_x_22) ;  /* 0xffffff8000907947 */ /* 0x000fea000383ffff */
.L_x_27:
[----:B-1----:R-:W-:-:S04]  /*c6b0*/  MOV R122, UR12 ;  /* 0x0000000c007a7c02 */ /* 0x002fc80008000f00 */
[----:B------:R1:W2:Y:S03]  /*c6c0*/  SYNCS.PHASECHK.TRANS64.TRYWAIT P2, [R122+URZ+0x12450], R3 ;  /* 0x012450037a0075a7 */ /* 0x0002a6000804017f */
[----:B--2---:R-:W-:Y:S05]  /*c6d0*/  @!P2 NANOSLEEP.SYNCS 0x989680 ;  /* 0x009896800000a95d */ /* 0x004fea0003900000 */
[----:B------:R-:W2:Y:S02]  /*c6e0*/  @!P2 SYNCS.PHASECHK.TRANS64 P2, [R122+URZ+0x12450], R3 ;  /* 0x012450037a00a5a7 */ /* 0x000ea4000804007f */
[----:B--2---:R-:W-:Y:S05]  /*c6f0*/  @!P2 BRA `(.L_x_27) ;  /* 0xfffffffc00eca947 */ /* 0x004fea000383ffff */
[----:B------:R-:W-:Y:S05]  /*c700*/  BRA `(.L_x_26) ;  /* 0xffffff94006c7947 */ /* 0x000fea000383ffff */
.L_x_33:
[----:B-1----:R-:W-:-:S04]  /*c710*/  IMAD.U32 R5, RZ, RZ, UR16 ;  /* 0x00000010ff057e24 */ /* 0x002fc8000f8e00ff */
[----:B------:R1:W2:Y:S03]  /*c720*/  SYNCS.PHASECHK.TRANS64.TRYWAIT P1, [R5+URZ+0x12450], R0 ;  /* 0x01245000050075a7 */ /* 0x0002a6000802017f */
[----:B--2---:R-:W-:Y:S05]  /*c730*/  @!P1 NANOSLEEP.SYNCS 0x989680 ;  /* 0x009896800000995d */ /* 0x004fea0003900000 */
[----:B------:R-:W2:Y:S02]  /*c740*/  @!P1 SYNCS.PHASECHK.TRANS64 P1, [R5+URZ+0x12450], R0 ;  /* 0x01245000050095a7 */ /* 0x000ea4000802007f */
[----:B--2---:R-:W-:Y:S05]  /*c750*/  @!P1 BRA `(.L_x_33) ;  /* 0xfffffffc00ec9947 */ /* 0x004fea000383ffff */
[----:B------:R-:W-:Y:S05]  /*c760*/  BRA `(.L_x_32) ;  /* 0xffffffac00707947 */ /* 0x000fea000383ffff */
.L_x_46:
[----:B------:R-:W-:Y:S01]  /*c770*/  IMAD.MOV.U32 R13, RZ, RZ, R2 ;  /* 0x000000ffff0d7224 */ /* 0x000fe200078e0002 */
[----:B------:R-:W-:Y:S01]  /*c780*/  MOV R15, 0xffffffff ;  /* 0xffffffff000f7802 */ /* 0x000fe20000000f00 */
[----:B------:R-:W-:Y:S02]  /*c790*/  IMAD.MOV.U32 R12, RZ, RZ, RZ ;  /* 0x000000ffff0c7224 */ /* 0x000fe400078e00ff */
[----:B------:R-:W-:-:S07]  /*c7a0*/  IMAD.MOV.U32 R11, RZ, RZ, 0x1f ;  /* 0x0000001fff0b7424 */ /* 0x000fce00078e00ff */
[----:B------:R-:W-:Y:S05]  /*c7b0*/  WARPSYNC.COLLECTIVE R15, `(.L_x_94) ;  /* 0x000000000f087348 */ /* 0x000fea0003c00000 */
[----:B------:R0:W1:Y:S02]  /*c7c0*/  SHFL.IDX P6, R14, R13, R12, R11 ;  /* 0x0000000c0d0e7389 */ /* 0x00006400000c000b */
[----:B01----:R-:W-:Y:S01]  /*c7d0*/  ENDCOLLECTIVE ;  /* 0x000000000000791b */ /* 0x003fe20003800000 */
.L_x_94:
[----:B------:R-:W-:Y:S05]  /*c7e0*/  BRA `(.L_x_95) ;  /* 0xffffffd800ec7947 */ /* 0x000fea000383ffff */
.L_x_48:
[----:B------:R-:W-:Y:S01]  /*c7f0*/  BSSY B0, `(.L_x_96) ;  /* 0x0000006000007945 */ /* 0x000fe20003800000 */
[----:B------:R-:W-:-:S07]  /*c800*/  IMAD.MOV.U32 R15, RZ, RZ, -0x1 ;  /* 0xffffffffff0f7424 */ /* 0x000fce00078e00ff */
[----:B0-----:R-:W-:Y:S05]  /*c810*/  WARPSYNC.COLLECTIVE R15, `(.L_x_97) ;  /* 0x000000000f0c7348 */ /* 0x001fea0003c00000 */
[----:B------:R-:W-:Y:S02]  /*c820*/  ELECT P6, UR62, PT ;  /* 0x00000000003e782f */ /* 0x000fe400038c0000 */
[----:B------:R-:W-:Y:S01]  /*c830*/  MOV R14, UR62 ;  /* 0x0000003e000e7c02 */ /* 0x000fe20008000f00 */
[----:B0-----:R-:W-:Y:S10]  /*c840*/  ENDCOLLECTIVE ;  /* 0x000000000000791b */ /* 0x001ff40003800000 */
.L_x_97:
[----:B------:R-:W-:Y:S05]  /*c850*/  BSYNC B0 ;  /* 0x0000000000007941 */ /* 0x000fea0003800000 */
.L_x_96:
[----:B------:R-:W-:Y:S05]  /*c860*/  BRA `(.L_x_98) ;  /* 0xffffffd800f47947 */ /* 0x000fea000383ffff */
.L_x_50:
[----:B-1----:R-:W-:-:S04]  /*c870*/  IMAD.U32 R5, RZ, RZ, UR39 ;  /* 0x00000027ff057e24 */ /* 0x002fc8000f8e00ff */
[----:B------:R1:W2:Y:S03]  /*c880*/  SYNCS.PHASECHK.TRANS64.TRYWAIT P0, [R5+URZ+0x12480], R0 ;  /* 0x01248000050075a7 */ /* 0x0002a6000800017f */
[----:B--2---:R-:W-:Y:S05]  /*c890*/  @!P0 NANOSLEEP.SYNCS 0x989680 ;  /* 0x009896800000895d */ /* 0x004fea0003900000 */
[----:B------:R-:W2:Y:S02]  /*c8a0*/  @!P0 SYNCS.PHASECHK.TRANS64 P0, [R5+URZ+0x12480], R0 ;  /* 0x01248000050085a7 */ /* 0x000ea4000800007f */
[----:B--2---:R-:W-:Y:S05]  /*c8b0*/  @!P0 BRA `(.L_x_50) ;  /* 0xfffffffc00ec8947 */ /* 0x004fea000383ffff */
[----:B------:R-:W-:Y:S05]  /*c8c0*/  BRA `(.L_x_99) ;  /* 0xffffffdc00447947 */ /* 0x000fea000383ffff */
.L_x_52:
[----:B-1----:R-:W-:-:S04]  /*c8d0*/  IMAD.U32 R5, RZ, RZ, UR39 ;  /* 0x00000027ff057e24 */ /* 0x002fc8000f8e00ff */
[----:B------:R1:W2:Y:S03]  /*c8e0*/  SYNCS.PHASECHK.TRANS64.TRYWAIT P0, [R5+URZ+0x12440], R0 ;  /* 0x01244000050075a7 */ /* 0x0002a6000800017f */
[----:B--2---:R-:W-:Y:S05]  /*c8f0*/  @!P0 NANOSLEEP.SYNCS 0x989680 ;  /* 0x009896800000895d */ /* 0x004fea0003900000 */
[----:B------:R-:W2:Y:S02]  /*c900*/  @!P0 SYNCS.PHASECHK.TRANS64 P0, [R5+URZ+0x12440], R0 ;  /* 0x01244000050085a7 */ /* 0x000ea4000800007f */
[----:B--2---:R-:W-:Y:S05]  /*c910*/  @!P0 BRA `(.L_x_52) ;  /* 0xfffffffc00ec8947 */ /* 0x004fea000383ffff */
[----:B------:R-:W-:Y:S05]  /*c920*/  BRA `(.L_x_100) ;  /* 0xffffffdc00807947 */ /* 0x000fea000383ffff */
.L_x_55:
[----:B------:R-:W-:Y:S01]  /*c930*/  IMAD.MOV.U32 R13, RZ, RZ, R20 ;  /* 0x000000ffff0d7224 */ /* 0x000fe200078e0014 */
[----:B------:R-:W-:Y:S01]  /*c940*/  MOV R12, RZ ;  /* 0x000000ff000c7202 */ /* 0x000fe20000000f00 */
[----:B------:R-:W-:Y:S02]  /*c950*/  IMAD.MOV.U32 R11, RZ, RZ, 0x1c1f ;  /* 0x00001c1fff0b7424 */ /* 0x000fe400078e00ff */
[----:B------:R-:W-:Y:S02]  /*c960*/  IMAD.MOV.U32 R15, RZ, RZ, -0x1 ;  /* 0xffffffffff0f7424 */ /* 0x000fe400078e00ff */
[----:B------:R-:W-:-:S07]  /*c970*/  IMAD R25, R25, 0xc0, R4 ;  /* 0x000000c019197824 */ /* 0x000fce00078e0204 */
[----:B0-----:R-:W-:Y:S05]  /*c980*/  WARPSYNC.COLLECTIVE R15, `(.L_x_101) ;  /* 0x000000000f087348 */ /* 0x001fea0003c00000 */
[----:B------:R1:W2:Y:S02]  /*c990*/  SHFL.IDX P6, R14, R13, R12, R11 ;  /* 0x0000000c0d0e7389 */ /* 0x0002a400000c000b */
[----:B012---:R-:W-:Y:S01]  /*c9a0*/  ENDCOLLECTIVE ;  /* 0x000000000000791b */ /* 0x007fe20003800000 */
.L_x_101:
[----:B------:R-:W-:Y:S02]  /*c9b0*/  VIADD R21, R25, 0x20 ;  /* 0x0000002019157836 */ /* 0x000fe40000000000 */
[----:B------:R-:W-:Y:S02]  /*c9c0*/  IMAD.MOV.U32 R13, RZ, RZ, R10 ;  /* 0x000000ffff0d7224 */ /* 0x000fe400078e000a */
[----:B------:R-:W-:-:S07]  /*c9d0*/  IMAD.MOV.U32 R4, RZ, RZ, R14 ;  /* 0x000000ffff047224 */ /* 0x000fce00078e000e */
[----:B------:R-:W-:Y:S05]  /*c9e0*/  WARPSYNC.COLLECTIVE R15, `(.L_x_102) ;  /* 0x000000000f087348 */ /* 0x000fea0003c00000 */
[----:B------:R0:W1:Y:S02]  /*c9f0*/  SHFL.IDX P6, R14, R13, R12, R11 ;  /* 0x0000000c0d0e7389 */ /* 0x00006400000c000b */
[----:B01----:R-:W-:Y:S01]  /*ca00*/  ENDCOLLECTIVE ;  /* 0x000000000000791b */ /* 0x003fe20003800000 */
.L_x_102:
[----:B------:R-:W-:Y:S02]  /*ca10*/  ULDC UR4, c[0x0][0x288] ;  /* 0x0000a20000047ab9 */ /* 0x000fe40000000800 */
[----:B------:R-:W-:-:S05]  /*ca20*/  IMAD R0, R0, UR4, RZ ;  /* 0x0000000400007c24 */ /* 0x000fca000f8e02ff */
[----:B------:R-:W-:Y:S01]  /*ca30*/  ISETP.GE.AND P1, PT, R25, R0, PT ;  /* 0x000000001900720c */ /* 0x000fe20003f26270 */
[----:B------:R-:W-:Y:S01]  /*ca40*/  IMAD.MOV.U32 R13, RZ, RZ, R20 ;  /* 0x000000ffff0d7224 */ /* 0x000fe200078e0014 */
[----:B------:R-:W-:-:S11]  /*ca50*/  MOV R12, 0x1 ;  /* 0x00000001000c7802 */ /* 0x000fd60000000f00 */
[----:B------:R-:W-:Y:S01]  /*ca60*/  @!P1 VIADD R9, R28, UR39 ;  /* 0x000000271c099c36 */ /* 0x000fe20008000000 */
[----:B------:R-:W-:-:S04]  /*ca70*/  @!P1 IADD3 R14, P2, R3, R14, RZ ;  /* 0x0000000e030e9210 */ /* 0x000fc80007f5e0ff */
[----:B------:R-:W-:Y:S01]  /*ca80*/  @!P1 IADD3.X R5, RZ, R4, RZ, P2, !PT ;  /* 0x00000004ff059210 */ /* 0x000fe200017fe4ff */
[----:B------:R-:W-:-:S08]  /*ca90*/  @!P1 IMAD.MOV.U32 R4, RZ, RZ, R14 ;  /* 0x000000ffff049224 */ /* 0x000fd000078e000e */
[----:B------:R-:W-:Y:S05]  /*caa0*/  WARPSYNC.COLLECTIVE R15, `(.L_x_103) ;  /* 0x000000000f087348 */ /* 0x000fea0003c00000 */
[----:B------:R0:W1:Y:S02]  /*cab0*/  SHFL.IDX P6, R14, R13, R12, R11 ;  /* 0x0000000c0d0e7389 */ /* 0x00006400000c000b */
[----:B01----:R-:W-:Y:S01]  /*cac0*/  ENDCOLLECTIVE ;  /* 0x000000000000791b */ /* 0x003fe20003800000 */
.L_x_103:
[----:B------:R-:W-:Y:S01]  /*cad0*/  @!PT LDS RZ, [RZ] ;  /* 0x00000000fffff984 */ /* 0x000fe20000000800 */
[----:B------:R-:W-:Y:S01]  /*cae0*/  @!PT LDS RZ, [RZ] ;  /* 0x00000000fffff984 */ /* 0x000fe20000000800 */
[----:B------:R-:W-:Y:S01]  /*caf0*/  @!PT LDS RZ, [RZ] ;  /* 0x00000000fffff984 */ /* 0x000fe20000000800 */
[----:B------:R0:W-:Y:S01]  /*cb00*/  @!P1 LDGSTS.E.BYPASS.LTC128B.128 [R9+0xa200], desc[UR42][R4.64], !P0 ;  /* 0x0a20000004099fae */ /* 0x0001e2000c101d6a */
[----:B------:R-:W-:Y:S01]  /*cb10*/  ISETP.GE.AND P1, PT, R21, R0, PT ;  /* 0x000000001500720c */ /* 0x000fe20003f26270 */
[----:B------:R-:W-:-:S12]  /*cb20*/  IMAD.MOV.U32 R13, RZ, RZ, R10 ;  /* 0x000000ffff0d7224 */ /* 0x000fd800078e000a */
[----:B0-----:R-:W-:Y:S02]  /*cb30*/  @!P1 VIADD R9, R28, UR39 ;  /* 0x000000271c099c36 */ /* 0x001fe40008000000 */
[----:B------:R-:W-:-:S07]  /*cb40*/  IMAD.MOV.U32 R21, RZ, RZ, R14 ;  /* 0x000000ffff157224 */ /* 0x000fce00078e000e */
[----:B------:R-:W-:Y:S05]  /*cb50*/  WARPSYNC.COLLECTIVE R15, `(.L_x_104) ;  /* 0x000000000f087348 */ /* 0x000fea0003c00000 */
[----:B------:R0:W1:Y:S02]  /*cb60*/  SHFL.IDX P6, R14, R13, R12, R11 ;  /* 0x0000000c0d0e7389 */ /* 0x00006400000c000b */
[----:B01----:R-:W-:Y:S01]  /*cb70*/  ENDCOLLECTIVE ;  /* 0x000000000000791b */ /* 0x003fe20003800000 */
.L_x_104:
[----:B------:R-:W-:Y:S01]  /*cb80*/  MOV R13, R20 ;  /* 0x00000014000d7202 */ /* 0x000fe20000000f00 */
[----:B------:R-:W-:Y:S01]  /*cb90*/  IMAD.MOV.U32 R12, RZ, RZ, 0x2 ;  /* 0x00000002ff0c7424 */ /* 0x000fe200078e00ff */
[----:B------:R-:W-:-:S13]  /*cba0*/  @!P1 IADD3 R4, P3, R3, R14, RZ ;  /* 0x0000000e03049210 */ /* 0x000fda0007f7e0ff */
[----:B------:R-:W-:Y:S05]  /*cbb0*/  WARPSYNC.COLLECTIVE R15, `(.L_x_105) ;  /* 0x000000000f087348 */ /* 0x000fea0003c00000 */
[----:B------:R0:W1:Y:S02]  /*cbc0*/  SHFL.IDX P6, R14, R13, R12, R11 ;  /* 0x0000000c0d0e7389 */ /* 0x00006400000c000b */
[----:B01----:R-:W-:Y:S01]  /*cbd0*/  ENDCOLLECTIVE ;  /* 0x000000000000791b */ /* 0x003fe20003800000 */
.L_x_105:
[----:B------:R-:W-:-:S05]  /*cbe0*/  @!P1 IMAD.X R5, RZ, RZ, R21, P3 ;  /* 0x000000ffff059224 */ /* 0x000fca00018e0615 */
[----:B------:R-:W-:Y:S01]  /*cbf0*/  @!PT LDS RZ, [RZ] ;  /* 0x00000000fffff984 */ /* 0x000fe20000000800 */
[----:B------:R-:W-:Y:S01]  /*cc00*/  @!PT LDS RZ, [RZ] ;  /* 0x00000000fffff984 */ /* 0x000fe20000000800 */
[----:B------:R-:W-:Y:S01]  /*cc10*/  @!PT LDS RZ, [RZ] ;  /* 0x00000000fffff984 */ /* 0x000fe20000000800 */
[----:B------:R0:W-:Y:S01]  /*cc20*/  @!P1 LDGSTS.E.BYPASS.LTC128B.128 [R9+0xaa00], desc[UR42][R4.64], !P0 ;  /* 0x0aa0000004099fae */ /* 0x0001e2000c101d6a */
[----:B------:R-:W-:Y:S01]  /*cc30*/  IMAD.MOV.U32 R13, RZ, RZ, R10 ;  /* 0x000000ffff0d7224 */ /* 0x000fe200078e000a */
[----:B0-----:R-:W-:Y:S01]  /*cc40*/  IADD3 R5, R25, 0x40, RZ ;  /* 0x0000004019057810 */ /* 0x001fe20007ffe0ff */
[----:B------:R-:W-:-:S03]  /*cc50*/  IMAD.MOV.U32 R8, RZ, RZ, R14 ;  /* 0x000000ffff087224 */ /* 0x000fc600078e000e */
[----:B------:R-:W-:-:S13]  /*cc60*/  ISETP.GE.AND P2, PT, R5, R0, PT ;  /* 0x000000000500720c */ /* 0x000fda0003f46270 */
[----:B------:R-:W-:Y:S05]  /*cc70*/  WARPSYNC.COLLECTIVE R15, `(.L_x_106) ;  /* 0x000000000f087348 */ /* 0x000fea0003c00000 */
[----:B------:R0:W1:Y:S02]  /*cc80*/  SHFL.IDX P6, R14, R13, R12, R11 ;  /* 0x0000000c0d0e7389 */ /* 0x00006400000c000b */
[----:B01----:R-:W-:Y:S01]  /*cc90*/  ENDCOLLECTIVE ;  /* 0x000000000000791b */ /* 0x003fe20003800000 */
.L_x_106:
[----:B------:R-:W-:Y:S02]  /*cca0*/  @!P2 VIADD R21, R28, UR39 ;  /* 0x000000271c15ac36 */ /* 0x000fe40008000000 */
[----:B------:R-:W-:Y:S01]  /*ccb0*/  IMAD.MOV.U32 R13, RZ, RZ, R20 ;  /* 0x000000ffff0d7224 */ /* 0x000fe200078e0014 */
[----:B------:R-:W-:Y:S01]  /*ccc0*/  MOV R12, 0x3 ;  /* 0x00000003000c7802 */ /* 0x000fe20000000f00 */
[----:B------:R-:W-:-:S07]  /*ccd0*/  IMAD.MOV.U32 R26, RZ, RZ, R14 ;  /* 0x000000ffff1a7224 */ /* 0x000fce00078e000e */
[----:B------:R-:W-:Y:S05]  /*cce0*/  WARPSYNC.COLLECTIVE R15, `(.L_x_107) ;  /* 0x000000000f087348 */ /* 0x000fea0003c00000 */
[----:B------:R0:W1:Y:S02]  /*ccf0*/  SHFL.IDX P6, R14, R13, R12, R11 ;  /* 0x0000000c0d0e7389 */ /* 0x00006400000c000b */
[----:B01----:R-:W-:Y:S01]  /*cd00*/  ENDCOLLECTIVE ;  /* 0x000000000000791b */ /* 0x003fe20003800000 */
.L_x_107:
[----:B------:R-:W-:-:S05]  /*cd10*/  @!P2 IADD3 R4, P1, R3, R26, RZ ;  /* 0x0000001a0304a210 */ /* 0x000fca0007f3e0ff */
[----:B------:R-:W-:-:S05]  /*cd20*/  @!P2 IMAD.X R5, RZ, RZ, R8, P1 ;  /* 0x000000ffff05a224 */ /* 0x000fca00008e0608 */
[----:B------:R-:W-:Y:S01]  /*cd30*/  @!PT LDS RZ, [RZ] ;  /* 0x00000000fffff984 */ /* 0x000fe20000000800 */
[----:B------:R-:W-:Y:S01]  /*cd40*/  @!PT LDS RZ, [RZ] ;  /* 0x00000000fffff984 */ /* 0x000fe20000000800 */
[----:B------:R-:W-:Y:S01]  /*cd50*/  @!PT LDS RZ, [RZ] ;  /* 0x00000000fffff984 */ /* 0x000fe20000000800 */
[----:B------:R0:W-:Y:S01]  /*cd60*/  @!P2 LDGSTS.E.BYPASS.LTC128B.128 [R21+0xb200], desc[UR42][R4.64], !P0 ;  /* 0x0b2000000415afae */ /* 0x0001e2000c101d6a */
[----:B------:R-:W-:Y:S02]  /*cd70*/  IMAD.MOV.U32 R13, RZ, RZ, R10 ;  /* 0x000000ffff0d7224 */ /* 0x000fe400078e000a */
[----:B------:R-:W-:-:S07]  /*cd80*/  IMAD.MOV.U32 R20, RZ, RZ, R14 ;  /* 0x000000ffff147224 */ /* 0x000fce00078e000e */
[----:B0-----:R-:W-:Y:S05]  /*cd90*/  WARPSYNC.COLLECTIVE R15, `(.L_x_108) ;  /* 0x000000000f087348 */ /* 0x001fea0003c00000 */
[----:B------:R1:W2:Y:S02]  /*cda0*/  SHFL.IDX P6, R14, R13, R12, R11 ;  /* 0x0000000c0d0e7389 */ /* 0x0002a400000c000b */
[----:B012---:R-:W-:Y:S01]  /*cdb0*/  ENDCOLLECTIVE ;  /* 0x000000000000791b */ /* 0x007fe20003800000 */
.L_x_108:
[----:B------:R-:W-:-:S05]  /*cdc0*/  VIADD R5, R25, 0x60 ;  /* 0x0000006019057836 */ /* 0x000fca0000000000 */
[----:B------:R-:W-:Y:S01]  /*cdd0*/  ISETP.GE.AND P1, PT, R5, R0, PT ;  /* 0x000000000500720c */ /* 0x000fe20003f26270 */
[----:B------:R-:W-:Y:S02]  /*cde0*/  IMAD.MOV.U32 R13, RZ, RZ, R7 ;  /* 0x000000ffff0d7224 */ /* 0x000fe400078e0007 */
[----:B------:R-:W-:-:S10]  /*cdf0*/  IMAD.MOV.U32 R12, RZ, RZ, RZ ;  /* 0x000000ffff0c7224 */ /* 0x000fd400078e00ff */
[----:B------:R-:W-:Y:S01]  /*ce00*/  @!P1 VIADD R9, R28, UR39 ;  /* 0x000000271c099c36 */ /* 0x000fe20008000000 */
[----:B------:R-:W-:-:S13]  /*ce10*/  @!P1 IADD3 R4, P3, R3, R14, RZ ;  /* 0x0000000e03049210 */ /* 0x000fda0007f7e0ff */
[----:B------:R-:W-:Y:S05]  /*ce20*/  WARPSYNC.COLLECTIVE R15, `(.L_x_109) ;  /* 0x000000000f087348 */ /* 0x000fea0003c00000 */
[----:B------:R0:W1:Y:S02]  /*ce30*/  SHFL.IDX P6, R14, R13, R12, R11 ;  /* 0x0000000c0d0e7389 */ /* 0x00006400000c000b */
[----:B01----:R-:W-:Y:S01]  /*ce40*/  ENDCOLLECTIVE ;  /* 0x000000000000791b */ /* 0x003fe20003800000 */
.L_x_109:
[----:B------:R-:W-:-:S05]  /*ce50*/  @!P1 IADD3.X R5, RZ, R20, RZ, P3, !PT ;  /* 0x00000014ff059210 */ /* 0x000fca0001ffe4ff */
[----:B------:R-:W-:Y:S01]  /*ce60*/  @!PT LDS RZ, [RZ] ;  /* 0x00000000fffff984 */ /* 0x000fe20000000800 */
[----:B------:R-:W-:Y:S01]  /*ce70*/  @!PT LDS RZ, [RZ] ;  /* 0x00000000fffff984 */ /* 0x000fe20000000800 */
[----:B------:R-:W-:Y:S01]  /*ce80*/  @!PT LDS RZ, [RZ] ;  /* 0x00000000fffff984 */ /* 0x000fe20000000800 */
[----:B------:R0:W-:Y:S01]  /*ce90*/  @!P1 LDGSTS.E.BYPASS.LTC128B.128 [R9+0xba00], desc[UR42][R4.64], !P0 ;  /* 0x0ba0000004099fae */ /* 0x0001e2000c101d6a */
[----:B------:R-:W-:Y:S02]  /*cea0*/  IMAD.MOV.U32 R13, RZ, RZ, R6 ;  /* 0x000000ffff0d7224 */ /* 0x000fe400078e0006 */
[----:B0-----:R-:W-:Y:S01]  /*ceb0*/  VIADD R5, R25, 0x80 ;  /* 0x0000008019057836 */ /* 0x001fe20000000000 */
[----:B------:R-:W-:-:S07]  /*cec0*/  MOV R8, R14 ;  /* 0x0000000e00087202 */ /* 0x000fce0000000f00 */
[----:B------:R-:W-:Y:S05]  /*ced0*/  WARPSYNC.COLLECTIVE R15, `(.L_x_110) ;  /* 0x000000000f087348 */ /* 0x000fea0003c00000 */
[----:B------:R0:W1:Y:S02]  /*cee0*/  SHFL.IDX P6, R14, R13, R12, R11 ;  /* 0x0000000c0d0e7389 */ /* 0x00006400000c000b */
[----:B01----:R-:W-:Y:S01]  /*cef0*/  ENDCOLLECTIVE ;  /* 0x000000000000791b */ /* 0x003fe20003800000 */
.L_x_110:
[----:B------:R-:W-:Y:S01]  /*cf00*/  ISETP.GE.AND P2, PT, R5, R0, PT ;  /* 0x000000000500720c */ /* 0x000fe20003f46270 */
[----:B------:R-:W-:Y:S02]  /*cf10*/  IMAD.MOV.U32 R13, RZ, RZ, R7 ;  /* 0x000000ffff0d7224 */ /* 0x000fe400078e0007 */
[----:B------:R-:W-:-:S10]  /*cf20*/  IMAD.MOV.U32 R12, RZ, RZ, 0x1 ;  /* 0x00000001ff0c7424 */ /* 0x000fd400078e00ff */
[----:B------:R-:W-:Y:S02]  /*cf30*/  @!P2 VIADD R21, R28, UR39 ;  /* 0x000000271c15ac36 */ /* 0x000fe40008000000 */
[----:B------:R-:W-:-:S07]  /*cf40*/  IMAD.MOV.U32 R26, RZ, RZ, R14 ;  /* 0x000000ffff1a7224 */ /* 0x000fce00078e000e */
[----:B------:R-:W-:Y:S05]  /*cf50*/  WARPSYNC.COLLECTIVE R15, `(.L_x_111) ;  /* 0x000000000f087348 */ /* 0x000fea0003c00000 */
[----:B------:R0:W1:Y:S02]  /*cf60*/  SHFL.IDX P6, R14, R13, R12, R11 ;  /* 0x0000000c0d0e7389 */ /* 0x00006400000c000b */
[----:B01----:R-:W-:Y:S01]  /*cf70*/  ENDCOLLECTIVE ;  /* 0x000000000000791b */ /* 0x003fe20003800000 */
.L_x_111:
[----:B------:R-:W-:-:S04]  /*cf80*/  @!P2 IADD3 R4, P1, R3, R26, RZ ;  /* 0x0000001a0304a210 */ /* 0x000fc80007f3e0ff */
[----:B------:R-:W-:-:S05]  /*cf90*/  @!P2 IADD3.X R5, RZ, R8, RZ, P1, !PT ;  /* 0x00000008ff05a210 */ /* 0x000fca0000ffe4ff */
[----:B------:R-:W-:Y:S01]  /*cfa0*/  @!PT LDS RZ, [RZ] ;  /* 0x00000000fffff984 */ /* 0x000fe20000000800 */
[----:B------:R-:W-:Y:S01]  /*cfb0*/  @!PT LDS RZ, [RZ] ;  /* 0x00000000fffff984 */ /* 0x000fe20000000800 */
[----:B------:R-:W-:Y:S01]  /*cfc0*/  @!PT LDS RZ, [RZ] ;  /* 0x00000000fffff984 */ /* 0x000fe20000000800 */
[----:B------:R0:W-:Y:S01]  /*cfd0*/  @!P2 LDGSTS.E.BYPASS.LTC128B.128 [R21+0xc200], desc[UR42][R4.64], !P0 ;  /* 0x0c2000000415afae */ /* 0x0001e2000c101d6a */
[----:B------:R-:W-:Y:S01]  /*cfe0*/  IMAD.MOV.U32 R13, RZ, RZ, R6 ;  /* 0x000000ffff0d7224 */ /* 0x000fe200078e0006 */
[----:B------:R-:W-:-:S07]  /*cff0*/  MOV R7, R14 ;  /* 0x0000000e00077202 */ /* 0x000fce0000000f00 */
[----:B0-----:R-:W-:Y:S05]  /*d000*/  WARPSYNC.COLLECTIVE R15, `(.L_x_112) ;  /* 0x000000000f087348 */ /* 0x001fea0003c00000 */
[----:B------:R1:W2:Y:S02]  /*d010*/  SHFL.IDX P6, R14, R13, R12, R11 ;  /* 0x0000000c0d0e7389 */ /* 0x0002a400000c000b */
[----:B012---:R-:W-:Y:S01]  /*d020*/  ENDCOLLECTIVE ;  /* 0x000000000000791b */ /* 0x007fe20003800000 */
.L_x_112:
[----:B------:R-:W-:Y:S05]  /*d030*/  BRA `(.L_x_113) ;  /* 0xffffffe000487947 */ /* 0x000fea000383ffff */
.L_x_56:
[----:B0-----:R-:W-:-:S04]  /*d040*/  IMAD.U32 R3, RZ, RZ, UR39 ;  /* 0x00000027ff037e24 */ /* 0x001fc8000f8e00ff */
[----:B------:R0:W1:Y:S03]  /*d050*/  SYNCS.PHASECHK.TRANS64.TRYWAIT P0, [R3+URZ+0x12420], R0 ;  /* 0x01242000030075a7 */ /* 0x000066000800017f */
[----:B-1----:R-:W-:Y:S05]  /*d060*/  @!P0 NANOSLEEP.SYNCS 0x989680 ;  /* 0x009896800000895d */ /* 0x002fea0003900000 */
[----:B------:R-:W1:Y:S02]  /*d070*/  @!P0 SYNCS.PHASECHK.TRANS64 P0, [R3+URZ+0x12420], R0 ;  /* 0x01242000030085a7 */ /* 0x000e64000800007f */
[----:B-1----:R-:W-:Y:S05]  /*d080*/  @!P0 BRA `(.L_x_56) ;  /* 0xfffffffc00ec8947 */ /* 0x002fea000383ffff */
[----:B------:R-:W-:Y:S05]  /*d090*/  BRA `(.L_x_114) ;  /* 0xffffffe000787947 */ /* 0x000fea000383ffff */
.L_x_61:
[----:B0-----:R0:W1:Y:S02]  /*d0a0*/  SYNCS.PHASECHK.TRANS64.TRYWAIT P0, [R7+URZ+0x12480], R4 ;  /* 0x01248004070075a7 */ /* 0x001064000800017f */
[----:B-1----:R-:W-:Y:S05]  /*d0b0*/  @!P0 NANOSLEEP.SYNCS 0x989680 ;  /* 0x009896800000895d */ /* 0x002fea0003900000 */
[----:B------:R-:W1:Y:S02]  /*d0c0*/  @!P0 SYNCS.PHASECHK.TRANS64 P0, [R7+URZ+0x12480], R4 ;  /* 0x01248004070085a7 */ /* 0x000e64000800007f */
[----:B-1----:R-:W-:Y:S05]  /*d0d0*/  @!P0 BRA `(.L_x_61) ;  /* 0xfffffffc00f08947 */ /* 0x002fea000383ffff */
[----:B------:R-:W-:Y:S05]  /*d0e0*/  BRA `(.L_x_115) ;  /* 0xffffffe400207947 */ /* 0x000fea000383ffff */
.L_x_65:
[----:B-1----:R1:W2:Y:S02]  /*d0f0*/  SYNCS.PHASECHK.TRANS64.TRYWAIT P0, [R7+URZ+0x12440], R4 ;  /* 0x01244004070075a7 */ /* 0x0022a4000800017f */
[----:B--2---:R-:W-:Y:S05]  /*d100*/  @!P0 NANOSLEEP.SYNCS 0x989680 ;  /* 0x009896800000895d */ /* 0x004fea0003900000 */
[----:B------:R-:W2:Y:S02]  /*d110*/  @!P0 SYNCS.PHASECHK.TRANS64 P0, [R7+URZ+0x12440], R4 ;  /* 0x01244004070085a7 */ /* 0x000ea4000800007f */
[----:B--2---:R-:W-:Y:S05]  /*d120*/  @!P0 BRA `(.L_x_65) ;  /* 0xfffffffc00f08947 */ /* 0x004fea000383ffff */
[----:B------:R-:W-:Y:S05]  /*d130*/  BRA `(.L_x_116) ;  /* 0xffffffe4008c7947 */ /* 0x000fea000383ffff */
.L_x_70:
[----:B-1----:R1:W2:Y:S02]  /*d140*/  SYNCS.PHASECHK.TRANS64.TRYWAIT P0, [R20+URZ+0x12470], R5 ;  /* 0x01247005140075a7 */ /* 0x0022a4000800017f */
[----:B--2---:R-:W-:Y:S05]  /*d150*/  @!P0 NANOSLEEP.SYNCS 0x989680 ;  /* 0x009896800000895d */ /* 0x004fea0003900000 */
[----:B------:R-:W2:Y:S02]  /*d160*/  @!P0 SYNCS.PHASECHK.TRANS64 P0, [R20+URZ+0x12470], R5 ;  /* 0x01247005140085a7 */ /* 0x000ea4000800007f */
[----:B--2---:R-:W-:Y:S05]  /*d170*/  @!P0 BRA `(.L_x_70) ;  /* 0xfffffffc00f08947 */ /* 0x004fea000383ffff */
[----:B------:R-:W-:Y:S05]  /*d180*/  BRA `(.L_x_117) ;  /* 0xffffffe800147947 */ /* 0x000fea000383ffff */
.L_x_72:
[----:B0-----:R0:W1:Y:S02]  /*d190*/  SYNCS.PHASECHK.TRANS64.TRYWAIT P0, [R20+URZ+0x12460], R5 ;  /* 0x01246005140075a7 */ /* 0x001064000800017f */
[----:B-1----:R-:W-:Y:S05]  /*d1a0*/  @!P0 NANOSLEEP.SYNCS 0x989680 ;  /* 0x009896800000895d */ /* 0x002fea0003900000 */
[----:B------:R-:W1:Y:S02]  /*d1b0*/  @!P0 SYNCS.PHASECHK.TRANS64 P0, [R20+URZ+0x12460], R5 ;  /* 0x01246005140085a7 */ /* 0x000e64000800007f */
[----:B-1----:R-:W-:Y:S05]  /*d1c0*/  @!P0 BRA `(.L_x_72) ;  /* 0xfffffffc00f08947 */ /* 0x002fea000383ffff */
[----:B------:R-:W-:Y:S05]  /*d1d0*/  BRA `(.L_x_118) ;  /* 0xffffffe800187947 */ /* 0x000fea000383ffff */
.L_x_78:
[----:B0-----:R0:W1:Y:S02]  /*d1e0*/  SYNCS.PHASECHK.TRANS64.TRYWAIT P0, [R12+URZ+0x12470], R5 ;  /* 0x012470050c0075a7 */ /* 0x001064000800017f */
[----:B-1----:R-:W-:Y:S05]  /*d1f0*/  @!P0 NANOSLEEP.SYNCS 0x989680 ;  /* 0x009896800000895d */ /* 0x002fea0003900000 */
[----:B------:R-:W1:Y:S02]  /*d200*/  @!P0 SYNCS.PHASECHK.TRANS64 P0, [R12+URZ+0x12470], R5 ;  /* 0x012470050c0085a7 */ /* 0x000e64000800007f */
[----:B-1----:R-:W-:Y:S05]  /*d210*/  @!P0 BRA `(.L_x_78) ;  /* 0xfffffffc00f08947 */ /* 0x002fea000383ffff */
[----:B------:R-:W-:Y:S05]  /*d220*/  BRA `(.L_x_119) ;  /* 0xffffffec00107947 */ /* 0x000fea000383ffff */
.L_x_80:
[----:B0-----:R0:W1:Y:S02]  /*d230*/  SYNCS.PHASECHK.TRANS64.TRYWAIT P0, [R12+URZ+0x12460], R5 ;  /* 0x012460050c0075a7 */ /* 0x001064000800017f */
[----:B-1----:R-:W-:Y:S05]  /*d240*/  @!P0 NANOSLEEP.SYNCS 0x989680 ;  /* 0x009896800000895d */ /* 0x002fea0003900000 */
[----:B------:R-:W1:Y:S02]  /*d250*/  @!P0 SYNCS.PHASECHK.TRANS64 P0, [R12+URZ+0x12460], R5 ;  /* 0x012460050c0085a7 */ /* 0x000e64000800007f */
[----:B-1----:R-:W-:Y:S05]  /*d260*/  @!P0 BRA `(.L_x_80) ;  /* 0xfffffffc00f08947 */ /* 0x002fea000383ffff */
[----:B------:R-:W-:Y:S05]  /*d270*/  BRA `(.L_x_120) ;  /* 0xffffffec00287947 */ /* 0x000fea000383ffff */
.L_x_82:
[----:B0-----:R0:W1:Y:S02]  /*d280*/  SYNCS.PHASECHK.TRANS64.TRYWAIT P0, [R9+URZ+0x12420], R4 ;  /* 0x01242004090075a7 */ /* 0x001064000800017f */
[----:B-1----:R-:W-:Y:S05]  /*d290*/  @!P0 NANOSLEEP.SYNCS 0x989680 ;  /* 0x009896800000895d */ /* 0x002fea0003900000 */
[----:B------:R-:W1:Y:S02]  /*d2a0*/  @!P0 SYNCS.PHASECHK.TRANS64 P0, [R9+URZ+0x12420], R4 ;  /* 0x01242004090085a7 */ /* 0x000e64000800007f */
[----:B-1----:R-:W-:Y:S05]  /*d2b0*/  @!P0 BRA `(.L_x_82) ;  /* 0xfffffffc00f08947 */ /* 0x002fea000383ffff */
[----:B------:R-:W-:Y:S05]  /*d2c0*/  BRA `(.L_x_121) ;  /* 0xfffffff000007947 */ /* 0x000fea000383ffff */
.L_x_84:
[----:B0-----:R0:W1:Y:S02]  /*d2d0*/  SYNCS.PHASECHK.TRANS64.TRYWAIT P1, [R7+URZ], R4 ;  /* 0x00000004070075a7 */ /* 0x001064000802017f */
[----:B-1----:R-:W-:Y:S05]  /*d2e0*/  @!P1 NANOSLEEP.SYNCS 0x989680 ;  /* 0x009896800000995d */ /* 0x002fea0003900000 */
[----:B------:R-:W1:Y:S02]  /*d2f0*/  @!P1 SYNCS.PHASECHK.TRANS64 P1, [R7+URZ], R4 ;  /* 0x00000004070095a7 */ /* 0x000e64000802007f */
[----:B-1----:R-:W-:Y:S05]  /*d300*/  @!P1 BRA `(.L_x_84) ;  /* 0xfffffffc00f09947 */ /* 0x002fea000383ffff */
[----:B------:R-:W-:Y:S05]  /*d310*/  BRA `(.L_x_122) ;  /* 0xfffffff000447947 */ /* 0x000fea000383ffff */
.L_x_85:
[----:B-1----:R1:W2:Y:S02]  /*d320*/  SYNCS.PHASECHK.TRANS64.TRYWAIT P1, [R5+URZ], R0 ;  /* 0x00000000050075a7 */ /* 0x0022a4000802017f */
[----:B--2---:R-:W-:Y:S05]  /*d330*/  @!P1 NANOSLEEP.SYNCS 0x989680 ;  /* 0x009896800000995d */ /* 0x004fea0003900000 */
[----:B------:R-:W2:Y:S02]  /*d340*/  @!P1 SYNCS.PHASECHK.TRANS64 P1, [R5+URZ], R0 ;  /* 0x00000000050095a7 */ /* 0x000ea4000802007f */
[----:B--2---:R-:W-:Y:S05]  /*d350*/  @!P1 BRA `(.L_x_85) ;  /* 0xfffffffc00f09947 */ /* 0x004fea000383ffff */
[----:B------:R-:W-:Y:S05]  /*d360*/  BRA `(.L_x_123) ;  /* 0xfffffff000387947 */ /* 0x000fea000383ffff */
.L_x_87:
[----:B--2---:R2:W3:Y:S02]  /*d370*/  SYNCS.PHASECHK.TRANS64.TRYWAIT P1, [R3+URZ+0x12460], R4 ;  /* 0x01246004030075a7 */ /* 0x0044e4000802017f */
[----:B---3--:R-:W-:Y:S05]  /*d380*/  @!P1 NANOSLEEP.SYNCS 0x989680 ;  /* 0x009896800000995d */ /* 0x008fea0003900000 */
[----:B------:R-:W3:Y:S02]  /*d390*/  @!P1 SYNCS.PHASECHK.TRANS64 P1, [R3+URZ+0x12460], R4 ;  /* 0x01246004030095a7 */ /* 0x000ee4000802007f */
[----:B---3--:R-:W-:Y:S05]  /*d3a0*/  @!P1 BRA `(.L_x_87) ;  /* 0xfffffffc00f09947 */ /* 0x008fea000383ffff */
[----:B------:R-:W-:Y:S05]  /*d3b0*/  BRA `(.L_x_124) ;  /* 0xfffffff000387947 */ /* 0x000fea000383ffff */
.L_x_89:
[----:B-1----:R1:W3:Y:S02]  /*d3c0*/  SYNCS.PHASECHK.TRANS64.TRYWAIT P1, [R5+URZ+0x12460], R0 ;  /* 0x01246000050075a7 */ /* 0x0022e4000802017f */
[----:B---3--:R-:W-:Y:S05]  /*d3d0*/  @!P1 NANOSLEEP.SYNCS 0x989680 ;  /* 0x009896800000995d */ /* 0x008fea0003900000 */
[----:B------:R-:W3:Y:S02]  /*d3e0*/  @!P1 SYNCS.PHASECHK.TRANS64 P1, [R5+URZ+0x12460], R0 ;  /* 0x01246000050095a7 */ /* 0x000ee4000802007f */
[----:B---3--:R-:W-:Y:S05]  /*d3f0*/  @!P1 BRA `(.L_x_89) ;  /* 0xfffffffc00f09947 */ /* 0x008fea000383ffff */
[----:B------:R-:W-:Y:S05]  /*d400*/  BRA `(.L_x_125) ;  /* 0xfffffff000387947 */ /* 0x000fea000383ffff */
.L_x_91:
[----:B---3--:R3:W4:Y:S02]  /*d410*/  SYNCS.PHASECHK.TRANS64.TRYWAIT P0, [R3+URZ+0x12480], R4 ;  /* 0x01248004030075a7 */ /* 0x008724000800017f */
[----:B----4-:R-:W-:Y:S05]  /*d420*/  @!P0 NANOSLEEP.SYNCS 0x989680 ;  /* 0x009896800000895d */ /* 0x010fea0003900000 */
[----:B------:R-:W4:Y:S02]  /*d430*/  @!P0 SYNCS.PHASECHK.TRANS64 P0, [R3+URZ+0x12480], R4 ;  /* 0x01248004030085a7 */ /* 0x000f24000800007f */
[----:B----4-:R-:W-:Y:S05]  /*d440*/  @!P0 BRA `(.L_x_91) ;  /* 0xfffffffc00f08947 */ /* 0x010fea000383ffff */
[----:B------:R-:W-:Y:S05]  /*d450*/  BRA `(.L_x_92) ;  /* 0xfffffff000347947 */ /* 0x000fea000383ffff */
.L_x_126:
[----:B------:R-:W-:-:S00]  /*d460*/  BRA `(.L_x_126) ;  /* 0xfffffffc00fc7947 */ /* 0x000fc0000383ffff */
[----:B------:R-:W-:-:S00]  /*d470*/  NOP ;  /* 0x0000000000007918 */ /* 0x000fc00000000000 */
        /* <DEDUP_REMOVED lines=8> */
.L_x_2187:


//--------------------- .text._ZN7cutlass13device_kernelIN5flash11enable_sm90INS1_16FlashAttnFwdSm90INS1_25CollectiveMainloopFwdSm90ILi2EN4cute5tupleIJNS5_1CILi1EEES8_S8_EEENS6_IJNS7_ILi192EEENS7_ILi160EEENS7_ILi64EEEEEELi64ENS_12float_e4m3_tEfNS_4arch4Sm90ELb0ELb0ELb1ELb1ELb0ELb0ELb0ELb1ELb1ELb1ELb1ELb0EEENS1_21CollectiveEpilogueFwdINS6_IJSA_SC_SB_EEES9_NS_10bfloat16_tESG_Li384ELb1ELb1ELb1ELb1EEENS1_36VarlenDynamicPersistentTileSchedulerILi192ELi160ELi384ELi128ELb1ELb1ELb1ELb0ELb1ELb1EEEEEEEEEvNT_6ParamsE --------------------------
	.section	.text._ZN7cutlass13device_kernelIN5flash11enable_sm90INS1_16FlashAttnFwdSm90INS1_25CollectiveMainloopFwdSm90ILi2EN4cute5tupleIJNS5_1CILi1EEES8_S8_EEENS6_IJNS7_ILi192EEENS7_ILi160EEENS7_ILi64EEEEEELi64ENS_12float_e4m3_tEfNS_4arch4Sm90ELb0ELb0ELb1ELb1ELb0ELb0ELb0ELb1ELb1ELb1ELb1ELb0EEENS1_21CollectiveEpilogueFwdINS6_IJSA_SC_SB_EEES9_NS_10bfloat16_tESG_Li384ELb1ELb1ELb1ELb1EEENS1_36VarlenDynamicPersistentTileSchedulerILi192ELi160ELi384ELi128ELb1ELb1ELb1ELb0ELb1ELb1EEEEEEEEEvNT_6ParamsE,"ax",@progbits
	.align	128
.text._ZN7cutlass13device_kernelIN5flash11enable_sm90INS1_16FlashAttnFwdSm90INS1_25CollectiveMainloopFwdSm90ILi2EN4cute5tupleIJNS5_1CILi1EEES8_S8_EEENS6_IJNS7_ILi192EEENS7_ILi160EEENS7_ILi64EEEEEELi64ENS_12float_e4m3_tEfNS_4arch4Sm90ELb0ELb0ELb1ELb1ELb0ELb0ELb0ELb1ELb1ELb1ELb1ELb0EEENS1_21CollectiveEpilogueFwdINS6_IJSA_SC_SB_EEES9_NS_10bfloat16_tESG_Li384ELb1ELb1ELb1ELb1EEENS1_36VarlenDynamicPersistentTileSchedulerILi192ELi160ELi384ELi128ELb1ELb1ELb1ELb0ELb1ELb1EEEEEEEEEvNT_6ParamsE:
        .type           _ZN7cutlass13device_kernelIN5flash11enable_sm90INS1_16FlashAttnFwdSm90INS1_25CollectiveMainloopFwdSm90ILi2EN4cute5tupleIJNS5_1CILi1EEES8_S8_EEENS6_IJNS7_ILi192EEENS7_ILi160EEENS7_ILi64EEEEEELi64ENS_12float_e4m3_tEfNS_4arch4Sm90ELb0ELb0ELb1ELb1ELb0ELb0ELb0ELb1ELb1ELb1ELb1ELb0EEENS1_21CollectiveEpilogueFwdINS6_IJSA_SC_SB_EEES9_NS_10bfloat16_tESG_Li384ELb1ELb1ELb1ELb1EEENS1_36VarlenDynamicPersistentTileSchedulerILi192ELi160ELi384ELi128ELb1ELb1ELb1ELb0ELb1ELb1EEEEEEEEEvNT_6ParamsE,@function
        .size           _ZN7cutlass13device_kernelIN5flash11enable_sm90INS1_16FlashAttnFwdSm90INS1_25CollectiveMainloopFwdSm90ILi2EN4cute5tupleIJNS5_1CILi1EEES8_S8_EEENS6_IJNS7_ILi192EEENS7_ILi160EEENS7_ILi64EEEEEELi64ENS_12float_e4m3_tEfNS_4arch4Sm90ELb0ELb0ELb1ELb1ELb0ELb0ELb0ELb1ELb1ELb1ELb1ELb0EEENS1_21CollectiveEpilogueFwdINS6_IJSA_SC_SB_EEES9_NS_10bfloat16_tESG_Li384ELb1ELb1ELb1ELb1EEENS1_36VarlenDynamicPersistentTileSchedulerILi192ELi160ELi384ELi128ELb1ELb1ELb1ELb0ELb1ELb1EEEEEEEEEvNT_6ParamsE,(.L_x_2188 - _ZN7cutlass13device_kernelIN5flash11enable_sm90INS1_16FlashAttnFwdSm90INS1_25CollectiveMainloopFwdSm90ILi2EN4cute5tupleIJNS5_1CILi1EEES8_S8_EEENS6_IJNS7_ILi192EEENS7_ILi160EEENS7_ILi64EEEEEELi64ENS_12float_e4m3_tEfNS_4arch4Sm90ELb0ELb0ELb1ELb1ELb0ELb0ELb0ELb1ELb1ELb1ELb1ELb0EEENS1_21CollectiveEpilogueFwdINS6_IJSA_SC_SB_EEES9_NS_10bfloat16_tESG_Li384ELb1ELb1ELb1ELb1EEENS1_36VarlenDynamicPersistentTileSchedulerILi192ELi160ELi384ELi128ELb1ELb1ELb1ELb0ELb1ELb1EEEEEEEEEvNT_6ParamsE)
        .other          _ZN7cutlass13device_kernelIN5flash11enable_sm90INS1_16FlashAttnFwdSm90INS1_25CollectiveMainloopFwdSm90ILi2EN4cute5tupleIJNS5_1CILi1EEES8_S8_EEENS6_IJNS7_ILi192EEENS7_ILi160EEENS7_ILi64EEEEEELi64ENS_12float_e4m3_tEfNS_4arch4Sm90ELb0ELb0ELb1ELb1ELb0ELb0ELb0ELb1ELb1ELb1ELb1ELb0EEENS1_21CollectiveEpilogueFwdINS6_IJSA_SC_SB_EEES9_NS_10bfloat16_tESG_Li384ELb1ELb1ELb1ELb1EEENS1_36VarlenDynamicPersistentTileSchedulerILi192ELi160ELi384ELi128ELb1ELb1ELb1ELb0ELb1ELb1EEEEEEEEEvNT_6ParamsE,@"STO_CUDA_ENTRY STV_DEFAULT"
_ZN7cutlass13device_kernelIN5flash11enable_sm90INS1_16FlashAttnFwdSm90INS1_25CollectiveMainloopFwdSm90ILi2EN4cute5tupleIJNS5_1CILi1EEES8_S8_EEENS6_IJNS7_ILi192EEENS7_ILi160EEENS7_ILi64EEEEEELi64ENS_12float_e4m3_tEfNS_4arch4Sm90ELb0ELb0ELb1ELb1ELb0ELb0ELb0ELb1ELb1ELb1ELb1ELb0EEENS1_21CollectiveEpilogueFwdINS6_IJSA_SC_SB_EEES9_NS_10bfloat16_tESG_Li384ELb1ELb1ELb1ELb1EEENS1_36VarlenDynamicPersistentTileSchedulerILi192ELi160ELi384ELi128ELb1ELb1ELb1ELb0ELb1ELb1EEEEEEEEEvNT_6ParamsE:
[----:B------:R-:W0:Y:S02]  /*0000*/  LDC R1, c[0x0][0x28] ;  /* 0x00000a00ff017b82 */ /* 0x000e240000000800 */
[----:B0-----:R-:W-:Y:S01]  /*0010*/  VIADD R1, R1, 0xffffffe0 ;  /* 0xffffffe001017836 */ /* 0x001fe20000000000 */
[----:B------:R-:W0:Y:S01]  /*0020*/  S2R R3, SR_TID.X ;  /* 0x0000000000037919 */ /* 0x000e220000002100 */
[----:B------:R-:W-:Y:S01]  /*0030*/  ELECT P0, URZ, PT ;  /* 0x00000000003f782f */ /* 0x000fe20003800000 */
[----:B------:R-:W-:Y:S01]  /*0040*/  BSSY B0, `(.L_x_127) ;  /* 0x000000e000007945 */ /* 0x000fe20003800000 */
[----:B0-----:R-:W-:-:S05]  /*0050*/  SHF.R.U32.HI R0, RZ, 0x5, R3 ;  /* 0x00000005ff007819 */ /* 0x001fca0000011603 */
[----:B------:R-:W0:Y:S02]  /*0060*/  SHFL.IDX PT, R2, R0, RZ, 0x1f ;  /* 0x00001fff00027589 */ /* 0x000e2400000e0000 */
[----:B0-----:R-:W-:Y:S02]  /*0070*/  ISETP.EQ.AND P0, PT, R2, RZ, P0 ;  /* 0x000000ff0200720c */ /* 0x001fe40000702270 */
[----:B------:R-:W-:-:S11]  /*0080*/  SHF.R.U32.HI R2, RZ, 0x7, R3 ;  /* 0x00000007ff027819 */ /* 0x000fd60000011603 */
[----:B------:R-:W-:Y:S05]  /*0090*/  @!P0 BRA `(.L_x_128) ;  /* 0x0000000000208947 */ /* 0x000fea0003800000 */
        /* <DEDUP_REMOVED lines=8> */
.L_x_128:
[----:B------:R-:W-:Y:S05]  /*0120*/  BSYNC B0 ;  /* 0x0000000000007941 */ /* 0x000fea0003800000 */
.L_x_127:
        /* <DEDUP_REMOVED lines=41> */
.L_x_129:
        /* <DEDUP_REMOVED lines=22> */
.L_x_130:
        /* <DEDUP_REMOVED lines=18> */
.L_x_131:
        /* <DEDUP_REMOVED lines=22> */
.L_x_132:
        /* <DEDUP_REMOVED lines=22> */
.L_x_133:
[----:B------:R-:W-:Y:S01]  /*0900*/  PLOP3.LUT P0, PT, PT, PT, UP0, 0x80, 0x0 ;  /* 0x000000000000781c */ /* 0x000fe20003f0f008 */
[----:B------:R-:W-:Y:S01]  /*0910*/  UMOV UR38, 0x1 ;  /* 0x0000000100267882 */ /* 0x000fe20000000000 */
[----:B------:R-:W-:Y:S01]  /*0920*/  NOP ;  /* 0x0000000000007918 */ /* 0x000fe20000000000 */
[----:B------:R-:W-:Y:S01]  /*0930*/  USEL UR38, UR38, 0x2, !UP0 ;  /* 0x0000000226267887 */ /* 0x000fe2000c000000 */
[----:B------:R-:W-:Y:S01]  /*0940*/  ULDC.64 UR48, c[0x0][0x208] ;  /* 0x0000820000307ab9 */ /* 0x000fe20000000a00 */
[----:B012-4-:R-:W-:Y:S08]  /*0950*/  BAR.SYNC.DEFER_BLOCKING 0x0 ;  /* 0x0000000000007b1d */ /* 0x017ff00000010000 */
[----:B------:R-:W-:Y:S05]  /*0960*/  @!P0 BRA `(.L_x_134) ;  /* 0x000000a400708947 */ /* 0x000fea0003800000 */
.L_x_135:
[----:B------:R-:W-:-:S08]  /*0970*/  NOP ;  /* 0x0000000000007918 */ /* 0x000fd00000000000 */
[----:B------:R-:W0:Y:S02]  /*0980*/  USETMAXREG.TRY_ALLOC.CTAPOOL UP0, 0xa0 ;  /* 0x000000a0000079c8 */ /* 0x000e240008000600 */
[----:B0-----:R-:W-:-:S13]  /*0990*/  PLOP3.LUT P0, PT, PT, PT, UP0, 0x80, 0x0 ;  /* 0x000000000000781c */ /* 0x001fda0003f0f008 */
[----:B------:R-:W-:Y:S05]  /*09a0*/  @!P0 BRA `(.L_x_135) ;  /* 0xfffffffc00f08947 */ /* 0x000fea000383ffff */
[----:B------:R-:W0:Y:S08]  /*09b0*/  S2UR UR5, SR_CgaCtaId ;  /* 0x00000000000579c3 */ /* 0x000e300000008800 */
[----:B------:R-:W-:Y:S06]  /*09c0*/  BAR.ARV 0x8, 0x200 ;  /* 0x0208000000007b1d */ /* 0x000fec0000002000 */
[----:B------:R-:W-:-:S02]  /*09d0*/  UMOV UR4, 0x400 ;  /* 0x0000040000047882 */ /* 0x000fc40000000000 */
[----:B------:R-:W-:Y:S01]  /*09e0*/  BAR.SYNC.DEFER_BLOCKING 0x5, 0x200 ;  /* 0x0148000000007b1d */ /* 0x000fe20000010000 */
[----:B0-----:R-:W-:-:S09]  /*09f0*/  ULEA UR4, UR5, UR4, 0x18 ;  /* 0x0000000405047291 */ /* 0x001fd2000f8ec03f */
[----:B------:R-:W0:Y:S01]  /*0a00*/  LDS.128 R28, [UR4+0x132d0] ;  /* 0x0132d004ff1c7984 */ /* 0x000e220008000c00 */
[----:B------:R-:W-:Y:S01]  /*0a10*/  ULDC UR4, c[0x0][0xc3c] ;  /* 0x00030f0000047ab9 */ /* 0x000fe20000000800 */
[----:B------:R-:W-:Y:S06]  /*0a20*/  BAR.ARV 0x4, 0x200 ;  /* 0x0108000000007b1d */ /* 0x000fec0000002000 */
[----:B0-----:R-:W-:-:S13]  /*0a30*/  ISETP.GE.AND P0, PT, R31, UR4, PT ;  /* 0x000000041f007c0c */ /* 0x001fda000bf06270 */
[----:B------:R-:W-:Y:S05]  /*0a40*/  @P0 EXIT ;  /* 0x000000000000094d */ /* 0x000fea0003800000 */
[----:B------:R-:W0:Y:S01]  /*0a50*/  S2R R0, SR_TID.X ;  /* 0x0000000000007919 */ /* 0x000e220000002100 */
[----:B------:R-:W-:Y:S01]  /*0a60*/  R2UR UR6, R29 ;  /* 0x000000001d0672ca */ /* 0x000fe200000e0000 */
[----:B------:R-:W-:Y:S01]  /*0a70*/  ULOP3.LUT UR47, UR38, 0x1, URZ, 0xfc, !UPT ;  /* 0x00000001262f7892 */ /* 0x000fe2000f8efc3f */
[----:B------:R-:W-:Y:S01]  /*0a80*/  R2UR UR5, R30 ;  /* 0x000000001e0572ca */ /* 0x000fe200000e0000 */
[----:B------:R-:W-:Y:S01]  /*0a90*/  UMOV UR46, URZ ;  /* 0x0000003f002e7c82 */ /* 0x000fe20008000000 */
[----:B------:R-:W-:Y:S01]  /*0aa0*/  UMOV UR36, URZ ;  /* 0x0000003f00247c82 */ /* 0x000fe20008000000 */
[----:B------:R-:W-:Y:S01]  /*0ab0*/  UMOV UR37, URZ ;  /* 0x0000003f00257c82 */ /* 0x000fe20008000000 */
[----:B0-----:R-:W-:-:S05]  /*0ac0*/  VIADD R13, R0, 0xffffff80 ;  /* 0xffffff80000d7836 */ /* 0x001fca0000000000 */
[----:B------:R-:W-:-:S04]  /*0ad0*/  SHF.R.S32.HI R0, RZ, 0x1f, R13 ;  /* 0x0000001fff007819 */ /* 0x000fc8000001140d */
[CC--:B------:R-:W-:Y:S02]  /*0ae0*/  LEA.HI R2, R0.reuse, R13.reuse, RZ, 0x7 ;  /* 0x0000000d00027211 */ /* 0x0c0fe400078f38ff */
[-C--:B------:R-:W-:Y:S02]  /*0af0*/  LEA.HI R3, R0, R13.reuse, RZ, 0x4 ;  /* 0x0000000d00037211 */ /* 0x080fe400078f20ff */
[----:B------:R-:W-:Y:S02]  /*0b00*/  LOP3.LUT R4, R2, 0xffffff80, RZ, 0xc0, !PT ;  /* 0xffffff8002047812 */ /* 0x000fe400078ec0ff */
[----:B------:R-:W-:Y:S02]  /*0b10*/  SHF.R.S32.HI R6, RZ, 0x4, R3 ;  /* 0x00000004ff067819 */ /* 0x000fe40000011403 */
[----:B------:R-:W-:Y:S01]  /*0b20*/  SHF.R.S32.HI R14, RZ, 0x7, R2 ;  /* 0x00000007ff0e7819 */ /* 0x000fe20000011402 */
[----:B------:R-:W-:Y:S01]  /*0b30*/  IMAD.IADD R12, R13, 0x1, -R4 ;  /* 0x000000010d0c7824 */ /* 0x000fe200078e0a04 */
[----:B------:R-:W-:-:S02]  /*0b40*/  LEA.HI R4, R0, R13, RZ, 0x5 ;  /* 0x0000000d00047211 */ /* 0x000fc400078f28ff */
[----:B------:R-:W-:Y:S01]  /*0b50*/  LEA.HI R11, R0, R13, RZ, 0x2 ;  /* 0x0000000d000b7211 */ /* 0x000fe200078f10ff */
[----:B------:R-:W-:Y:S01]  /*0b60*/  IMAD.HI R2, R14, 0x55555556, RZ ;  /* 0x555555560e027827 */ /* 0x000fe200078e02ff */
[----:B------:R-:W-:Y:S02]  /*0b70*/  SHF.R.S32.HI R7, RZ, 0x1f, R12 ;  /* 0x0000001fff077819 */ /* 0x000fe4000001140c */
[----:B------:R-:W-:Y:S01]  /*0b80*/  LOP3.LUT R11, R11, 0xfffffffc, RZ, 0xc0, !PT ;  /* 0xfffffffc0b0b7812 */ /* 0x000fe200078ec0ff */
[----:B------:R-:W-:Y:S01]  /*0b90*/  IMAD.SHL.U32 R5, R4, 0x20, RZ ;  /* 0x0000002004057824 */ /* 0x000fe200078e00ff */
[----:B------:R-:W-:Y:S02]  /*0ba0*/  LEA.HI R8, R7, R12, RZ, 0x2 ;  /* 0x0000000c07087211 */ /* 0x000fe400078f10ff */
[----:B------:R-:W-:Y:S01]  /*0bb0*/  LOP3.LUT R4, R3, 0x3fffff0, RZ, 0xc0, !PT ;  /* 0x03fffff003047812 */ /* 0x000fe200078ec0ff */
[----:B------:R-:W-:Y:S01]  /*0bc0*/  IMAD.IADD R11, R13, 0x1, -R11 ;  /* 0x000000010d0b7824 */ /* 0x000fe200078e0a0b */
[----:B------:R-:W-:-:S02]  /*0bd0*/  SHF.R.S32.HI R9, RZ, 0x2, R8 ;  /* 0x00000002ff097819 */ /* 0x000fc40000011408 */
[----:B------:R-:W-:Y:S01]  /*0be0*/  SHF.R.S32.HI R10, RZ, 0x1f, R8 ;  /* 0x0000001fff0a7819 */ /* 0x000fe20000011408 */
[----:B------:R-:W-:Y:S01]  /*0bf0*/  IMAD.IADD R4, R13, 0x1, -R4 ;  /* 0x000000010d047824 */ /* 0x000fe200078e0a04 */
[----:B------:R-:W-:Y:S02]  /*0c00*/  LEA.HI R3, R3, R6, RZ, 0x1 ;  /* 0x0000000603037211 */ /* 0x000fe400078f08ff */
[----:B------:R-:W-:Y:S02]  /*0c10*/  LEA.HI R10, R10, R9, RZ, 0x3 ;  /* 0x000000090a0a7211 */ /* 0x000fe400078f18ff */
[----:B------:R-:W-:Y:S02]  /*0c20*/  LOP3.LUT R5, R5, 0xfffffc00, RZ, 0xc0, !PT ;  /* 0xfffffc0005057812 */ /* 0x000fe400078ec0ff */
[----:B------:R-:W-:Y:S02]  /*0c30*/  LOP3.LUT R3, R3, 0x1ffffffe, RZ, 0xc0, !PT ;  /* 0x1ffffffe03037812 */ /* 0x000fe400078ec0ff */
[----:B------:R-:W-:Y:S01]  /*0c40*/  LOP3.LUT R10, R10, 0xfffffff8, RZ, 0xc0, !PT ;  /* 0xfffffff80a0a7812 */ /* 0x000fe200078ec0ff */
[----:B------:R-:W-:Y:S01]  /*0c50*/  IMAD R4, R4, 0x40, R5 ;  /* 0x0000004004047824 */ /* 0x000fe200078e0205 */
[----:B------:R-:W-:Y:S01]  /*0c60*/  LEA.HI R7, R7, R12, RZ, 0x5 ;  /* 0x0000000c07077211 */ /* 0x000fe200078f28ff */
[----:B------:R-:W-:Y:S01]  /*0c70*/  IMAD.IADD R3, R6, 0x1, -R3 ;  /* 0x0000000106037824 */ /* 0x000fe200078e0a03 */
[----:B------:R-:W-:Y:S01]  /*0c80*/  LEA.HI R2, R2, R2, RZ, 0x1 ;  /* 0x0000000202027211 */ /* 0x000fe200078f08ff */
[----:B------:R-:W-:Y:S01]  /*0c90*/  IMAD.IADD R10, R9, 0x1, -R10 ;  /* 0x00000001090a7824 */ /* 0x000fe200078e0a0a */
[----:B------:R-:W-:Y:S01]  /*0ca0*/  SHF.R.S32.HI R7, RZ, 0x5, R7 ;  /* 0x00000005ff077819 */ /* 0x000fe20000011407 */
[----:B------:R-:W-:Y:S01]  /*0cb0*/  IMAD R3, R3, 0x8, R4 ;  /* 0x0000000803037824 */ /* 0x000fe200078e0204 */
[----:B------:R-:W-:Y:S01]  /*0cc0*/  LOP3.LUT R8, R8, 0x7ffffffc, RZ, 0xc0, !PT ;  /* 0x7ffffffc08087812 */ /* 0x000fe200078ec0ff */
[----:B------:R-:W-:Y:S01]  /*0cd0*/  IMAD R2, R2, -0x3, R14 ;  /* 0xfffffffd02027824 */ /* 0x000fe200078e020e */
[----:B------:R-:W-:Y:S01]  /*0ce0*/  LEA.HI R0, R0, R13, RZ, 0x3 ;  /* 0x0000000d00007211 */ /* 0x000fe200078f18ff */
[----:B------:R-:W-:Y:S01]  /*0cf0*/  IMAD R7, R7, 0x10, R10 ;  /* 0x0000001007077824 */ /* 0x000fe200078e020a */
[----:B------:R0:W-:Y:S01]  /*0d00*/  STL [R1+0x1c], R3 ;  /* 0x00001c0301007387 */ /* 0x0001e20000100800 */
[----:B------:R-:W-:Y:S01]  /*0d10*/  IMAD.IADD R8, R12, 0x1, -R8 ;  /* 0x000000010c087824 */ /* 0x000fe200078e0a08 */
[----:B------:R-:W-:Y:S01]  /*0d20*/  LOP3.LUT R16, R0, 0xfffffff8, RZ, 0xc0, !PT ;  /* 0xfffffff800107812 */ /* 0x000fe200078ec0ff */
[----:B------:R-:W-:Y:S01]  /*0d30*/  IMAD R5, R2, 0x40, R7 ;  /* 0x0000004002057824 */ /* 0x000fe200078e0207 */
[----:B------:R-:W-:Y:S01]  /*0d40*/  SHF.R.S32.HI R0, RZ, 0x3, R0 ;  /* 0x00000003ff007819 */ /* 0x000fe20000011400 */
[----:B------:R-:W-:-:S02]  /*0d50*/  IMAD.SHL.U32 R2, R8, 0x2, RZ ;  /* 0x0000000208027824 */ /* 0x000fc400078e00ff */
[----:B------:R-:W-:Y:S01]  /*0d60*/  IMAD.IADD R16, R13, 0x1, -R16 ;  /* 0x000000010d107824 */ /* 0x000fe200078e0a10 */
[----:B------:R-:W-:Y:S01]  /*0d70*/  STL [R1+0x14], R5 ;  /* 0x0000140501007387 */ /* 0x000fe20000100800 */
[C---:B------:R-:W-:Y:S01]  /*0d80*/  VIADD R0, R2.reuse, 0x8 ;  /* 0x0000000802007836 */ /* 0x040fe20000000000 */
[----:B0-----:R-:W-:Y:S01]  /*0d90*/  LEA.HI R3, R11, R11, RZ, 0x1 ;  /* 0x0000000b0b037211 */ /* 0x001fe200078f08ff */
[C---:B------:R-:W-:Y:S01]  /*0da0*/  VIADD R157, R2.reuse, 0x10 ;  /* 0x00000010029d7836 */ /* 0x040fe20000000000 */
[----:B------:R0:W-:Y:S01]  /*0db0*/  STL [R1+0x4], R2 ;  /* 0x0000040201007387 */ /* 0x0001e20000100800 */
[C---:B------:R-:W-:Y:S01]  /*0dc0*/  VIADD R22, R2.reuse, 0x28 ;  /* 0x0000002802167836 */ /* 0x040fe20000000000 */
[----:B------:R-:W-:Y:S01]  /*0dd0*/  LOP3.LUT R4, R3, 0x1ffffffe, RZ, 0xc0, !PT ;  /* 0x1ffffffe03047812 */ /* 0x000fe200078ec0ff */
[C---:B------:R-:W-:Y:S01]  /*0de0*/  VIADD R156, R2.reuse, 0x18 ;  /* 0x00000018029c7836 */ /* 0x040fe20000000000 */
[----:B------:R1:W-:Y:S01]  /*0df0*/  STL [R1], R0 ;  /* 0x0000000001007387 */ /* 0x0003e20000100800 */
[----:B------:R-:W-:Y:S01]  /*0e00*/  VIADD R23, R2, 0x20 ;  /* 0x0000002002177836 */ /* 0x000fe20000000000 */
[----:B------:R-:W-:Y:S01]  /*0e10*/  SHF.L.U32 R17, R16, 0x3, RZ ;  /* 0x0000000310117819 */ /* 0x000fe200000006ff */
[----:B------:R-:W-:-:S02]  /*0e20*/  IMAD.IADD R4, R11, 0x1, -R4 ;  /* 0x000000010b047824 */ /* 0x000fc400078e0a04 */
[C---:B------:R-:W-:Y:S01]  /*0e30*/  VIADD R19, R2.reuse, 0x30 ;  /* 0x0000003002137836 */ /* 0x040fe20000000000 */
[----:B------:R-:W-:Y:S01]  /*0e40*/  SHF.R.S32.HI R3, RZ, 0x1f, R17 ;  /* 0x0000001fff037819 */ /* 0x000fe20000011411 */
[----:B------:R-:W-:Y:S01]  /*0e50*/  VIADD R18, R2, 0x38 ;  /* 0x0000003802127836 */ /* 0x000fe20000000000 */
[----:B0-----:R-:W-:Y:S02]  /*0e60*/  SHF.R.S32.HI R2, RZ, 0x1f, R0 ;  /* 0x0000001fff027819 */ /* 0x001fe40000011400 */
[----:B-1----:R-:W-:Y:S02]  /*0e70*/  SHF.R.S32.HI R0, RZ, 0x1f, R157 ;  /* 0x0000001fff007819 */ /* 0x002fe4000001149d */
[----:B------:R-:W-:Y:S01]  /*0e80*/  SHF.R.S32.HI R0, RZ, 0x1f, R22 ;  /* 0x0000001fff007819 */ /* 0x000fe20000011416 */
[----:B------:R-:W-:Y:S01]  /*0e90*/  IMAD R0, R4, 0x8, R5 ;  /* 0x0000000804007824 */ /* 0x000fe200078e0205 */
[----:B------:R0:W-:Y:S01]  /*0ea0*/  STL [R1+0x10], R2 ;  /* 0x0000100201007387 */ /* 0x0001e20000100800 */
[----:B------:R-:W-:-:S02]  /*0eb0*/  SHF.R.S32.HI R3, RZ, 0x1f, R156 ;  /* 0x0000001fff037819 */ /* 0x000fc4000001149c */
[----:B------:R-:W-:Y:S01]  /*0ec0*/  SHF.R.S32.HI R3, RZ, 0x1f, R19 ;  /* 0x0000001fff037819 */ /* 0x000fe20000011413 */
[----:B------:R1:W-:Y:S01]  /*0ed0*/  STL [R1+0x18], R0 ;  /* 0x0000180001007387 */ /* 0x0003e20000100800 */
[----:B0-----:R-:W-:Y:S02]  /*0ee0*/  SHF.R.S32.HI R2, RZ, 0x1f, R23 ;  /* 0x0000001fff027819 */ /* 0x001fe40000011417 */
[----:B------:R-:W-:-:S07]  /*0ef0*/  SHF.R.S32.HI R2, RZ, 0x1f, R18 ;  /* 0x0000001fff027819 */ /* 0x000fce0000011412 */
.L_x_171:
[----:B012---:R-:W0:Y:S01]  /*0f00*/  LDC.64 R2, c[0x0][0xc88] ;  /* 0x00032200ff027b82 */ /* 0x007e220000000a00 */
[----:B------:R-:W-:Y:S01]  /*0f10*/  ULDC.64 UR8, c[0x0][0xa28] ;  /* 0x00028a0000087ab9 */ /* 0x000fe20000000a00 */
[----:B------:R-:W-:Y:S01]  /*0f20*/  ULDC.64 UR10, c[0x0][0xa20] ;  /* 0x00028800000a7ab9 */ /* 0x000fe20000000a00 */
[----:B------:R-:W-:Y:S01]  /*0f30*/  ULDC UR4, c[0x0][0x424] ;  /* 0x0001090000047ab9 */ /* 0x000fe20000000800 */
[----:B------:R-:W-:Y:S01]  /*0f40*/  ULDC UR7, c[0x0][0x2f0] ;  /* 0x0000bc0000077ab9 */ /* 0x000fe20000000800 */
[----:B0-----:R-:W-:-:S06]  /*0f50*/  IMAD.WIDE R2, R31, 0x4, R2 ;  /* 0x000000041f027825 */ /* 0x001fcc00078e0202 */
[----:B------:R-:W2:Y:S01]  /*0f60*/  LDG.E R2, desc[UR48][R2.64] ;  /* 0x0000003002027981 */ /* 0x000ea2000c1e1900 */
[----:B------:R-:W-:Y:S02]  /*0f70*/  UISETP.NE.U32.AND UP0, UPT, UR8, URZ, UPT ;  /* 0x0000003f0800728c */ /* 0x000fe4000bf05070 */
[----:B------:R-:W-:Y:S02]  /*0f80*/  UISETP.NE.U32.AND UP1, UPT, UR10, URZ, UPT ;  /* 0x0000003f0a00728c */ /* 0x000fe4000bf25070 */
[----:B------:R-:W-:Y:S02]  /*0f90*/  UISETP.NE.AND.EX UP0, UPT, UR9, URZ, UPT, UP0 ;  /* 0x0000003f0900728c */ /* 0x000fe4000bf05300 */
[----:B------:R-:W-:-:S04]  /*0fa0*/  UISETP.NE.AND.EX UP1, UPT, UR11, URZ, UPT, UP1 ;  /* 0x0000003f0b00728c */ /* 0x000fc8000bf25310 */
[----:B------:R-:W-:Y:S02]  /*0fb0*/  PLOP3.LUT P0, PT, PT, PT, UP0, 0x80, 0x0 ;  /* 0x000000000000781c */ /* 0x000fe40003f0f008 */
[----:B------:R-:W-:Y:S02]  /*0fc0*/  PLOP3.LUT P1, PT, PT, PT, UP1, 0x80, 0x0 ;  /* 0x000000000000781c */ /* 0x000fe40003f2f018 */
[----:B--2---:R-:W-:-:S13]  /*0fd0*/  R2UR UR39, R2 ;  /* 0x00000000022772ca */ /* 0x004fda00000e0000 */
[----:B------:R-:W-:Y:S02]  /*0fe0*/  USHF.R.S32.HI UR40, URZ, 0x1f, UR39 ;  /* 0x0000001f3f287899 */ /* 0x000fe40008011427 */
[----:B------:R-:W-:-:S04]  /*0ff0*/  @UP0 ULEA UR8, UP2, UR39, UR8, 0x2 ;  /* 0x0000000827080291 */ /* 0x000fc8000f84103f */
[----:B------:R-:W-:Y:S02]  /*1000*/  @UP0 ULEA.HI.X UR9, UR39, UR9, UR40, 0x2, UP2 ;  /* 0x0000000927090291 */ /* 0x000fe400090f1428 */
[----:B------:R-:W-:Y:S01]  /*1010*/  @UP1 ULEA UR10, UP0, UR39, UR10, 0x2 ;  /* 0x0000000a270a1291 */ /* 0x000fe2000f80103f */
[----:B------:R-:W-:-:S03]  /*1020*/  IMAD.U32 R2, RZ, RZ, UR8 ;  /* 0x00000008ff027e24 */ /* 0x000fc6000f8e00ff */
[----:B------:R-:W-:Y:S01]  /*1030*/  @UP1 ULEA.HI.X UR11, UR39, UR11, UR40, 0x2, UP0 ;  /* 0x0000000b270b1291 */ /* 0x000fe200080f1428 */
[----:B------:R-:W-:Y:S01]  /*1040*/  IMAD.U32 R3, RZ, RZ, UR9 ;  /* 0x00000009ff037e24 */ /* 0x000fe2000f8e00ff */
[----:B------:R-:W-:Y:S01]  /*1050*/  ULDC.64 UR8, c[0x0][0x418] ;  /* 0x0001060000087ab9 */ /* 0x000fe20000000a00 */
[----:B------:R-:W-:-:S03]  /*1060*/  IMAD.U32 R4, RZ, RZ, UR10 ;  /* 0x0000000aff047e24 */ /* 0x000fc6000f8e00ff */
[----:B------:R-:W-:Y:S01]  /*1070*/  IMAD.U32 R5, RZ, RZ, UR11 ;  /* 0x0000000bff057e24 */ /* 0x000fe2000f8e00ff */
[----:B------:R-:W2:Y:S04]  /*1080*/  @P0 LDG.E R2, desc[UR48][R2.64] ;  /* 0x0000003002020981 */ /* 0x000ea8000c1e1900 */
[----:B---3--:R-:W3:Y:S01]  /*1090*/  @P1 LDG.E R4, desc[UR48][R4.64] ;  /* 0x0000003004041981 */ /* 0x008ee2000c1e1900 */
[----:B------:R-:W-:Y:S01]  /*10a0*/  UISETP.NE.U32.AND UP0, UPT, UR8, URZ, UPT ;  /* 0x0000003f0800728c */ /* 0x000fe2000bf05070 */
[----:B------:R-:W-:Y:S01]  /*10b0*/  UMOV UR41, UR6 ;  /* 0x0000000600297c82 */ /* 0x000fe20008000000 */
[----:B------:R-:W-:Y:S02]  /*10c0*/  UMOV UR51, URZ ;  /* 0x0000003f00337c82 */ /* 0x000fe40008000000 */
[----:B------:R-:W-:-:S02]  /*10d0*/  UISETP.NE.AND.EX UP0, UPT, UR9, URZ, UPT, UP0 ;  /* 0x0000003f0900728c */ /* 0x000fc4000bf05300 */
[----:B------:R-:W-:Y:S02]  /*10e0*/  ULOP3.LUT UR42, UR5, 0xffff, URZ, 0xc0, !UPT ;  /* 0x0000ffff052a7892 */ /* 0x000fe4000f8ec03f */
[----:B------:R-:W-:Y:S02]  /*10f0*/  USEL UR4, UR4, 0x1, UP0 ;  /* 0x0000000104047887 */ /* 0x000fe40008000000 */
[----:B------:R-:W-:Y:S02]  /*1100*/  ULOP3.LUT UR6, UR5, 0xff0000, URZ, 0xc0, !UPT ;  /* 0x00ff000005067892 */ /* 0x000fe4000f8ec03f */
[----:B------:R-:W-:Y:S02]  /*1110*/  UIMAD UR4, UR4, UR7, URZ ;  /* 0x00000007040472a4 */ /* 0x000fe4000f8e023f */
[----:B------:R-:W-:Y:S01]  /*1120*/  ULOP3.LUT UR7, UR5, 0xff000000, URZ, 0xc0, !UPT ;  /* 0xff00000005077892 */ /* 0x000fe2000f8ec03f */
[----:B--2---:R-:W-:-:S04]  /*1130*/  @P0 R2UR UR51, R2 ;  /* 0x00000000023302ca */ /* 0x004fc800000e0000 */
[----:B---3--:R-:W-:Y:S01]  /*1140*/  @P1 R2UR UR4, R4 ;  /* 0x00000000040412ca */ /* 0x008fe200000e0000 */
[----:B----45:R-:W-:-:S14]  /*1150*/  @P1 BRA `(.L_x_136) ;  /* 0x0000000000341947 */ /* 0x030fdc0003800000 */
[----:B------:R-:W-:Y:S02]  /*1160*/  ULDC.64 UR8, c[0x0][0xa08] ;  /* 0x0002820000087ab9 */ /* 0x000fe40000000a00 */
[----:B------:R-:W-:-:S04]  /*1170*/  ISETP.NE.U32.AND P0, PT, RZ, UR8, PT ;  /* 0x00000008ff007c0c */ /* 0x000fc8000bf05070 */
[----:B------:R-:W-:-:S13]  /*1180*/  ISETP.NE.AND.EX P0, PT, RZ, UR9, PT, P0 ;  /* 0x00000009ff007c0c */ /* 0x000fda000bf05300 */
[----:B------:R-:W-:Y:S05]  /*1190*/  @!P0 BRA `(.L_x_136) ;  /* 0x0000000000248947 */ /* 0x000fea0003800000 */
[----:B------:R-:W-:Y:S02]  /*11a0*/  ULDC.64 UR4, c[0x0][0xa08] ;  /* 0x0002820000047ab9 */ /* 0x000fe40000000a00 */
[----:B------:R-:W-:-:S06]  /*11b0*/  UIMAD.WIDE UR4, UR39, 0x4, UR4 ;  /* 0x00000004270478a5 */ /* 0x000fcc000f8e0204 */
[----:B------:R-:W-:Y:S02]  /*11c0*/  IMAD.U32 R2, RZ, RZ, UR4 ;  /* 0x00000004ff027e24 */ /* 0x000fe4000f8e00ff */
[----:B------:R-:W-:-:S05]  /*11d0*/  IMAD.U32 R3, RZ, RZ, UR5 ;  /* 0x00000005ff037e24 */ /* 0x000fca000f8e00ff */
[----:B------:R-:W2:Y:S04]  /*11e0*/  LDG.E R4, desc[UR48][R2.64] ;  /* 0x0000003002047981 */ /* 0x000ea8000c1e1900 */
[----:B-1----:R-:W3:Y:S01]  /*11f0*/  LDG.E R0, desc[UR48][R2.64+0x4] ;  /* 0x0000043002007981 */ /* 0x002ee2000c1e1900 */
[----:B--2---:R-:W-:Y:S02]  /*1200*/  R2UR UR4, R4 ;  /* 0x00000000040472ca */ /* 0x004fe400000e0000 */
[----:B---3--:R-:W-:-:S13]  /*1210*/  R2UR UR5, R0 ;  /* 0x00000000000572ca */ /* 0x008fda00000e0000 */
[----:B------:R-:W-:-:S12]  /*1220*/  UIADD3 UR4, -UR4, UR5, URZ ;  /* 0x0000000504047290 */ /* 0x000fd8000fffe13f */
.L_x_136:
[----:B------:R-:W-:Y:S02]  /*1230*/  UIADD3 UR51, -UR51, UR4, URZ ;  /* 0x0000000433337290 */ /* 0x000fe4000fffe13f */
[----:B------:R-:W-:Y:S02]  /*1240*/  USHF.R.U32.HI UR7, URZ, 0x8, UR7 ;  /* 0x000000083f077899 */ /* 0x000fe40008011607 */
[----:B------:R-:W-:Y:S02]  /*1250*/  UISETP.GE.AND UP0, UPT, UR51, 0x1, UPT ;  /* 0x000000013300788c */ /* 0x000fe4000bf06270 */
[----:B------:R-:W-:Y:S02]  /*1260*/  UIADD3 UR4, UR51, 0x9f, URZ ;  /* 0x0000009f33047890 */ /* 0x000fe4000fffe03f */
[----:B------:R-:W-:Y:S02]  /*1270*/  ULEA.HI UR7, UR6, UR7, URZ, 0x10 ;  /* 0x0000000706077291 */ /* 0x000fe4000f8f803f */
[----:B------:R-:W-:Y:S01]  /*1280*/  PLOP3.LUT P0, PT, PT, PT, UP0, 0x80, 0x0 ;  /* 0x000000000000781c */ /* 0x000fe20003f0f008 */
[----:B------:R-:W-:-:S02]  /*1290*/  UIMAD.WIDE UR4, UR4, 0x66666667, URZ ;  /* 0x66666667040478a5 */ /* 0x000fc4000f8e023f */
[----:B------:R-:W-:Y:S02]  /*12a0*/  ULOP3.LUT UR43, UR7, 0xff, URZ, 0xc0, !UPT ;  /* 0x000000ff072b7892 */ /* 0x000fe4000f8ec03f */
[----:B------:R-:W-:Y:S02]  /*12b0*/  USHF.R.U32.HI UR6, URZ, 0x1f, UR5 ;  /* 0x0000001f3f067899 */ /* 0x000fe40008011605 */
[----:B------:R-:W-:Y:S01]  /*12c0*/  USHF.R.U32.HI UR44, URZ, 0x10, UR7 ;  /* 0x000000103f2c7899 */ /* 0x000fe20008011607 */
[----:B------:R-:W-:Y:S01]  /*12d0*/  UMOV UR4, URZ ;  /* 0x0000003f00047c82 */ /* 0x000fe20008000000 */
[----:B------:R-:W-:-:S04]  /*12e0*/  ULEA.HI.SX32 UR9, UR5, UR6, 0x1a ;  /* 0x0000000605097291 */ /* 0x000fc8000f8fd23f */
[----:B------:R-:W-:Y:S08]  /*12f0*/  @!P0 BRA `(.L_x_137) ;  /* 0x0000000000908947 */ /* 0x000ff00003800000 */
[----:B------:R-:W-:Y:S01]  /*1300*/  UISETP.NE.AND UP0, UPT, UR44, URZ, UPT ;  /* 0x0000003f2c00728c */ /* 0x000fe2000bf05270 */
[----:B------:R-:W-:-:S03]  /*1310*/  ULDC UR4, c[0x0][0x9f0] ;  /* 0x00027c0000047ab9 */ /* 0x000fc60000000800 */
[----:B------:R-:W-:-:S03]  /*1320*/  USEL UR10, UR44, UR4, UP0 ;  /* 0x000000042c0a7287 */ /* 0x000fc60008000000 */
[----:B------:R-:W-:Y:S01]  /*1330*/  UMOV UR4, URZ ;  /* 0x0000003f00047c82 */ /* 0x000fe20008000000 */
[----:B------:R-:W-:Y:S02]  /*1340*/  UIADD3 UR6, UR9, -0x1, UR10 ;  /* 0xffffffff09067890 */ /* 0x000fe4000fffe00a */
[----:B------:R-:W-:-:S04]  /*1350*/  MOV R3, UR10 ;  /* 0x0000000a00037c02 */ /* 0x000fc80008000f00 */
[-C--:B-1----:R-:W-:Y:S01]  /*1360*/  IABS R0, R3.reuse ;  /* 0x0000000300007213 */ /* 0x082fe20000000000 */
        /* <DEDUP_REMOVED lines=29> */
.L_x_137:
[----:B------:R-:W-:Y:S01]  /*1540*/  UIMAD UR45, UR43, UR4, URZ ;  /* 0x000000042b2d72a4 */ /* 0x000fe2000f8e023f */
[----:B-1----:R-:W-:Y:S01]  /*1550*/  IMAD.U32 R0, RZ, RZ, UR9 ;  /* 0x00000009ff007e24 */ /* 0x002fe2000f8e00ff */
[----:B------:R-:W-:Y:S01]  /*1560*/  PLOP3.LUT P0, PT, PT, PT, PT, 0x80, 0x0 ;  /* 0x000000000000781c */ /* 0x000fe20003f0f070 */
[----:B------:R-:W-:Y:S01]  /*1570*/  IMAD.U32 R3, RZ, RZ, UR4 ;  /* 0x00000004ff037e24 */ /* 0x000fe2000f8e00ff */
[----:B------:R-:W-:Y:S01]  /*1580*/  CS2R R4, SRZ ;  /* 0x0000000000047805 */ /* 0x000fe2000001ff00 */
[----:B------:R-:W-:Y:S01]  /*1590*/  IMAD.MOV.U32 R58, RZ, RZ, RZ ;  /* 0x000000ffff3a7224 */ /* 0x000fe200078e00ff */
[----:B------:R-:W-:Y:S01]  /*15a0*/  CS2R R6, SRZ ;  /* 0x0000000000067805 */ /* 0x000fe2000001ff00 */
[----:B------:R-:W-:Y:S01]  /*15b0*/  IMAD.MOV.U32 R57, RZ, RZ, RZ ;  /* 0x000000ffff397224 */ /* 0x000fe200078e00ff */
[----:B------:R-:W-:Y:S02]  /*15c0*/  VIADDMNMX R0, R3, UR45, R0, PT ;  /* 0x0000002d03007c46 */ /* 0x000fe4000b800100 */
[----:B------:R-:W-:-:S02]  /*15d0*/  CS2R R26, SRZ ;  /* 0x00000000001a7805 */ /* 0x000fc4000001ff00 */
[----:B------:R-:W-:Y:S01]  /*15e0*/  CS2R R8, SRZ ;  /* 0x0000000000087805 */ /* 0x000fe2000001ff00 */
[----:B------:R-:W-:Y:S01]  /*15f0*/  IMAD.MOV.U32 R36, RZ, RZ, RZ ;  /* 0x000000ffff247224 */ /* 0x000fe200078e00ff */
[----:B------:R-:W-:Y:S02]  /*1600*/  R2UR UR50, R0 ;  /* 0x00000000003272ca */ /* 0x000fe400000e0000 */
[----:B------:R-:W-:Y:S02]  /*1610*/  CS2R R10, SRZ ;  /* 0x00000000000a7805 */ /* 0x000fe4000001ff00 */
[----:B------:R-:W-:Y:S02]  /*1620*/  CS2R R38, SRZ ;  /* 0x0000000000267805 */ /* 0x000fe4000001ff00 */
[----:B------:R-:W-:Y:S01]  /*1630*/  CS2R R34, SRZ ;  /* 0x0000000000227805 */ /* 0x000fe2000001ff00 */
        /* <DEDUP_REMOVED lines=8> */
[----:B------:R-:W-:Y:S01]  /*16c0*/  CS2R R54, SRZ ;  /* 0x0000000000367805 */ /* 0x000fe2000001ff00 */
[----:B------:R-:W-:Y:S01]  /*16d0*/  UISETP.GT.AND UP0, UPT, UR50, UR45, UPT ;  /* 0x0000002d3200728c */ /* 0x000fe2000bf04270 */
[----:B------:R-:W-:Y:S01]  /*16e0*/  CS2R R20, SRZ ;  /* 0x0000000000147805 */ /* 0x000fe2000001ff00 */
[----:B------:R-:W-:-:S04]  /*16f0*/  IMAD.MOV.U32 R49, RZ, RZ, RZ ;  /* 0x000000ffff317224 */ /* 0x000fc800078e00ff */
[----:B------:R-:W-:-:S13]  /*1700*/  PLOP3.LUT P1, PT, PT, PT, UP0, 0x80, 0x0 ;  /* 0x000000000000781c */ /* 0x000fda0003f2f008 */
[----:B------:R-:W-:Y:S05]  /*1710*/  @!P1 BRA `(.L_x_138) ;  /* 0x0000006c00389947 */ /* 0x000fea0003800000 */
[----:B------:R-:W0:Y:S01]  /*1720*/  S2R R2, SR_TID.X ;  /* 0x0000000000027919 */ /* 0x000e220000002100 */
[----:B------:R-:W1:Y:S01]  /*1730*/  S2UR UR8, SR_CgaCtaId ;  /* 0x00000000000879c3 */ /* 0x000e620000008800 */
[----:B------:R-:W-:Y:S02]  /*1740*/  UMOV UR7, 0x400 ;  /* 0x0000040000077882 */ /* 0x000fe40000000000 */
[----:B-1----:R-:W-:Y:S01]  /*1750*/  ULEA UR7, UR8, UR7, 0x18 ;  /* 0x0000000708077291 */ /* 0x002fe2000f8ec03f */
[----:B0-----:R-:W-:-:S05]  /*1760*/  VIADD R24, R2, 0xffffff80 ;  /* 0xffffff8002187836 */ /* 0x001fca0000000000 */
[----:B------:R-:W-:-:S04]  /*1770*/  SHF.R.S32.HI R2, RZ, 0x1f, R24 ;  /* 0x0000001fff027819 */ /* 0x000fc80000011418 */
[----:B------:R-:W-:-:S04]  /*1780*/  LEA.HI R2, R2, R24, RZ, 0x7 ;  /* 0x0000001802027211 */ /* 0x000fc800078f38ff */
[----:B------:R-:W-:-:S05]  /*1790*/  SHF.R.S32.HI R2, RZ, 0x7, R2 ;  /* 0x00000007ff027819 */ /* 0x000fca0000011402 */
[----:B------:R-:W0:Y:S02]  /*17a0*/  SHFL.IDX PT, R0, R2, RZ, 0x1f ;  /* 0x00001fff02007589 */ /* 0x000e2400000e0000 */
[----:B0-----:R-:W-:-:S13]  /*17b0*/  R2UR UR6, R0 ;  /* 0x00000000000672ca */ /* 0x001fda00000e0000 */
        /* <DEDUP_REMOVED lines=13> */
[----:B------:R-:W-:Y:S01]  /*1890*/  MOV R4, UR4 ;  /* 0x0000000400047c02 */ /* 0x000fe20008000f00 */
[----:B------:R0:W1:Y:S01]  /*18a0*/  LDC.64 R2, c[0x4][R0] ;  /* 0x0100000000027b82 */ /* 0x0000620000000a00 */
[----:B------:R-:W-:Y:S01]  /*18b0*/  IMAD.U32 R5, RZ, RZ, UR5 ;  /* 0x00000005ff057e24 */ /* 0x000fe2000f8e00ff */
[----:B------:R-:W-:Y:S01]  /*18c0*/  ULDC.64 UR4, c[0x4][0xa0] ;  /* 0x0100280000047ab9 */ /* 0x000fe20000000a00 */
[----:B------:R-:W-:Y:S02]  /*18d0*/  IMAD.U32 R10, RZ, RZ, UR6 ;  /* 0x00000006ff0a7e24 */ /* 0x000fe4000f8e00ff */
[----:B------:R-:W-:Y:S02]  /*18e0*/  IMAD.U32 R6, RZ, RZ, UR4 ;  /* 0x00000004ff067e24 */ /* 0x000fe4000f8e00ff */
[----:B------:R-:W-:-:S02]  /*18f0*/  IMAD.U32 R7, RZ, RZ, UR5 ;  /* 0x00000005ff077e24 */ /* 0x000fc4000f8e00ff */
[----:B------:R-:W-:Y:S02]  /*1900*/  IMAD.U32 R11, RZ, RZ, UR7 ;  /* 0x00000007ff0b7e24 */ /* 0x000fe4000f8e00ff */
[----:B------:R-:W-:Y:S02]  /*1910*/  IMAD.MOV.U32 R8, RZ, RZ, 0x70 ;  /* 0x00000070ff087424 */ /* 0x000fe400078e00ff */
[----:B------:R-:W-:Y:S02]  /*1920*/  IMAD.MOV.U32 R12, RZ, RZ, 0x1 ;  /* 0x00000001ff0c7424 */ /* 0x000fe400078e00ff */
[----:B0-----:R-:W-:-:S07]  /*1930*/  IMAD.MOV.U32 R13, RZ, RZ, RZ ;  /* 0x000000ffff0d7224 */ /* 0x001fce00078e00ff */
[----:B------:R-:W-:-:S07]  /*1940*/  LEPC R20, `(.L_x_139) ;  /* 0x000000001014794e */ /* 0x000fce0000000000 */
[----:B-1----:R-:W-:Y:S05]  /*1950*/  CALL.ABS.NOINC R2 ;  /* 0x0000000002007343 */ /* 0x002fea0003c00000 */
.L_x_139:
[----:B------:R-:W-:Y:S01]  /*1960*/  ULDC.64 UR6, c[0x0][0x998] ;  /* 0x0002660000067ab9 */ /* 0x000fe20000000a00 */
[----:B------:R-:W-:Y:S01]  /*1970*/  ULDC.64 UR4, c[0x0][0x990] ;  /* 0x0002640000047ab9 */ /* 0x000fe20000000a00 */
[----:B------:R-:W-:Y:S02]  /*1980*/  ISETP.NE.U32.AND P1, PT, RZ, UR6, PT ;  /* 0x00000006ff007c0c */ /* 0x000fe4000bf25070 */
[----:B------:R-:W-:Y:S02]  /*1990*/  ISETP.NE.U32.AND P0, PT, RZ, UR4, PT ;  /* 0x00000004ff007c0c */ /* 0x000fe4000bf05070 */
[----:B------:R-:W-:Y:S02]  /*19a0*/  ISETP.NE.AND.EX P1, PT, RZ, UR7, PT, P1 ;  /* 0x00000007ff007c0c */ /* 0x000fe4000bf25310 */
[----:B------:R-:W-:-:S11]  /*19b0*/  ISETP.NE.AND.EX P0, PT, RZ, UR5, PT, P0 ;  /* 0x00000005ff007c0c */ /* 0x000fd6000bf05300 */
[----:B------:R-:W0:Y:S08]  /*19c0*/  @P1 LDC.64 R8, c[0x0][0x9b8] ;  /* 0x00026e00ff081b82 */ /* 0x000e300000000a00 */
[----:B------:R-:W1:Y:S08]  /*19d0*/  @P0 LDC.64 R6, c[0x0][0x9a8] ;  /* 0x00026a00ff060b82 */ /* 0x000e700000000a00 */
[----:B------:R-:W2:Y:S08]  /*19e0*/  @P0 LDC.64 R10, c[0x0][0x9b0] ;  /* 0x00026c00ff0a0b82 */ /* 0x000eb00000000a00 */
[----:B------:R-:W3:Y:S01]  /*19f0*/  @P1 LDC.64 R12, c[0x0][0x9c0] ;  /* 0x00027000ff0c1b82 */ /* 0x000ee20000000a00 */
[----:B0-----:R-:W-:-:S02]  /*1a00*/  @P1 IMAD R2, R8, UR40, RZ ;  /* 0x0000002808021c24 */ /* 0x001fc4000f8e02ff */
[----:B------:R-:W-:-:S04]  /*1a10*/  @P1 IMAD.WIDE.U32 R4, R8, UR39, RZ ;  /* 0x0000002708041c25 */ /* 0x000fc8000f8e00ff */
[----:B------:R-:W-:Y:S02]  /*1a20*/  @P1 IMAD R9, R9, UR39, R2 ;  /* 0x0000002709091c24 */ /* 0x000fe4000f8e0202 */
[C---:B-1----:R-:W-:Y:S02]  /*1a30*/  @P0 IMAD R0, R6.reuse, UR40, RZ ;  /* 0x0000002806000c24 */ /* 0x042fe4000f8e02ff */
[----:B------:R-:W-:-:S04]  /*1a40*/  @P0 IMAD.WIDE.U32 R2, R6, UR39, RZ ;  /* 0x0000002706020c25 */ /* 0x000fc8000f8e00ff */
[----:B------:R-:W-:Y:S02]  /*1a50*/  @P0 IMAD R7, R7, UR39, R0 ;  /* 0x0000002707070c24 */ /* 0x000fe4000f8e0200 */
[----:B------:R-:W-:Y:S02]  /*1a60*/  @P1 IMAD.IADD R5, R5, 0x1, R9 ;  /* 0x0000000105051824 */ /* 0x000fe400078e0209 */
[----:B------:R-:W-:Y:S02]  /*1a70*/  @P0 IMAD.IADD R3, R3, 0x1, R7 ;  /* 0x0000000103030824 */ /* 0x000fe400078e0207 */
[----:B------:R-:W-:Y:S02]  /*1a80*/  IMAD.MOV.U32 R0, RZ, RZ, 0x3f800000 ;  /* 0x3f800000ff007424 */ /* 0x000fe400078e00ff */
[----:B--2---:R-:W-:-:S04]  /*1a90*/  @P0 IMAD.WIDE.U32 R2, R10, UR42, R2 ;  /* 0x0000002a0a020c25 */ /* 0x004fc8000f8e0002 */
[----:B---3--:R-:W-:Y:S01]  /*1aa0*/  @P1 IMAD.WIDE.U32 R6, R12, UR42, R4 ;  /* 0x0000002a0c061c25 */ /* 0x008fe2000f8e0004 */
[----:B------:R-:W-:-:S03]  /*1ab0*/  @P0 LEA R4, P2, R2, UR4, 0x2 ;  /* 0x0000000402040c11 */ /* 0x000fc6000f8410ff */
[----:B------:R-:W-:Y:S01]  /*1ac0*/  @P0 IMAD R5, R11, UR42, R3 ;  /* 0x0000002a0b050c24 */ /* 0x000fe2000f8e0203 */
[----:B------:R-:W-:Y:S01]  /*1ad0*/  @P1 LEA R8, P3, R6, UR6, 0x2 ;  /* 0x0000000606081c11 */ /* 0x000fe2000f8610ff */
[----:B------:R-:W-:Y:S02]  /*1ae0*/  @P1 IMAD R3, R13, UR42, R7 ;  /* 0x0000002a0d031c24 */ /* 0x000fe4000f8e0207 */
[----:B------:R-:W-:Y:S01]  /*1af0*/  IMAD.MOV.U32 R7, RZ, RZ, 0x3f800000 ;  /* 0x3f800000ff077424 */ /* 0x000fe200078e00ff */
[----:B------:R-:W-:Y:S02]  /*1b00*/  @P0 LEA.HI.X R5, R2, UR5, R5, 0x2, P2 ;  /* 0x0000000502050c11 */ /* 0x000fe400090f1405 */
[----:B------:R-:W-:-:S03]  /*1b10*/  @P1 LEA.HI.X R9, R6, UR7, R3, 0x2, P3 ;  /* 0x0000000706091c11 */ /* 0x000fc600098f1403 */
[----:B------:R0:W2:Y:S04]  /*1b20*/  @P0 LDG.E R7, desc[UR48][R4.64] ;  /* 0x0000003004070981 */ /* 0x0000a8000c1e1900 */
[----:B------:R-:W2:Y:S01]  /*1b30*/  @P1 LDG.E R0, desc[UR48][R8.64] ;  /* 0x0000003008001981 */ /* 0x000ea2000c1e1900 */
[----:B------:R-:W1:Y:S01]  /*1b40*/  S2UR UR5, SR_CgaCtaId ;  /* 0x00000000000579c3 */ /* 0x000e620000008800 */
[----:B------:R-:W-:Y:S01]  /*1b50*/  ULEA.HI UR4, UR46, UR46, URZ, 0x1 ;  /* 0x0000002e2e047291 */ /* 0x000fe2000f8f083f */
[----:B------:R-:W-:-:S03]  /*1b60*/  MOV R2, 0x400 ;  /* 0x0000040000027802 */ /* 0x000fc60000000f00 */
[----:B------:R-:W-:Y:S01]  /*1b70*/  ULOP3.LUT UR4, UR4, 0xfffffffe, URZ, 0xc0, !UPT ;  /* 0xfffffffe04047892 */ /* 0x000fe2000f8ec03f */
[----:B0-----:R-:W-:-:S03]  /*1b80*/  IMAD.U32 R4, RZ, RZ, UR47 ;  /* 0x0000002fff047e24 */ /* 0x001fc6000f8e00ff */
[----:B------:R-:W-:Y:S02]  /*1b90*/  UIADD3 UR4, UR46, -UR4, URZ ;  /* 0x800000042e047290 */ /* 0x000fe4000fffe03f */
[----:B------:R-:W-:-:S04]  /*1ba0*/  ISETP.NE.AND P0, PT, R4, 0x3, PT ;  /* 0x000000030400780c */ /* 0x000fc80003f05270 */
[----:B------:R-:W-:Y:S01]  /*1bb0*/  IMAD.U32 R11, RZ, RZ, UR4 ;  /* 0x00000004ff0b7e24 */ /* 0x000fe2000f8e00ff */
[----:B------:R-:W-:-:S04]  /*1bc0*/  ULDC UR4, c[0x0][0x9d8] ;  /* 0x0002760000047ab9 */ /* 0x000fc80000000800 */
[----:B------:R-:W-:Y:S01]  /*1bd0*/  SHF.L.U32 R11, R11, 0x1f, RZ ;  /* 0x0000001f0b0b7819 */ /* 0x000fe200000006ff */
[----:B-1----:R-:W-:-:S05]  /*1be0*/  IMAD.U32 R3, RZ, RZ, UR5 ;  /* 0x00000005ff037e24 */ /* 0x002fca000f8e00ff */
[----:B------:R-:W-:-:S04]  /*1bf0*/  LEA R2, R3, R2, 0x18 ;  /* 0x0000000203027211 */ /* 0x000fc800078ec0ff */
[----:B------:R-:W0:Y:S01]  /*1c00*/  SYNCS.PHASECHK.TRANS64.TRYWAIT P1, [R2+URZ+0x13200], R11 ;  /* 0x0132000b020075a7 */ /* 0x000e22000802017f */
[----:B--2---:R-:W-:-:S04]  /*1c10*/  FMUL.FTZ R0, R7, R0 ;  /* 0x0000000007007220 */ /* 0x004fc80000410000 */
[----:B------:R-:W-:Y:S01]  /*1c20*/  FMUL.FTZ R0, R0, UR4 ;  /* 0x0000000400007c20 */ /* 0x000fe20008410000 */
[----:B0-----:R-:W-:Y:S06]  /*1c30*/  @!P1 BRA `(.L_x_140) ;  /* 0x000000e000c49947 */ /* 0x001fec0003800000 */
.L_x_262:
[----:B------:R-:W-:Y:S05]  /*1c40*/  @!P0 BRA `(.L_x_141) ;  /* 0x0000000000048947 */ /* 0x000fea0003800000 */
[----:B------:R-:W-:Y:S01]  /*1c50*/  BPT.TRAP 0x1 ;  /* 0x000000040000795c */ /* 0x000fe20000300000 */
.L_x_141:
[----:B------:R-:W-:Y:S01]  /*1c60*/  MOV R5, UR37 ;  /* 0x0000002500057c02 */ /* 0x000fe20008000f00 */
[----:B------:R-:W-:-:S04]  /*1c70*/  IMAD.U32 R7, RZ, RZ, UR36 ;  /* 0x00000024ff077e24 */ /* 0x000fc8000f8e00ff */
[----:B------:R-:W-:Y:S01]  /*1c80*/  IMAD R6, R5, 0x8, R2 ;  /* 0x0000000805067824 */ /* 0x000fe200078e0202 */
[----:B------:R-:W-:-:S04]  /*1c90*/  SHF.L.U32 R7, R7, 0x1f, RZ ;  /* 0x0000001f07077819 */ /* 0x000fc800000006ff */
[----:B------:R1:W2:Y:S01]  /*1ca0*/  SYNCS.PHASECHK.TRANS64.TRYWAIT P2, [R6+URZ+0x13230], R7 ;  /* 0x01323007060075a7 */ /* 0x0002a2000804017f */
[----:B------:R-:W-:Y:S05]  /*1cb0*/  @!P0 BRA `(.L_x_142) ;  /* 0x0000000000048947 */ /* 0x000fea0003800000 */
[----:B------:R-:W-:Y:S01]  /*1cc0*/  BPT.TRAP 0x1 ;  /* 0x000000040000795c */ /* 0x000fe20000300000 */
.L_x_142:
[----:B------:R-:W3:Y:S01]  /*1cd0*/  S2R R4, SR_TID.X ;  /* 0x0000000000047919 */ /* 0x000ee20000002100 */
[----:B------:R-:W-:-:S05]  /*1ce0*/  VIADD R5, R2, 0xe000 ;  /* 0x0000e00002057836 */ /* 0x000fca0000000000 */
[----:B------:R-:W-:-:S04]  /*1cf0*/  SHF.R.U32.HI R5, RZ, 0x4, R5 ;  /* 0x00000004ff057819 */ /* 0x000fc80000011605 */
[----:B------:R-:W-:Y:S02]  /*1d00*/  LOP3.LUT R5, R5, 0x3fff, RZ, 0xc0, !PT ;  /* 0x00003fff05057812 */ /* 0x000fe400078ec0ff */
[----:B---3--:R-:W-:Y:S01]  /*1d10*/  LOP3.LUT P1, R4, R4, 0x7f, RZ, 0xc0, !PT ;  /* 0x0000007f04047812 */ /* 0x008fe2000782c0ff */
[----:B--2---:R-:W-:-:S12]  /*1d20*/  @P2 BRA `(.L_x_143) ;  /* 0x0000000000082947 */ /* 0x004fd80003800000 */
[----:B------:R-:W2:Y:S02]  /*1d30*/  SYNCS.PHASECHK.TRANS64.TRYWAIT P2, [R6+URZ+0x13230], R7 ;  /* 0x01323007060075a7 */ /* 0x000ea4000804017f */
[----:B--2---:R-:W-:Y:S05]  /*1d40*/  @!P2 BRA `(.L_x_144) ;  /* 0x000000e00094a947 */ /* 0x004fea0003800000 */
.L_x_143:
[----:B------:R-:W-:Y:S05]  /*1d50*/  WARPSYNC.ALL ;  /* 0x0000000000007948 */ /* 0x000fea0003800000 */
[----:B------:R-:W-:Y:S01]  /*1d60*/  IMAD.MOV.U32 R25, RZ, RZ, RZ ;  /* 0x000000ffff197224 */ /* 0x000fe200078e00ff */
[----:B------:R-:W-:-:S04]  /*1d70*/  LOP3.LUT R5, R5, 0x10000, RZ, 0xfc, !PT ;  /* 0x0001000005057812 */ /* 0x000fc800078efcff */
[----:B------:R-:W-:Y:S01]  /*1d80*/  R2UR UR12, R5 ;  /* 0x00000000050c72ca */ /* 0x000fe200000e0000 */
[----:B------:R-:W-:Y:S01]  /*1d90*/  ULOP3.LUT UR8, UR52, 0x10000, URZ, 0xfc, !UPT ;  /* 0x0001000034087892 */ /* 0x000fe2000f8efc3f */
[----:B------:R-:W-:Y:S01]  /*1da0*/  WARPGROUP.ARRIVE ;  /* 0x00000000000079c5 */ /* 0x000fe20000000000 */
[----:B------:R-:W-:Y:S01]  /*1db0*/  UMOV UR9, 0x80000020 ;  /* 0x8000002000097882 */ /* 0x000fe20000000000 */
[----:B------:R-:W-:Y:S01]  /*1dc0*/  UMOV UR11, 0x80000020 ;  /* 0x80000020000b7882 */ /* 0x000fe20000000000 */
[----:B------:R-:W3:Y:S01]  /*1dd0*/  LDL R109, [R1+0x4] ;  /* 0x00000400016d7983 */ /* 0x000ee20000100800 */
[----:B------:R-:W-:Y:S01]  /*1de0*/  UIADD3 UR7, UR8, 0x2, URZ ;  /* 0x0000000208077890 */ /* 0x000fe2000fffe03f */
[----:B------:R-:W-:Y:S01]  /*1df0*/  P2R R108, PR, RZ, 0x1 ;  /* 0x00000001ff6c7803 */ /* 0x000fe20000000000 */
[----:B------:R-:W-:Y:S01]  /*1e00*/  ULDC UR20, c[0x0][0x988] ;  /* 0x0002620000147ab9 */ /* 0x000fe20000000800 */
[----:B------:R-:W-:-:S04]  /*1e10*/  UIADD3 UR21, UR50, -0x2, URZ ;  /* 0xfffffffe32157890 */ /* 0x000fc8000fffe03f */
[----:B------:R-:W-:Y:S02]  /*1e20*/  UIMAD UR12, UR37, 0x280, UR12 ;  /* 0x00000280250c78a4 */ /* 0x000fe4000f8e020c */
[----:B------:R-:W-:Y:S02]  /*1e30*/  UISETP.GE.AND UP0, UPT, UR21, UR45, UPT ;  /* 0x0000002d1500728c */ /* 0x000fe4000bf06270 */
[----:B------:R-:W-:Y:S02]  /*1e40*/  UIADD3 UR4, UR12, 0x100, URZ ;  /* 0x000001000c047890 */ /* 0x000fe4000fffe03f */
[----:B------:R-:W-:Y:S02]  /*1e50*/  UIADD3 UR5, UR12, 0x180, URZ ;  /* 0x000001800c057890 */ /* 0x000fe4000fffe03f */
[----:B------:R-:W-:Y:S01]  /*1e60*/  UMOV UR10, UR12 ;  /* 0x0000000c000a7c82 */ /* 0x000fe20008000000 */
[----:B------:R-:W-:Y:S01]  /*1e70*/  UIADD3 UR6, UR12, 0x200, URZ ;  /* 0x000002000c067890 */ /* 0x000fe2000fffe03f */
[----:B------:R-:W-:Y:S01]  /*1e80*/  QGMMA.64x32x32.F32.E4M3.E4M3 R92, gdesc[UR8], RZ, !UPT, gsb0 ;  /* 0x00600000085c79f3 */ /* 0x000fe2000c0008ff */
[----:B------:R-:W-:Y:S01]  /*1e90*/  UIADD3 UR10, UR12, 0x80, URZ ;  /* 0x000000800c0a7890 */ /* 0x000fe2000fffe03f */
[----:B------:R-:W-:Y:S01]  /*1ea0*/  UMOV UR11, 0x80000020 ;  /* 0x80000020000b7882 */ /* 0x000fe20000000000 */
[----:B------:R-:W-:Y:S01]  /*1eb0*/  UIADD3 UR13, UR12, 0x2, URZ ;  /* 0x000000020c0d7890 */ /* 0x000fe2000fffe03f */
[----:B------:R-:W-:-:S02]  /*1ec0*/  WARPGROUP.DEPBAR.LE gsb0, 0x0 ;  /* 0x00008000000079c5 */ /* 0x000fc40000010000 */
[----:B------:R-:W-:-:S06]  /*1ed0*/  WARPGROUP.ARRIVE ;  /* 0x00000000000079c5 */ /* 0x000fcc0000000000 */
[----:B------:R-:W-:Y:S01]  /*1ee0*/  QGMMA.64x32x32.F32.E4M3.E4M3 R76, gdesc[UR8], RZ, !UPT, gsb0 ;  /* 0x00600000084c79f3 */ /* 0x000fe2000c0008ff */
[----:B------:R-:W-:Y:S01]  /*1ef0*/  UMOV UR10, UR4 ;  /* 0x00000004000a7c82 */ /* 0x000fe20008000000 */
[----:B------:R-:W-:Y:S01]  /*1f00*/  UMOV UR11, 0x80000020 ;  /* 0x80000020000b7882 */ /* 0x000fe20000000000 */
[----:B------:R-:W-:Y:S01]  /*1f10*/  UMOV UR4, UR7 ;  /* 0x0000000700047c82 */ /* 0x000fe20008000000 */
[----:B------:R-:W-:Y:S01]  /*1f20*/  UMOV UR7, 0x80000020 ;  /* 0x8000002000077882 */ /* 0x000fe20000000000 */
[----:B------:R-:W-:Y:S02]  /*1f30*/  WARPGROUP.DEPBAR.LE gsb0, 0x0 ;  /* 0x00008000000079c5 */ /* 0x000fe40000010000 */
[----:B------:R-:W-:-:S06]  /*1f40*/  WARPGROUP.ARRIVE ;  /* 0x00000000000079c5 */ /* 0x000fcc0000000000 */
[----:B------:R-:W-:Y:S01]  /*1f50*/  QGMMA.64x32x32.F32.E4M3.E4M3 R60, gdesc[UR8], RZ, !UPT, gsb0 ;  /* 0x00600000083c79f3 */ /* 0x000fe2000c0008ff */
[----:B------:R-:W-:Y:S01]  /*1f60*/  UMOV UR10, UR5 ;  /* 0x00000005000a7c82 */ /* 0x000fe20008000000 */
[----:B------:R-:W-:Y:S01]  /*1f70*/  UMOV UR11, 0x80000020 ;  /* 0x80000020000b7882 */ /* 0x000fe20000000000 */
[----:B------:R-:W-:Y:S01]  /*1f80*/  UMOV UR5, 0x80000020 ;  /* 0x8000002000057882 */ /* 0x000fe20000000000 */
[----:B------:R-:W-:Y:S02]  /*1f90*/  WARPGROUP.DEPBAR.LE gsb0, 0x0 ;  /* 0x00008000000079c5 */ /* 0x000fe40000010000 */
[----:B------:R-:W-:-:S06]  /*1fa0*/  WARPGROUP.ARRIVE ;  /* 0x00000000000079c5 */ /* 0x000fcc0000000000 */
[----:B------:R-:W-:Y:S01]  /*1fb0*/  QGMMA.64x32x32.F32.E4M3.E4M3 R44, gdesc[UR8], RZ, !UPT, gsb0 ;  /* 0x00600000082c79f3 */ /* 0x000fe2000c0008ff */
[----:B------:R-:W-:Y:S01]  /*1fc0*/  UMOV UR10, UR6 ;  /* 0x00000006000a7c82 */ /* 0x000fe20008000000 */
[----:B------:R-:W-:Y:S01]  /*1fd0*/  UMOV UR11, 0x80000020 ;  /* 0x80000020000b7882 */ /* 0x000fe20000000000 */
[----:B------:R-:W-:Y:S01]  /*1fe0*/  UMOV UR6, UR13 ;  /* 0x0000000d00067c82 */ /* 0x000fe20008000000 */
        /* <DEDUP_REMOVED lines=10> */
[C---:B-12---:R-:W-:Y:S01]  /*2090*/  FMUL.FTZ R7, R0.reuse, R92 ;  /* 0x0000005c00077220 */ /* 0x046fe20000410000 */
[C---:B------:R-:W-:Y:S01]  /*20a0*/  FMUL.FTZ R9, R0.reuse, R93 ;  /* 0x0000005d00097220 */ /* 0x040fe20000410000 */
[C---:B------:R-:W-:Y:S01]  /*20b0*/  FMUL.FTZ R10, R0.reuse, R95 ;  /* 0x0000005f000a7220 */ /* 0x040fe20000410000 */
[C---:B0-----:R-:W-:Y:S01]  /*20c0*/  FMUL.FTZ R11, R0.reuse, R96 ;  /* 0x00000060000b7220 */ /* 0x041fe20000410000 */
[----:B------:R-:W-:Y:S01]  /*20d0*/  IMAD.U32 R95, RZ, RZ, UR51 ;  /* 0x00000033ff5f7e24 */ /* 0x000fe2000f8e00ff */
[----:B------:R-:W-:Y:S01]  /*20e0*/  QGMMA.64x32x32.F32.E4M3.E4M3 R76, gdesc[UR4], R76, gsb0 ;  /* 0x00600000044c79f3 */ /* 0x000fe2000800084c */
[----:B------:R-:W-:Y:S01]  /*20f0*/  UIADD3 UR6, UR12, 0x102, URZ ;  /* 0x000001020c067890 */ /* 0x000fe2000fffe03f */
[----:B------:R-:W0:Y:S01]  /*2100*/  MUFU.TANH R7, R7 ;  /* 0x0000000700077308 */ /* 0x000e220000002400 */
[----:B------:R-:W-:Y:S01]  /*2110*/  UMOV UR7, 0x80000020 ;  /* 0x8000002000077882 */ /* 0x000fe20000000000 */
[----:B------:R-:W-:Y:S01]  /*2120*/  FMUL.FTZ R13, R0, R97 ;  /* 0x00000061000d7220 */ /* 0x000fe20000410000 */
[----:B---3--:R-:W-:Y:S01]  /*2130*/  IADD3 R95, R95, 0xa0, -R109 ;  /* 0x000000a05f5f7810 */ /* 0x008fe20007ffe86d */
[----:B------:R-:W-:-:S02]  /*2140*/  IMAD.U32 R96, RZ, RZ, UR50 ;  /* 0x00000032ff607e24 */ /* 0x000fc4000f8e00ff */
[C---:B------:R-:W-:Y:S01]  /*2150*/  FMUL.FTZ R8, R0.reuse, R94 ;  /* 0x0000005e00087220 */ /* 0x040fe20000410000 */
[C---:B------:R-:W-:Y:S01]  /*2160*/  FMUL.FTZ R15, R0.reuse, R100 ;  /* 0x00000064000f7220 */ /* 0x040fe20000410000 */
[C---:B------:R-:W-:Y:S01]  /*2170*/  FMUL.FTZ R21, R0.reuse, R101 ;  /* 0x0000006500157220 */ /* 0x040fe20000410000 */
[----:B------:R-:W1:Y:S01]  /*2180*/  MUFU.TANH R9, R9 ;  /* 0x0000000900097308 */ /* 0x000e620000002400 */
[C---:B------:R-:W-:Y:S01]  /*2190*/  FMUL.FTZ R12, R0.reuse, R98 ;  /* 0x00000062000c7220 */ /* 0x040fe20000410000 */
[C---:B------:R-:W-:Y:S01]  /*21a0*/  FMUL.FTZ R26, R0.reuse, R104 ;  /* 0x00000068001a7220 */ /* 0x040fe20000410000 */
[C---:B------:R-:W-:Y:S01]  /*21b0*/  FMUL.FTZ R14, R0.reuse, R99 ;  /* 0x00000063000e7220 */ /* 0x040fe20000410000 */
[C---:B------:R-:W-:Y:S01]  /*21c0*/  FMUL.FTZ R92, R0.reuse, R105 ;  /* 0x00000069005c7220 */ /* 0x040fe20000410000 */
[C---:B------:R-:W-:Y:S01]  /*21d0*/  FMUL.FTZ R20, R0.reuse, R102 ;  /* 0x0000006600147220 */ /* 0x040fe20000410000 */
[C---:B------:R-:W-:Y:S01]  /*21e0*/  FMUL.FTZ R24, R0.reuse, R103 ;  /* 0x0000006700187220 */ /* 0x040fe20000410000 */
[C---:B------:R-:W-:Y:S01]  /*21f0*/  FMUL.FTZ R27, R0.reuse, R106 ;  /* 0x0000006a001b7220 */ /* 0x040fe20000410000 */
[----:B------:R-:W2:Y:S01]  /*2200*/  MUFU.TANH R11, R11 ;  /* 0x0000000b000b7308 */ /* 0x000ea20000002400 */
[----:B------:R-:W-:-:S07]  /*2210*/  FMUL.FTZ R93, R0, R107 ;  /* 0x0000006b005d7220 */ /* 0x000fce0000410000 */
[----:B------:R-:W3:Y:S08]  /*2220*/  MUFU.TANH R13, R13 ;  /* 0x0000000d000d7308 */ /* 0x000ef00000002400 */
[----:B------:R-:W4:Y:S08]  /*2230*/  MUFU.TANH R8, R8 ;  /* 0x0000000800087308 */ /* 0x000f300000002400 */
[----:B------:R-:W5:Y:S08]  /*2240*/  MUFU.TANH R15, R15 ;  /* 0x0000000f000f7308 */ /* 0x000f700000002400 */
[----:B------:R-:W5:Y:S08]  /*2250*/  MUFU.TANH R10, R10 ;  /* 0x0000000a000a7308 */ /* 0x000f700000002400 */
[----:B------:R-:W5:Y:S01]  /*2260*/  MUFU.TANH R21, R21 ;  /* 0x0000001500157308 */ /* 0x000f620000002400 */
[----:B------:R-:W-:-:S02]  /*2270*/  WARPGROUP.DEPBAR.LE gsb0, 0x0 ;  /* 0x00008000000079c5 */ /* 0x000fc40000010000 */
[----:B------:R-:W-:Y:S01]  /*2280*/  WARPGROUP.ARRIVE ;  /* 0x00000000000079c5 */ /* 0x000fe20000000000 */
[C---:B------:R-:W-:Y:S01]  /*2290*/  FMUL.FTZ R76, R0.reuse, R76 ;  /* 0x0000004c004c7220 */ /* 0x040fe20000410000 */
[C---:B------:R-:W-:Y:S01]  /*22a0*/  FMUL.FTZ R77, R0.reuse, R77 ;  /* 0x0000004d004d7220 */ /* 0x040fe20000410000 */
[C---:B------:R-:W-:Y:S02]  /*22b0*/  FMUL.FTZ R80, R0.reuse, R80 ;  /* 0x0000005000507220 */ /* 0x040fe40000410000 */
[----:B------:R-:W5:Y:S01]  /*22c0*/  MUFU.TANH R12, R12 ;  /* 0x0000000c000c7308 */ /* 0x000f620000002400 */
[C---:B------:R-:W-:Y:S01]  /*22d0*/  FMUL.FTZ R81, R0.reuse, R81 ;  /* 0x0000005100517220 */ /* 0x040fe20000410000 */
[----:B------:R-:W-:Y:S01]  /*22e0*/  QGMMA.64x32x32.F32.E4M3.E4M3 R60, gdesc[UR4], R60, gsb0 ;  /* 0x00600000043c79f3 */ /* 0x000fe2000800083c */
[----:B------:R-:W-:Y:S01]  /*22f0*/  UIADD3 UR6, UR12, 0x182, URZ ;  /* 0x000001820c067890 */ /* 0x000fe2000fffe03f */
[C---:B------:R-:W-:Y:S01]  /*2300*/  FMUL.FTZ R78, R0.reuse, R78 ;  /* 0x0000004e004e7220 */ /* 0x040fe20000410000 */
[----:B------:R-:W-:Y:S01]  /*2310*/  UMOV UR7, 0x80000020 ;  /* 0x8000002000077882 */ /* 0x000fe20000000000 */
        /* <DEDUP_REMOVED lines=9> */
[C---:B------:R-:W-:Y:S01]  /*23b0*/  FMUL.FTZ R87, R0.reuse, R87 ;  /* 0x0000005700577220 */ /* 0x040fe20000410000 */
[----:B------:R-:W5:Y:S01]  /*23c0*/  MUFU.TANH R14, R14 ;  /* 0x0000000e000e7308 */ /* 0x000f620000002400 */
[C---:B------:R-:W-:Y:S01]  /*23d0*/  FMUL.FTZ R90, R0.reuse, R90 ;  /* 0x0000005a005a7220 */ /* 0x040fe20000410000 */
[----:B------:R-:W-:-:S06]  /*23e0*/  FMUL.FTZ R91, R0, R91 ;  /* 0x0000005b005b7220 */ /* 0x000fcc0000410000 */
[----:B------:R-:W5:Y:S08]  /*23f0*/  MUFU.TANH R92, R92 ;  /* 0x0000005c005c7308 */ /* 0x000f700000002400 */
[----:B------:R-:W5:Y:S08]  /*2400*/  MUFU.TANH R20, R20 ;  /* 0x0000001400147308 */ /* 0x000f700000002400 */
[----:B------:R-:W5:Y:S08]  /*2410*/  MUFU.TANH R76, R76 ;  /* 0x0000004c004c7308 */ /* 0x000f700000002400 */
[----:B------:R-:W5:Y:S08]  /*2420*/  MUFU.TANH R24, R24 ;  /* 0x0000001800187308 */ /* 0x000f700000002400 */
[----:B------:R-:W5:Y:S01]  /*2430*/  MUFU.TANH R77, R77 ;  /* 0x0000004d004d7308 */ /* 0x000f620000002400 */
[----:B------:R-:W-:-:S02]  /*2440*/  WARPGROUP.DEPBAR.LE gsb0, 0x0 ;  /* 0x00008000000079c5 */ /* 0x000fc40000010000 */
[----:B------:R-:W-:-:S05]  /*2450*/  WARPGROUP.ARRIVE ;  /* 0x00000000000079c5 */ /* 0x000fca0000000000 */
[----:B------:R-:W5:Y:S01]  /*2460*/  MUFU.TANH R27, R27 ;  /* 0x0000001b001b7308 */ /* 0x000f620000002400 */
        /* <DEDUP_REMOVED lines=18> */
[C---:B------:R-:W-:Y:S01]  /*2590*/  FMUL.FTZ R71, R0.reuse, R71 ;  /* 0x0000004700477220 */ /* 0x040fe20000410000 */
[C---:B------:R-:W-:Y:S01]  /*25a0*/  FMUL.FTZ R74, R0.reuse, R74 ;  /* 0x0000004a004a7220 */ /* 0x040fe20000410000 */
[----:B------:R-:W-:-:S04]  /*25b0*/  FMUL.FTZ R75, R0, R75 ;  /* 0x0000004b004b7220 */ /* 0x000fc80000410000 */
[----:B------:R-:W5:Y:S08]  /*25c0*/  MUFU.TANH R81, R81 ;  /* 0x0000005100517308 */ /* 0x000f700000002400 */
[----:B------:R-:W5:Y:S08]  /*25d0*/  MUFU.TANH R78, R78 ;  /* 0x0000004e004e7308 */ /* 0x000f700000002400 */
[----:B------:R-:W5:Y:S08]  /*25e0*/  MUFU.TANH R84, R84 ;  /* 0x0000005400547308 */ /* 0x000f700000002400 */
[----:B------:R-:W5:Y:S08]  /*25f0*/  MUFU.TANH R79, R79 ;  /* 0x0000004f004f7308 */ /* 0x000f700000002400 */
[----:B------:R-:W5:Y:S01]  /*2600*/  MUFU.TANH R85, R85 ;  /* 0x0000005500557308 */ /* 0x000f620000002400 */
[----:B------:R-:W-:-:S02]  /*2610*/  WARPGROUP.DEPBAR.LE gsb0, 0x0 ;  /* 0x00008000000079c5 */ /* 0x000fc40000010000 */
[----:B------:R-:W-:Y:S01]  /*2620*/  WARPGROUP.ARRIVE ;  /* 0x00000000000079c5 */ /* 0x000fe20000000000 */
[----:B------:R-:W-:Y:S01]  /*2630*/  FMUL.FTZ R94, R0, R45 ;  /* 0x0000002d005e7220 */ /* 0x000fe20000410000 */
[----:B------:R-:W-:Y:S02]  /*2640*/  IMAD R45, R96, -0xa0, R95 ;  /* 0xffffff60602d7824 */ /* 0x000fe400078e025f */
[C---:B------:R-:W-:Y:S01]  /*2650*/  FMUL.FTZ R96, R0.reuse, R50 ;  /* 0x0000003200607220 */ /* 0x040fe20000410000 */
[C---:B------:R-:W-:Y:S01]  /*2660*/  FMUL.FTZ R100, R0.reuse, R56 ;  /* 0x0000003800647220 */ /* 0x040fe20000410000 */
[C---:B------:R-:W-:Y:S01]  /*2670*/  FMUL.FTZ R95, R0.reuse, R49 ;  /* 0x00000031005f7220 */ /* 0x040fe20000410000 */
[----:B------:R-:W-:Y:S01]  /*2680*/  QGMMA.64x32x32.F32.E4M3.E4M3 R28, gdesc[UR4], R28, gsb0 ;  /* 0x00600000041c79f3 */ /* 0x000fe2000800081c */
[C---:B------:R-:W-:Y:S01]  /*2690*/  ISETP.GT.AND P6, PT, R45.reuse, RZ, PT ;  /* 0x000000ff2d00720c */ /* 0x040fe20003fc4270 */
[----:B------:R-:W5:Y:S01]  /*26a0*/  MUFU.TANH R82, R82 ;  /* 0x0000005200527308 */ /* 0x000f620000002400 */
[C---:B------:R-:W-:Y:S01]  /*26b0*/  ISETP.GT.AND P5, PT, R45.reuse, 0x1, PT ;  /* 0x000000012d00780c */ /* 0x040fe20003fa4270 */
[C---:B------:R-:W-:Y:S01]  /*26c0*/  FMUL.FTZ R44, R0.reuse, R44 ;  /* 0x0000002c002c7220 */ /* 0x040fe20000410000 */
[----:B------:R-:W-:Y:S01]  /*26d0*/  ISETP.GT.AND P4, PT, R45, 0x8, PT ;  /* 0x000000082d00780c */ /* 0x000fe20003f84270 */
[C---:B------:R-:W-:Y:S01]  /*26e0*/  FMUL.FTZ R48, R0.reuse, R48 ;  /* 0x0000003000307220 */ /* 0x040fe20000410000 */
[----:B0-----:R-:W-:Y:S01]  /*26f0*/  FSEL R50, R7, -INF , P6 ;  /* 0xff80000007327808 */ /* 0x001fe20003000000 */
[C---:B------:R-:W-:Y:S01]  /*2700*/  FMUL.FTZ R46, R0.reuse, R46 ;  /* 0x0000002e002e7220 */ /* 0x040fe20000410000 */
[----:B-1----:R-:W-:Y:S01]  /*2710*/  FSEL R9, R9, -INF , P5 ;  /* 0xff80000009097808 */ /* 0x002fe20002800000 */
[----:B------:R-:W0:Y:S01]  /*2720*/  MUFU.TANH R88, R88 ;  /* 0x0000005800587308 */ /* 0x000e220000002400 */
[----:B------:R-:W-:Y:S01]  /*2730*/  ISETP.GT.AND P2, PT, R45, 0x9, PT ;  /* 0x000000092d00780c */ /* 0x000fe20003f44270 */
[C---:B------:R-:W-:Y:S01]  /*2740*/  FMUL.FTZ R51, R0.reuse, R51 ;  /* 0x0000003300337220 */ /* 0x040fe20000410000 */
[----:B--2---:R-:W-:Y:S01]  /*2750*/  FSEL R11, R11, -INF , P4 ;  /* 0xff8000000b0b7808 */ /* 0x004fe20002000000 */
[----:B------:R-:W-:Y:S01]  /*2760*/  FMUL.FTZ R52, R0, R52 ;  /* 0x0000003400347220 */ /* 0x000fe20000410000 */
[----:B------:R-:W-:Y:S01]  /*2770*/  FMNMX.FTZ R56, R50, R9, !PT ;  /* 0x0000000932387209 */ /* 0x000fe20007810000 */
[C---:B------:R-:W-:Y:S01]  /*2780*/  FMUL.FTZ R47, R0.reuse, R47 ;  /* 0x0000002f002f7220 */ /* 0x040fe20000410000 */
[----:B------:R-:W-:Y:S01]  /*2790*/  ISETP.GT.AND P3, PT, R45, 0x10, PT ;  /* 0x000000102d00780c */ /* 0x000fe20003f64270 */
[----:B------:R-:W1:Y:S01]  /*27a0*/  MUFU.TANH R83, R83 ;  /* 0x0000005300537308 */ /* 0x000e620000002400 */
[----:B---3--:R-:W-:Y:S01]  /*27b0*/  FSEL R13, R13, -INF , P2 ;  /* 0xff8000000d0d7808 */ /* 0x008fe20001000000 */
[C---:B------:R-:W-:Y:S01]  /*27c0*/  FMUL.FTZ R98, R0.reuse, R53 ;  /* 0x0000003500627220 */ /* 0x040fe20000410000 */
[----:B------:R-:W-:Y:S01]  /*27d0*/  FMNMX.FTZ R56, R11, R56, !PT ;  /* 0x000000380b387209 */ /* 0x000fe20007810000 */
[----:B------:R-:W-:Y:S01]  /*27e0*/  FMUL.FTZ R57, R0, R57 ;  /* 0x0000003900397220 */ /* 0x000fe20000410000 */
[----:B----4-:R-:W-:Y:S01]  /*27f0*/  FSEL R8, R8, -INF , P6 ;  /* 0xff80000008087808 */ /* 0x010fe20003000000 */
[C---:B------:R-:W-:Y:S01]  /*2800*/  FMUL.FTZ R54, R0.reuse, R54 ;  /* 0x0000003600367220 */ /* 0x040fe20000410000 */
[----:B------:R-:W-:Y:S01]  /*2810*/  ISETP.GT.AND P6, PT, R45, 0x11, PT ;  /* 0x000000112d00780c */ /* 0x000fe20003fc4270 */
[----:B------:R-:W2:Y:S01]  /*2820*/  MUFU.TANH R89, R89 ;  /* 0x0000005900597308 */ /* 0x000ea20000002400 */
[----:B-----5:R-:W-:Y:S01]  /*2830*/  FSEL R15, R15, -INF , P3 ;  /* 0xff8000000f0f7808 */ /* 0x020fe20001800000 */
[C---:B------:R-:W-:Y:S01]  /*2840*/  FMUL.FTZ R97, R0.reuse, R55 ;  /* 0x0000003700617220 */ /* 0x040fe20000410000 */
[----:B------:R-:W-:Y:S01]  /*2850*/  FMNMX.FTZ R56, R13, R56, !PT ;  /* 0x000000380d387209 */ /* 0x000fe20007810000 */
[----:B------:R-:W-:Y:S01]  /*2860*/  FMUL.FTZ R55, R0, R58 ;  /* 0x0000003a00377220 */ /* 0x000fe20000410000 */
[----:B------:R-:W-:Y:S01]  /*2870*/  FSEL R7, R10, -INF , P5 ;  /* 0xff8000000a077808 */ /* 0x000fe20002800000 */
[----:B------:R-:W-:Y:S01]  /*2880*/  FMUL.FTZ R59, R0, R59 ;  /* 0x0000003b003b7220 */ /* 0x000fe20000410000 */
[----:B------:R-:W-:Y:S01]  /*2890*/  ISETP.GT.AND P5, PT, R45, 0x18, PT ;  /* 0x000000182d00780c */ /* 0x000fe20003fa4270 */
[----:B------:R3:W-:Y:S01]  /*28a0*/  MUFU.TANH R10, R95 ;  /* 0x0000005f000a7308 */ /* 0x0007e20000002400 */
[----:B------:R-:W-:-:S02]  /*28b0*/  FSEL R21, R21, -INF , P6 ;  /* 0xff80000015157808 */ /* 0x000fc40003000000 */
[----:B------:R-:W-:Y:S02]  /*28c0*/  FMNMX.FTZ R56, R15, R56, !PT ;  /* 0x000000380f387209 */ /* 0x000fe40007810000 */
[----:B------:R-:W-:Y:S02]  /*28d0*/  FSEL R12, R12, -INF , P4 ;  /* 0xff8000000c0c7808 */ /* 0x000fe40002000000 */
[----:B------:R-:W-:Y:S01]  /*28e0*/  ISETP.GT.AND P4, PT, R45, 0x19, PT ;  /* 0x000000192d00780c */ /* 0x000fe20003f84270 */
[----:B------:R-:W4:Y:S01]  /*28f0*/  MUFU.TANH R86, R86 ;  /* 0x0000005600567308 */ /* 0x000f220000002400 */
[----:B------:R-:W-:Y:S02]  /*2900*/  FSEL R26, R26, -INF , P5 ;  /* 0xff8000001a1a7808 */ /* 0x000fe40002800000 */
[----:B---3--:R-:W-:Y:S02]  /*2910*/  FMNMX.FTZ R95, R21, R56, !PT ;  /* 0x00000038155f7209 */ /* 0x008fe40007810000 */
[----:B------:R-:W-:-:S02]  /*2920*/  FSEL R14, R14, -INF , P2 ;  /* 0xff8000000e0e7808 */ /* 0x000fc40001000000 */
[C---:B------:R-:W-:Y:S01]  /*2930*/  ISETP.GT.AND P2, PT, R45.reuse, 0x20, PT ;  /* 0x000000202d00780c */ /* 0x040fe20003f44270 */
[----:B------:R-:W3:Y:S01]  /*2940*/  MUFU.TANH R60, R60 ;  /* 0x0000003c003c7308 */ /* 0x000ee20000002400 */
[----:B------:R-:W-:Y:S02]  /*2950*/  FSEL R92, R92, -INF , P4 ;  /* 0xff8000005c5c7808 */ /* 0x000fe40002000000 */
[----:B------:R-:W-:Y:S02]  /*2960*/  FMNMX.FTZ R95, R26, R95, !PT ;  /* 0x0000005f1a5f7209 */ /* 0x000fe40007810000 */
[----:B------:R-:W-:Y:S02]  /*2970*/  FSEL R20, R20, -INF , P3 ;  /* 0xff80000014147808 */ /* 0x000fe40001800000 */
[----:B------:R-:W-:Y:S01]  /*2980*/  ISETP.GT.AND P3, PT, R45, 0x21, PT ;  /* 0x000000212d00780c */ /* 0x000fe20003f64270 */
[----:B------:R-:W5:Y:S01]  /*2990*/  MUFU.TANH R87, R87 ;  /* 0x0000005700577308 */ /* 0x000f620000002400 */
[----:B------:R-:W-:Y:S01]  /*29a0*/  FSEL R76, R76, -INF , P2 ;  /* 0xff8000004c4c7808 */ /* 0x000fe20001000000 */
[----:B------:R-:W-:-:S02]  /*29b0*/  WARPGROUP.DEPBAR.LE gsb0, 0x0 ;  /* 0x00008000000079c5 */ /* 0x000fc40000010000 */
[----:B------:R-:W-:Y:S01]  /*29c0*/  FMNMX.FTZ R95, R92, R95, !PT ;  /* 0x0000005f5c5f7209 */ /* 0x000fe20007810000 */
[----:B------:R-:W-:Y:S01]  /*29d0*/  FMUL.FTZ R112, R0, R28 ;  /* 0x0000001c00707220 */ /* 0x000fe20000410000 */
[----:B------:R-:W-:Y:S01]  /*29e0*/  FSEL R24, R24, -INF , P6 ;  /* 0xff80000018187808 */ /* 0x000fe20003000000 */
[C---:B------:R-:W-:Y:S01]  /*29f0*/  FMUL.FTZ R104, R0.reuse, R29 ;  /* 0x0000001d00687220 */ /* 0x040fe20000410000 */
[----:B------:R-:W-:Y:S01]  /*2a00*/  ISETP.GT.AND P6, PT, R45, 0x28, PT ;  /* 0x000000282d00780c */ /* 0x000fe20003fc4270 */
[----:B------:R-:W5:Y:S01]  /*2a10*/  MUFU.TANH R61, R61 ;  /* 0x0000003d003d7308 */ /* 0x000f620000002400 */
[----:B------:R-:W-:Y:S01]  /*2a20*/  FSEL R77, R77, -INF , P3 ;  /* 0xff8000004d4d7808 */ /* 0x000fe20001800000 */
[----:B------:R-:W-:Y:S01]  /*2a30*/  FMUL.FTZ R32, R0, R32 ;  /* 0x0000002000207220 */ /* 0x000fe20000410000 */
[----:B------:R-:W-:Y:S01]  /*2a40*/  FMNMX.FTZ R56, R76, R95, !PT ;  /* 0x0000005f4c387209 */ /* 0x000fe20007810000 */
[C---:B------:R-:W-:Y:S01]  /*2a50*/  FMUL.FTZ R33, R0.reuse, R33 ;  /* 0x0000002100217220 */ /* 0x040fe20000410000 */
[----:B------:R-:W-:Y:S01]  /*2a60*/  FSEL R27, R27, -INF , P5 ;  /* 0xff8000001b1b7808 */ /* 0x000fe20002800000 */
[----:B------:R-:W-:Y:S01]  /*2a70*/  FMUL.FTZ R36, R0, R36 ;  /* 0x0000002400247220 */ /* 0x000fe20000410000 */
[----:B------:R-:W-:Y:S01]  /*2a80*/  ISETP.GT.AND P5, PT, R45, 0x29, PT ;  /* 0x000000292d00780c */ /* 0x000fe20003fa4270 */
[----:B------:R-:W5:Y:S01]  /*2a90*/  MUFU.TANH R90, R90 ;  /* 0x0000005a005a7308 */ /* 0x000f620000002400 */
[----:B------:R-:W-:Y:S01]  /*2aa0*/  FSEL R80, R80, -INF , P6 ;  /* 0xff80000050507808 */ /* 0x000fe20003000000 */
[C---:B------:R-:W-:Y:S01]  /*2ab0*/  FMUL.FTZ R31, R0.reuse, R31 ;  /* 0x0000001f001f7220 */ /* 0x040fe20000410000 */
[----:B------:R-:W-:Y:S01]  /*2ac0*/  FMNMX.FTZ R95, R77, R56, !PT ;  /* 0x000000384d5f7209 */ /* 0x000fe20007810000 */
[C---:B------:R-:W-:Y:S01]  /*2ad0*/  FMUL.FTZ R37, R0.reuse, R37 ;  /* 0x0000002500257220 */ /* 0x040fe20000410000 */
[----:B------:R-:W-:Y:S01]  /*2ae0*/  FSEL R93, R93, -INF , P4 ;  /* 0xff8000005d5d7808 */ /* 0x000fe20002000000 */
[C---:B------:R-:W-:Y:S01]  /*2af0*/  FMUL.FTZ R34, R0.reuse, R34 ;  /* 0x0000002200227220 */ /* 0x040fe20000410000 */
[----:B------:R-:W-:Y:S01]  /*2b00*/  ISETP.GT.AND P4, PT, R45, 0x30, PT ;  /* 0x000000302d00780c */ /* 0x000fe20003f84270 */
[----:B------:R-:W5:Y:S01]  /*2b10*/  MUFU.TANH R64, R64 ;  /* 0x0000004000407308 */ /* 0x000f620000002400 */
[----:B------:R-:W-:Y:S01]  /*2b20*/  FSEL R81, R81, -INF , P5 ;  /* 0xff80000051517808 */ /* 0x000fe20002800000 */
[----:B------:R-:W-:Y:S01]  /*2b30*/  FMUL.FTZ R40, R0, R40 ;  /* 0x0000002800287220 */ /* 0x000fe20000410000 */
[----:B------:R-:W-:Y:S01]  /*2b40*/  FMNMX.FTZ R56, R80, R95, !PT ;  /* 0x0000005f50387209 */ /* 0x000fe20007810000 */
[----:B------:R-:W-:Y:S01]  /*2b50*/  FMUL.FTZ R41, R0, R41 ;  /* 0x0000002900297220 */ /* 0x000fe20000410000 */
[----:B------:R-:W-:-:S02]  /*2b60*/  FSEL R78, R78, -INF , P2 ;  /* 0xff8000004e4e7808 */ /* 0x000fc40001000000 */
[----:B------:R-:W-:Y:S01]  /*2b70*/  ISETP.GT.AND P2, PT, R45, 0x31, PT ;  /* 0x000000312d00780c */ /* 0x000fe20003f44270 */
[----:B------:R-:W5:Y:S01]  /*2b80*/  MUFU.TANH R91, R91 ;  /* 0x0000005b005b7308 */ /* 0x000f620000002400 */
[----:B------:R-:W-:Y:S02]  /*2b90*/  FSEL R84, R84, -INF , P4 ;  /* 0xff80000054547808 */ /* 0x000fe40002000000 */
[----:B------:R-:W-:Y:S02]  /*2ba0*/  FMNMX.FTZ R95, R81, R56, !PT ;  /* 0x00000038515f7209 */ /* 0x000fe40007810000 */
[----:B------:R-:W-:Y:S02]  /*2bb0*/  FSEL R79, R79, -INF , P3 ;  /* 0xff8000004f4f7808 */ /* 0x000fe40001800000 */
[----:B------:R-:W-:Y:S01]  /*2bc0*/  ISETP.GT.AND P3, PT, R45, 0x38, PT ;  /* 0x000000382d00780c */ /* 0x000fe20003f64270 */
[----:B------:R-:W5:Y:S01]  /*2bd0*/  MUFU.TANH R65, R65 ;  /* 0x0000004100417308 */ /* 0x000f620000002400 */
[----:B------:R-:W-:-:S02]  /*2be0*/  FSEL R85, R85, -INF , P2 ;  /* 0xff80000055557808 */ /* 0x000fc40001000000 */
[----:B------:R-:W-:Y:S02]  /*2bf0*/  FMNMX.FTZ R56, R84, R95, !PT ;  /* 0x0000005f54387209 */ /* 0x000fe40007810000 */
[----:B------:R-:W-:Y:S02]  /*2c00*/  FSEL R82, R82, -INF , P6 ;  /* 0xff80000052527808 */ /* 0x000fe40003000000 */
[----:B------:R-:W-:Y:S01]  /*2c10*/  ISETP.GT.AND P6, PT, R45, 0x39, PT ;  /* 0x000000392d00780c */ /* 0x000fe20003fc4270 */
[----:B------:R-:W5:Y:S01]  /*2c20*/  MUFU.TANH R62, R62 ;  /* 0x0000003e003e7308 */ /* 0x000f620000002400 */
[----:B0-----:R-:W-:Y:S02]  /*2c30*/  FSEL R88, R88, -INF , P3 ;  /* 0xff80000058587808 */ /* 0x001fe40001800000 */
[----:B------:R-:W-:Y:S01]  /*2c40*/  FMNMX.FTZ R95, R85, R56, !PT ;  /* 0x00000038555f7209 */ /* 0x000fe20007810000 */
[----:B------:R-:W-:Y:S01]  /*2c50*/  FMUL.FTZ R56, R0, R30 ;  /* 0x0000001e00387220 */ /* 0x000fe20000410000 */
[----:B-1----:R-:W-:-:S02]  /*2c60*/  FSEL R83, R83, -INF , P5 ;  /* 0xff80000053537808 */ /* 0x002fc40002800000 */
[----:B------:R-:W-:Y:S01]  /*2c70*/  ISETP.GT.AND P5, PT, R45, 0x40, PT ;  /* 0x000000402d00780c */ /* 0x000fe20003fa4270 */
[----:B------:R-:W0:Y:S01]  /*2c80*/  MUFU.TANH R68, R68 ;  /* 0x0000004400447308 */ /* 0x000e220000002400 */
[----:B--2---:R-:W-:Y:S02]  /*2c90*/  FSEL R89, R89, -INF , P6 ;  /* 0xff80000059597808 */ /* 0x004fe40003000000 */
[----:B------:R-:W-:Y:S02]  /*2ca0*/  FMNMX.FTZ R28, R88, R95, !PT ;  /* 0x0000005f581c7209 */ /* 0x000fe40007810000 */
[----:B----4-:R-:W-:Y:S02]  /*2cb0*/  FSEL R86, R86, -INF , P4 ;  /* 0xff80000056567808 */ /* 0x010fe40002000000 */
[----:B------:R-:W-:Y:S01]  /*2cc0*/  ISETP.GT.AND P4, PT, R45, 0x41, PT ;  /* 0x000000412d00780c */ /* 0x000fe20003f84270 */
[----:B------:R-:W1:Y:S01]  /*2cd0*/  MUFU.TANH R63, R63 ;  /* 0x0000003f003f7308 */ /* 0x000e620000002400 */
[----:B---3--:R-:W-:-:S02]  /*2ce0*/  FSEL R60, R60, -INF , P5 ;  /* 0xff8000003c3c7808 */ /* 0x008fc40002800000 */
[----:B------:R-:W-:Y:S02]  /*2cf0*/  FMNMX.FTZ R95, R89, R28, !PT ;  /* 0x0000001c595f7209 */ /* 0x000fe40007810000 */
[----:B-----5:R-:W-:Y:S02]  /*2d00*/  FSEL R87, R87, -INF , P2 ;  /* 0xff80000057577808 */ /* 0x020fe40001000000 */
[----:B------:R-:W-:Y:S01]  /*2d10*/  ISETP.GT.AND P2, PT, R45, 0x48, PT ;  /* 0x000000482d00780c */ /* 0x000fe20003f44270 */
[----:B------:R-:W2:Y:S01]  /*2d20*/  MUFU.TANH R69, R69 ;  /* 0x0000004500457308 */ /* 0x000ea20000002400 */
[----:B------:R-:W-:Y:S02]  /*2d30*/  FSEL R61, R61, -INF , P4 ;  /* 0xff8000003d3d7808 */ /* 0x000fe40002000000 */
[----:B------:R-:W-:Y:S01]  /*2d40*/  FMNMX.FTZ R28, R60, R95, !PT ;  /* 0x0000005f3c1c7209 */ /* 0x000fe20007810000 */
[----:B------:R-:W-:Y:S01]  /*2d50*/  FMUL.FTZ R95, R0, R43 ;  /* 0x0000002b005f7220 */ /* 0x000fe20000410000 */
[----:B------:R-:W-:-:S02]  /*2d60*/  FSEL R90, R90, -INF , P3 ;  /* 0xff8000005a5a7808 */ /* 0x000fc40001800000 */
[----:B------:R-:W-:Y:S01]  /*2d70*/  ISETP.GT.AND P3, PT, R45, 0x49, PT ;  /* 0x000000492d00780c */ /* 0x000fe20003f64270 */
[----:B------:R-:W3:Y:S01]  /*2d80*/  MUFU.TANH R66, R66 ;  /* 0x0000004200427308 */ /* 0x000ee20000002400 */
[----:B------:R-:W-:Y:S02]  /*2d90*/  FSEL R64, R64, -INF , P2 ;  /* 0xff80000040407808 */ /* 0x000fe40001000000 */
[----:B------:R-:W-:Y:S02]  /*2da0*/  FMNMX.FTZ R29, R61, R28, !PT ;  /* 0x0000001c3d1d7209 */ /* 0x000fe40007810000 */
[----:B------:R-:W-:Y:S02]  /*2db0*/  FSEL R91, R91, -INF , P6 ;  /* 0xff8000005b5b7808 */ /* 0x000fe40003000000 */
[----:B------:R-:W-:Y:S01]  /*2dc0*/  ISETP.GT.AND P6, PT, R45, 0x50, PT ;  /* 0x000000502d00780c */ /* 0x000fe20003fc4270 */
[----:B------:R-:W4:Y:S01]  /*2dd0*/  MUFU.TANH R72, R72 ;  /* 0x0000004800487308 */ /* 0x000f220000002400 */
[----:B------:R-:W-:-:S02]  /*2de0*/  FSEL R65, R65, -INF , P3 ;  /* 0xff80000041417808 */ /* 0x000fc40001800000 */
[----:B------:R-:W-:Y:S02]  /*2df0*/  FMNMX.FTZ R28, R64, R29, !PT ;  /* 0x0000001d401c7209 */ /* 0x000fe40007810000 */
[----:B------:R-:W-:Y:S02]  /*2e00*/  FSEL R62, R62, -INF , P5 ;  /* 0xff8000003e3e7808 */ /* 0x000fe40002800000 */
[----:B------:R-:W-:Y:S01]  /*2e10*/  ISETP.GT.AND P5, PT, R45, 0x51, PT ;  /* 0x000000512d00780c */ /* 0x000fe20003fa4270 */
[----:B------:R-:W5:Y:S01]  /*2e20*/  MUFU.TANH R67, R67 ;  /* 0x0000004300437308 */ /* 0x000f620000002400 */
[----:B0-----:R-:W-:Y:S02]  /*2e30*/  FSEL R68, R68, -INF , P6 ;  /* 0xff80000044447808 */ /* 0x001fe40003000000 */
[----:B------:R-:W-:Y:S02]  /*2e40*/  FMNMX.FTZ R29, R65, R28, !PT ;  /* 0x0000001c411d7209 */ /* 0x000fe40007810000 */
[----:B-1----:R-:W-:-:S02]  /*2e50*/  FSEL R63, R63, -INF , P4 ;  /* 0xff8000003f3f7808 */ /* 0x002fc40002000000 */
[----:B------:R-:W-:Y:S01]  /*2e60*/  ISETP.GT.AND P4, PT, R45, 0x58, PT ;  /* 0x000000582d00780c */ /* 0x000fe20003f84270 */
[----:B------:R-:W0:Y:S01]  /*2e70*/  MUFU.TANH R73, R73 ;  /* 0x0000004900497308 */ /* 0x000e220000002400 */
[----:B--2---:R-:W-:Y:S02]  /*2e80*/  FSEL R69, R69, -INF , P5 ;  /* 0xff80000045457808 */ /* 0x004fe40002800000 */
[----:B------:R-:W-:Y:S02]  /*2e90*/  FMNMX.FTZ R28, R68, R29, !PT ;  /* 0x0000001d441c7209 */ /* 0x000fe40007810000 */
[----:B---3--:R-:W-:Y:S02]  /*2ea0*/  FSEL R66, R66, -INF , P2 ;  /* 0xff80000042427808 */ /* 0x008fe40001000000 */
[----:B------:R-:W-:Y:S01]  /*2eb0*/  ISETP.GT.AND P2, PT, R45, 0x59, PT ;  /* 0x000000592d00780c */ /* 0x000fe20003f44270 */
[----:B------:R-:W1:Y:S01]  /*2ec0*/  MUFU.TANH R70, R70 ;  /* 0x0000004600467308 */ /* 0x000e620000002400 */
[----:B----4-:R-:W-:-:S02]  /*2ed0*/  FSEL R72, R72, -INF , P4 ;  /* 0xff80000048487808 */ /* 0x010fc40002000000 */
[----:B------:R-:W-:Y:S02]  /*2ee0*/  FMNMX.FTZ R29, R69, R28, !PT ;  /* 0x0000001c451d7209 */ /* 0x000fe40007810000 */
[----:B-----5:R-:W-:Y:S02]  /*2ef0*/  FSEL R67, R67, -INF , P3 ;  /* 0xff80000043437808 */ /* 0x020fe40001800000 */
[----:B------:R-:W-:Y:S01]  /*2f00*/  ISETP.GT.AND P3, PT, R45, 0x60, PT ;  /* 0x000000602d00780c */ /* 0x000fe20003f64270 */
[----:B------:R-:W2:Y:S01]  /*2f10*/  MUFU.TANH R44, R44 ;  /* 0x0000002c002c7308 */ /* 0x000ea20000002400 */
[----:B0-----:R-:W-:Y:S02]  /*2f20*/  FSEL R73, R73, -INF , P2 ;  /* 0xff80000049497808 */ /* 0x001fe40001000000 */
[----:B------:R-:W-:-:S04]  /*2f30*/  FMNMX.FTZ R28, R72, R29, !PT ;  /* 0x0000001d481c7209 */ /* 0x000fc80007810000 */
[----:B------:R-:W-:Y:S01]  /*2f40*/  FMNMX.FTZ R29, R73, R28, !PT ;  /* 0x0000001c491d7209 */ /* 0x000fe20007810000 */
[----:B------:R-:W0:Y:S01]  /*2f50*/  MUFU.TANH R71, R71 ;  /* 0x0000004700477308 */ /* 0x000e220000002400 */
[----:B-1----:R-:W-:Y:S02]  /*2f60*/  FSEL R70, R70, -INF , P6 ;  /* 0xff80000046467808 */ /* 0x002fe40003000000 */
[----:B------:R-:W-:-:S05]  /*2f70*/  ISETP.GT.AND P6, PT, R45, 0x61, PT ;  /* 0x000000612d00780c */ /* 0x000fca0003fc4270 */
[----:B------:R-:W1:Y:S01]  /*2f80*/  MUFU.TANH R94, R94 ;  /* 0x0000005e005e7308 */ /* 0x000e620000002400 */
[----:B--2---:R-:W-:-:S04]  /*2f90*/  FSEL R44, R44, -INF , P3 ;  /* 0xff8000002c2c7808 */ /* 0x004fc80001800000 */
[----:B------:R-:W-:-:S03]  /*2fa0*/  FMNMX.FTZ R29, R44, R29, !PT ;  /* 0x0000001d2c1d7209 */ /* 0x000fc60007810000 */
[----:B------:R-:W2:Y:S01]  /*2fb0*/  MUFU.TANH R74, R74 ;  /* 0x0000004a004a7308 */ /* 0x000ea20000002400 */
[----:B0-----:R-:W-:Y:S02]  /*2fc0*/  FSEL R71, R71, -INF , P5 ;  /* 0xff80000047477808 */ /* 0x001fe40002800000 */
[----:B------:R-:W-:-:S05]  /*2fd0*/  ISETP.GT.AND P5, PT, R45, 0x68, PT ;  /* 0x000000682d00780c */ /* 0x000fca0003fa4270 */
[----:B------:R-:W0:Y:S01]  /*2fe0*/  MUFU.TANH R48, R48 ;  /* 0x0000003000307308 */ /* 0x000e220000002400 */
[----:B-1----:R-:W-:-:S04]  /*2ff0*/  FSEL R94, R94, -INF , P6 ;  /* 0xff8000005e5e7808 */ /* 0x002fc80003000000 */
[----:B------:R-:W-:-:S03]  /*3000*/  FMNMX.FTZ R29, R94, R29, !PT ;  /* 0x0000001d5e1d7209 */ /* 0x000fc60007810000 */
[----:B------:R-:W1:Y:S01]  /*3010*/  MUFU.TANH R75, R75 ;  /* 0x0000004b004b7308 */ /* 0x000e620000002400 */
[----:B--2---:R-:W-:Y:S02]  /*3020*/  FSEL R74, R74, -INF , P4 ;  /* 0xff8000004a4a7808 */ /* 0x004fe40002000000 */
[----:B------:R-:W-:-:S04]  /*3030*/  ISETP.GT.AND P4, PT, R45, 0x69, PT ;  /* 0x000000692d00780c */ /* 0x000fc80003f84270 */
[----:B------:R-:W-:Y:S01]  /*3040*/  FSEL R58, R10, -INF , P4 ;  /* 0xff8000000a3a7808 */ /* 0x000fe20002000000 */
[----:B------:R-:W2:Y:S01]  /*3050*/  MUFU.TANH R46, R46 ;  /* 0x0000002e002e7308 */ /* 0x000ea20000002400 */
[----:B0-----:R-:W-:-:S04]  /*3060*/  FSEL R48, R48, -INF , P5 ;  /* 0xff80000030307808 */ /* 0x001fc80002800000 */
[----:B------:R-:W-:-:S03]  /*3070*/  FMNMX.FTZ R29, R48, R29, !PT ;  /* 0x0000001d301d7209 */ /* 0x000fc60007810000 */
[----:B------:R-:W0:Y:S01]  /*3080*/  MUFU.TANH R51, R51 ;  /* 0x0000003300337308 */ /* 0x000e220000002400 */
[----:B-1----:R-:W-:Y:S02]  /*3090*/  FSEL R75, R75, -INF , P2 ;  /* 0xff8000004b4b7808 */ /* 0x002fe40001000000 */
[----:B------:R-:W-:-:S05]  /*30a0*/  ISETP.GT.AND P2, PT, R45, 0x70, PT ;  /* 0x000000702d00780c */ /* 0x000fca0003f44270 */
[----:B------:R-:W-:Y:S01]  /*30b0*/  MUFU.TANH R52, R52 ;  /* 0x0000003400347308 */ /* 0x000fe20000002400 */
[----:B--2---:R-:W-:Y:S02]  /*30c0*/  FSEL R46, R46, -INF , P3 ;  /* 0xff8000002e2e7808 */ /* 0x004fe40001800000 */
[----:B------:R-:W-:-:S05]  /*30d0*/  ISETP.GT.AND P3, PT, R45, 0x71, PT ;  /* 0x000000712d00780c */ /* 0x000fca0003f64270 */
[----:B------:R-:W1:Y:S01]  /*30e0*/  MUFU.TANH R47, R47 ;  /* 0x0000002f002f7308 */ /* 0x000e620000002400 */
[----:B0-----:R-:W-:Y:S02]  /*30f0*/  FSEL R28, R51, -INF , P4 ;  /* 0xff800000331c7808 */ /* 0x001fe40002000000 */
[----:B------:R-:W-:Y:S02]  /*3100*/  FMNMX.FTZ R51, R58, R29, !PT ;  /* 0x0000001d3a337209 */ /* 0x000fe40007810000 */
[----:B------:R-:W-:-:S03]  /*3110*/  ISETP.GT.AND P4, PT, R45, 0x80, PT ;  /* 0x000000802d00780c */ /* 0x000fc60003f84270 */
[----:B------:R-:W0:Y:S08]  /*3120*/  MUFU.TANH R98, R98 ;  /* 0x0000006200627308 */ /* 0x000e300000002400 */
[----:B------:R2:W3:Y:S01]  /*3130*/  MUFU.TANH R49, R96 ;  /* 0x0000006000317308 */ /* 0x0004e20000002400 */
[----:B-1----:R-:W-:Y:S02]  /*3140*/  FSEL R47, R47, -INF , P6 ;  /* 0xff8000002f2f7808 */ /* 0x002fe40003000000 */
[----:B------:R-:W-:-:S05]  /*3150*/  ISETP.GT.AND P6, PT, R45, 0x78, PT ;  /* 0x000000782d00780c */ /* 0x000fca0003fc4270 */
[----:B------:R-:W1:Y:S01]  /*3160*/  MUFU.TANH R100, R100 ;  /* 0x0000006400647308 */ /* 0x000e620000002400 */
[----:B--2---:R-:W-:Y:S02]  /*3170*/  FSEL R96, R52, -INF , P2 ;  /* 0xff80000034607808 */ /* 0x004fe40001000000 */
[----:B0-----:R-:W-:Y:S02]  /*3180*/  FSEL R98, R98, -INF , P3 ;  /* 0xff80000062627808 */ /* 0x001fe40001800000 */
[----:B------:R-:W-:-:S03]  /*3190*/  FMNMX.FTZ R51, R96, R51, !PT ;  /* 0x0000003360337209 */ /* 0x000fc60007810000 */
[----:B------:R-:W0:Y:S01]  /*31a0*/  MUFU.TANH R57, R57 ;  /* 0x0000003900397308 */ /* 0x000e220000002400 */
[----:B---3--:R-:W-:Y:S02]  /*31b0*/  FSEL R49, R49, -INF , P5 ;  /* 0xff80000031317808 */ /* 0x008fe40002800000 */
[----:B------:R-:W-:Y:S02]  /*31c0*/  ISETP.GT.AND P5, PT, R45, 0x79, PT ;  /* 0x000000792d00780c */ /* 0x000fe40003fa4270 */
[----:B------:R-:W-:-:S03]  /*31d0*/  FMNMX.FTZ R51, R98, R51, !PT ;  /* 0x0000003362337209 */ /* 0x000fc60007810000 */
[----:B------:R-:W2:Y:S01]  /*31e0*/  MUFU.TANH R53, R54 ;  /* 0x0000003600357308 */ /* 0x000ea20000002400 */
[----:B-1----:R-:W-:-:S04]  /*31f0*/  FSEL R100, R100, -INF , P6 ;  /* 0xff80000064647808 */ /* 0x002fc80003000000 */
[----:B------:R-:W-:-:S03]  /*3200*/  FMNMX.FTZ R51, R100, R51, !PT ;  /* 0x0000003364337209 */ /* 0x000fc60007810000 */
[----:B------:R1:W3:Y:S01]  /*3210*/  MUFU.TANH R54, R97 ;  /* 0x0000006100367308 */ /* 0x0002e20000002400 */
[----:B0-----:R-:W-:Y:S01]  /*3220*/  FSEL R102, R57, -INF , P5 ;  /* 0xff80000039667808 */ /* 0x001fe20002800000 */
[----:B------:R-:W-:-:S03]  /*3230*/  FMUL.FTZ R57, R0, R38 ;  /* 0x0000002600397220 */ /* 0x000fc60000410000 */
[----:B------:R-:W-:-:S03]  /*3240*/  FMNMX.FTZ R51, R102, R51, !PT ;  /* 0x0000003366337209 */ /* 0x000fc60007810000 */
[----:B------:R-:W0:Y:S01]  /*3250*/  MUFU.TANH R112, R112 ;  /* 0x0000007000707308 */ /* 0x000e220000002400 */
[----:B--2---:R-:W-:Y:S01]  /*3260*/  FSEL R10, R53, -INF , P2 ;  /* 0xff800000350a7808 */ /* 0x004fe20001000000 */
[----:B-1----:R-:W-:Y:S01]  /*3270*/  FMUL.FTZ R97, R0, R42 ;  /* 0x0000002a00617220 */ /* 0x002fe20000410000 */
[----:B------:R-:W-:-:S05]  /*3280*/  ISETP.GT.AND P2, PT, R45, 0x88, PT ;  /* 0x000000882d00780c */ /* 0x000fca0003f44270 */
[----:B------:R-:W1:Y:S01]  /*3290*/  MUFU.TANH R104, R104 ;  /* 0x0000006800687308 */ /* 0x000e620000002400 */
[----:B---3--:R-:W-:Y:S02]  /*32a0*/  FSEL R29, R54, -INF , P3 ;  /* 0xff800000361d7808 */ /* 0x008fe40001800000 */
[----:B------:R-:W-:-:S05]  /*32b0*/  ISETP.GT.AND P3, PT, R45, 0x81, PT ;  /* 0x000000812d00780c */ /* 0x000fca0003f64270 */
[----:B------:R-:W2:Y:S01]  /*32c0*/  MUFU.TANH R55, R55 ;  /* 0x0000003700377308 */ /* 0x000ea20000002400 */
[----:B0-----:R-:W-:-:S04]  /*32d0*/  FSEL R112, R112, -INF , P4 ;  /* 0xff80000070707808 */ /* 0x001fc80002000000 */
[----:B------:R-:W-:-:S03]  /*32e0*/  FMNMX.FTZ R51, R112, R51, !PT ;  /* 0x0000003370337209 */ /* 0x000fc60007810000 */
[----:B------:R-:W0:Y:S01]  /*32f0*/  MUFU.TANH R32, R32 ;  /* 0x0000002000207308 */ /* 0x000e220000002400 */
[----:B-1----:R-:W-:-:S04]  /*3300*/  FSEL R104, R104, -INF , P3 ;  /* 0xff80000068687808 */ /* 0x002fc80001800000 */
[----:B------:R-:W-:-:S03]  /*3310*/  FMNMX.FTZ R51, R104, R51, !PT ;  /* 0x0000003368337209 */ /* 0x000fc60007810000 */
[----:B------:R-:W-:Y:S01]  /*3320*/  MUFU.TANH R59, R59 ;  /* 0x0000003b003b7308 */ /* 0x000fe20000002400 */
[----:B--2---:R-:W-:Y:S01]  /*3330*/  FSEL R30, R55, -INF , P6 ;  /* 0xff800000371e7808 */ /* 0x004fe20003000000 */
[----:B------:R-:W-:Y:S01]  /*3340*/  FMUL.FTZ R55, R0, R35 ;  /* 0x0000002300377220 */ /* 0x000fe20000410000 */
[----:B------:R-:W-:-:S05]  /*3350*/  ISETP.GT.AND P6, PT, R45, 0x89, PT ;  /* 0x000000892d00780c */ /* 0x000fca0003fc4270 */
[----:B------:R-:W1:Y:S01]  /*3360*/  MUFU.TANH R33, R33 ;  /* 0x0000002100217308 */ /* 0x000e620000002400 */
[----:B0-----:R-:W-:-:S04]  /*3370*/  FSEL R110, R32, -INF , P2 ;  /* 0xff800000206e7808 */ /* 0x001fc80001000000 */
[----:B------:R-:W-:-:S03]  /*3380*/  FMNMX.FTZ R51, R110, R51, !PT ;  /* 0x000000336e337209 */ /* 0x000fc60007810000 */
[----:B------:R-:W0:Y:S08]  /*3390*/  MUFU.TANH R56, R56 ;  /* 0x0000003800387308 */ /* 0x000e300000002400 */
[----:B------:R2:W3:Y:S01]  /*33a0*/  MUFU.TANH R54, R36 ;  /* 0x0000002400367308 */ /* 0x0004e20000002400 */
[----:B-1----:R-:W-:-:S04]  /*33b0*/  FSEL R106, R33, -INF , P6 ;  /* 0xff800000216a7808 */ /* 0x002fc80003000000 */
[----:B------:R-:W-:-:S03]  /*33c0*/  FMNMX.FTZ R51, R106, R51, !PT ;  /* 0x000000336a337209 */ /* 0x000fc60007810000 */
[----:B------:R-:W1:Y:S01]  /*33d0*/  MUFU.TANH R31, R31 ;  /* 0x0000001f001f7308 */ /* 0x000e620000002400 */
[----:B--2---:R-:W-:Y:S01]  /*33e0*/  FSEL R36, R59, -INF , P5 ;  /* 0xff8000003b247808 */ /* 0x004fe20002800000 */
[----:B------:R-:W-:Y:S01]  /*33f0*/  FMUL.FTZ R59, R0, R39 ;  /* 0x00000027003b7220 */ /* 0x000fe20000410000 */
[C---:B------:R-:W-:Y:S02]  /*3400*/  ISETP.GT.AND P5, PT, R45.reuse, 0x90, PT ;  /* 0x000000902d00780c */ /* 0x040fe40003fa4270 */
[----:B0-----:R-:W-:Y:S02]  /*3410*/  FSEL R32, R56, -INF , P4 ;  /* 0xff80000038207808 */ /* 0x001fe40002000000 */
[----:B------:R-:W-:Y:S01]  /*3420*/  ISETP.GT.AND P4, PT, R45, 0x91, PT ;  /* 0x000000912d00780c */ /* 0x000fe20003f84270 */
[----:B------:R-:W0:Y:S01]  /*3430*/  MUFU.TANH R37, R37 ;  /* 0x0000002500257308 */ /* 0x000e220000002400 */
[----:B---3--:R-:W-:-:S04]  /*3440*/  FSEL R54, R54, -INF , P5 ;  /* 0xff80000036367808 */ /* 0x008fc80002800000 */
[----:B------:R-:W-:-:S03]  /*3450*/  FMNMX.FTZ R56, R54, R51, !PT ;  /* 0x0000003336387209 */ /* 0x000fc60007810000 */
[----:B------:R-:W2:Y:S01]  /*3460*/  MUFU.TANH R34, R34 ;  /* 0x0000002200227308 */ /* 0x000ea20000002400 */
[----:B-1----:R-:W-:Y:S02]  /*3470*/  FSEL R33, R31, -INF , P3 ;  /* 0xff8000001f217808 */ /* 0x002fe40001800000 */
[----:B------:R-:W-:-:S05]  /*3480*/  ISETP.GT.AND P3, PT, R45, 0x98, PT ;  /* 0x000000982d00780c */ /* 0x000fca0003f64270 */
[----:B------:R-:W1:Y:S01]  /*3490*/  MUFU.TANH R40, R40 ;  /* 0x0000002800287308 */ /* 0x000e620000002400 */
[----:B0-----:R-:W-:-:S04]  /*34a0*/  FSEL R31, R37, -INF , P4 ;  /* 0xff800000251f7808 */ /* 0x001fc80002000000 */
[----:B------:R-:W-:-:S03]  /*34b0*/  FMNMX.FTZ R37, R31, R56, !PT ;  /* 0x000000381f257209 */ /* 0x000fc60007810000 */
[----:B------:R-:W0:Y:S01]  /*34c0*/  MUFU.TANH R41, R41 ;  /* 0x0000002900297308 */ /* 0x000e220000002400 */
[----:B--2---:R-:W-:Y:S02]  /*34d0*/  FSEL R34, R34, -INF , P2 ;  /* 0xff80000022227808 */ /* 0x004fe40001000000 */
[----:B------:R-:W-:-:S05]  /*34e0*/  ISETP.GT.AND P2, PT, R45, 0x99, PT ;  /* 0x000000992d00780c */ /* 0x000fca0003f44270 */
[----:B------:R-:W2:Y:S01]  /*34f0*/  MUFU.TANH R55, R55 ;  /* 0x0000003700377308 */ /* 0x000ea20000002400 */
[----:B-1----:R-:W-:-:S04]  /*3500*/  FSEL R52, R40, -INF , P3 ;  /* 0xff80000028347808 */ /* 0x002fc80001800000 */
[----:B------:R-:W-:-:S03]  /*3510*/  FMNMX.FTZ R37, R52, R37, !PT ;  /* 0x0000002534257209 */ /* 0x000fc60007810000 */
[----:B------:R-:W1:Y:S01]  /*3520*/  MUFU.TANH R57, R57 ;  /* 0x0000003900397308 */ /* 0x000e620000002400 */
[----:B0-----:R-:W-:-:S04]  /*3530*/  FSEL R40, R41, -INF , P2 ;  /* 0xff80000029287808 */ /* 0x001fc80001000000 */
[----:B------:R-:W-:Y:S01]  /*3540*/  FMNMX.FTZ R41, R40, R37, !PT ;  /* 0x0000002528297209 */ /* 0x000fe20007810000 */
[----:B------:R-:W-:Y:S02]  /*3550*/  IMAD.U32 R37, RZ, RZ, UR20 ;  /* 0x00000014ff257e24 */ /* 0x000fe4000f8e00ff */
[----:B------:R-:W-:Y:S01]  /*3560*/  MUFU.TANH R59, R59 ;  /* 0x0000003b003b7308 */ /* 0x000fe20000002400 */
[----:B--2---:R-:W-:Y:S01]  /*3570*/  FSEL R55, R55, -INF , P6 ;  /* 0xff80000037377808 */ /* 0x004fe20003000000 */
[----:B------:R-:W0:Y:S06]  /*3580*/  SHFL.BFLY PT, R56, R41, 0x2, 0x1f ;  /* 0x0c401f0029387f89 */ /* 0x000e2c00000e0000 */
[----:B------:R-:W-:Y:S01]  /*3590*/  MUFU.TANH R97, R97 ;  /* 0x0000006100617308 */ /* 0x000fe20000002400 */
[----:B-1----:R-:W-:-:S07]  /*35a0*/  FSEL R57, R57, -INF , P5 ;  /* 0xff80000039397808 */ /* 0x002fce0002800000 */
[----:B------:R-:W-:Y:S01]  /*35b0*/  MUFU.TANH R95, R95 ;  /* 0x0000005f005f7308 */ /* 0x000fe20000002400 */
[----:B0-----:R-:W-:-:S05]  /*35c0*/  FMNMX.FTZ R45, R41, R56, !PT ;  /* 0x00000038292d7209 */ /* 0x001fca0007810000 */
[----:B------:R-:W0:Y:S02]  /*35d0*/  SHFL.BFLY PT, R56, R45, 0x1, 0x1f ;  /* 0x0c201f002d387f89 */ /* 0x000e2400000e0000 */
[----:B0-----:R-:W-:-:S04]  /*35e0*/  FMNMX.FTZ R56, R45, R56, !PT ;  /* 0x000000382d387209 */ /* 0x001fc80007810000 */
[C---:B------:R-:W-:Y:S01]  /*35f0*/  FSETP.NEU.FTZ.AND P0, PT, R56.reuse, -INF , PT ;  /* 0xff8000003800780b */ /* 0x040fe20003f1d000 */
[----:B------:R-:W-:-:S05]  /*3600*/  FFMA.FTZ R37, R56, R37, -8 ;  /* 0xc100000038257423 */ /* 0x000fca0000010025 */
[----:B------:R-:W-:Y:S02]  /*3610*/  FSEL R37, R37, RZ, P0 ;  /* 0x000000ff25257208 */ /* 0x000fe40000000000 */
[----:B------:R-:W-:-:S03]  /*3620*/  ISETP.NE.AND P0, PT, R108, RZ, PT ;  /* 0x000000ff6c00720c */ /* 0x000fc60003f05270 */
[--C-:B------:R-:W-:Y:S01]  /*3630*/  FFMA.FTZ R38, R9, UR20, -R37.reuse ;  /* 0x0000001409267c23 */ /* 0x100fe20008010825 */
[----:B------:R-:W-:-:S01]  /*3640*/  FFMA.FTZ R9, R11, UR20, -R37 ;  /* 0x000000140b097c23 */ /* 0x000fc20008010825 */
[--C-:B------:R-:W-:Y:S01]  /*3650*/  FFMA.FTZ R11, R15, UR20, -R37.reuse ;  /* 0x000000140f0b7c23 */ /* 0x100fe20008010825 */
[----:B------:R-:W-:Y:S01]  /*3660*/  FMNMX.FTZ R15, R8, R7, !PT ;  /* 0x00000007080f7209 */ /* 0x000fe20007810000 */
        /* <DEDUP_REMOVED lines=13> */
[----:B------:R-:W-:Y:S01]  /*3740*/  MUFU.EX2 R15, R41 ;  /* 0x00000029000f7308 */ /* 0x000fe20000000800 */
[----:B------:R-:W-:-:S01]  /*3750*/  FFMA.FTZ R77, R77, UR20, -R37 ;  /* 0x000000144d4d7c23 */ /* 0x000fc20008010825 */
[----:B------:R-:W-:Y:S01]  /*3760*/  FMNMX.FTZ R76, R24, R21, !PT ;  /* 0x00000015184c7209 */ /* 0x000fe20007810000 */
[----:B------:R-:W-:-:S01]  /*3770*/  FFMA.FTZ R65, R65, UR20, -R37 ;  /* 0x0000001441417c23 */ /* 0x000fc20008010825 */
[--C-:B------:R-:W-:Y:S01]  /*3780*/  FFMA.FTZ R48, R48, UR20, -R37.reuse ;  /* 0x0000001430307c23 */ /* 0x100fe20008010825 */
[----:B------:R-:W-:-:S01]  /*3790*/  FFMA.FTZ R102, R102, UR20, -R37 ;  /* 0x0000001466667c23 */ /* 0x000fc20008010825 */
[----:B------:R-:W-:Y:S01]  /*37a0*/  FMNMX.FTZ R92, R27, R76, !PT ;  /* 0x0000004c1b5c7209 */ /* 0x000fe20007810000 */
[----:B------:R-:W-:-:S01]  /*37b0*/  FFMA.FTZ R54, R54, UR20, -R37 ;  /* 0x0000001436367c23 */ /* 0x000fc20008010825 */
[----:B------:R0:W-:Y:S01]  /*37c0*/  MUFU.EX2 R76, R77 ;  /* 0x0000004d004c7308 */ /* 0x0001e20000000800 */
[----:B------:R-:W-:-:S01]  /*37d0*/  FFMA.FTZ R31, R31, UR20, -R37 ;  /* 0x000000141f1f7c23 */ /* 0x000fc20008010825 */
[----:B------:R-:W-:Y:S01]  /*37e0*/  FMNMX.FTZ R21, R93, R92, !PT ;  /* 0x0000005c5d157209 */ /* 0x000fe20007810000 */
[----:B------:R-:W-:-:S03]  /*37f0*/  FFMA.FTZ R52, R52, UR20, -R37 ;  /* 0x0000001434347c23 */ /* 0x000fc60008010825 */
[----:B------:R-:W-:Y:S02]  /*3800*/  FMNMX.FTZ R80, R78, R21, !PT ;  /* 0x000000154e507209 */ /* 0x000fe40007810000 */
[----:B------:R1:W-:Y:S01]  /*3810*/  MUFU.EX2 R21, R43 ;  /* 0x0000002b00157308 */ /* 0x0003e20000000800 */
[----:B0-----:R-:W-:-:S01]  /*3820*/  FFMA.FTZ R77, R68, UR20, -R37 ;  /* 0x00000014444d7c23 */ /* 0x001fc20008010825 */
[----:B------:R-:W-:Y:S01]  /*3830*/  FMNMX.FTZ R39, R79, R80, !PT ;  /* 0x000000504f277209 */ /* 0x000fe20007810000 */
[----:B------:R-:W-:-:S01]  /*3840*/  FFMA.FTZ R80, R81, UR20, -R37 ;  /* 0x0000001451507c23 */ /* 0x000fc20008010825 */
[----:B------:R-:W-:Y:S02]  /*3850*/  FFMA.FTZ R81, R100, UR20, -R37 ;  /* 0x0000001464517c23 */ /* 0x000fe40008010825 */
[----:B------:R-:W-:Y:S02]  /*3860*/  FMNMX.FTZ R92, R82, R39, !PT ;  /* 0x00000027525c7209 */ /* 0x000fe40007810000 */
[----:B------:R-:W-:Y:S02]  /*3870*/  MUFU.EX2 R35, R35 ;  /* 0x0000002300237308 */ /* 0x000fe40000000800 */
[----:B------:R-:W-:-:S04]  /*3880*/  FMNMX.FTZ R39, R83, R92, !PT ;  /* 0x0000005c53277209 */ /* 0x000fc80007810000 */
[----:B------:R-:W-:Y:S02]  /*3890*/  FMNMX.FTZ R84, R86, R39, !PT ;  /* 0x0000002756547209 */ /* 0x000fe40007810000 */
[----:B------:R0:W-:Y:S02]  /*38a0*/  MUFU.EX2 R39, R45 ;  /* 0x0000002d00277308 */ /* 0x0001e40000000800 */
[----:B------:R-:W-:Y:S01]  /*38b0*/  FMNMX.FTZ R41, R87, R84, !PT ;  /* 0x0000005457297209 */ /* 0x000fe20007810000 */
[--C-:B------:R-:W-:Y:S01]  /*38c0*/  FFMA.FTZ R84, R85, UR20, -R37.reuse ;  /* 0x0000001455547c23 */ /* 0x100fe20008010825 */
[----:B------:R-:W-:-:S02]  /*38d0*/  FFMA.FTZ R85, R112, UR20, -R37 ;  /* 0x0000001470557c23 */ /* 0x000fc40008010825 */
[----:B------:R-:W-:Y:S02]  /*38e0*/  FMNMX.FTZ R92, R90, R41, !PT ;  /* 0x000000295a5c7209 */ /* 0x000fe40007810000 */
[----:B------:R-:W-:Y:S02]  /*38f0*/  MUFU.EX2 R38, R38 ;  /* 0x0000002600267308 */ /* 0x000fe40000000800 */
[----:B------:R-:W-:-:S04]  /*3900*/  FMNMX.FTZ R41, R91, R92, !PT ;  /* 0x0000005c5b297209 */ /* 0x000fc80007810000 */
[----:B------:R-:W-:Y:S02]  /*3910*/  FMNMX.FTZ R88, R62, R41, !PT ;  /* 0x000000293e587209 */ /* 0x000fe40007810000 */
[----:B------:R2:W-:Y:S02]  /*3920*/  MUFU.EX2 R41, R51 ;  /* 0x0000003300297308 */ /* 0x0005e40000000800 */
[----:B-1----:R-:W-:Y:S01]  /*3930*/  FMNMX.FTZ R43, R63, R88, !PT ;  /* 0x000000583f2b7209 */ /* 0x002fe20007810000 */
[--C-:B------:R-:W-:Y:S01]  /*3940*/  FFMA.FTZ R88, R89, UR20, -R37.reuse ;  /* 0x0000001459587c23 */ /* 0x100fe20008010825 */
[----:B------:R-:W-:-:S02]  /*3950*/  FFMA.FTZ R89, R110, UR20, -R37 ;  /* 0x000000146e597c23 */ /* 0x000fc40008010825 */
[----:B------:R-:W-:Y:S02]  /*3960*/  FMNMX.FTZ R92, R66, R43, !PT ;  /* 0x0000002b425c7209 */ /* 0x000fe40007810000 */
[----:B------:R-:W-:Y:S02]  /*3970*/  MUFU.EX2 R9, R9 ;  /* 0x0000000900097308 */ /* 0x000fe40000000800 */
[----:B------:R-:W-:-:S04]  /*3980*/  FMNMX.FTZ R43, R67, R92, !PT ;  /* 0x0000005c432b7209 */ /* 0x000fc80007810000 */
[----:B------:R-:W-:Y:S02]  /*3990*/  FMNMX.FTZ R60, R70, R43, !PT ;  /* 0x0000002b463c7209 */ /* 0x000fe40007810000 */
[----:B------:R-:W-:Y:S02]  /*39a0*/  MUFU.EX2 R43, R53 ;  /* 0x00000035002b7308 */ /* 0x000fe40000000800 */
[----:B0-----:R-:W-:Y:S01]  /*39b0*/  FMNMX.FTZ R45, R71, R60, !PT ;  /* 0x0000003c472d7209 */ /* 0x001fe20007810000 */
[--C-:B------:R-:W-:Y:S01]  /*39c0*/  FFMA.FTZ R60, R61, UR20, -R37.reuse ;  /* 0x000000143d3c7c23 */ /* 0x100fe20008010825 */
[----:B------:R-:W-:-:S02]  /*39d0*/  FFMA.FTZ R61, R64, UR20, -R37 ;  /* 0x00000014403d7c23 */ /* 0x000fc40008010825 */
[----:B------:R-:W-:Y:S02]  /*39e0*/  FMNMX.FTZ R92, R74, R45, !PT ;  /* 0x0000002d4a5c7209 */ /* 0x000fe40007810000 */
[----:B------:R-:W0:Y:S02]  /*39f0*/  MUFU.EX2 R42, R42 ;  /* 0x0000002a002a7308 */ /* 0x000e240000000800 */
[----:B------:R-:W-:-:S04]  /*3a00*/  FMNMX.FTZ R45, R75, R92, !PT ;  /* 0x0000005c4b2d7209 */ /* 0x000fc80007810000 */
[----:B------:R-:W-:Y:S02]  /*3a10*/  FMNMX.FTZ R64, R46, R45, !PT ;  /* 0x0000002d2e407209 */ /* 0x000fe40007810000 */
[----:B------:R-:W-:Y:S02]  /*3a20*/  MUFU.EX2 R45, R61 ;  /* 0x0000003d002d7308 */ /* 0x000fe40000000800 */
[----:B------:R-:W-:-:S04]  /*3a30*/  FMNMX.FTZ R64, R47, R64, !PT ;  /* 0x000000402f407209 */ /* 0x000fc80007810000 */
[----:B--2---:R-:W-:Y:S02]  /*3a40*/  FMNMX.FTZ R51, R49, R64, !PT ;  /* 0x0000004031337209 */ /* 0x004fe40007810000 */
[----:B------:R1:W2:Y:S01]  /*3a50*/  MUFU.EX2 R64, R65 ;  /* 0x0000004100407308 */ /* 0x0002a20000000800 */
[----:B0-----:R-:W-:Y:S02]  /*3a60*/  F2FP.SATFINITE.E4M3.F32.PACK_AB_MERGE_C R152, R42, R9, RZ ;  /* 0x000000092a98723e */ /* 0x001fe400048070ff */
[----:B------:R-:W-:Y:S02]  /*3a70*/  FMNMX.FTZ R51, R28, R51, !PT ;  /* 0x000000331c337209 */ /* 0x000fe40007810000 */
[----:B------:R-:W-:Y:S02]  /*3a80*/  F2FP.SATFINITE.E4M3.F32.PACK_AB_MERGE_C R152, R38, R35, R152 ;  /* 0x000000232698723e */ /* 0x000fe40004807098 */
[----:B------:R-:W-:Y:S01]  /*3a90*/  FMNMX.FTZ R68, R10, R51, !PT ;  /* 0x000000330a447209 */ /* 0x000fe20007810000 */
[----:B------:R-:W-:Y:S01]  /*3aa0*/  MUFU.EX2 R11, R11 ;  /* 0x0000000b000b7308 */ /* 0x000fe20000000800 */
[----:B-1----:R-:W-:-:S01]  /*3ab0*/  FFMA.FTZ R65, R44, UR20, -R37 ;  /* 0x000000142c417c23 */ /* 0x002fc20008010825 */
[----:B------:R-:W-:-:S02]  /*3ac0*/  FSEL R44, R97, -INF , P3 ;  /* 0xff800000612c7808 */ /* 0x000fc40001800000 */
[----:B------:R-:W-:Y:S01]  /*3ad0*/  FMNMX.FTZ R53, R29, R68, !PT ;  /* 0x000000441d357209 */ /* 0x000fe20007810000 */
[--C-:B------:R-:W-:Y:S01]  /*3ae0*/  FFMA.FTZ R68, R69, UR20, -R37.reuse ;  /* 0x0000001445447c23 */ /* 0x100fe20008010825 */
[----:B------:R-:W-:-:S02]  /*3af0*/  FFMA.FTZ R69, R72, UR20, -R37 ;  /* 0x0000001448457c23 */ /* 0x000fc40008010825 */
[----:B------:R-:W-:Y:S01]  /*3b00*/  FMNMX.FTZ R53, R30, R53, !PT ;  /* 0x000000351e357209 */ /* 0x000fe20007810000 */
[----:B------:R0:W-:Y:S01]  /*3b10*/  MUFU.EX2 R51, R77 ;  /* 0x0000004d00337308 */ /* 0x0001e20000000800 */
[----:B--2---:R-:W-:Y:S02]  /*3b20*/  F2FP.SATFINITE.E4M3.F32.PACK_AB_MERGE_C R136, R64, R45, RZ ;  /* 0x0000002d4088723e */ /* 0x004fe400048070ff */
[----:B------:R-:W-:-:S04]  /*3b30*/  FMNMX.FTZ R53, R36, R53, !PT ;  /* 0x0000003524357209 */ /* 0x000fc80007810000 */
[----:B------:R-:W-:Y:S01]  /*3b40*/  FMNMX.FTZ R72, R32, R53, !PT ;  /* 0x0000003520487209 */ /* 0x000fe20007810000 */
[----:B------:R-:W-:Y:S01]  /*3b50*/  MUFU.EX2 R50, R50 ;  /* 0x0000003200327308 */ /* 0x000fe20000000800 */
[----:B0-----:R-:W-:-:S01]  /*3b60*/  FFMA.FTZ R77, R98, UR20, -R37 ;  /* 0x00000014624d7c23 */ /* 0x001fc20008010825 */
[--C-:B------:R-:W-:Y:S01]  /*3b70*/  FFMA.FTZ R98, R106, UR20, -R37.reuse ;  /* 0x000000146a627c23 */ /* 0x100fe20008010825 */
[----:B------:R-:W-:Y:S01]  /*3b80*/  FMNMX.FTZ R61, R33, R72, !PT ;  /* 0x00000048213d7209 */ /* 0x000fe20007810000 */
[--C-:B------:R-:W-:Y:S01]  /*3b90*/  FFMA.FTZ R72, R73, UR20, -R37.reuse ;  /* 0x0000001449487c23 */ /* 0x100fe20008010825 */
[----:B------:R-:W-:-:S01]  /*3ba0*/  FFMA.FTZ R73, R58, UR20, -R37 ;  /* 0x000000143a497c23 */ /* 0x000fc20008010825 */
[--C-:B------:R-:W-:Y:S01]  /*3bb0*/  FFMA.FTZ R58, R96, UR20, -R37.reuse ;  /* 0x00000014603a7c23 */ /* 0x100fe20008010825 */
[----:B------:R-:W-:Y:S01]  /*3bc0*/  FMNMX.FTZ R92, R34, R61, !PT ;  /* 0x0000003d225c7209 */ /* 0x000fe20007810000 */
[----:B------:R0:W-:Y:S01]  /*3bd0*/  MUFU.EX2 R53, R69 ;  /* 0x0000004500357308 */ /* 0x0001e20000000800 */
[----:B------:R-:W-:Y:S01]  /*3be0*/  FSEL R61, R59, -INF , P4 ;  /* 0xff8000003b3d7808 */ /* 0x000fe20002000000 */
[----:B------:R-:W-:Y:S01]  /*3bf0*/  FFMA.FTZ R96, R104, UR20, -R37 ;  /* 0x0000001468607c23 */ /* 0x000fe20008010825 */
[----:B------:R-:W-:-:S04]  /*3c00*/  FMNMX.FTZ R92, R55, R92, !PT ;  /* 0x0000005c375c7209 */ /* 0x000fc80007810000 */
[----:B------:R-:W-:Y:S01]  /*3c10*/  FMNMX.FTZ R92, R57, R92, !PT ;  /* 0x0000005c395c7209 */ /* 0x000fe20007810000 */
[----:B------:R-:W-:Y:S01]  /*3c20*/  MUFU.EX2 R13, R13 ;  /* 0x0000000d000d7308 */ /* 0x000fe20000000800 */
[----:B0-----:R-:W-:Y:S02]  /*3c30*/  FSEL R69, R95, -INF , P2 ;  /* 0xff8000005f457808 */ /* 0x001fe40001000000 */
[----:B------:R-:W-:Y:S01]  /*3c40*/  FMNMX.FTZ R59, R61, R92, !PT ;  /* 0x0000005c3d3b7209 */ /* 0x000fe20007810000 */
[----:B------:R-:W-:-:S01]  /*3c50*/  FFMA.FTZ R92, R94, UR20, -R37 ;  /* 0x000000145e5c7c23 */ /* 0x000fc20008010825 */
[----:B------:R-:W-:Y:S02]  /*3c60*/  FFMA.FTZ R37, R40, UR20, -R37 ;  /* 0x0000001428257c23 */ /* 0x000fe40008010825 */
[----:B------:R-:W-:Y:S01]  /*3c70*/  FMNMX.FTZ R94, R44, R59, !PT ;  /* 0x0000003b2c5e7209 */ /* 0x000fe20007810000 */
[----:B------:R-:W0:Y:S03]  /*3c80*/  MUFU.EX2 R26, R26 ;  /* 0x0000001a001a7308 */ /* 0x000e260000000800 */
[----:B------:R-:W-:-:S05]  /*3c90*/  FMNMX.FTZ R94, R69, R94, !PT ;  /* 0x0000005e455e7209 */ /* 0x000fca0007810000 */
[----:B------:R-:W1:Y:S01]  /*3ca0*/  SHFL.BFLY PT, R59, R94, 0x2, 0x1f ;  /* 0x0c401f005e3b7f89 */ /* 0x000e6200000e0000 */
[----:B------:R-:W2:Y:S08]  /*3cb0*/  MUFU.EX2 R80, R80 ;  /* 0x0000005000507308 */ /* 0x000eb00000000800 */
[----:B------:R-:W-:Y:S01]  /*3cc0*/  MUFU.EX2 R84, R84 ;  /* 0x0000005400547308 */ /* 0x000fe20000000800 */
[----:B0-----:R-:W-:-:S04]  /*3cd0*/  F2FP.SATFINITE.E4M3.F32.PACK_AB_MERGE_C R154, R26, R13, RZ ;  /* 0x0000000d1a9a723e */ /* 0x001fc800048070ff */
[----:B------:R-:W-:-:S03]  /*3ce0*/  F2FP.SATFINITE.E4M3.F32.PACK_AB_MERGE_C R154, R50, R11, R154 ;  /* 0x0000000b329a723e */ /* 0x000fc6000480709a */
[----:B------:R-:W0:Y:S01]  /*3cf0*/  MUFU.EX2 R88, R88 ;  /* 0x0000005800587308 */ /* 0x000e220000000800 */
[----:B--2---:R-:W-:-:S04]  /*3d00*/  F2FP.SATFINITE.E4M3.F32.PACK_AB_MERGE_C R148, R80, R21, RZ ;  /* 0x000000155094723e */ /* 0x004fc800048070ff */
[----:B------:R-:W-:Y:S02]  /*3d10*/  F2FP.SATFINITE.E4M3.F32.PACK_AB_MERGE_C R148, R76, R15, R148 ;  /* 0x0000000f4c94723e */ /* 0x000fe40004807094 */
[----:B-1----:R-:W-:Y:S01]  /*3d20*/  FMNMX.FTZ R95, R94, R59, !PT ;  /* 0x0000003b5e5f7209 */ /* 0x002fe20007810000 */
[----:B------:R-:W1:Y:S04]  /*3d30*/  MUFU.EX2 R60, R60 ;  /* 0x0000003c003c7308 */ /* 0x000e680000000800 */
[----:B------:R-:W2:Y:S04]  /*3d40*/  SHFL.BFLY PT, R100, R95, 0x1, 0x1f ;  /* 0x0c201f005f647f89 */ /* 0x000ea800000e0000 */
[----:B------:R-:W-:Y:S01]  /*3d50*/  MUFU.EX2 R68, R68 ;  /* 0x0000004400447308 */ /* 0x000fe20000000800 */
[----:B0-----:R-:W-:-:S04]  /*3d60*/  F2FP.SATFINITE.E4M3.F32.PACK_AB_MERGE_C R150, R88, R41, RZ ;  /* 0x000000295896723e */ /* 0x001fc800048070ff */
[----:B------:R-:W-:-:S03]  /*3d70*/  F2FP.SATFINITE.E4M3.F32.PACK_AB_MERGE_C R150, R84, R39, R150 ;  /* 0x000000275496723e */ /* 0x000fc60004807096 */
[----:B------:R-:W0:Y:S01]  /*3d80*/  MUFU.EX2 R72, R72 ;  /* 0x0000004800487308 */ /* 0x000e220000000800 */
[----:B-1----:R-:W-:-:S07]  /*3d90*/  F2FP.SATFINITE.E4M3.F32.PACK_AB_MERGE_C R136, R60, R43, R136 ;  /* 0x0000002b3c88723e */ /* 0x002fce0004807088 */
[----:B------:R-:W-:Y:S01]  /*3da0*/  MUFU.EX2 R65, R65 ;  /* 0x0000004100417308 */ /* 0x000fe20000000800 */
[----:B--2---:R-:W-:Y:S01]  /*3db0*/  FMNMX.FTZ R59, R95, R100, !PT ;  /* 0x000000645f3b7209 */ /* 0x004fe20007810000 */
[----:B------:R-:W-:-:S03]  /*3dc0*/  IMAD.U32 R100, RZ, RZ, UR20 ;  /* 0x00000014ff647e24 */ /* 0x000fc6000f8e00ff */
[C---:B------:R-:W-:Y:S01]  /*3dd0*/  FSETP.NEU.FTZ.AND P2, PT, R59.reuse, -INF , PT ;  /* 0xff8000003b00780b */ /* 0x040fe20003f5d000 */
[----:B------:R-:W-:-:S02]  /*3de0*/  FFMA.FTZ R97, R59, R100, -8 ;  /* 0xc10000003b617423 */ /* 0x000fc40000010064 */
[----:B------:R-:W-:Y:S01]  /*3df0*/  MUFU.EX2 R92, R92 ;  /* 0x0000005c005c7308 */ /* 0x000fe20000000800 */
[----:B0-----:R-:W-:Y:S02]  /*3e00*/  F2FP.SATFINITE.E4M3.F32.PACK_AB_MERGE_C R138, R72, R53, RZ ;  /* 0x00000035488a723e */ /* 0x001fe400048070ff */
[----:B------:R-:W-:Y:S02]  /*3e10*/  FSEL R97, R97, RZ, P2 ;  /* 0x000000ff61617208 */ /* 0x000fe40001000000 */
[----:B------:R-:W-:-:S03]  /*3e20*/  F2FP.SATFINITE.E4M3.F32.PACK_AB_MERGE_C R138, R68, R51, R138 ;  /* 0x00000033448a723e */ /* 0x000fc6000480708a */
        /* <DEDUP_REMOVED lines=20> */
[----:B------:R-:W-:Y:S01]  /*3f70*/  FADD.FTZ R74, R35, R38 ;  /* 0x00000026234a7221 */ /* 0x000fe20000010000 */
[----:B------:R-:W-:-:S01]  /*3f80*/  FFMA.FTZ R93, R93, UR20, -R97 ;  /* 0x000000145d5d7c23 */ /* 0x000fc20008010861 */
[--C-:B------:R-:W-:Y:S01]  /*3f90*/  FFMA.FTZ R14, R78, UR20, -R97.reuse ;  /* 0x000000144e0e7c23 */ /* 0x100fe20008010861 */
[----:B------:R-:W-:-:S01]  /*3fa0*/  FFMA.FTZ R78, R82, UR20, -R97 ;  /* 0x00000014524e7c23 */ /* 0x000fc20008010861 */
[----:B------:R-:W1:Y:S01]  /*3fb0*/  MUFU.EX2 R40, R40 ;  /* 0x0000002800287308 */ /* 0x000e620000000800 */
[----:B------:R-:W-:-:S01]  /*3fc0*/  FFMA.FTZ R82, R90, UR20, -R97 ;  /* 0x000000145a527c23 */ /* 0x000fc20008010861 */
[----:B------:R-:W-:Y:S01]  /*3fd0*/  FADD.FTZ R101, R9, R74 ;  /* 0x0000004a09657221 */ /* 0x000fe20000010000 */
[----:B------:R-:W-:-:S01]  /*3fe0*/  FFMA.FTZ R74, R46, UR20, -R97 ;  /* 0x000000142e4a7c23 */ /* 0x000fc20008010861 */
[----:B------:R-:W-:Y:S01]  /*3ff0*/  FFMA.FTZ R83, R83, UR20, -R97 ;  /* 0x0000001453537c23 */ /* 0x000fe20008010861 */
[----:B------:R-:W-:-:S02]  /*4000*/  @!P1 VIADD R46, R6, 0x13240 ;  /* 0x00013240062e9836 */ /* 0x000fc40000000000 */
[----:B------:R-:W-:Y:S01]  /*4010*/  FADD.FTZ R100, R42, R101 ;  /* 0x000000652a647221 */ /* 0x000fe20000010000 */
[----:B------:R-:W-:-:S01]  /*4020*/  FFMA.FTZ R62, R62, UR20, -R97 ;  /* 0x000000143e3e7c23 */ /* 0x000fc20008010861 */
[----:B------:R-:W2:Y:S01]  /*4030*/  MUFU.EX2 R99, R99 ;  /* 0x0000006300637308 */ /* 0x000ea20000000800 */
[----:B0-----:R-:W-:-:S01]  /*4040*/  FADD.FTZ R75, R8, R7 ;  /* 0x00000007084b7221 */ /* 0x001fc20000010000 */
[----:B------:R-:W-:Y:S01]  /*4050*/  FADD.FTZ R101, R11, R100 ;  /* 0x000000640b657221 */ /* 0x000fe20000010000 */
[----:B------:R-:W-:Y:S01]  /*4060*/  @!P1 PRMT R46, RZ, 0x654, R46 ;  /* 0x00000654ff2e9816 */ /* 0x000fe2000000002e */
[--C-:B------:R-:W-:Y:S01]  /*4070*/  FFMA.FTZ R49, R49, UR20, -R97.reuse ;  /* 0x0000001431317c23 */ /* 0x100fe20008010861 */
[----:B------:R-:W-:-:S01]  /*4080*/  FFMA.FTZ R63, R63, UR20, -R97 ;  /* 0x000000143f3f7c23 */ /* 0x000fc20008010861 */
[----:B------:R-:W-:Y:S01]  /*4090*/  FADD.FTZ R100, R50, R101 ;  /* 0x0000006532647221 */ /* 0x000fe20000010000 */
[----:B------:R0:W-:Y:S01]  /*40a0*/  @!P1 SYNCS.ARRIVE.TRANS64.RED.A1T0 RZ, [R46+URZ], RZ ;  /* 0x000000ff2eff99a7 */ /* 0x0001e2000810043f */
[----:B------:R-:W3:Y:S01]  /*40b0*/  MUFU.EX2 R12, R12 ;  /* 0x0000000c000c7308 */ /* 0x000ee20000000800 */
[----:B-1----:R-:W-:-:S01]  /*40c0*/  FADD.FTZ R90, R40, R75 ;  /* 0x0000004b285a7221 */ /* 0x002fc20000010000 */
[----:B------:R-:W-:Y:S01]  /*40d0*/  FADD.FTZ R101, R13, R100 ;  /* 0x000000640d657221 */ /* 0x000fe20000010000 */
[----:B------:R-:W-:-:S01]  /*40e0*/  FFMA.FTZ R47, R47, UR20, -R97 ;  /* 0x000000142f2f7c23 */ /* 0x000fc20008010861 */
[--C-:B------:R-:W-:Y:S01]  /*40f0*/  FFMA.FTZ R36, R36, UR20, -R97.reuse ;  /* 0x0000001424247c23 */ /* 0x100fe20008010861 */
[----:B------:R-:W-:-:S01]  /*4100*/  FFMA.FTZ R32, R32, UR20, -R97 ;  /* 0x0000001420207c23 */ /* 0x000fc20008010861 */
[--C-:B------:R-:W-:Y:S01]  /*4110*/  FFMA.FTZ R34, R34, UR20, -R97.reuse ;  /* 0x0000001422227c23 */ /* 0x100fe20008010861 */
[----:B0-----:R-:W-:-:S01]  /*4120*/  FFMA.FTZ R46, R28, UR20, -R97 ;  /* 0x000000141c2e7c23 */ /* 0x001fc20008010861 */
[----:B------:R-:W0:Y:S01]  /*4130*/  MUFU.EX2 R95, R95 ;  /* 0x0000005f005f7308 */ /* 0x000e220000000800 */
[----:B--2---:R-:W-:-:S01]  /*4140*/  FADD.FTZ R75, R99, R90 ;  /* 0x0000005a634b7221 */ /* 0x004fc20000010000 */
[--C-:B------:R-:W-:Y:S01]  /*4150*/  FFMA.FTZ R28, R10, UR20, -R97.reuse ;  /* 0x000000140a1c7c23 */ /* 0x100fe20008010861 */
[----:B------:R-:W-:-:S01]  /*4160*/  FFMA.FTZ R55, R55, UR20, -R97 ;  /* 0x0000001437377c23 */ /* 0x000fc20008010861 */
[--C-:B------:R-:W-:Y:S01]  /*4170*/  FFMA.FTZ R57, R57, UR20, -R97.reuse ;  /* 0x0000001439397c23 */ /* 0x100fe20008010861 */
[----:B------:R-:W-:-:S01]  /*4180*/  FFMA.FTZ R61, R61, UR20, -R97 ;  /* 0x000000143d3d7c23 */ /* 0x000fc20008010861 */
[--C-:B------:R-:W-:Y:S01]  /*4190*/  FFMA.FTZ R44, R44, UR20, -R97.reuse ;  /* 0x000000142c2c7c23 */ /* 0x100fe20008010861 */
[----:B------:R-:W-:-:S01]  /*41a0*/  FFMA.FTZ R69, R69, UR20, -R97 ;  /* 0x0000001445457c23 */ /* 0x000fc20008010861 */
[----:B------:R-:W1:Y:S01]  /*41b0*/  MUFU.EX2 R24, R24 ;  /* 0x0000001800187308 */ /* 0x000e620000000800 */
[----:B---3--:R-:W-:-:S01]  /*41c0*/  FADD.FTZ R90, R12, R75 ;  /* 0x0000004b0c5a7221 */ /* 0x008fc20000010000 */
[----:B------:R-:W-:Y:S01]  /*41d0*/  F2FP.SATFINITE.E4M3.F32.PACK_AB_MERGE_C R40, R99, R40, RZ ;  /* 0x000000286328723e */ /* 0x000fe200048070ff */
[--C-:B------:R-:W-:Y:S01]  /*41e0*/  IMAD.MOV.U32 R35, RZ, RZ, R25.reuse ;  /* 0x000000ffff237224 */ /* 0x100fe200078e0019 */
[----:B------:R-:W-:Y:S01]  /*41f0*/  PLOP3.LUT P1, PT, PT, PT, UP0, 0x80, 0x0 ;  /* 0x000000000000781c */ /* 0x000fe20003f2f008 */
[--C-:B------:R-:W-:Y:S01]  /*4200*/  IMAD.MOV.U32 R38, RZ, RZ, R25.reuse ;  /* 0x000000ffff267224 */ /* 0x100fe200078e0019 */
[----:B------:R-:W-:Y:S01]  /*4210*/  F2FP.SATFINITE.E4M3.F32.PACK_AB_MERGE_C R153, R7, R8, R40 ;  /* 0x000000080799723e */ /* 0x000fe20004807028 */
[----:B------:R-:W-:Y:S01]  /*4220*/  IMAD.MOV.U32 R40, RZ, RZ, R25 ;  /* 0x000000ffff287224 */ /* 0x000fe200078e0019 */
[----:B------:R-:W2:Y:S01]  /*4230*/  MUFU.EX2 R93, R93 ;  /* 0x0000005d005d7308 */ /* 0x000ea20000000800 */
[----:B0-----:R-:W-:-:S01]  /*4240*/  FADD.FTZ R75, R95, R90 ;  /* 0x0000005a5f4b7221 */ /* 0x001fc20000010000 */
[----:B------:R-:W-:Y:S01]  /*4250*/  FADD.FTZ R90, R26, R101 ;  /* 0x000000651a5a7221 */ /* 0x000fe20000010000 */
[----:B------:R-:W-:-:S03]  /*4260*/  IMAD.MOV.U32 R50, RZ, RZ, R25 ;  /* 0x000000ffff327224 */ /* 0x000fc600078e0019 */
[----:B------:R-:W-:Y:S02]  /*4270*/  FADD.FTZ R101, R15, R90 ;  /* 0x0000005a0f657221 */ /* 0x000fe40000010000 */
[----:B------:R-:W0:Y:S08]  /*4280*/  MUFU.EX2 R14, R14 ;  /* 0x0000000e000e7308 */ /* 0x000e300000000800 */
[----:B------:R-:W3:Y:S08]  /*4290*/  MUFU.EX2 R27, R27 ;  /* 0x0000001b001b7308 */ /* 0x000ef00000000800 */
[----:B------:R-:W4:Y:S08]  /*42a0*/  MUFU.EX2 R78, R78 ;  /* 0x0000004e004e7308 */ /* 0x000f300000000800 */
[----:B------:R1:W-:Y:S08]  /*42b0*/  MUFU.EX2 R6, R74 ;  /* 0x0000004a00067308 */ /* 0x0003f00000000800 */
[----:B------:R-:W5:Y:S01]  /*42c0*/  MUFU.EX2 R83, R83 ;  /* 0x0000005300537308 */ /* 0x000f620000000800 */
[----:B-1----:R-:W-:-:S01]  /*42d0*/  FADD.FTZ R74, R24, R75 ;  /* 0x0000004b184a7221 */ /* 0x002fc20000010000 */
[----:B--2---:R-:W-:-:S03]  /*42e0*/  F2FP.SATFINITE.E4M3.F32.PACK_AB_MERGE_C R24, R93, R24, RZ ;  /* 0x000000185d18723e */ /* 0x004fc600048070ff */
[----:B------:R-:W-:Y:S01]  /*42f0*/  FADD.FTZ R75, R93, R74 ;  /* 0x0000004a5d4b7221 */ /* 0x000fe20000010000 */
[----:B------:R-:W-:-:S01]  /*4300*/  FFMA.FTZ R74, R29, UR20, -R97 ;  /* 0x000000141d4a7c23 */ /* 0x000fc20008010861 */
[----:B------:R-:W-:Y:S01]  /*4310*/  F2FP.SATFINITE.E4M3.F32.PACK_AB_MERGE_C R155, R95, R12, R24 ;  /* 0x0000000c5f9b723e */ /* 0x000fe20004807018 */
[----:B------:R-:W1:Y:S01]  /*4320*/  MUFU.EX2 R20, R20 ;  /* 0x0000001400147308 */ /* 0x000e620000000800 */
[----:B0-----:R-:W-:-:S01]  /*4330*/  FADD.FTZ R90, R14, R75 ;  /* 0x0000004b0e5a7221 */ /* 0x001fc20000010000 */
[----:B------:R-:W-:Y:S01]  /*4340*/  FFMA.FTZ R75, R30, UR20, -R97 ;  /* 0x000000141e4b7c23 */ /* 0x000fe20008010861 */
[----:B------:R-:W-:-:S01]  /*4350*/  FADD.FTZ R30, R76, R101 ;  /* 0x000000654c1e7221 */ /* 0x000fc20000010000 */
[----:B------:R-:W-:Y:S02]  /*4360*/  IMAD.MOV.U32 R24, RZ, RZ, R25 ;  /* 0x000000ffff187224 */ /* 0x000fe400078e0019 */
[----:B---3--:R-:W-:-:S01]  /*4370*/  FADD.FTZ R101, R27, R90 ;  /* 0x0000005a1b657221 */ /* 0x008fc20000010000 */
[----:B------:R-:W-:Y:S01]  /*4380*/  FADD.FTZ R103, R21, R30 ;  /* 0x0000001e15677221 */ /* 0x000fe20000010000 */
[----:B------:R-:W0:Y:S02]  /*4390*/  MUFU.EX2 R79, R79 ;  /* 0x0000004f004f7308 */ /* 0x000e240000000800 */
[----:B----4-:R-:W-:-:S01]  /*43a0*/  FADD.FTZ R90, R78, R101 ;  /* 0x000000654e5a7221 */ /* 0x010fc20000010000 */
[----:B------:R-:W-:Y:S01]  /*43b0*/  FFMA.FTZ R30, R33, UR20, -R97 ;  /* 0x00000014211e7c23 */ /* 0x000fe20008010861 */
[----:B------:R-:W-:-:S01]  /*43c0*/  FADD.FTZ R100, R80, R103 ;  /* 0x0000006750647221 */ /* 0x000fc20000010000 */
[C---:B-----5:R-:W-:Y:S01]  /*43d0*/  F2FP.SATFINITE.E4M3.F32.PACK_AB_MERGE_C R78, R83.reuse, R78, RZ ;  /* 0x0000004e534e723e */ /* 0x060fe200048070ff */
[----:B------:R-:W-:-:S02]  /*43e0*/  FADD.FTZ R33, R83, R90 ;  /* 0x0000005a53217221 */ /* 0x000fc40000010000 */
[----:B------:R-:W2:Y:S01]  /*43f0*/  MUFU.EX2 R82, R82 ;  /* 0x0000005200527308 */ /* 0x000ea20000000800 */
[----:B------:R-:W-:Y:S01]  /*4400*/  F2FP.SATFINITE.E4M3.F32.PACK_AB_MERGE_C R149, R27, R14, R78 ;  /* 0x0000000e1b95723e */ /* 0x000fe2000480704e */
[----:B------:R-:W-:-:S06]  /*4410*/  IMAD.MOV.U32 R27, RZ, RZ, R25 ;  /* 0x000000ffff1b7224 */ /* 0x000fcc00078e0019 */
[----:B------:R-:W-:Y:S08]  /*4420*/  MUFU.EX2 R87, R87 ;  /* 0x0000005700577308 */ /* 0x000ff00000000800 */
[----:B------:R3:W-:Y:S08]  /*4430*/  MUFU.EX2 R10, R49 ;  /* 0x00000031000a7308 */ /* 0x0007f00000000800 */
[----:B------:R-:W-:Y:S01]  /*4440*/  MUFU.EX2 R62, R62 ;  /* 0x0000003e003e7308 */ /* 0x000fe20000000800 */
[----:B---3--:R-:W-:-:S01]  /*4450*/  FADD.FTZ R49, R39, R100 ;  /* 0x0000006427317221 */ /* 0x008fc20000010000 */
[----:B------:R-:W-:-:S03]  /*4460*/  IMAD.MOV.U32 R39, RZ, RZ, R25 ;  /* 0x000000ffff277224 */ /* 0x000fc600078e0019 */
[----:B------:R-:W-:-:S03]  /*4470*/  FADD.FTZ R90, R84, R49 ;  /* 0x00000031545a7221 */ /* 0x000fc60000010000 */
[----:B------:R1:W3:Y:S01]  /*4480*/  MUFU.EX2 R29, R46 ;  /* 0x0000002e001d7308 */ /* 0x0002e20000000800 */
[----:B------:R-:W-:-:S04]  /*4490*/  FADD.FTZ R101, R41, R90 ;  /* 0x0000005a29657221 */ /* 0x000fc80000010000 */
[----:B------:R-:W-:-:S03]  /*44a0*/  FADD.FTZ R90, R88, R101 ;  /* 0x00000065585a7221 */ /* 0x000fc60000010000 */
[----:B------:R-:W4:Y:S01]  /*44b0*/  MUFU.EX2 R63, R63 ;  /* 0x0000003f003f7308 */ /* 0x000f220000000800 */
[----:B-1----:R-:W-:-:S01]  /*44c0*/  FADD.FTZ R46, R20, R33 ;  /* 0x00000021142e7221 */ /* 0x002fc20000010000 */
[----:B------:R-:W-:Y:S01]  /*44d0*/  FADD.FTZ R97, R43, R90 ;  /* 0x0000005a2b617221 */ /* 0x000fe20000010000 */
[----:B------:R-:W-:Y:S02]  /*44e0*/  IMAD.MOV.U32 R43, RZ, RZ, R25 ;  /* 0x000000ffff2b7224 */ /* 0x000fe400078e0019 */
[----:B0-----:R-:W-:Y:S01]  /*44f0*/  FADD.FTZ R49, R79, R46 ;  /* 0x0000002e4f317221 */ /* 0x001fe20000010000 */
[----:B------:R-:W-:-:S02]  /*4500*/  FADD.FTZ R42, R60, R97 ;  /* 0x000000613c2a7221 */ /* 0x000fc40000010000 */
[----:B------:R-:W0:Y:S01]  /*4510*/  MUFU.EX2 R86, R86 ;  /* 0x0000005600567308 */ /* 0x000e220000000800 */
[----:B--2---:R-:W-:-:S01]  /*4520*/  FADD.FTZ R46, R82, R49 ;  /* 0x00000031522e7221 */ /* 0x004fc20000010000 */
[----:B------:R-:W-:Y:S01]  /*4530*/  FADD.FTZ R21, R45, R42 ;  /* 0x0000002a2d157221 */ /* 0x000fe20000010000 */
[----:B---3--:R-:W-:Y:S01]  /*4540*/  F2FP.SATFINITE.E4M3.F32.PACK_AB_MERGE_C R15, R29, R10, RZ ;  /* 0x0000000a1d0f723e */ /* 0x008fe200048070ff */
[----:B------:R-:W-:-:S02]  /*4550*/  IMAD.MOV.U32 R45, RZ, RZ, R25 ;  /* 0x000000ffff2d7224 */ /* 0x000fc400078e0019 */
[----:B------:R-:W-:-:S01]  /*4560*/  FADD.FTZ R49, R87, R46 ;  /* 0x0000002e57317221 */ /* 0x000fc20000010000 */
[----:B------:R-:W-:Y:S01]  /*4570*/  FADD.FTZ R64, R64, R21 ;  /* 0x0000001540407221 */ /* 0x000fe20000010000 */
[----:B------:R-:W-:Y:S01]  /*4580*/  F2FP.SATFINITE.E4M3.F32.PACK_AB_MERGE_C R82, R87, R82, RZ ;  /* 0x000000525752723e */ /* 0x000fe200048070ff */
[----:B------:R-:W1:Y:S01]  /*4590*/  MUFU.EX2 R91, R91 ;  /* 0x0000005b005b7308 */ /* 0x000e620000000800 */
[----:B------:R-:W-:-:S01]  /*45a0*/  FADD.FTZ R26, R62, R49 ;  /* 0x000000313e1a7221 */ /* 0x000fc20000010000 */
[----:B------:R-:W-:Y:S01]  /*45b0*/  FADD.FTZ R41, R51, R64 ;  /* 0x0000004033297221 */ /* 0x000fe20000010000 */
[----:B------:R-:W-:Y:S01]  /*45c0*/  F2FP.SATFINITE.E4M3.F32.PACK_AB_MERGE_C R151, R79, R20, R82 ;  /* 0x000000144f97723e */ /* 0x000fe20004807052 */
[----:B------:R-:W-:Y:S02]  /*45d0*/  IMAD.MOV.U32 R49, RZ, RZ, R25 ;  /* 0x000000ffff317224 */ /* 0x000fe400078e0019 */
[----:B----4-:R-:W-:-:S01]  /*45e0*/  FADD.FTZ R13, R63, R26 ;  /* 0x0000001a3f0d7221 */ /* 0x010fc20000010000 */
[----:B------:R-:W-:Y:S01]  /*45f0*/  MOV R46, R25 ;  /* 0x00000019002e7202 */ /* 0x000fe20000000f00 */
[----:B------:R-:W-:Y:S01]  /*4600*/  IMAD.MOV.U32 R51, RZ, RZ, R25 ;  /* 0x000000ffff337224 */ /* 0x000fe200078e0019 */
[----:B------:R-:W2:Y:S01]  /*4610*/  MUFU.EX2 R66, R66 ;  /* 0x0000004200427308 */ /* 0x000ea20000000800 */
[----:B0-----:R-:W-:-:S07]  /*4620*/  FADD.FTZ R42, R86, R13 ;  /* 0x0000000d562a7221 */ /* 0x001fce0000010000 */
[----:B------:R-:W0:Y:S01]  /*4630*/  MUFU.EX2 R67, R67 ;  /* 0x0000004300437308 */ /* 0x000e220000000800 */
[----:B-1----:R-:W-:-:S01]  /*4640*/  FADD.FTZ R21, R91, R42 ;  /* 0x0000002a5b157221 */ /* 0x002fc20000010000 */
[----:B------:R-:W-:Y:S01]  /*4650*/  FADD.FTZ R42, R68, R41 ;  /* 0x00000029442a7221 */ /* 0x000fe20000010000 */
[----:B------:R-:W-:-:S03]  /*4660*/  F2FP.SATFINITE.E4M3.F32.PACK_AB_MERGE_C R86, R91, R86, RZ ;  /* 0x000000565b56723e */ /* 0x000fc600048070ff */
[----:B------:R-:W-:Y:S01]  /*4670*/  FADD.FTZ R41, R53, R42 ;  /* 0x0000002a35297221 */ /* 0x000fe20000010000 */
[----:B------:R-:W-:Y:S01]  /*4680*/  F2FP.SATFINITE.E4M3.F32.PACK_AB_MERGE_C R137, R63, R62, R86 ;  /* 0x0000003e3f89723e */ /* 0x000fe20004807056 */
[----:B------:R-:W1:Y:S01]  /*4690*/  MUFU.EX2 R70, R70 ;  /* 0x0000004600467308 */ /* 0x000e620000000800 */
[----:B------:R-:W-:Y:S02]  /*46a0*/  IMAD.MOV.U32 R42, RZ, RZ, R25 ;  /* 0x000000ffff2a7224 */ /* 0x000fe400078e0019 */
[----:B------:R-:W-:Y:S01]  /*46b0*/  FADD.FTZ R72, R72, R41 ;  /* 0x0000002948487221 */ /* 0x000fe20000010000 */
[--C-:B------:R-:W-:Y:S02]  /*46c0*/  IMAD.MOV.U32 R41, RZ, RZ, R25.reuse ;  /* 0x000000ffff297224 */ /* 0x100fe400078e0019 */
[----:B------:R-:W-:Y:S02]  /*46d0*/  IMAD.MOV.U32 R53, RZ, RZ, R25 ;  /* 0x000000ffff357224 */ /* 0x000fe400078e0019 */
[----:B------:R-:W3:Y:S08]  /*46e0*/  MUFU.EX2 R71, R71 ;  /* 0x0000004700477308 */ /* 0x000ef00000000800 */
[----:B------:R2:W-:Y:S08]  /*46f0*/  MUFU.EX2 R26, R36 ;  /* 0x00000024001a7308 */ /* 0x0005f00000000800 */
[----:B------:R-:W4:Y:S01]  /*4700*/  MUFU.EX2 R47, R47 ;  /* 0x0000002f002f7308 */ /* 0x000f220000000800 */
[----:B--2---:R-:W-:-:S04]  /*4710*/  FADD.FTZ R36, R66, R21 ;  /* 0x0000001542247221 */ /* 0x004fc80000010000 */
[----:B0-----:R-:W-:-:S03]  /*4720*/  FADD.FTZ R21, R67, R36 ;  /* 0x0000002443157221 */ /* 0x001fc60000010000 */
[----:B------:R1:W-:Y:S08]  /*4730*/  MUFU.EX2 R13, R32 ;  /* 0x00000020000d7308 */ /* 0x0003f00000000800 */
[----:B------:R-:W0:Y:S01]  /*4740*/  MUFU.EX2 R73, R73 ;  /* 0x0000004900497308 */ /* 0x000e220000000800 */
[----:B-1----:R-:W-:-:S01]  /*4750*/  FADD.FTZ R32, R70, R21 ;  /* 0x0000001546207221 */ /* 0x002fc20000010000 */
[----:B---3--:R-:W-:Y:S01]  /*4760*/  F2FP.SATFINITE.E4M3.F32.PACK_AB_MERGE_C R70, R71, R70, RZ ;  /* 0x000000464746723e */ /* 0x008fe200048070ff */
[----:B------:R-:W-:-:S01]  /*4770*/  FADD.FTZ R21, R65, R72 ;  /* 0x0000004841157221 */ /* 0x000fc20000010000 */
[----:B----4-:R-:W-:Y:S01]  /*4780*/  F2FP.SATFINITE.E4M3.F32.PACK_AB_MERGE_C R141, R47, R6, R15 ;  /* 0x000000062f8d723e */ /* 0x010fe2000480700f */
[----:B------:R-:W-:-:S01]  /*4790*/  FADD.FTZ R71, R71, R32 ;  /* 0x0000002047477221 */ /* 0x000fc20000010000 */
[----:B------:R-:W-:Y:S01]  /*47a0*/  F2FP.SATFINITE.E4M3.F32.PACK_AB_MERGE_C R139, R67, R66, R70 ;  /* 0x00000042438b723e */ /* 0x000fe20004807046 */
[----:B------:R-:W-:-:S01]  /*47b0*/  FADD.FTZ R21, R92, R21 ;  /* 0x000000155c157221 */ /* 0x000fc20000010000 */
[----:B------:R-:W1:Y:S01]  /*47c0*/  MUFU.EX2 R58, R58 ;  /* 0x0000003a003a7308 */ /* 0x000e620000000800 */
[----:B------:R-:W-:-:S04]  /*47d0*/  FADD.FTZ R32, R6, R71 ;  /* 0x0000004706207221 */ /* 0x000fc80000010000 */
[----:B------:R-:W-:Y:S01]  /*47e0*/  FADD.FTZ R11, R47, R32 ;  /* 0x000000202f0b7221 */ /* 0x000fe20000010000 */
[----:B------:R-:W-:-:S01]  /*47f0*/  FADD.FTZ R32, R48, R21 ;  /* 0x0000001530207221 */ /* 0x000fc20000010000 */
[----:B------:R-:W-:Y:S01]  /*4800*/  IMAD.MOV.U32 R47, RZ, RZ, R25 ;  /* 0x000000ffff2f7224 */ /* 0x000fe200078e0019 */
[----:B------:R-:W2:Y:S01]  /*4810*/  MUFU.EX2 R28, R28 ;  /* 0x0000001c001c7308 */ /* 0x000ea20000000800 */
[----:B------:R-:W-:-:S01]  /*4820*/  FADD.FTZ R36, R10, R11 ;  /* 0x0000000b0a247221 */ /* 0x000fc20000010000 */
[C---:B0-----:R-:W-:Y:S01]  /*4830*/  F2FP.SATFINITE.E4M3.F32.PACK_AB_MERGE_C R140, R73.reuse, R48, RZ ;  /* 0x00000030498c723e */ /* 0x041fe200048070ff */
[----:B------:R-:W-:-:S01]  /*4840*/  FADD.FTZ R73, R73, R32 ;  /* 0x0000002049497221 */ /* 0x000fc20000010000 */
[----:B------:R-:W-:Y:S02]  /*4850*/  IMAD.MOV.U32 R48, RZ, RZ, R25 ;  /* 0x000000ffff307224 */ /* 0x000fe400078e0019 */
[----:B------:R-:W-:-:S01]  /*4860*/  FADD.FTZ R29, R29, R36 ;  /* 0x000000241d1d7221 */ /* 0x000fc20000010000 */
[----:B------:R-:W-:Y:S01]  /*4870*/  F2FP.SATFINITE.E4M3.F32.PACK_AB_MERGE_C R140, R92, R65, R140 ;  /* 0x000000415c8c723e */ /* 0x000fe2000480708c */
[----:B------:R-:W0:Y:S01]  /*4880*/  MUFU.EX2 R77, R77 ;  /* 0x0000004d004d7308 */ /* 0x000e220000000800 */
[----:B-1----:R-:W-:-:S07]  /*4890*/  FADD.FTZ R10, R58, R73 ;  /* 0x000000493a0a7221 */ /* 0x002fce0000010000 */
[----:B------:R-:W1:Y:S01]  /*48a0*/  MUFU.EX2 R33, R74 ;  /* 0x0000004a00217308 */ /* 0x000e620000000800 */
[----:B--2---:R-:W-:-:S01]  /*48b0*/  FADD.FTZ R32, R28, R29 ;  /* 0x0000001d1c207221 */ /* 0x004fc20000010000 */
[----:B------:R-:W-:-:S06]  /*48c0*/  IMAD.MOV.U32 R29, RZ, RZ, R25 ;  /* 0x000000ffff1d7224 */ /* 0x000fcc00078e0019 */
[----:B------:R-:W-:Y:S01]  /*48d0*/  MUFU.EX2 R81, R81 ;  /* 0x0000005100517308 */ /* 0x000fe20000000800 */
[----:B0-----:R-:W-:-:S07]  /*48e0*/  FADD.FTZ R36, R77, R10 ;  /* 0x0000000a4d247221 */ /* 0x001fce0000010000 */
[----:B------:R-:W0:Y:S01]  /*48f0*/  MUFU.EX2 R94, R102 ;  /* 0x00000066005e7308 */ /* 0x000e220000000800 */
[----:B-1----:R-:W-:-:S07]  /*4900*/  FADD.FTZ R32, R33, R32 ;  /* 0x0000002021207221 */ /* 0x002fce0000010000 */
[----:B------:R-:W1:Y:S08]  /*4910*/  MUFU.EX2 R9, R75 ;  /* 0x0000004b00097308 */ /* 0x000e700000000800 */
[----:B------:R-:W-:Y:S01]  /*4920*/  MUFU.EX2 R89, R89 ;  /* 0x0000005900597308 */ /* 0x000fe20000000800 */
[----:B0-----:R-:W-:Y:S01]  /*4930*/  F2FP.SATFINITE.E4M3.F32.PACK_AB_MERGE_C R142, R94, R81, RZ ;  /* 0x000000515e8e723e */ /* 0x001fe200048070ff */
[----:B------:R-:W-:Y:S01]  /*4940*/  FADD.FTZ R81, R81, R36 ;  /* 0x0000002451517221 */ /* 0x000fe20000010000 */
[----:B------:R-:W-:-:S02]  /*4950*/  IMAD.MOV.U32 R36, RZ, RZ, R25 ;  /* 0x000000ffff247224 */ /* 0x000fc400078e0019 */
[----:B------:R-:W-:Y:S01]  /*4960*/  F2FP.SATFINITE.E4M3.F32.PACK_AB_MERGE_C R142, R77, R58, R142 ;  /* 0x0000003a4d8e723e */ /* 0x000fe2000480708e */
[----:B------:R-:W-:-:S02]  /*4970*/  FADD.FTZ R94, R94, R81 ;  /* 0x000000515e5e7221 */ /* 0x000fc40000010000 */
[----:B------:R-:W0:Y:S01]  /*4980*/  MUFU.EX2 R98, R98 ;  /* 0x0000006200627308 */ /* 0x000e220000000800 */
[----:B-1----:R-:W-:-:S01]  /*4990*/  FADD.FTZ R11, R9, R32 ;  /* 0x00000020090b7221 */ /* 0x002fc20000010000 */
[C---:B------:R-:W-:Y:S01]  /*49a0*/  F2FP.SATFINITE.E4M3.F32.PACK_AB_MERGE_C R21, R26.reuse, R9, RZ ;  /* 0x000000091a15723e */ /* 0x040fe200048070ff */
[----:B------:R-:W-:Y:S02]  /*49b0*/  IMAD.MOV.U32 R32, RZ, RZ, R25 ;  /* 0x000000ffff207224 */ /* 0x000fe400078e0019 */
[----:B------:R-:W-:Y:S01]  /*49c0*/  FADD.FTZ R26, R26, R11 ;  /* 0x0000000b1a1a7221 */ /* 0x000fe20000010000 */
[----:B------:R-:W-:Y:S01]  /*49d0*/  F2FP.SATFINITE.E4M3.F32.PACK_AB_MERGE_C R143, R33, R28, R21 ;  /* 0x0000001c218f723e */ /* 0x000fe20004807015 */
[----:B------:R-:W-:Y:S01]  /*49e0*/  IMAD.MOV.U32 R28, RZ, RZ, R25 ;  /* 0x000000ffff1c7224 */ /* 0x000fe200078e0019 */
[----:B------:R-:W1:Y:S01]  /*49f0*/  MUFU.EX2 R85, R85 ;  /* 0x0000005500557308 */ /* 0x000e620000000800 */
[----:B------:R-:W-:-:S01]  /*4a00*/  FADD.FTZ R9, R13, R26 ;  /* 0x0000001a0d097221 */ /* 0x000fc20000010000 */
[----:B------:R-:W-:-:S02]  /*4a10*/  IMAD.MOV.U32 R26, RZ, RZ, R25 ;  /* 0x000000ffff1a7224 */ /* 0x000fc400078e0019 */
[----:B------:R-:W-:-:S04]  /*4a20*/  IMAD.MOV.U32 R33, RZ, RZ, R25 ;  /* 0x000000ffff217224 */ /* 0x000fc800078e0019 */
[----:B------:R-:W2:Y:S01]  /*4a30*/  MUFU.EX2 R96, R96 ;  /* 0x0000006000607308 */ /* 0x000ea20000000800 */
[----:B0-----:R-:W-:-:S07]  /*4a40*/  F2FP.SATFINITE.E4M3.F32.PACK_AB_MERGE_C R8, R98, R89, RZ ;  /* 0x000000596208723e */ /* 0x001fce00048070ff */
[----:B------:R-:W0:Y:S01]  /*4a50*/  MUFU.EX2 R30, R30 ;  /* 0x0000001e001e7308 */ /* 0x000e220000000800 */
[----:B-1----:R-:W-:-:S07]  /*4a60*/  FADD.FTZ R7, R85, R94 ;  /* 0x0000005e55077221 */ /* 0x002fce0000010000 */
[----:B------:R-:W1:Y:S01]  /*4a70*/  MUFU.EX2 R34, R34 ;  /* 0x0000002200227308 */ /* 0x000e620000000800 */
[C---:B--2---:R-:W-:Y:S01]  /*4a80*/  F2FP.SATFINITE.E4M3.F32.PACK_AB_MERGE_C R144, R96.reuse, R85, R8 ;  /* 0x000000556090723e */ /* 0x044fe20004807008 */
[----:B------:R-:W-:-:S04]  /*4a90*/  FADD.FTZ R96, R96, R7 ;  /* 0x0000000760607221 */ /* 0x000fc80000010000 */
[----:B------:R-:W-:Y:S02]  /*4aa0*/  FADD.FTZ R89, R89, R96 ;  /* 0x0000006059597221 */ /* 0x000fe40000010000 */
[----:B------:R-:W2:Y:S01]  /*4ab0*/  MUFU.EX2 R55, R55 ;  /* 0x0000003700377308 */ /* 0x000ea20000000800 */
[----:B0-----:R-:W-:-:S01]  /*4ac0*/  FADD.FTZ R9, R30, R9 ;  /* 0x000000091e097221 */ /* 0x001fc20000010000 */
[----:B------:R-:W-:-:S06]  /*4ad0*/  FADD.FTZ R89, R98, R89 ;  /* 0x0000005962597221 */ /* 0x000fcc0000010000 */
[----:B------:R-:W-:Y:S01]  /*4ae0*/  MUFU.EX2 R52, R52 ;  /* 0x0000003400347308 */ /* 0x000fe20000000800 */
[----:B-1----:R-:W-:-:S07]  /*4af0*/  FADD.FTZ R8, R34, R9 ;  /* 0x0000000922087221 */ /* 0x002fce0000010000 */
[----:B------:R-:W0:Y:S01]  /*4b00*/  MUFU.EX2 R37, R37 ;  /* 0x0000002500257308 */ /* 0x000e220000000800 */
[----:B--2---:R-:W-:-:S01]  /*4b10*/  FADD.FTZ R8, R55, R8 ;  /* 0x0000000837087221 */ /* 0x004fc20000010000 */
[----:B------:R-:W-:Y:S01]  /*4b20*/  F2FP.SATFINITE.E4M3.F32.PACK_AB_MERGE_C R34, R55, R34, RZ ;  /* 0x000000223722723e */ /* 0x000fe200048070ff */
[----:B------:R-:W-:-:S03]  /*4b30*/  IMAD.MOV.U32 R55, RZ, RZ, R25 ;  /* 0x000000ffff377224 */ /* 0x000fc600078e0019 */
[----:B------:R-:W-:Y:S01]  /*4b40*/  F2FP.SATFINITE.E4M3.F32.PACK_AB_MERGE_C R145, R30, R13, R34 ;  /* 0x0000000d1e91723e */ /* 0x000fe20004807022 */
[----:B------:R-:W-:Y:S01]  /*4b50*/  IMAD.MOV.U32 R34, RZ, RZ, R25 ;  /* 0x000000ffff227224 */ /* 0x000fe200078e0019 */
[----:B------:R-:W1:Y:S01]  /*4b60*/  MUFU.EX2 R54, R54 ;  /* 0x0000003600367308 */ /* 0x000e620000000800 */
[----:B------:R-:W-:-:S07]  /*4b70*/  MOV R30, R25 ;  /* 0x00000019001e7202 */ /* 0x000fce0000000f00 */
[----:B------:R-:W2:Y:S01]  /*4b80*/  MUFU.EX2 R57, R57 ;  /* 0x0000003900397308 */ /* 0x000ea20000000800 */
[----:B0-----:R-:W-:-:S07]  /*4b90*/  F2FP.SATFINITE.E4M3.F32.PACK_AB_MERGE_C R9, R37, R52, RZ ;  /* 0x000000342509723e */ /* 0x001fce00048070ff */
[----:B------:R-:W0:Y:S01]  /*4ba0*/  MUFU.EX2 R31, R31 ;  /* 0x0000001f001f7308 */ /* 0x000e220000000800 */
[----:B-1----:R-:W-:-:S07]  /*4bb0*/  FADD.FTZ R12, R54, R89 ;  /* 0x00000059360c7221 */ /* 0x002fce0000010000 */
[----:B------:R-:W1:Y:S01]  /*4bc0*/  MUFU.EX2 R10, R61 ;  /* 0x0000003d000a7308 */ /* 0x000e620000000800 */
[----:B--2---:R-:W-:-:S07]  /*4bd0*/  FADD.FTZ R7, R57, R8 ;  /* 0x0000000839077221 */ /* 0x004fce0000010000 */
[----:B------:R-:W-:Y:S01]  /*4be0*/  MUFU.EX2 R44, R44 ;  /* 0x0000002c002c7308 */ /* 0x000fe20000000800 */
[C---:B0-----:R-:W-:Y:S01]  /*4bf0*/  F2FP.SATFINITE.E4M3.F32.PACK_AB_MERGE_C R146, R31.reuse, R54, R9 ;  /* 0x000000361f92723e */ /* 0x041fe20004807009 */
[----:B------:R-:W-:Y:S01]  /*4c00*/  FADD.FTZ R31, R31, R12 ;  /* 0x0000000c1f1f7221 */ /* 0x000fe20000010000 */
[----:B------:R-:W-:-:S03]  /*4c10*/  IMAD.MOV.U32 R54, RZ, RZ, R25 ;  /* 0x000000ffff367224 */ /* 0x000fc600078e0019 */
[----:B------:R-:W-:Y:S01]  /*4c20*/  FADD.FTZ R6, R52, R31 ;  /* 0x0000001f34067221 */ /* 0x000fe20000010000 */
[----:B------:R-:W-:Y:S01]  /*4c30*/  IMAD.MOV.U32 R31, RZ, RZ, R25 ;  /* 0x000000ffff1f7224 */ /* 0x000fe200078e0019 */
[----:B------:R-:W0:Y:S01]  /*4c40*/  MUFU.EX2 R69, R69 ;  /* 0x0000004500457308 */ /* 0x000e220000000800 */
[----:B-1----:R-:W-:-:S01]  /*4c50*/  FADD.FTZ R7, R10, R7 ;  /* 0x000000070a077221 */ /* 0x002fc20000010000 */
[----:B------:R-:W-:Y:S01]  /*4c60*/  FADD.FTZ R6, R37, R6 ;  /* 0x0000000625067221 */ /* 0x000fe20000010000 */
[--C-:B------:R-:W-:Y:S02]  /*4c70*/  IMAD.MOV.U32 R37, RZ, RZ, R25.reuse ;  /* 0x000000ffff257224 */ /* 0x100fe400078e0019 */
[----:B------:R-:W-:Y:S01]  /*4c80*/  IMAD.MOV.U32 R52, RZ, RZ, R25 ;  /* 0x000000ffff347224 */ /* 0x000fe200078e0019 */
[----:B0-----:R-:W-:Y:S01]  /*4c90*/  F2FP.SATFINITE.E4M3.F32.PACK_AB_MERGE_C R8, R69, R44, RZ ;  /* 0x0000002c4508723e */ /* 0x001fe200048070ff */
[----:B------:R-:W-:-:S03]  /*4ca0*/  FADD.FTZ R44, R44, R7 ;  /* 0x000000072c2c7221 */ /* 0x000fc60000010000 */
[----:B------:R-:W-:Y:S01]  /*4cb0*/  F2FP.SATFINITE.E4M3.F32.PACK_AB_MERGE_C R147, R10, R57, R8 ;  /* 0x000000390a93723e */ /* 0x000fe20004807008 */
[----:B------:R-:W-:-:S01]  /*4cc0*/  FADD.FTZ R7, R69, R44 ;  /* 0x0000002c45077221 */ /* 0x000fc20000010000 */
[----:B------:R-:W-:Y:S01]  /*4cd0*/  IMAD.MOV.U32 R44, RZ, RZ, R25 ;  /* 0x000000ffff2c7224 */ /* 0x000fe200078e0019 */
        /* <DEDUP_REMOVED lines=19> */
[----:B------:R-:W-:Y:S01]  /*4e10*/  UMOV UR23, UR36 ;  /* 0x0000002400177c82 */ /* 0x000fe20008000000 */
[----:B------:R-:W-:Y:S01]  /*4e20*/  UMOV UR22, UR37 ;  /* 0x0000002500167c82 */ /* 0x000fe20008000000 */
[----:B------:R-:W-:-:S05]  /*4e30*/  ULDC UR20, c[0x0][0x988] ;  /* 0x0002620000147ab9 */ /* 0x000fca0000000800 */
.L_x_155:
[----:B------:R-:W-:-:S04]  /*4e40*/  UISETP.NE.AND UP0, UPT, UR22, 0x1, UPT ;  /* 0x000000011600788c */ /* 0x000fc8000bf05270 */
[----:B------:R-:W-:-:S04]  /*4e50*/  USEL UR36, URZ, 0x1, UP0 ;  /* 0x000000013f247887 */ /* 0x000fc80008000000 */
[----:B------:R-:W-:Y:S01]  /*4e60*/  ULOP3.LUT UR36, UR23, UR36, URZ, 0x3c, !UPT ;  /* 0x0000002417247292 */ /* 0x000fe2000f8e3c3f */
[----:B------:R-:W-:Y:S11]  /*4e70*/  @!P0 BRA `(.L_x_146) ;  /* 0x0000000000048947 */ /* 0x000ff60003800000 */
[----:B------:R-:W-:Y:S01]  /*4e80*/  BPT.TRAP 0x1 ;  /* 0x000000040000795c */ /* 0x000fe20000300000 */
.L_x_146:
[----:B------:R-:W0:Y:S01]  /*4e90*/  S2UR UR6, SR_CgaCtaId ;  /* 0x00000000000679c3 */ /* 0x000e220000008800 */
[----:B------:R-:W-:Y:S01]  /*4ea0*/  UIADD3 UR37, UR22, 0x1, URZ ;  /* 0x0000000116257890 */ /* 0x000fe2000fffe03f */
[----:B------:R-:W-:Y:S01]  /*4eb0*/  MOV R2, 0x400 ;  /* 0x0000040000027802 */ /* 0x000fe20000000f00 */
[----:B------:R-:W-:Y:S02]  /*4ec0*/  IMAD.U32 R11, RZ, RZ, UR36 ;  /* 0x00000024ff0b7e24 */ /* 0x000fe4000f8e00ff */
[----:B------:R-:W-:-:S03]  /*4ed0*/  UISETP.NE.AND UP0, UPT, UR37, 0x2, UPT ;  /* 0x000000022500788c */ /* 0x000fc6000bf05270 */
[----:B------:R-:W-:Y:S01]  /*4ee0*/  SHF.L.U32 R11, R11, 0x1f, RZ ;  /* 0x0000001f0b0b7819 */ /* 0x000fe200000006ff */
[----:B------:R-:W-:-:S06]  /*4ef0*/  USEL UR37, UR37, URZ, UP0 ;  /* 0x0000003f25257287 */ /* 0x000fcc0008000000 */
[----:B------:R-:W-:Y:S02]  /*4f00*/  IMAD.U32 R13, RZ, RZ, UR37 ;  /* 0x00000025ff0d7e24 */ /* 0x000fe4000f8e00ff */
[----:B0-----:R-:W-:-:S05]  /*4f10*/  IMAD.U32 R3, RZ, RZ, UR6 ;  /* 0x00000006ff037e24 */ /* 0x001fca000f8e00ff */
[----:B------:R-:W-:-:S05]  /*4f20*/  LEA R2, R3, R2, 0x18 ;  /* 0x0000000203027211 */ /* 0x000fca00078ec0ff */
[----:B------:R-:W-:-:S04]  /*4f30*/  IMAD R10, R13, 0x8, R2 ;  /* 0x000000080d0a7824 */ /* 0x000fc800078e0202 */
[----:B------:R0:W1:Y:S01]  /*4f40*/  SYNCS.PHASECHK.TRANS64.TRYWAIT P1, [R10+URZ+0x13230], R11 ;  /* 0x0132300b0a0075a7 */ /* 0x000062000802017f */
[----:B------:R-:W-:Y:S05]  /*4f50*/  @!P0 BRA `(.L_x_147) ;  /* 0x0000000000048947 */ /* 0x000fea0003800000 */
[----:B------:R-:W-:Y:S01]  /*4f60*/  BPT.TRAP 0x1 ;  /* 0x000000040000795c */ /* 0x000fe20000300000 */
.L_x_147:
[----:B-1----:R-:W-:Y:S05]  /*4f70*/  @P1 BRA `(.L_x_148) ;  /* 0x0000000000081947 */ /* 0x002fea0003800000 */
[----:B------:R-:W1:Y:S02]  /*4f80*/  SYNCS.PHASECHK.TRANS64.TRYWAIT P1, [R10+URZ+0x13230], R11 ;  /* 0x0132300b0a0075a7 */ /* 0x000e64000802017f */
[----:B-1----:R-:W-:Y:S05]  /*4f90*/  @!P1 BRA `(.L_x_149) ;  /* 0x000000b000149947 */ /* 0x002fea0003800000 */
.L_x_148:
[----:B------:R-:W-:Y:S01]  /*4fa0*/  R2UR UR24, R5 ;  /* 0x00000000051872ca */ /* 0x000fe200000e0000 */
[----:B------:R-:W-:Y:S01]  /*4fb0*/  WARPGROUP.ARRIVE ;  /* 0x00000000000079c5 */ /* 0x000fe20000000000 */
[----:B------:R-:W-:Y:S01]  /*4fc0*/  UMOV UR11, 0x80000020 ;  /* 0x80000020000b7882 */ /* 0x000fe20000000000 */
[----:B------:R-:W-:Y:S01]  /*4fd0*/  UMOV UR12, UR8 ;  /* 0x00000008000c7c82 */ /* 0x000fe20008000000 */
[----:B------:R-:W-:Y:S01]  /*4fe0*/  UMOV UR13, UR9 ;  /* 0x00000009000d7c82 */ /* 0x000fe20008000000 */
[----:B------:R-:W-:Y:S01]  /*4ff0*/  UMOV UR15, 0x80000020 ;  /* 0x80000020000f7882 */ /* 0x000fe20000000000 */
[----:B------:R-:W-:Y:S01]  /*5000*/  UMOV UR16, UR8 ;  /* 0x0000000800107c82 */ /* 0x000fe20008000000 */
[----:B------:R-:W-:Y:S01]  /*5010*/  UMOV UR17, UR9 ;  /* 0x0000000900117c82 */ /* 0x000fe20008000000 */
[----:B------:R-:W-:Y:S01]  /*5020*/  UMOV UR19, 0x80000020 ;  /* 0x8000002000137882 */ /* 0x000fe20000000000 */
[----:B------:R-:W-:-:S04]  /*5030*/  UMOV UR7, 0x80000020 ;  /* 0x8000002000077882 */ /* 0x000fc80000000000 */
[----:B------:R-:W-:-:S04]  /*5040*/  UIMAD UR24, UR37, 0x280, UR24 ;  /* 0x00000280251878a4 */ /* 0x000fc8000f8e0218 */
[----:B------:R-:W-:Y:S02]  /*5050*/  UIADD3 UR14, UR24, 0x80, URZ ;  /* 0x00000080180e7890 */ /* 0x000fe4000fffe03f */
[----:B------:R-:W-:Y:S02]  /*5060*/  UIADD3 UR18, UR24, 0x100, URZ ;  /* 0x0000010018127890 */ /* 0x000fe4000fffe03f */
[----:B------:R-:W-:Y:S01]  /*5070*/  UMOV UR10, UR24 ;  /* 0x00000018000a7c82 */ /* 0x000fe20008000000 */
[----:B------:R-:W-:Y:S01]  /*5080*/  UIADD3 UR6, UR24, 0x200, URZ ;  /* 0x0000020018067890 */ /* 0x000fe2000fffe03f */
[----:B------:R-:W-:Y:S01]  /*5090*/  QGMMA.64x32x32.F32.E4M3.E4M3 R120, gdesc[UR8], RZ, !UPT, gsb0 ;  /* 0x00600000087879f3 */ /* 0x000fe2000c0008ff */
[----:B------:R-:W-:Y:S01]  /*50a0*/  UIADD3 UR10, UR24, 0x180, URZ ;  /* 0x00000180180a7890 */ /* 0x000fe2000fffe03f */
[----:B------:R-:W-:Y:S01]  /*50b0*/  UMOV UR11, 0x80000020 ;  /* 0x80000020000b7882 */ /* 0x000fe20000000000 */
[----:B------:R-:W-:Y:S02]  /*50c0*/  WARPGROUP.DEPBAR.LE gsb0, 0x0 ;  /* 0x00008000000079c5 */ /* 0x000fe40000010000 */
[----:B------:R-:W-:-:S06]  /*50d0*/  WARPGROUP.ARRIVE ;  /* 0x00000000000079c5 */ /* 0x000fcc0000000000 */
[----:B------:R-:W-:Y:S01]  /*50e0*/  QGMMA.64x32x32.F32.E4M3.E4M3 R104, gdesc[UR12], RZ, !UPT, gsb0 ;  /* 0x006000000c6879f3 */ /* 0x000fe2000c0008ff */
[----:B------:R-:W-:Y:S01]  /*50f0*/  UIADD3 UR14, UR24, 0x82, URZ ;  /* 0x00000082180e7890 */ /* 0x000fe2000fffe03f */
[----:B------:R-:W-:Y:S01]  /*5100*/  UMOV UR12, UR4 ;  /* 0x00000004000c7c82 */ /* 0x000fe20008000000 */
[----:B------:R-:W-:Y:S01]  /*5110*/  UMOV UR13, UR5 ;  /* 0x00000005000d7c82 */ /* 0x000fe20008000000 */
        /* <DEDUP_REMOVED lines=11> */
[----:B------:R-:W-:Y:S01]  /*51d0*/  UMOV UR10, UR6 ;  /* 0x00000006000a7c82 */ /* 0x000fe20008000000 */
[----:B------:R-:W-:Y:S01]  /*51e0*/  UMOV UR11, 0x80000020 ;  /* 0x80000020000b7882 */ /* 0x000fe20000000000 */
[----:B------:R-:W-:Y:S01]  /*51f0*/  UIADD3 UR6, UR24, 0x2, URZ ;  /* 0x0000000218067890 */ /* 0x000fe2000fffe03f */
        /* <DEDUP_REMOVED lines=8> */
[----:B------:R-:W-:Y:S01]  /*5280*/  UIADD3 UR24, UR24, 0x202, URZ ;  /* 0x0000020218187890 */ /* 0x000fe2000fffe03f */
[----:B------:R-:W-:Y:S02]  /*5290*/  WARPGROUP.DEPBAR.LE gsb0, 0x0 ;  /* 0x00008000000079c5 */ /* 0x000fe40000010000 */
[----:B------:R-:W-:-:S06]  /*52a0*/  WARPGROUP.ARRIVE ;  /* 0x00000000000079c5 */ /* 0x000fcc0000000000 */
[----:B------:R-:W-:Y:S03]  /*52b0*/  QGMMA.64x32x32.F32.E4M3.E4M3 R104, gdesc[UR12], R104, gsb0 ;  /* 0x006000000c6879f3 */ /* 0x000fe60008000868 */
        /* <DEDUP_REMOVED lines=14> */
.L_x_150:
[----:B------:R-:W-:Y:S01]  /*53a0*/  R2UR UR11, R2 ;  /* 0x00000000020b72ca */ /* 0x000fe200000e0000 */
[----:B01----:R-:W-:-:S05]  /*53b0*/  IMAD.U32 R11, RZ, RZ, UR23 ;  /* 0x00000017ff0b7e24 */ /* 0x003fca000f8e00ff */
[----:B------:R-:W-:-:S07]  /*53c0*/  SHF.L.U32 R11, R11, 0x1f, RZ ;  /* 0x0000001f0b0b7819 */ /* 0x000fce00000006ff */
[----:B------:R-:W-:-:S09]  /*53d0*/  ULEA UR11, UR22, UR11, 0x3 ;  /* 0x0000000b160b7291 */ /* 0x000fd2000f8e183f */
[----:B------:R0:W1:Y:S01]  /*53e0*/  SYNCS.PHASECHK.TRANS64.TRYWAIT P1, [UR11+0x13250], R11 ;  /* 0x0132500bff0075a7 */ /* 0x000062000802014b */
[----:B------:R-:W-:Y:S05]  /*53f0*/  @!P0 BRA `(.L_x_151) ;  /* 0x0000000000048947 */ /* 0x000fea0003800000 */
[----:B------:R-:W-:Y:S01]  /*5400*/  BPT.TRAP 0x1 ;  /* 0x000000040000795c */ /* 0x000fe20000300000 */
.L_x_151:
[----:B-1----:R-:W-:Y:S05]  /*5410*/  @P1 BRA `(.L_x_152) ;  /* 0x0000000000081947 */ /* 0x002fea0003800000 */
[----:B------:R-:W1:Y:S02]  /*5420*/  SYNCS.PHASECHK.TRANS64.TRYWAIT P1, [UR11+0x13250], R11 ;  /* 0x0132500bff0075a7 */ /* 0x000e64000802014b */
[----:B-1----:R-:W-:Y:S05]  /*5430*/  @!P1 BRA `(.L_x_153) ;  /* 0x000000ac00009947 */ /* 0x002fea0003800000 */
.L_x_152:
[C---:B01----:R-:W-:Y:S01]  /*5440*/  FMUL.FTZ R11, R0.reuse, R120 ;  /* 0x00000078000b7220 */ /* 0x043fe20000410000 */
[----:B------:R-:W-:Y:S01]  /*5450*/  FMUL.FTZ R13, R0, R122 ;  /* 0x0000007a000d7220 */ /* 0x000fe20000410000 */
[----:B------:R-:W-:Y:S01]  /*5460*/  R2UR UR6, R2 ;  /* 0x00000000020672ca */ /* 0x000fe200000e0000 */
[C---:B------:R-:W-:Y:S01]  /*5470*/  FMUL.FTZ R12, R0.reuse, R121 ;  /* 0x00000079000c7220 */ /* 0x040fe20000410000 */
[C---:B------:R-:W-:Y:S01]  /*5480*/  FMUL.FTZ R14, R0.reuse, R123 ;  /* 0x0000007b000e7220 */ /* 0x040fe20000410000 */
[C---:B------:R-:W-:Y:S01]  /*5490*/  FMUL.FTZ R15, R0.reuse, R124 ;  /* 0x0000007c000f7220 */ /* 0x040fe20000410000 */
[----:B------:R-:W0:Y:S01]  /*54a0*/  MUFU.TANH R11, R11 ;  /* 0x0000000b000b7308 */ /* 0x000e220000002400 */
[C---:B------:R-:W-:Y:S01]  /*54b0*/  FMUL.FTZ R21, R0.reuse, R126 ;  /* 0x0000007e00157220 */ /* 0x040fe20000410000 */
[C---:B------:R-:W-:Y:S01]  /*54c0*/  FMUL.FTZ R20, R0.reuse, R125 ;  /* 0x0000007d00147220 */ /* 0x040fe20000410000 */
[C---:B------:R-:W-:Y:S01]  /*54d0*/  FMUL.FTZ R120, R0.reuse, R127 ;  /* 0x0000007f00787220 */ /* 0x040fe20000410000 */
[C---:B------:R-:W-:Y:S01]  /*54e0*/  FMUL.FTZ R121, R0.reuse, R128 ;  /* 0x0000008000797220 */ /* 0x040fe20000410000 */
[C---:B------:R-:W-:Y:S01]  /*54f0*/  FMUL.FTZ R123, R0.reuse, R130 ;  /* 0x00000082007b7220 */ /* 0x040fe20000410000 */
[C---:B------:R-:W-:Y:S01]  /*5500*/  FMUL.FTZ R122, R0.reuse, R129 ;  /* 0x00000081007a7220 */ /* 0x040fe20000410000 */
[C---:B------:R-:W-:Y:S01]  /*5510*/  FMUL.FTZ R124, R0.reuse, R131 ;  /* 0x00000083007c7220 */ /* 0x040fe20000410000 */
[----:B------:R-:W1:Y:S01]  /*5520*/  MUFU.TANH R13, R13 ;  /* 0x0000000d000d7308 */ /* 0x000e620000002400 */
[----:B------:R-:W-:Y:S01]  /*5530*/  UIADD3 UR6, UR6, 0x1000, URZ ;  /* 0x0000100006067890 */ /* 0x000fe2000fffe03f */
[C---:B------:R-:W-:Y:S01]  /*5540*/  FMUL.FTZ R125, R0.reuse, R132 ;  /* 0x00000084007d7220 */ /* 0x040fe20000410000 */
[C---:B------:R-:W-:Y:S01]  /*5550*/  FMUL.FTZ R127, R0.reuse, R134 ;  /* 0x00000086007f7220 */ /* 0x040fe20000410000 */
[C---:B------:R-:W-:Y:S01]  /*5560*/  FMUL.FTZ R126, R0.reuse, R133 ;  /* 0x00000085007e7220 */ /* 0x040fe20000410000 */
[----:B------:R-:W-:Y:S01]  /*5570*/  USHF.R.U32.HI UR6, URZ, 0x4, UR6 ;  /* 0x000000043f067899 */ /* 0x000fe20008011606 */
[C---:B------:R-:W-:Y:S01]  /*5580*/  FMUL.FTZ R128, R0.reuse, R135 ;  /* 0x0000008700807220 */ /* 0x040fe20000410000 */
[C---:B------:R-:W-:Y:S01]  /*5590*/  FMUL.FTZ R104, R0.reuse, R104 ;  /* 0x0000006800687220 */ /* 0x040fe20000410000 */
[----:B------:R-:W2:Y:S01]  /*55a0*/  MUFU.TANH R12, R12 ;  /* 0x0000000c000c7308 */ /* 0x000ea20000002400 */
[----:B------:R-:W-:Y:S01]  /*55b0*/  ULOP3.LUT UR6, UR6, 0x3fff, URZ, 0xc0, !UPT ;  /* 0x00003fff06067892 */ /* 0x000fe2000f8ec03f */
[----:B0-----:R-:W-:Y:S01]  /*55c0*/  FMNMX.FTZ R130, R11, R9, !PT ;  /* 0x000000090b827209 */ /* 0x001fe20007810000 */
[C---:B------:R-:W-:Y:S01]  /*55d0*/  FMUL.FTZ R106, R0.reuse, R106 ;  /* 0x0000006a006a7220 */ /* 0x040fe20000410000 */
[----:B------:R-:W-:Y:S01]  /*55e0*/  WARPGROUP.ARRIVE ;  /* 0x00000000000079c5 */ /* 0x000fe20000000000 */
[----:B------:R-:W-:Y:S01]  /*55f0*/  ULOP3.LUT UR6, UR6, 0x10000, URZ, 0xfc, !UPT ;  /* 0x0001000006067892 */ /* 0x000fe2000f8efc3f */
[C---:B------:R-:W-:Y:S01]  /*5600*/  FMUL.FTZ R105, R0.reuse, R105 ;  /* 0x0000006900697220 */ /* 0x040fe20000410000 */
[C---:B------:R-:W-:Y:S01]  /*5610*/  FMUL.FTZ R107, R0.reuse, R107 ;  /* 0x0000006b006b7220 */ /* 0x040fe20000410000 */
[----:B------:R-:W0:Y:S01]  /*5620*/  MUFU.TANH R14, R14 ;  /* 0x0000000e000e7308 */ /* 0x000e220000002400 */
[----:B-1----:R-:W-:Y:S01]  /*5630*/  FMNMX.FTZ R131, R13, R8, !PT ;  /* 0x000000080d837209 */ /* 0x002fe20007810000 */
[----:B------:R-:W-:Y:S01]  /*5640*/  UIMAD UR10, UR22, 0x280, UR6 ;  /* 0x00000280160a78a4 */ /* 0x000fe2000f8e0206 */
[C---:B------:R-:W-:Y:S01]  /*5650*/  FMUL.FTZ R129, R0.reuse, R56 ;  /* 0x0000003800817220 */ /* 0x040fe20000410000 */
[----:B------:R-:W-:Y:S01]  /*5660*/  UMOV UR7, 0xc0000010 ;  /* 0xc000001000077882 */ /* 0x000fe20000000000 */
[C---:B------:R-:W-:Y:S01]  /*5670*/  FMUL.FTZ R108, R0.reuse, R108 ;  /* 0x0000006c006c7220 */ /* 0x040fe20000410000 */
[C---:B------:R-:W-:Y:S01]  /*5680*/  FMUL.FTZ R110, R0.reuse, R110 ;  /* 0x0000006e006e7220 */ /* 0x040fe20000410000 */
[----:B------:R-:W-:Y:S01]  /*5690*/  FMUL.FTZ R109, R0, R109 ;  /* 0x0000006d006d7220 */ /* 0x000fe20000410000 */
[----:B------:R-:W1:Y:S01]  /*56a0*/  MUFU.TANH R15, R15 ;  /* 0x0000000f000f7308 */ /* 0x000e620000002400 */
[----:B--2---:R-:W-:Y:S01]  /*56b0*/  FMNMX.FTZ R130, R12, R130, !PT ;  /* 0x000000820c827209 */ /* 0x004fe20007810000 */
[----:B------:R-:W-:Y:S01]  /*56c0*/  UMOV UR6, UR10 ;  /* 0x0000000a00067c82 */ /* 0x000fe20008000000 */
[C---:B------:R-:W-:Y:S01]  /*56d0*/  FMUL.FTZ R111, R0.reuse, R111 ;  /* 0x0000006f006f7220 */ /* 0x040fe20000410000 */
[----:B------:R-:W-:Y:S01]  /*56e0*/  QGMMA.64x64x32.F32.E4M3.E4M3 R24, R152, gdesc[UR4], R24, gsb0 ;  /* 0x00e0000498187df3 */ /* 0x000fe20008000818 */
[C---:B------:R-:W-:Y:S01]  /*56f0*/  FMUL.FTZ R112, R0.reuse, R112 ;  /* 0x0000007000707220 */ /* 0x040fe20000410000 */
[C---:B------:R-:W-:Y:S01]  /*5700*/  FMUL.FTZ R114, R0.reuse, R114 ;  /* 0x0000007200727220 */ /* 0x040fe20000410000 */
[----:B------:R-:W-:Y:S01]  /*5710*/  FMUL.FTZ R113, R0, R113 ;  /* 0x0000007100717220 */ /* 0x000fe20000410000 */
[----:B------:R-:W2:Y:S01]  /*5720*/  MUFU.TANH R21, R21 ;  /* 0x0000001500157308 */ /* 0x000ea20000002400 */
[----:B0-----:R-:W-:Y:S01]  /*5730*/  FMNMX.FTZ R131, R14, R131, !PT ;  /* 0x000000830e837209 */ /* 0x001fe20007810000 */
[C---:B------:R-:W-:Y:S01]  /*5740*/  FMUL.FTZ R115, R0.reuse, R115 ;  /* 0x0000007300737220 */ /* 0x040fe20000410000 */
[C---:B------:R-:W-:Y:S01]  /*5750*/  FMUL.FTZ R116, R0.reuse, R116 ;  /* 0x0000007400747220 */ /* 0x040fe20000410000 */
[C---:B------:R-:W-:Y:S01]  /*5760*/  FMUL.FTZ R118, R0.reuse, R118 ;  /* 0x0000007600767220 */ /* 0x040fe20000410000 */
[C---:B------:R-:W-:Y:S01]  /*5770*/  FMUL.FTZ R117, R0.reuse, R117 ;  /* 0x0000007500757220 */ /* 0x040fe20000410000 */
[C---:B------:R-:W-:Y:S01]  /*5780*/  FMUL.FTZ R119, R0.reuse, R119 ;  /* 0x0000007700777220 */ /* 0x040fe20000410000 */
[C---:B------:R-:W-:Y:S01]  /*5790*/  FMUL.FTZ R88, R0.reuse, R88 ;  /* 0x0000005800587220 */ /* 0x040fe20000410000 */
[----:B------:R-:W0:Y:S01]  /*57a0*/  MUFU.TANH R20, R20 ;  /* 0x0000001400147308 */ /* 0x000e220000002400 */
[----:B-1----:R-:W-:Y:S01]  /*57b0*/  FMNMX.FTZ R130, R15, R130, !PT ;  /* 0x000000820f827209 */ /* 0x002fe20007810000 */
[C---:B------:R-:W-:Y:S01]  /*57c0*/  FMUL.FTZ R90, R0.reuse, R90 ;  /* 0x0000005a005a7220 */ /* 0x040fe20000410000 */
[C---:B------:R-:W-:Y:S01]  /*57d0*/  FMUL.FTZ R89, R0.reuse, R89 ;  /* 0x0000005900597220 */ /* 0x040fe20000410000 */
[C---:B------:R-:W-:Y:S01]  /*57e0*/  FMUL.FTZ R91, R0.reuse, R91 ;  /* 0x0000005b005b7220 */ /* 0x040fe20000410000 */
[C---:B------:R-:W-:Y:S01]  /*57f0*/  FMUL.FTZ R92, R0.reuse, R92 ;  /* 0x0000005c005c7220 */ /* 0x040fe20000410000 */
[C---:B------:R-:W-:Y:S01]  /*5800*/  FMUL.FTZ R94, R0.reuse, R94 ;  /* 0x0000005e005e7220 */ /* 0x040fe20000410000 */
[C---:B------:R-:W-:Y:S01]  /*5810*/  FMUL.FTZ R93, R0.reuse, R93 ;  /* 0x0000005d005d7220 */ /* 0x040fe20000410000 */
[----:B------:R-:W1:Y:S01]  /*5820*/  MUFU.TANH R120, R120 ;  /* 0x0000007800787308 */ /* 0x000e620000002400 */
        /* <DEDUP_REMOVED lines=14> */
[----:B------:R-:W-:Y:S01]  /*5910*/  FMUL.FTZ R73, R0, R73 ;  /* 0x0000004900497220 */ /* 0x000fe20000410000 */
[----:B------:R-:W0:Y:S01]  /*5920*/  MUFU.TANH R123, R123 ;  /* 0x0000007b007b7308 */ /* 0x000e220000002400 */
[----:B-1----:R-:W-:Y:S01]  /*5930*/  FMNMX.FTZ R131, R120, R131, !PT ;  /* 0x0000008378837209 */ /* 0x002fe20007810000 */
[C---:B------:R-:W-:Y:S01]  /*5940*/  FMUL.FTZ R75, R0.reuse, R75 ;  /* 0x0000004b004b7220 */ /* 0x040fe20000410000 */
[----:B------:R-:W-:Y:S01]  /*5950*/  UIADD3 UR6, UR10, 0x80, URZ ;  /* 0x000000800a067890 */ /* 0x000fe2000fffe03f */
[C---:B------:R-:W-:Y:S01]  /*5960*/  FMUL.FTZ R76, R0.reuse, R76 ;  /* 0x0000004c004c7220 */ /* 0x040fe20000410000 */
[C---:B------:R-:W-:Y:S01]  /*5970*/  FMUL.FTZ R78, R0.reuse, R78 ;  /* 0x0000004e004e7220 */ /* 0x040fe20000410000 */
[C---:B------:R-:W-:Y:S01]  /*5980*/  FMUL.FTZ R77, R0.reuse, R77 ;  /* 0x0000004d004d7220 */ /* 0x040fe20000410000 */
[C---:B------:R-:W-:Y:S01]  /*5990*/  FMUL.FTZ R79, R0.reuse, R79 ;  /* 0x0000004f004f7220 */ /* 0x040fe20000410000 */
[----:B------:R-:W1:Y:S01]  /*59a0*/  MUFU.TANH R122, R122 ;  /* 0x0000007a007a7308 */ /* 0x000e620000002400 */
[----:B--2---:R-:W-:Y:S01]  /*59b0*/  FMNMX.FTZ R130, R121, R130, !PT ;  /* 0x0000008279827209 */ /* 0x004fe20007810000 */
[----:B------:R-:W-:Y:S01]  /*59c0*/  UMOV UR7, 0xc0000010 ;  /* 0xc000001000077882 */ /* 0x000fe20000000000 */
[C---:B------:R-:W-:Y:S01]  /*59d0*/  FMUL.FTZ R80, R0.reuse, R80 ;  /* 0x0000005000507220 */ /* 0x040fe20000410000 */
[C---:B------:R-:W-:Y:S01]  /*59e0*/  FMUL.FTZ R82, R0.reuse, R82 ;  /* 0x0000005200527220 */ /* 0x040fe20000410000 */
[C---:B------:R-:W-:Y:S01]  /*59f0*/  FMUL.FTZ R81, R0.reuse, R81 ;  /* 0x0000005100517220 */ /* 0x040fe20000410000 */
[C---:B------:R-:W-:Y:S01]  /*5a00*/  FMUL.FTZ R83, R0.reuse, R83 ;  /* 0x0000005300537220 */ /* 0x040fe20000410000 */
[C---:B------:R-:W-:Y:S01]  /*5a10*/  FMUL.FTZ R84, R0.reuse, R84 ;  /* 0x0000005400547220 */ /* 0x040fe20000410000 */
        /* <DEDUP_REMOVED lines=11> */
[C---:B------:R-:W-:Y:S01]  /*5ad0*/  FMUL.FTZ R62, R0.reuse, R62 ;  /* 0x0000003e003e7220 */ /* 0x040fe20000410000 */
[C---:B------:R-:W-:Y:S01]  /*5ae0*/  FMUL.FTZ R61, R0.reuse, R61 ;  /* 0x0000003d003d7220 */ /* 0x040fe20000410000 */
[C---:B------:R-:W-:Y:S01]  /*5af0*/  FMUL.FTZ R63, R0.reuse, R63 ;  /* 0x0000003f003f7220 */ /* 0x040fe20000410000 */
[C---:B------:R-:W-:Y:S01]  /*5b00*/  FMUL.FTZ R64, R0.reuse, R64 ;  /* 0x0000004000407220 */ /* 0x040fe20000410000 */
[----:B------:R-:W-:Y:S01]  /*5b10*/  FMUL.FTZ R66, R0, R66 ;  /* 0x0000004200427220 */ /* 0x000fe20000410000 */
        /* <DEDUP_REMOVED lines=10> */
[----:B------:R-:W-:-:S02]  /*5bc0*/  WARPGROUP.DEPBAR.LE gsb0, 0x0 ;  /* 0x00008000000079c5 */ /* 0x000fc40000010000 */
[----:B------:R-:W-:Y:S01]  /*5bd0*/  WARPGROUP.ARRIVE ;  /* 0x00000000000079c5 */ /* 0x000fe20000000000 */
[----:B------:R-:W-:-:S03]  /*5be0*/  ISETP.NE.AND P1, PT, R4, RZ, PT ;  /* 0x000000ff0400720c */ /* 0x000fc60003f25270 */
[----:B------:R-:W0:Y:S01]  /*5bf0*/  MUFU.TANH R128, R128 ;  /* 0x0000008000807308 */ /* 0x000e220000002400 */
[----:B-1----:R-:W-:Y:S01]  /*5c00*/  FMNMX.FTZ R56, R127, R56, !PT ;  /* 0x000000387f387209 */ /* 0x002fe20007810000 */
[----:B------:R-:W-:Y:S01]  /*5c10*/  QGMMA.64x64x32.F32.E4M3.E4M3 R24, R148, gdesc[UR4], R24, gsb0 ;  /* 0x00e0000494187df3 */ /* 0x000fe20008000818 */
[----:B------:R-:W-:Y:S01]  /*5c20*/  UIADD3 UR6, UR10, 0x100, URZ ;  /* 0x000001000a067890 */ /* 0x000fe2000fffe03f */
[----:B------:R-:W-:-:S04]  /*5c30*/  UMOV UR7, 0xc0000010 ;  /* 0xc000001000077882 */ /* 0x000fc80000000000 */
[----:B------:R-:W1:Y:S01]  /*5c40*/  MUFU.TANH R104, R104 ;  /* 0x0000006800687308 */ /* 0x000e620000002400 */
[----:B--2---:R-:W-:-:S07]  /*5c50*/  FMNMX.FTZ R130, R126, R130, !PT ;  /* 0x000000827e827209 */ /* 0x004fce0007810000 */
[----:B------:R-:W2:Y:S01]  /*5c60*/  MUFU.TANH R106, R106 ;  /* 0x0000006a006a7308 */ /* 0x000ea20000002400 */
[----:B0-----:R-:W-:-:S07]  /*5c70*/  FMNMX.FTZ R56, R128, R56, !PT ;  /* 0x0000003880387209 */ /* 0x001fce0007810000 */
[----:B------:R-:W0:Y:S01]  /*5c80*/  MUFU.TANH R105, R105 ;  /* 0x0000006900697308 */ /* 0x000e220000002400 */
[----:B-1----:R-:W-:-:S07]  /*5c90*/  FMNMX.FTZ R130, R104, R130, !PT ;  /* 0x0000008268827209 */ /* 0x002fce0007810000 */
        /* <DEDUP_REMOVED lines=13> */
[----:B--2---:R-:W-:Y:S01]  /*5d70*/  FMNMX.FTZ R56, R111, R56, !PT ;  /* 0x000000386f387209 */ /* 0x004fe20007810000 */
[----:B------:R-:W-:Y:S02]  /*5d80*/  WARPGROUP.DEPBAR.LE gsb0, 0x0 ;  /* 0x00008000000079c5 */ /* 0x000fe40000010000 */
[----:B------:R-:W-:-:S04]  /*5d90*/  WARPGROUP.ARRIVE ;  /* 0x00000000000079c5 */ /* 0x000fc80000000000 */
[----:B------:R-:W2:Y:S01]  /*5da0*/  MUFU.TANH R113, R113 ;  /* 0x0000007100717308 */ /* 0x000ea20000002400 */
[----:B0-----:R-:W-:Y:S01]  /*5db0*/  FMNMX.FTZ R59, R112, R59, !PT ;  /* 0x0000003b703b7209 */ /* 0x001fe20007810000 */
[----:B------:R-:W-:Y:S01]  /*5dc0*/  QGMMA.64x64x32.F32.E4M3.E4M3 R24, R136, gdesc[UR4], R24, gsb0 ;  /* 0x00e0000488187df3 */ /* 0x000fe20008000818 */
[----:B------:R-:W-:Y:S01]  /*5dd0*/  UIADD3 UR6, UR10, 0x180, URZ ;  /* 0x000001800a067890 */ /* 0x000fe2000fffe03f */
[----:B------:R-:W-:-:S04]  /*5de0*/  UMOV UR7, 0xc0000010 ;  /* 0xc000001000077882 */ /* 0x000fc80000000000 */
        /* <DEDUP_REMOVED lines=19> */
[----:B-1----:R-:W-:Y:S01]  /*5f20*/  FMNMX.FTZ R59, R89, R59, !PT ;  /* 0x0000003b593b7209 */ /* 0x002fe20007810000 */
[----:B------:R-:W-:Y:S02]  /*5f30*/  WARPGROUP.DEPBAR.LE gsb0, 0x0 ;  /* 0x00008000000079c5 */ /* 0x000fe40000010000 */
[----:B------:R-:W-:Y:S01]  /*5f40*/  IMAD.U32 R136, RZ, RZ, UR20 ;  /* 0x00000014ff887e24 */ /* 0x000fe2000f8e00ff */
[----:B------:R-:W-:-:S03]  /*5f50*/  WARPGROUP.ARRIVE ;  /* 0x00000000000079c5 */ /* 0x000fc60000000000 */
[----:B------:R-:W1:Y:S01]  /*5f60*/  MUFU.TANH R94, R94 ;  /* 0x0000005e005e7308 */ /* 0x000e620000002400 */
[----:B--2---:R-:W-:Y:S02]  /*5f70*/  FMNMX.FTZ R56, R91, R56, !PT ;  /* 0x000000385b387209 */ /* 0x004fe40007810000 */
[----:B------:R-:W-:Y:S01]  /*5f80*/  QGMMA.64x64x32.F32.E4M3.E4M3 R24, R140, gdesc[UR4], R24, gsb0 ;  /* 0x00e000048c187df3 */ /* 0x000fe20008000818 */
[----:B------:R-:W-:Y:S01]  /*5f90*/  UIADD3 UR6, UR10, 0x200, URZ ;  /* 0x000002000a067890 */ /* 0x000fe2000fffe03f */
[----:B------:R-:W-:-:S03]  /*5fa0*/  UMOV UR7, 0xc0000010 ;  /* 0xc000001000077882 */ /* 0x000fc60000000000 */
        /* <DEDUP_REMOVED lines=19> */
[----:B0-----:R-:W-:Y:S01]  /*60e0*/  FMNMX.FTZ R56, R102, R56, !PT ;  /* 0x0000003866387209 */ /* 0x001fe20007810000 */
[----:B------:R-:W-:Y:S02]  /*60f0*/  WARPGROUP.DEPBAR.LE gsb0, 0x0 ;  /* 0x00008000000079c5 */ /* 0x000fe40000010000 */
[----:B------:R-:W-:-:S04]  /*6100*/  WARPGROUP.ARRIVE ;  /* 0x00000000000079c5 */ /* 0x000fc80000000000 */
[----:B------:R-:W0:Y:S01]  /*6110*/  MUFU.TANH R72, R72 ;  /* 0x0000004800487308 */ /* 0x000e220000002400 */
[----:B-1----:R-:W-:Y:S01]  /*6120*/  FMNMX.FTZ R59, R101, R59, !PT ;  /* 0x0000003b653b7209 */ /* 0x002fe20007810000 */
[----:B------:R-:W-:Y:S06]  /*6130*/  QGMMA.64x64x32.F32.E4M3.E4M3 R24, R144, gdesc[UR4], R24, gsb0 ;  /* 0x00e0000490187df3 */ /* 0x000fec0008000818 */
        /* <DEDUP_REMOVED lines=20> */
[----:B------:R-:W-:-:S06]  /*6280*/  WARPGROUP.DEPBAR.LE gsb0, 0x0 ;  /* 0x00008000000079c5 */ /* 0x000fcc0000010000 */
        /* <DEDUP_REMOVED lines=41> */
[----:B--2---:R-:W-:Y:S02]  /*6520*/  FMNMX.FTZ R131, R70, R56, !PT ;  /* 0x0000003846837209 */ /* 0x004fe40007810000 */
[----:B0-----:R-:W-:-:S05]  /*6530*/  FMNMX.FTZ R56, R69, R59, !PT ;  /* 0x0000003b45387209 */ /* 0x001fca0007810000 */
[----:B------:R-:W0:Y:S01]  /*6540*/  SHFL.BFLY PT, R132, R56, 0x2, 0x1f ;  /* 0x0c401f0038847f89 */ /* 0x000e2200000e0000 */
[----:B-1----:R-:W-:-:S05]  /*6550*/  FMNMX.FTZ R59, R71, R131, !PT ;  /* 0x00000083473b7209 */ /* 0x002fca0007810000 */
[----:B------:R-:W1:Y:S01]  /*6560*/  SHFL.BFLY PT, R131, R59, 0x2, 0x1f ;  /* 0x0c401f003b837f89 */ /* 0x000e6200000e0000 */
[----:B0-----:R-:W-:-:S05]  /*6570*/  FMNMX.FTZ R56, R56, R132, !PT ;  /* 0x0000008438387209 */ /* 0x001fca0007810000 */
[----:B------:R-:W0:Y:S01]  /*6580*/  SHFL.BFLY PT, R132, R56, 0x1, 0x1f ;  /* 0x0c201f0038847f89 */ /* 0x000e2200000e0000 */
[----:B-1----:R-:W-:-:S05]  /*6590*/  FMNMX.FTZ R59, R59, R131, !PT ;  /* 0x000000833b3b7209 */ /* 0x002fca0007810000 */
[----:B------:R-:W1:Y:S01]  /*65a0*/  SHFL.BFLY PT, R131, R59, 0x1, 0x1f ;  /* 0x0c201f003b837f89 */ /* 0x000e6200000e0000 */
[----:B0-----:R-:W-:-:S05]  /*65b0*/  FMNMX.FTZ R56, R56, R132, !PT ;  /* 0x0000008438387209 */ /* 0x001fca0007810000 */
[----:B------:R-:W-:Y:S01]  /*65c0*/  FADD.FTZ R9, -R56, R9 ;  /* 0x0000000938097221 */ /* 0x000fe20000010100 */
[----:B-1----:R-:W-:-:S03]  /*65d0*/  FMNMX.FTZ R59, R59, R131, !PT ;  /* 0x000000833b3b7209 */ /* 0x002fc60007810000 */
[----:B------:R-:W-:Y:S01]  /*65e0*/  FMUL.FTZ R9, R9, UR20 ;  /* 0x0000001409097c20 */ /* 0x000fe20008410000 */
[----:B------:R-:W-:Y:S01]  /*65f0*/  MOV R131, UR20 ;  /* 0x0000001400837c02 */ /* 0x000fe20008000f00 */
[----:B------:R-:W-:-:S04]  /*6600*/  FADD.FTZ R8, -R59, R8 ;  /* 0x000000083b087221 */ /* 0x000fc80000010100 */
[----:B------:R-:W-:Y:S01]  /*6610*/  FFMA.FTZ R132, R56, R131, -8 ;  /* 0xc100000038847423 */ /* 0x000fe20000010083 */
[----:B------:R-:W-:Y:S01]  /*6620*/  MUFU.EX2 R9, R9 ;  /* 0x0000000900097308 */ /* 0x000fe20000000800 */
[----:B------:R-:W-:Y:S02]  /*6630*/  FMUL.FTZ R8, R8, UR20 ;  /* 0x0000001408087c20 */ /* 0x000fe40008410000 */
        /* <DEDUP_REMOVED lines=8> */
[----:B------:R-:W-:Y:S01]  /*66c0*/  FFMA.FTZ R126, R129, UR20, -R132 ;  /* 0x00000014817e7c23 */ /* 0x000fe20008010884 */
[----:B------:R-:W-:-:S01]  /*66d0*/  FFMA.FTZ R129, R59, R136, -8 ;  /* 0xc10000003b817423 */ /* 0x000fc20000010088 */
[----:B------:R-:W0:Y:S01]  /*66e0*/  MUFU.EX2 R134, R134 ;  /* 0x0000008600867308 */ /* 0x000e220000000800 */
[----:B------:R-:W-:-:S01]  /*66f0*/  FFMA.FTZ R104, R104, UR20, -R132 ;  /* 0x0000001468687c23 */ /* 0x000fc20008010884 */
[----:B------:R-:W-:Y:S01]  /*6700*/  FFMA.FTZ R105, R105, UR20, -R132 ;  /* 0x0000001469697c23 */ /* 0x000fe20008010884 */
        /* <DEDUP_REMOVED lines=34> */
[----:B------:R-:W-:-:S01]  /*6930*/  FFMA.FTZ R84, R84, UR20, -R132 ;  /* 0x0000001454547c23 */ /* 0x000fc20008010884 */
[--C-:B------:R-:W-:Y:S01]  /*6940*/  FFMA.FTZ R85, R85, UR20, -R132.reuse ;  /* 0x0000001455557c23 */ /* 0x100fe20008010884 */
[----:B------:R-:W-:-:S01]  /*6950*/  FFMA.FTZ R57, R57, UR20, -R132 ;  /* 0x0000001439397c23 */ /* 0x000fc20008010884 */
[----:B------:R-:W1:Y:S01]  /*6960*/  MUFU.EX2 R12, R12 ;  /* 0x0000000c000c7308 */ /* 0x000e620000000800 */
[----:B0-----:R-:W-:-:S01]  /*6970*/  FADD.FTZ R131, R11, R6 ;  /* 0x000000060b837221 */ /* 0x001fc20000010000 */
[--C-:B------:R-:W-:Y:S01]  /*6980*/  FFMA.FTZ R60, R60, UR20, -R132.reuse ;  /* 0x000000143c3c7c23 */ /* 0x100fe20008010884 */
[----:B------:R-:W-:-:S01]  /*6990*/  FFMA.FTZ R61, R61, UR20, -R132 ;  /* 0x000000143d3d7c23 */ /* 0x000fc20008010884 */
[--C-:B------:R-:W-:Y:S01]  /*69a0*/  FFMA.FTZ R64, R64, UR20, -R132.reuse ;  /* 0x0000001440407c23 */ /* 0x100fe20008010884 */
[----:B------:R-:W-:-:S01]  /*69b0*/  FFMA.FTZ R65, R65, UR20, -R132 ;  /* 0x0000001441417c23 */ /* 0x000fc20008010884 */
[--C-:B------:R-:W-:Y:S01]  /*69c0*/  FFMA.FTZ R68, R68, UR20, -R132.reuse ;  /* 0x0000001444447c23 */ /* 0x100fe20008010884 */
[----:B------:R-:W-:-:S01]  /*69d0*/  FFMA.FTZ R69, R69, UR20, -R132 ;  /* 0x0000001445457c23 */ /* 0x000fc20008010884 */
        /* <DEDUP_REMOVED lines=8> */
[----:B------:R-:W2:Y:S01]  /*6a60*/  MUFU.EX2 R15, R15 ;  /* 0x0000000f000f7308 */ /* 0x000ea20000000800 */
[----:B-1----:R-:W-:-:S01]  /*6a70*/  FADD.FTZ R132, R12, R131 ;  /* 0x000000830c847221 */ /* 0x002fc20000010000 */
        /* <DEDUP_REMOVED lines=32> */
[----:B------:R-:W-:-:S06]  /*6c80*/  FFMA.FTZ R71, R71, UR20, -R129 ;  /* 0x0000001447477c23 */ /* 0x000fcc0008010881 */
        /* <DEDUP_REMOVED lines=109> */
[----:B------:R-:W-:-:S05]  /*7360*/  @!P1 VIADD R6, R10, 0x13240 ;  /* 0x000132400a069836 */ /* 0x000fca0000000000 */
[----:B------:R-:W-:Y:S01]  /*7370*/  @!P1 PRMT R6, RZ, 0x654, R6 ;  /* 0x00000654ff069816 */ /* 0x000fe20000000006 */
[----:B------:R-:W0:Y:S01]  /*7380*/  MUFU.EX2 R58, R58 ;  /* 0x0000003a003a7308 */ /* 0x000e220000000800 */
[----:B--2---:R-:W-:-:S02]  /*7390*/  FADD.FTZ R133, R87, R130 ;  /* 0x0000008257857221 */ /* 0x004fc40000010000 */
[----:B------:R2:W-:Y:S05]  /*73a0*/  @!P1 SYNCS.ARRIVE.TRANS64.RED.A1T0 RZ, [R6+URZ], RZ ;  /* 0x000000ff06ff99a7 */ /* 0x0005ea000810043f */
        /* <DEDUP_REMOVED lines=14> */
[----:B------:R-:W-:Y:S01]  /*7490*/  MUFU.EX2 R66, R66 ;  /* 0x0000004200427308 */ /* 0x000fe20000000800 */
[----:B0-----:R-:W-:-:S07]  /*74a0*/  FADD.FTZ R129, R63, R132 ;  /* 0x000000843f817221 */ /* 0x001fce0000010000 */
[----:B------:R-:W0:Y:S01]  /*74b0*/  MUFU.EX2 R65, R65 ;  /* 0x0000004100417308 */ /* 0x000e220000000800 */
[----:B--2---:R-:W-:-:S07]  /*74c0*/  FADD.FTZ R6, R64, R7 ;  /* 0x0000000740067221 */ /* 0x004fce0000010000 */
[----:B------:R-:W-:Y:S08]  /*74d0*/  MUFU.EX2 R67, R67 ;  /* 0x0000004300437308 */ /* 0x000ff00000000800 */
[----:B------:R-:W1:Y:S01]  /*74e0*/  MUFU.EX2 R68, R68 ;  /* 0x0000004400447308 */ /* 0x000e620000000800 */
[----:B0-----:R-:W-:-:S07]  /*74f0*/  FADD.FTZ R7, R65, R6 ;  /* 0x0000000641077221 */ /* 0x001fce0000010000 */
[----:B------:R0:W2:Y:S08]  /*7500*/  MUFU.EX2 R10, R70 ;  /* 0x00000046000a7308 */ /* 0x0000b00000000800 */
[----:B------:R-:W3:Y:S01]  /*7510*/  MUFU.EX2 R69, R69 ;  /* 0x0000004500457308 */ /* 0x000ee20000000800 */
[----:B0-----:R-:W-:-:S01]  /*7520*/  FADD.FTZ R70, R66, R129 ;  /* 0x0000008142467221 */ /* 0x001fc20000010000 */
[----:B-1----:R-:W-:-:S03]  /*7530*/  FADD.FTZ R6, R68, R7 ;  /* 0x0000000744067221 */ /* 0x002fc60000010000 */
[----:B------:R-:W-:-:S03]  /*7540*/  FADD.FTZ R129, R67, R70 ;  /* 0x0000004643817221 */ /* 0x000fc60000010000 */
[----:B------:R-:W0:Y:S01]  /*7550*/  MUFU.EX2 R71, R71 ;  /* 0x0000004700477308 */ /* 0x000e220000000800 */
[----:B--2---:R-:W-:-:S01]  /*7560*/  FADD.FTZ R70, R10, R129 ;  /* 0x000000810a467221 */ /* 0x004fc20000010000 */
[----:B---3--:R-:W-:-:S03]  /*7570*/  FADD.FTZ R6, R69, R6 ;  /* 0x0000000645067221 */ /* 0x008fc60000010000 */
[----:B0-----:R-:W-:Y:S01]  /*7580*/  FADD.FTZ R7, R71, R70 ;  /* 0x0000004647077221 */ /* 0x001fe20000010000 */
[----:B------:R-:W-:Y:S06]  /*7590*/  @!P0 BRA `(.L_x_154) ;  /* 0x0000000000048947 */ /* 0x000fec0003800000 */
[----:B------:R-:W-:Y:S01]  /*75a0*/  BPT.TRAP 0x1 ;  /* 0x000000040000795c */ /* 0x000fe20000300000 */
.L_x_154:
[----:B------:R-:W-:Y:S01]  /*75b0*/  R2UR UR7, R3 ;  /* 0x00000000030772ca */ /* 0x000fe200000e0000 */
[----:B------:R-:W-:Y:S01]  /*75c0*/  UISETP.GT.AND UP0, UPT, UR21, UR45, UPT ;  /* 0x0000002d1500728c */ /* 0x000fe2000bf04270 */
[----:B------:R-:W-:Y:S01]  /*75d0*/  F2FP.SATFINITE.E4M3.F32.PACK_AB_MERGE_C R12, R15, R12, RZ ;  /* 0x0000000c0f0c723e */ /* 0x000fe200048070ff */
[----:B------:R-:W-:Y:S01]  /*75e0*/  UIADD3 UR6, UR11, 0x13260, URZ ;  /* 0x000132600b067890 */ /* 0x000fe2000fffe03f */
[----:B------:R-:W-:Y:S01]  /*75f0*/  F2FP.SATFINITE.E4M3.F32.PACK_AB_MERGE_C R21, R120, R21, RZ ;  /* 0x000000157815723e */ /* 0x000fe200048070ff */
[----:B------:R-:W-:Y:S01]  /*7600*/  UIADD3 UR21, UR21, -0x1, URZ ;  /* 0xffffffff15157890 */ /* 0x000fe2000fffe03f */
[----:B------:R-:W-:Y:S01]  /*7610*/  F2FP.SATFINITE.E4M3.F32.PACK_AB_MERGE_C R122, R125, R122, RZ ;  /* 0x0000007a7d7a723e */ /* 0x000fe200048070ff */
[----:B------:R-:W-:Y:S01]  /*7620*/  UMOV UR23, UR36 ;  /* 0x0000002400177c82 */ /* 0x000fe20008000000 */
[----:B------:R-:W-:Y:S01]  /*7630*/  PLOP3.LUT P1, PT, PT, PT, UP0, 0x80, 0x0 ;  /* 0x000000000000781c */ /* 0x000fe20003f2f008 */
[----:B------:R-:W-:Y:S01]  /*7640*/  UMOV UR22, UR37 ;  /* 0x0000002500167c82 */ /* 0x000fe20008000000 */
[----:B------:R-:W-:Y:S01]  /*7650*/  F2FP.SATFINITE.E4M3.F32.PACK_AB_MERGE_C R127, R128, R127, RZ ;  /* 0x0000007f807f723e */ /* 0x000fe200048070ff */
[-C--:B------:R-:W-:Y:S01]  /*7660*/  FMUL.FTZ R24, R24, R9.reuse ;  /* 0x0000000918187220 */ /* 0x080fe20000410000 */
[----:B------:R-:W-:Y:S01]  /*7670*/  F2FP.SATFINITE.E4M3.F32.PACK_AB_MERGE_C R108, R109, R108, RZ ;  /* 0x0000006c6d6c723e */ /* 0x000fe200048070ff */
[----:B------:R-:W-:Y:S01]  /*7680*/  UPRMT UR6, UR7, 0x654, UR6 ;  /* 0x0000065407067896 */ /* 0x000fe20008000006 */
[----:B------:R-:W-:Y:S01]  /*7690*/  F2FP.SATFINITE.E4M3.F32.PACK_AB_MERGE_C R110, R111, R110, RZ ;  /* 0x0000006e6f6e723e */ /* 0x000fe200048070ff */
[-C--:B------:R-:W-:Y:S01]  /*76a0*/  FMUL.FTZ R25, R25, R9.reuse ;  /* 0x0000000919197220 */ /* 0x080fe20000410000 */
[----:B------:R-:W-:Y:S01]  /*76b0*/  F2FP.SATFINITE.E4M3.F32.PACK_AB_MERGE_C R116, R117, R116, RZ ;  /* 0x000000747574723e */ /* 0x000fe200048070ff */
[-C--:B------:R-:W-:Y:S01]  /*76c0*/  FMUL.FTZ R28, R28, R9.reuse ;  /* 0x000000091c1c7220 */ /* 0x080fe20000410000 */
[----:B------:R-:W-:Y:S01]  /*76d0*/  F2FP.SATFINITE.E4M3.F32.PACK_AB_MERGE_C R118, R119, R118, RZ ;  /* 0x000000767776723e */ /* 0x000fe200048070ff */
[-C--:B------:R-:W-:Y:S01]  /*76e0*/  FMUL.FTZ R29, R29, R9.reuse ;  /* 0x000000091d1d7220 */ /* 0x080fe20000410000 */
[----:B------:R-:W-:Y:S01]  /*76f0*/  F2FP.SATFINITE.E4M3.F32.PACK_AB_MERGE_C R92, R93, R92, RZ ;  /* 0x0000005c5d5c723e */ /* 0x000fe200048070ff */
[-C--:B------:R-:W-:Y:S01]  /*7700*/  FMUL.FTZ R32, R32, R9.reuse ;  /* 0x0000000920207220 */ /* 0x080fe20000410000 */
[----:B------:R-:W-:Y:S01]  /*7710*/  F2FP.SATFINITE.E4M3.F32.PACK_AB_MERGE_C R94, R95, R94, RZ ;  /* 0x0000005e5f5e723e */ /* 0x000fe200048070ff */
[----:B------:R-:W-:Y:S01]  /*7720*/  SYNCS.ARRIVE.TRANS64.RED.A1T0 RZ, [UR6], RZ ;  /* 0x000000ffffff79a7 */ /* 0x000fe20008100406 */
        /* <DEDUP_REMOVED lines=60> */
.L_x_145:
[----:B------:R-:W-:Y:S06]  /*7af0*/  BAR.ARV 0x8, 0x200 ;  /* 0x0208000000007b1d */ /* 0x000fec0000002000 */
[----:B------:R-:W-:Y:S05]  /*7b00*/  @!P0 BRA `(.L_x_156) ;  /* 0x0000000000048947 */ /* 0x000fea0003800000 */
[----:B------:R-:W-:Y:S01]  /*7b10*/  BPT.TRAP 0x1 ;  /* 0x000000040000795c */ /* 0x000fe20000300000 */
.L_x_156:
[----:B------:R-:W-:Y:S02]  /*7b20*/  IMAD.U32 R0, RZ, RZ, UR36 ;  /* 0x00000024ff007e24 */ /* 0x000fe4000f8e00ff */
[----:B------:R-:W-:-:S03]  /*7b30*/  IMAD.U32 R13, RZ, RZ, UR37 ;  /* 0x00000025ff0d7e24 */ /* 0x000fc6000f8e00ff */
[----:B------:R-:W-:Y:S01]  /*7b40*/  SHF.L.U32 R0, R0, 0x1f, RZ ;  /* 0x0000001f00007819 */ /* 0x000fe200000006ff */
[----:B------:R-:W-:-:S04]  /*7b50*/  IMAD R13, R13, 0x8, R2 ;  /* 0x000000080d0d7824 */ /* 0x000fc800078e0202 */
[----:B------:R0:W1:Y:S01]  /*7b60*/  SYNCS.PHASECHK.TRANS64.TRYWAIT P1, [R13+URZ+0x13250], R0 ;  /* 0x013250000d0075a7 */ /* 0x000062000802017f */
[----:B------:R-:W-:Y:S05]  /*7b70*/  @!P0 BRA `(.L_x_157) ;  /* 0x0000000000048947 */ /* 0x000fea0003800000 */
[----:B------:R-:W-:Y:S01]  /*7b80*/  BPT.TRAP 0x1 ;  /* 0x000000040000795c */ /* 0x000fe20000300000 */
.L_x_157:
[----:B-1----:R-:W-:Y:S05]  /*7b90*/  @P1 BRA `(.L_x_158) ;  /* 0x0000000000081947 */ /* 0x002fea0003800000 */
[----:B------:R-:W1:Y:S02]  /*7ba0*/  SYNCS.PHASECHK.TRANS64.TRYWAIT P1, [R13+URZ+0x13250], R0 ;  /* 0x013250000d0075a7 */ /* 0x000e64000802017f */
[----:B-1----:R-:W-:Y:S05]  /*7bb0*/  @!P1 BRA `(.L_x_159) ;  /* 0x0000008400389947 */ /* 0x002fea0003800000 */
.L_x_158:
[----:B------:R-:W-:Y:S01]  /*7bc0*/  VIADD R2, R2, 0x1000 ;  /* 0x0000100002027836 */ /* 0x000fe20000000000 */
[----:B------:R-:W-:Y:S05]  /*7bd0*/  WARPSYNC.ALL ;  /* 0x0000000000007948 */ /* 0x000fea0003800000 */
[----:B------:R-:W-:Y:S01]  /*7be0*/  SHF.R.U32.HI R2, RZ, 0x4, R2 ;  /* 0x00000004ff027819 */ /* 0x000fe20000011602 */
[----:B------:R-:W-:Y:S01]  /*7bf0*/  IMAD.U32 R5, RZ, RZ, UR37 ;  /* 0x00000025ff057e24 */ /* 0x000fe2000f8e00ff */
[----:B------:R-:W-:Y:S01]  /*7c00*/  ULDC.64 UR4, c[0x0][0x9a0] ;  /* 0x0002680000047ab9 */ /* 0x000fe20000000a00 */
[----:B------:R-:W-:Y:S01]  /*7c10*/  WARPGROUP.ARRIVE ;  /* 0x00000000000079c5 */ /* 0x000fe20000000000 */
[----:B------:R-:W-:-:S02]  /*7c20*/  LOP3.LUT R2, R2, 0x3fff, RZ, 0xc0, !PT ;  /* 0x00003fff02027812 */ /* 0x000fc400078ec0ff */
[----:B------:R-:W-:Y:S02]  /*7c30*/  ISETP.NE.U32.AND P1, PT, RZ, UR4, PT ;  /* 0x00000004ff007c0c */ /* 0x000fe4000bf25070 */
[----:B------:R-:W-:Y:S02]  /*7c40*/  LOP3.LUT R2, R2, 0x10000, RZ, 0xfc, !PT ;  /* 0x0001000002027812 */ /* 0x000fe400078efcff */
[----:B------:R-:W-:-:S03]  /*7c50*/  ISETP.NE.AND.EX P1, PT, RZ, UR5, PT, P1 ;  /* 0x00000005ff007c0c */ /* 0x000fc6000bf25310 */
[----:B------:R-:W-:Y:S02]  /*7c60*/  IMAD R4, R5, 0x280, R2 ;  /* 0x0000028005047824 */ /* 0x000fe400078e0202 */
[----:B------:R-:W-:-:S03]  /*7c70*/  IMAD.MOV.U32 R5, RZ, RZ, -0x3ffffff0 ;  /* 0xc0000010ff057424 */ /* 0x000fc600078e00ff */
[----:B------:R-:W-:Y:S02]  /*7c80*/  R2UR UR6, R4 ;  /* 0x00000000040672ca */ /* 0x000fe400000e0000 */
[----:B------:R-:W-:-:S03]  /*7c90*/  R2UR UR7, R5 ;  /* 0x00000000050772ca */ /* 0x000fc600000e0000 */
[----:B------:R-:W0:Y:S08]  /*7ca0*/  @P1 LDC.64 R8, c[0x0][0x9c8] ;  /* 0x00027200ff081b82 */ /* 0x000e300000000a00 */
[----:B------:R-:W2:Y:S02]  /*7cb0*/  @P1 LDC.64 R10, c[0x0][0x9d0] ;  /* 0x00027400ff0a1b82 */ /* 0x000ea40000000a00 */
[----:B------:R-:W-:Y:S01]  /*7cc0*/  QGMMA.64x64x32.F32.E4M3.E4M3 R24, R152, gdesc[UR4], R24, gsb0 ;  /* 0x00e0000498187df3 */ /* 0x000fe20008000818 */
[----:B01----:R-:W-:-:S04]  /*7cd0*/  @P1 IMAD R0, R8, UR40, RZ ;  /* 0x0000002808001c24 */ /* 0x003fc8000f8e02ff */
[----:B------:R-:W-:Y:S02]  /*7ce0*/  @P1 IMAD R5, R9, UR39, R0 ;  /* 0x0000002709051c24 */ /* 0x000fe4000f8e0200 */
[----:B------:R-:W-:-:S04]  /*7cf0*/  @P1 IMAD.WIDE.U32 R8, R8, UR39, RZ ;  /* 0x0000002708081c25 */ /* 0x000fc8000f8e00ff */
[----:B------:R-:W-:Y:S02]  /*7d00*/  @P1 IMAD.IADD R9, R9, 0x1, R5 ;  /* 0x0000000109091824 */ /* 0x000fe400078e0205 */
[----:B------:R-:W-:Y:S02]  /*7d10*/  IMAD.MOV.U32 R0, RZ, RZ, 0x3f800000 ;  /* 0x3f800000ff007424 */ /* 0x000fe400078e00ff */
[----:B--2---:R-:W-:-:S04]  /*7d20*/  @P1 IMAD.WIDE.U32 R8, R10, UR42, R8 ;  /* 0x0000002a0a081c25 */ /* 0x004fc8000f8e0008 */
[----:B------:R-:W-:Y:S01]  /*7d30*/  @P1 IMAD R5, R11, UR42, R9 ;  /* 0x0000002a0b051c24 */ /* 0x000fe2000f8e0209 */
[----:B------:R-:W-:Y:S01]  /*7d40*/  @P1 LEA R10, P2, R8, UR4, 0x2 ;  /* 0x00000004080a1c11 */ /* 0x000fe2000f8410ff */
[----:B------:R-:W-:-:S03]  /*7d50*/  IMAD.MOV.U32 R9, RZ, RZ, -0x3ffffff0 ;  /* 0xc0000010ff097424 */ /* 0x000fc600078e00ff */
[----:B------:R-:W-:Y:S01]  /*7d60*/  @P1 LEA.HI.X R11, R8, UR5, R5, 0x2, P2 ;  /* 0x00000005080b1c11 */ /* 0x000fe200090f1405 */
[----:B------:R-:W-:Y:S01]  /*7d70*/  VIADD R8, R4, 0x80 ;  /* 0x0000008004087836 */ /* 0x000fe20000000000 */
[----:B------:R-:W-:-:S03]  /*7d80*/  R2UR UR7, R9 ;  /* 0x00000000090772ca */ /* 0x000fc600000e0000 */
[----:B------:R0:W2:Y:S01]  /*7d90*/  @P1 LDG.E R0, desc[UR48][R10.64] ;  /* 0x000000300a001981 */ /* 0x0000a2000c1e1900 */
[----:B------:R-:W-:Y:S01]  /*7da0*/  R2UR UR6, R8 ;  /* 0x00000000080672ca */ /* 0x000fe200000e0000 */
[----:B------:R-:W-:Y:S02]  /*7db0*/  WARPGROUP.DEPBAR.LE gsb0, 0x0 ;  /* 0x00008000000079c5 */ /* 0x000fe40000010000 */
[----:B------:R-:W-:-:S10]  /*7dc0*/  WARPGROUP.ARRIVE ;  /* 0x00000000000079c5 */ /* 0x000fd40000000000 */
[----:B------:R-:W-:Y:S01]  /*7dd0*/  QGMMA.64x64x32.F32.E4M3.E4M3 R24, R148, gdesc[UR4], R24, gsb0 ;  /* 0x00e0000494187df3 */ /* 0x000fe20008000818 */
[----:B------:R-:W-:Y:S01]  /*7de0*/  VIADD R8, R4, 0x100 ;  /* 0x0000010004087836 */ /* 0x000fe20000000000 */
[----:B------:R-:W-:-:S04]  /*7df0*/  MOV R9, 0xc0000010 ;  /* 0xc000001000097802 */ /* 0x000fc80000000f00 */
[----:B------:R-:W-:Y:S02]  /*7e00*/  R2UR UR6, R8 ;  /* 0x00000000080672ca */ /* 0x000fe400000e0000 */
[----:B------:R-:W-:Y:S01]  /*7e10*/  R2UR UR7, R9 ;  /* 0x00000000090772ca */ /* 0x000fe200000e0000 */
[----:B------:R-:W-:Y:S02]  /*7e20*/  VIADD R8, R4, 0x180 ;  /* 0x0000018004087836 */ /* 0x000fe40000000000 */
[----:B------:R-:W-:Y:S01]  /*7e30*/  IMAD.MOV.U32 R9, RZ, RZ, -0x3ffffff0 ;  /* 0xc0000010ff097424 */ /* 0x000fe200078e00ff */
[----:B------:R-:W-:Y:S02]  /*7e40*/  WARPGROUP.DEPBAR.LE gsb0, 0x0 ;  /* 0x00008000000079c5 */ /* 0x000fe40000010000 */
[----:B------:R-:W-:-:S07]  /*7e50*/  WARPGROUP.ARRIVE ;  /* 0x00000000000079c5 */ /* 0x000fce0000000000 */
[----:B------:R-:W-:Y:S01]  /*7e60*/  QGMMA.64x64x32.F32.E4M3.E4M3 R24, R136, gdesc[UR4], R24, gsb0 ;  /* 0x00e0000488187df3 */ /* 0x000fe20008000818 */
[----:B------:R-:W-:Y:S02]  /*7e70*/  R2UR UR6, R8 ;  /* 0x00000000080672ca */ /* 0x000fe400000e0000 */
[----:B------:R-:W-:Y:S01]  /*7e80*/  R2UR UR7, R9 ;  /* 0x00000000090772ca */ /* 0x000fe200000e0000 */
[----:B------:R-:W1:Y:S04]  /*7e90*/  SHFL.BFLY PT, R5, R6, 0x2, 0x1f ;  /* 0x0c401f0006057f89 */ /* 0x000e6800000e0000 */
[----:B------:R-:W3:Y:S01]  /*7ea0*/  SHFL.BFLY PT, R8, R7, 0x2, 0x1f ;  /* 0x0c401f0007087f89 */ /* 0x000ee200000e0000 */
[----:B------:R-:W-:Y:S01]  /*7eb0*/  VIADD R4, R4, 0x200 ;  /* 0x0000020004047836 */ /* 0x000fe20000000000 */
[----:B------:R-:W-:-:S02]  /*7ec0*/  WARPGROUP.DEPBAR.LE gsb0, 0x0 ;  /* 0x00008000000079c5 */ /* 0x000fc40000010000 */
[----:B------:R-:W-:-:S06]  /*7ed0*/  WARPGROUP.ARRIVE ;  /* 0x00000000000079c5 */ /* 0x000fcc0000000000 */
[----:B------:R-:W-:Y:S01]  /*7ee0*/  QGMMA.64x64x32.F32.E4M3.E4M3 R24, R140, gdesc[UR4], R24, gsb0 ;  /* 0x00e000048c187df3 */ /* 0x000fe20008000818 */
[----:B-1----:R-:W-:-:S01]  /*7ef0*/  FADD.FTZ R2, R5, R6 ;  /* 0x0000000605027221 */ /* 0x002fc20000010000 */
[----:B------:R-:W-:Y:S01]  /*7f00*/  IMAD.MOV.U32 R5, RZ, RZ, -0x3ffffff0 ;  /* 0xc0000010ff057424 */ /* 0x000fe200078e00ff */
[----:B------:R-:W-:-:S04]  /*7f10*/  R2UR UR6, R4 ;  /* 0x00000000040672ca */ /* 0x000fc800000e0000 */
[----:B------:R-:W-:Y:S01]  /*7f20*/  R2UR UR7, R5 ;  /* 0x00000000050772ca */ /* 0x000fe200000e0000 */
[----:B------:R-:W0:Y:S01]  /*7f30*/  SHFL.BFLY PT, R9, R2, 0x1, 0x1f ;  /* 0x0c201f0002097f89 */ /* 0x000e2200000e0000 */
[----:B---3--:R-:W-:-:S05]  /*7f40*/  FADD.FTZ R8, R8, R7 ;  /* 0x0000000708087221 */ /* 0x008fca0000010000 */
[----:B------:R-:W1:Y:S01]  /*7f50*/  SHFL.BFLY PT, R5, R8, 0x1, 0x1f ;  /* 0x0c201f0008057f89 */ /* 0x000e6200000e0000 */
[----:B0-----:R-:W-:-:S05]  /*7f60*/  FADD.FTZ R10, R2, R9 ;  /* 0x00000009020a7221 */ /* 0x001fca0000010000 */
[----:B------:R-:W-:Y:S01]  /*7f70*/  FSETP.NE.FTZ.AND P1, PT, R10, RZ, PT ;  /* 0x000000ff0a00720b */ /* 0x000fe20003f35000 */
[----:B-1----:R-:W-:-:S01]  /*7f80*/  FADD.FTZ R6, R8, R5 ;  /* 0x0000000508067221 */ /* 0x002fc20000010000 */
[----:B------:R-:W-:Y:S01]  /*7f90*/  FMUL.FTZ R11, R10, 0.00390625 ;  /* 0x3b8000000a0b7820 */ /* 0x000fe20000410000 */
[----:B------:R-:W-:Y:S02]  /*7fa0*/  WARPGROUP.DEPBAR.LE gsb0, 0x0 ;  /* 0x00008000000079c5 */ /* 0x000fe40000010000 */
[----:B------:R-:W-:-:S06]  /*7fb0*/  WARPGROUP.ARRIVE ;  /* 0x00000000000079c5 */ /* 0x000fcc0000000000 */
[----:B------:R-:W-:Y:S01]  /*7fc0*/  QGMMA.64x64x32.F32.E4M3.E4M3 R24, R144, gdesc[UR4], R24, gsb0 ;  /* 0x00e0000490187df3 */ /* 0x000fe20008000818 */
[----:B------:R-:W-:Y:S01]  /*7fd0*/  FMUL.FTZ R12, R6, 0.00390625 ;  /* 0x3b800000060c7820 */ /* 0x000fe20000410000 */
[----:B------:R-:W-:Y:S01]  /*7fe0*/  IMAD.MOV.U32 R5, RZ, RZ, RZ ;  /* 0x000000ffff057224 */ /* 0x000fe200078e00ff */
[----:B------:R-:W-:-:S03]  /*7ff0*/  FSETP.NE.FTZ.AND P2, PT, R11, RZ, PT ;  /* 0x000000ff0b00720b */ /* 0x000fc60003f55000 */
[----:B------:R-:W-:Y:S02]  /*8000*/  FSETP.NE.FTZ.AND P3, PT, R12, RZ, PT ;  /* 0x000000ff0c00720b */ /* 0x000fe40003f75000 */
[----:B------:R-:W-:Y:S01]  /*8010*/  @P1 MUFU.RCP R5, R10 ;  /* 0x0000000a00051308 */ /* 0x000fe20000001000 */
[----:B------:R-:W-:Y:S01]  /*8020*/  FSETP.NE.FTZ.AND P1, PT, R6, RZ, PT ;  /* 0x000000ff0600720b */ /* 0x000fe20003f35000 */
[----:B------:R-:W-:-:S06]  /*8030*/  IMAD.MOV.U32 R9, RZ, RZ, RZ ;  /* 0x000000ffff097224 */ /* 0x000fcc00078e00ff */
[----:B------:R-:W0:Y:S08]  /*8040*/  @P2 MUFU.LG2 R2, R11 ;  /* 0x0000000b00022308 */ /* 0x000e300000000c00 */
[----:B------:R-:W1:Y:S08]  /*8050*/  @P3 MUFU.LG2 R4, R12 ;  /* 0x0000000c00043308 */ /* 0x000e700000000c00 */
[----:B------:R-:W3:Y:S01]  /*8060*/  @P1 MUFU.RCP R9, R6 ;  /* 0x0000000600091308 */ /* 0x000ee20000001000 */
[----:B------:R-:W-:-:S02]  /*8070*/  IMAD.U32 R7, RZ, RZ, UR20 ;  /* 0x00000014ff077e24 */ /* 0x000fc4000f8e00ff */
[----:B------:R-:W-:Y:S02]  /*8080*/  IMAD.U32 R15, RZ, RZ, UR20 ;  /* 0x00000014ff0f7e24 */ /* 0x000fe4000f8e00ff */
[----:B0-----:R-:W-:Y:S01]  /*8090*/  @P2 FMUL.FTZ R2, R2, 0.69314718246459960938 ;  /* 0x3f31721802022820 */ /* 0x001fe20000410000 */
[----:B------:R-:W-:Y:S01]  /*80a0*/  @P2 FMUL.FTZ R7, R7, 0.69314718246459960938 ;  /* 0x3f31721807072820 */ /* 0x000fe20000410000 */
        /* <DEDUP_REMOVED lines=11> */
.L_x_160:
[----:B------:R-:W-:Y:S01]  /*8160*/  VIADD R0, R13, 0x13260 ;  /* 0x000132600d007836 */ /* 0x000fe20000000000 */
[----:B------:R-:W-:Y:S01]  /*8170*/  UIADD3 UR37, UR37, 0x1, URZ ;  /* 0x0000000125257890 */ /* 0x000fe2000fffe03f */
[-C--:B------:R-:W-:Y:S01]  /*8180*/  FMUL.FTZ R26, R26, R20.reuse ;  /* 0x000000141a1a7220 */ /* 0x080fe20000410000 */
[-C--:B------:R-:W-:Y:S01]  /*8190*/  FMUL.FTZ R9, R31, R20.reuse ;  /* 0x000000141f097220 */ /* 0x080fe20000410000 */
[-C--:B------:R-:W-:Y:S01]  /*81a0*/  FMUL.FTZ R34, R34, R20.reuse ;  /* 0x0000001422227220 */ /* 0x080fe20000410000 */
[----:B------:R-:W-:Y:S01]  /*81b0*/  PRMT R0, R3, 0x654, R0 ;  /* 0x0000065403007816 */ /* 0x000fe20000000000 */
[----:B------:R-:W-:Y:S01]  /*81c0*/  UISETP.NE.AND UP0, UPT, UR37, 0x2, UPT ;  /* 0x000000022500788c */ /* 0x000fe2000bf05270 */
[-C--:B------:R-:W-:Y:S01]  /*81d0*/  FMUL.FTZ R39, R39, R20.reuse ;  /* 0x0000001427277220 */ /* 0x080fe20000410000 */
[-C--:B------:R-:W-:Y:S01]  /*81e0*/  FMUL.FTZ R42, R42, R20.reuse ;  /* 0x000000142a2a7220 */ /* 0x080fe20000410000 */
[----:B------:R0:W-:Y:S01]  /*81f0*/  SYNCS.ARRIVE.TRANS64.RED.A1T0 RZ, [R0+URZ], RZ ;  /* 0x000000ff00ff79a7 */ /* 0x0001e2000810043f */
[-C--:B------:R-:W-:Y:S01]  /*8200*/  FMUL.FTZ R47, R47, R20.reuse ;  /* 0x000000142f2f7220 */ /* 0x080fe20000410000 */
[-C--:B------:R-:W-:Y:S01]  /*8210*/  FMUL.FTZ R15, R50, R20.reuse ;  /* 0x00000014320f7220 */ /* 0x080fe20000410000 */
[-C--:B------:R-:W-:Y:S01]  /*8220*/  FMUL.FTZ R55, R55, R20.reuse ;  /* 0x0000001437377220 */ /* 0x080fe20000410000 */
[-C--:B------:R-:W-:Y:S01]  /*8230*/  FMUL.FTZ R6, R30, R20.reuse ;  /* 0x000000141e067220 */ /* 0x080fe20000410000 */
[-C--:B------:R-:W-:Y:S01]  /*8240*/  FMUL.FTZ R27, R27, R20.reuse ;  /* 0x000000141b1b7220 */ /* 0x080fe20000410000 */
[----:B------:R-:W-:Y:S01]  /*8250*/  USEL UR4, URZ, 0x1, UP0 ;  /* 0x000000013f047887 */ /* 0x000fe20008000000 */
        /* <DEDUP_REMOVED lines=21> */
[----:B------:R-:W-:Y:S01]  /*83b0*/  PLOP3.LUT P0, PT, PT, PT, PT, 0x8, 0x0 ;  /* 0x000000000000781c */ /* 0x000fe20003f0e170 */
[----:B------:R-:W-:Y:S01]  /*83c0*/  FMUL.FTZ R20, R51, R20 ;  /* 0x0000001433147220 */ /* 0x000fe20000410000 */
[----:B------:R-:W-:-:S02]  /*83d0*/  UIADD3 UR46, UR46, 0x1, URZ ;  /* 0x000000012e2e7890 */ /* 0x000fc4000fffe03f */
[----:B------:R-:W-:Y:S02]  /*83e0*/  USEL UR37, UR37, URZ, UP0 ;  /* 0x0000003f25257287 */ /* 0x000fe40008000000 */
[----:B0-----:R-:W-:-:S12]  /*83f0*/  ULOP3.LUT UR36, UR36, UR4, URZ, 0x3c, !UPT ;  /* 0x0000000424247292 */ /* 0x001fd8000f8e3c3f */
.L_x_138:
[----:B------:R-:W0:Y:S01]  /*8400*/  S2R R3, SR_CgaCtaId ;  /* 0x0000000000037919 */ /* 0x000e220000008800 */
[----:B------:R-:W-:Y:S01]  /*8410*/  MOV R0, 0x400 ;  /* 0x0000040000007802 */ /* 0x000fe20000000f00 */
[----:B------:R-:W-:Y:S01]  /*8420*/  UISETP.NE.AND UP0, UPT, UR44, URZ, UPT ;  /* 0x0000003f2c00728c */ /* 0x000fe2000bf05270 */
[----:B------:R-:W-:Y:S01]  /*8430*/  BSSY B0, `(.L_x_161) ;  /* 0x00002ab000007945 */ /* 0x000fe20003800000 */
[----:B------:R-:W-:Y:S09]  /*8440*/  BAR.SYNC.DEFER_BLOCKING 0x5, 0x200 ;  /* 0x0148000000007b1d */ /* 0x000ff20000010000 */
[----:B------:R-:W-:Y:S01]  /*8450*/  @!UP0 ULDC UR44, c[0x0][0xad4] ;  /* 0x0002b500002c8ab9 */ /* 0x000fe20000000800 */
[----:B0-----:R-:W-:-:S05]  /*8460*/  LEA R0, R3, R0, 0x18 ;  /* 0x0000000003007211 */ /* 0x001fca00078ec0ff */
[----:B------:R-:W0:Y:S02]  /*8470*/  LDS.128 R28, [R0+0x132d0] ;  /* 0x0132d000001c7984 */ /* 0x000e240000000c00 */
[----:B0-----:R-:W-:Y:S02]  /*8480*/  R2UR UR6, R29 ;  /* 0x000000001d0672ca */ /* 0x001fe400000e0000 */
[----:B------:R-:W-:Y:S01]  /*8490*/  R2UR UR5, R30 ;  /* 0x000000001e0572ca */ /* 0x000fe200000e0000 */
[----:B------:R-:W-:Y:S06]  /*84a0*/  BAR.ARV 0x4, 0x200 ;  /* 0x0108000000007b1d */ /* 0x000fec0000002000 */
[----:B------:R-:W-:Y:S08]  /*84b0*/  @P0 BRA `(.L_x_162) ;  /* 0x0000001c00dc0947 */ /* 0x000ff00003800000 */
[----:B------:R-:W0:Y:S01]  /*84c0*/  S2R R24, SR_TID.X ;  /* 0x0000000000187919 */ /* 0x000e220000002100 */
[----:B------:R-:W-:Y:S01]  /*84d0*/  ULDC.64 UR8, c[0x4][0x38] ;  /* 0x01000e0000087ab9 */ /* 0x000fe20000000a00 */
[----:B------:R-:W2:Y:S01]  /*84e0*/  LDL R37, [R1+0x1c] ;  /* 0x00001c0001257983 */ /* 0x000ea20000100800 */
[----:B------:R-:W1:Y:S01]  /*84f0*/  S2R R29, SR_SWINHI ;  /* 0x00000000001d7919 */ /* 0x000e620000002f00 */
[----:B------:R-:W-:Y:S01]  /*8500*/  USHF.L.U32 UR4, UR39, 0x2, URZ ;  /* 0x0000000227047899 */ /* 0x000fe2000800063f */
[----:B------:R-:W-:Y:S01]  /*8510*/  ULDC.64 UR10, c[0x0][0xc00] ;  /* 0x00030000000a7ab9 */ /* 0x000fe20000000a00 */
[----:B------:R-:W3:Y:S01]  /*8520*/  LDL R69, [R1+0x18] ;  /* 0x0000180001457983 */ /* 0x000ee20000100800 */
[----:B0-----:R-:W-:-:S05]  /*8530*/  IMAD.SHL.U32 R2, R24, 0x4, RZ ;  /* 0x0000000418027824 */ /* 0x001fca00078e00ff */
[----:B------:R-:W-:Y:S01]  /*8540*/  LOP3.LUT R2, R2, 0xc, RZ, 0xc0, !PT ;  /* 0x0000000c02027812 */ /* 0x000fe200078ec0ff */
[----:B------:R-:W-:Y:S03]  /*8550*/  BAR.SYNC.DEFER_BLOCKING 0x1, 0x180 ;  /* 0x0046000000007b1d */ /* 0x000fe60000010000 */
[----:B------:R-:W-:-:S05]  /*8560*/  IADD3 R2, P0, R2, UR8, RZ ;  /* 0x0000000802027c10 */ /* 0x000fca000ff1e0ff */
[----:B------:R-:W-:-:S05]  /*8570*/  IMAD.X R3, RZ, RZ, UR9, P0 ;  /* 0x00000009ff037e24 */ /* 0x000fca00080e06ff */
[----:B------:R2:W4:Y:S01]  /*8580*/  LDG.E.CONSTANT R25, desc[UR48][R2.64] ;  /* 0x0000003002197981 */ /* 0x000522000c1e9900 */
[----:B------:R-:W-:Y:S02]  /*8590*/  MOV R50, R0 ;  /* 0x0000000000327202 */ /* 0x000fe40000000f00 */
[----:B-1----:R-:W-:Y:S02]  /*85a0*/  MOV R51, R29 ;  /* 0x0000001d00337202 */ /* 0x002fe40000000f00 */
[----:B------:R-:W-:-:S04]  /*85b0*/  LOP3.LUT P0, R24, R24, 0x3, RZ, 0xc0, !PT ;  /* 0x0000000318187812 */ /* 0x000fc8000780c0ff */
[----:B------:R-:W-:-:S04]  /*85c0*/  ISETP.EQ.OR P0, PT, R24, 0x3, !P0 ;  /* 0x000000031800780c */ /* 0x000fc80004702670 */
        /* <DEDUP_REMOVED lines=31> */
[----:B------:R-:W-:Y:S01]  /*87c0*/  SEL R20, R20, R15, P0 ;  /* 0x0000000f14147207 */ /* 0x000fe20000000000 */
[----:B------:R-:W-:Y:S02]  /*87d0*/  USHF.L.U64.HI UR12, UR39, 0x2, UR40 ;  /* 0x00000002270c7899 */ /* 0x000fe40008010228 */
[----:B------:R-:W-:-:S04]  /*87e0*/  UIADD3 UR7, UP0, UR4, UR10, URZ ;  /* 0x0000000a04077290 */ /* 0x000fc8000ff1e03f */
[----:B------:R-:W-:-:S06]  /*87f0*/  UIADD3.X UR8, UR12, UR11, URZ, UP0, !UPT ;  /* 0x0000000b0c087290 */ /* 0x000fcc00087fe43f */
[----:B------:R-:W-:Y:S01]  /*8800*/  IMAD.U32 R65, RZ, RZ, UR8 ;  /* 0x00000008ff417e24 */ /* 0x000fe2000f8e00ff */
[----:B------:R-:W-:Y:S01]  /*8810*/  ULDC.64 UR8, c[0x0][0xc08] ;  /* 0x0003020000087ab9 */ /* 0x000fe20000000a00 */
[----:B--2---:R-:W-:-:S03]  /*8820*/  IMAD.WIDE R2, R37, 0x2, R50 ;  /* 0x0000000225027825 */ /* 0x004fc600078e0232 */
[C---:B------:R-:W-:Y:S02]  /*8830*/  IADD3 R11, P2, R2.reuse, 0x40, RZ ;  /* 0x00000040020b7810 */ /* 0x040fe40007f5e0ff */
[C---:B------:R-:W-:Y:S02]  /*8840*/  IADD3 R9, P3, R2.reuse, 0x20, RZ ;  /* 0x0000002002097810 */ /* 0x040fe40007f7e0ff */
[C---:B------:R-:W-:Y:S02]  /*8850*/  IADD3 R30, P1, R2.reuse, 0x60, RZ ;  /* 0x00000060021e7810 */ /* 0x040fe40007f3e0ff */
[----:B------:R-:W-:Y:S02]  /*8860*/  LOP3.LUT R7, R2, 0x380, RZ, 0xc0, !PT ;  /* 0x0000038002077812 */ /* 0x000fe400078ec0ff */
[----:B------:R-:W-:Y:S02]  /*8870*/  LOP3.LUT R4, R11, 0x380, RZ, 0xc0, !PT ;  /* 0x000003800b047812 */ /* 0x000fe400078ec0ff */
[----:B------:R-:W-:-:S02]  /*8880*/  LOP3.LUT R8, R9, 0x380, RZ, 0xc0, !PT ;  /* 0x0000038009087812 */ /* 0x000fc400078ec0ff */
[----:B------:R-:W-:Y:S02]  /*8890*/  LOP3.LUT R13, R30, 0x380, RZ, 0xc0, !PT ;  /* 0x000003801e0d7812 */ /* 0x000fe400078ec0ff */
[----:B------:R-:W-:Y:S02]  /*88a0*/  SHF.R.U64 R7, R7, 0x3, RZ ;  /* 0x0000000307077819 */ /* 0x000fe400000012ff */
[----:B------:R-:W-:Y:S02]  /*88b0*/  SHF.R.U64 R4, R4, 0x3, RZ ;  /* 0x0000000304047819 */ /* 0x000fe400000012ff */
[----:B------:R-:W-:Y:S02]  /*88c0*/  SHF.R.U64 R8, R8, 0x3, RZ ;  /* 0x0000000308087819 */ /* 0x000fe400000012ff */
[----:B------:R-:W-:Y:S02]  /*88d0*/  SHF.R.U64 R13, R13, 0x3, RZ ;  /* 0x000000030d0d7819 */ /* 0x000fe400000012ff */
[----:B------:R-:W-:-:S02]  /*88e0*/  LOP3.LUT R2, R7, R2, RZ, 0x3c, !PT ;  /* 0x0000000207027212 */ /* 0x000fc400078e3cff */
[----:B------:R-:W-:Y:S01]  /*88f0*/  LOP3.LUT R6, R4, R11, RZ, 0x3c, !PT ;  /* 0x0000000b04067212 */ /* 0x000fe200078e3cff */
[--C-:B------:R-:W-:Y:S01]  /*8900*/  IMAD.X R5, RZ, RZ, R3.reuse, P1 ;  /* 0x000000ffff057224 */ /* 0x100fe200008e0603 */
[----:B------:R-:W-:Y:S01]  /*8910*/  LOP3.LUT R8, R8, R9, RZ, 0x3c, !PT ;  /* 0x0000000908087212 */ /* 0x000fe200078e3cff */
[----:B------:R-:W-:Y:S01]  /*8920*/  IMAD.X R7, RZ, RZ, R3, P2 ;  /* 0x000000ffff077224 */ /* 0x000fe200010e0603 */
[----:B------:R-:W-:Y:S02]  /*8930*/  LOP3.LUT R4, R13, R30, RZ, 0x3c, !PT ;  /* 0x0000001e0d047212 */ /* 0x000fe400078e3cff */
[-C--:B------:R-:W-:Y:S02]  /*8940*/  IADD3.X R9, RZ, R3.reuse, RZ, P3, !PT ;  /* 0x00000003ff097210 */ /* 0x080fe40001ffe4ff */
[----:B------:R-:W-:Y:S02]  /*8950*/  MOV R30, R2 ;  /* 0x00000002001e7202 */ /* 0x000fe40000000f00 */
[----:B------:R-:W-:-:S02]  /*8960*/  MOV R56, R4 ;  /* 0x0000000400387202 */ /* 0x000fc40000000f00 */
[----:B----4-:R-:W-:Y:S01]  /*8970*/  LOP3.LUT R3, R25, 0x2, RZ, 0x3c, !PT ;  /* 0x0000000219037812 */ /* 0x010fe200078e3cff */
[----:B------:R-:W-:Y:S01]  /*8980*/  SHFL.IDX PT, R54, R92, R25, 0x1c1f ;  /* 0x001c1f195c367589 */ /* 0x000fe200000e0000 */
[----:B------:R-:W-:-:S03]  /*8990*/  MOV R66, R6 ;  /* 0x0000000600427202 */ /* 0x000fc60000000f00 */
[----:B------:R-:W0:Y:S01]  /*89a0*/  SHFL.IDX PT, R55, R88, R3, 0x1c1f ;  /* 0x001c1f0358377589 */ /* 0x000e2200000e0000 */
[----:B------:R-:W-:-:S03]  /*89b0*/  MOV R67, R8 ;  /* 0x0000000800437202 */ /* 0x000fc60000000f00 */
[----:B------:R0:W-:Y:S04]  /*89c0*/  SHFL.IDX PT, R38, R52, R25, 0x1c1f ;  /* 0x001c1f1934267589 */ /* 0x0001e800000e0000 */
[----:B------:R-:W1:Y:S04]  /*89d0*/  SHFL.IDX PT, R39, R60, R3, 0x1c1f ;  /* 0x001c1f033c277589 */ /* 0x000e6800000e0000 */
[----:B------:R-:W-:Y:S04]  /*89e0*/  SHFL.IDX PT, R62, R62, R25, 0x1c1f ;  /* 0x001c1f193e3e7589 */ /* 0x000fe800000e0000 */
[----:B------:R-:W2:Y:S04]  /*89f0*/  SHFL.IDX PT, R63, R82, R3, 0x1c1f ;  /* 0x001c1f03523f7589 */ /* 0x000ea800000e0000 */
[----:B------:R-:W-:Y:S04]  /*8a00*/  SHFL.IDX PT, R32, R32, R25, 0x1c1f ;  /* 0x001c1f1920207589 */ /* 0x000fe800000e0000 */
[----:B------:R-:W4:Y:S04]  /*8a10*/  SHFL.IDX PT, R33, R36, R3, 0x1c1f ;  /* 0x001c1f0324217589 */ /* 0x000f2800000e0000 */
[----:B------:R-:W-:Y:S04]  /*8a20*/  SHFL.IDX PT, R2, R94, R25, 0x1c1f ;  /* 0x001c1f195e027589 */ /* 0x000fe800000e0000 */
[----:B------:R-:W-:Y:S04]  /*8a30*/  SHFL.IDX PT, R44, R78, R25, 0x1c1f ;  /* 0x001c1f194e2c7589 */ /* 0x000fe800000e0000 */
[----:B------:R-:W3:Y:S04]  /*8a40*/  SHFL.IDX PT, R5, R90, R3, 0x1c1f ;  /* 0x001c1f035a057589 */ /* 0x000ee800000e0000 */
[----:B------:R-:W-:Y:S04]  /*8a50*/  SHFL.IDX PT, R10, R10, R25, 0x1c1f ;  /* 0x001c1f190a0a7589 */ /* 0x000fe800000e0000 */
[----:B------:R-:W3:Y:S04]  /*8a60*/  SHFL.IDX PT, R45, R74, R3, 0x1c1f ;  /* 0x001c1f034a2d7589 */ /* 0x000ee800000e0000 */
[----:B------:R-:W-:Y:S04]  /*8a70*/  SHFL.IDX PT, R28, R28, R25, 0x1c1f ;  /* 0x001c1f191c1c7589 */ /* 0x000fe800000e0000 */
[----:B------:R-:W3:Y:S04]  /*8a80*/  SHFL.IDX PT, R13, R64, R3, 0x1c1f ;  /* 0x001c1f03400d7589 */ /* 0x000ee800000e0000 */
[----:B------:R-:W3:Y:S04]  /*8a90*/  SHFL.IDX PT, R29, R42, R3, 0x1c1f ;  /* 0x001c1f032a1d7589 */ /* 0x000ee800000e0000 */
[----:B------:R-:W-:Y:S04]  /*8aa0*/  SHFL.IDX PT, R4, R86, R25, 0x1c1f ;  /* 0x001c1f1956047589 */ /* 0x000fe800000e0000 */
[----:B------:R-:W-:Y:S04]  /*8ab0*/  SHFL.IDX PT, R48, R48, R25, 0x1c1f ;  /* 0x001c1f1930307589 */ /* 0x000fe800000e0000 */
[----:B------:R-:W3:Y:S04]  /*8ac0*/  SHFL.IDX PT, R7, R84, R3, 0x1c1f ;  /* 0x001c1f0354077589 */ /* 0x000ee800000e0000 */
[----:B------:R-:W-:Y:S04]  /*8ad0*/  SHFL.IDX PT, R12, R12, R25, 0x1c1f ;  /* 0x001c1f190c0c7589 */ /* 0x000fe800000e0000 */
[----:B------:R-:W3:Y:S04]  /*8ae0*/  SHFL.IDX PT, R49, R68, R3, 0x1c1f ;  /* 0x001c1f0344317589 */ /* 0x000ee800000e0000 */
[----:B------:R1:W3:Y:S04]  /*8af0*/  SHFL.IDX PT, R15, R40, R3, 0x1c1f ;  /* 0x001c1f03280f7589 */ /* 0x0002e800000e0000 */
[----:B------:R-:W-:Y:S04]  /*8b00*/  SHFL.IDX PT, R6, R80, R25, 0x1c1f ;  /* 0x001c1f1950067589 */ /* 0x000fe800000e0000 */
[----:B------:R-:W3:Y:S04]  /*8b10*/  SHFL.IDX PT, R9, R76, R3, 0x1c1f ;  /* 0x001c1f034c097589 */ /* 0x000ee800000e0000 */
[----:B------:R-:W-:Y:S04]  /*8b20*/  SHFL.IDX PT, R14, R14, R25, 0x1c1f ;  /* 0x001c1f190e0e7589 */ /* 0x000fe800000e0000 */
[----:B------:R-:W3:Y:S04]  /*8b30*/  SHFL.IDX PT, R21, R46, R3, 0x1c1f ;  /* 0x001c1f032e157589 */ /* 0x000ee800000e0000 */
[----:B------:R-:W-:Y:S04]  /*8b40*/  SHFL.IDX PT, R8, R72, R25, 0x1c1f ;  /* 0x001c1f1948087589 */ /* 0x000fe800000e0000 */
[----:B------:R-:W-:Y:S04]  /*8b50*/  SHFL.IDX PT, R24, R24, R25, 0x1c1f ;  /* 0x001c1f1918187589 */ /* 0x000fe800000e0000 */
[----:B------:R-:W3:Y:S04]  /*8b60*/  SHFL.IDX PT, R11, R70, R3, 0x1c1f ;  /* 0x001c1f03460b7589 */ /* 0x000ee800000e0000 */
[----:B------:R-:W-:Y:S04]  /*8b70*/  SHFL.IDX PT, R26, R26, R25, 0x1c1f ;  /* 0x001c1f191a1a7589 */ /* 0x000fe800000e0000 */
[----:B------:R3:W-:Y:S04]  /*8b80*/  SHFL.IDX PT, R27, R34, R3, 0x1c1f ;  /* 0x001c1f03221b7589 */ /* 0x0007e800000e0000 */
[----:B------:R-:W3:Y:S01]  /*8b90*/  SHFL.IDX PT, R59, R20, R3, 0x1c1f ;  /* 0x001c1f03143b7589 */ /* 0x000ee200000e0000 */
[----:B0-----:R-:W-:-:S02]  /*8ba0*/  SEL R52, R54, R55, P0 ;  /* 0x0000003736347207 */ /* 0x001fc40000000000 */
[----:B-1----:R-:W-:Y:S02]  /*8bb0*/  SEL R40, R38, R39, P0 ;  /* 0x0000002726287207 */ /* 0x002fe40000000000 */
[----:B------:R-:W-:Y:S02]  /*8bc0*/  SEL R54, R55, R54, P0 ;  /* 0x0000003637367207 */ /* 0x000fe40000000000 */
[----:B--2---:R-:W-:Y:S02]  /*8bd0*/  SEL R60, R62, R63, P0 ;  /* 0x0000003f3e3c7207 */ /* 0x004fe40000000000 */
[----:B------:R-:W-:Y:S02]  /*8be0*/  SEL R38, R39, R38, P0 ;  /* 0x0000002627267207 */ /* 0x000fe40000000000 */
[----:B----4-:R-:W-:Y:S02]  /*8bf0*/  SEL R36, R32, R33, P0 ;  /* 0x0000002120247207 */ /* 0x010fe40000000000 */
[----:B---3--:R-:W-:-:S02]  /*8c00*/  SEL R53, R2, R5, P0 ;  /* 0x0000000502357207 */ /* 0x008fc40000000000 */
        /* <DEDUP_REMOVED lines=25> */
[----:B------:R-:W-:Y:S02]  /*8da0*/  F2FP.BF16.F32.PACK_AB R4, R53, R52 ;  /* 0x000000343504723e */ /* 0x000fe400000010ff */
[----:B------:R-:W-:Y:S02]  /*8db0*/  F2FP.BF16.F32.PACK_AB R5, R41, R40 ;  /* 0x000000282905723e */ /* 0x000fe400000010ff */
[----:B------:R-:W-:Y:S02]  /*8dc0*/  F2FP.BF16.F32.PACK_AB R6, R55, R54 ;  /* 0x000000363706723e */ /* 0x000fe400000010ff */
[----:B------:R-:W-:Y:S02]  /*8dd0*/  F2FP.BF16.F32.PACK_AB R7, R39, R38 ;  /* 0x000000262707723e */ /* 0x000fe400000010ff */
[----:B------:R-:W-:-:S02]  /*8de0*/  F2FP.BF16.F32.PACK_AB R8, R61, R60 ;  /* 0x0000003c3d08723e */ /* 0x000fc400000010ff */
[----:B------:R-:W-:Y:S02]  /*8df0*/  F2FP.BF16.F32.PACK_AB R9, R37, R36 ;  /* 0x000000242509723e */ /* 0x000fe400000010ff */
        /* <DEDUP_REMOVED lines=9> */
[----:B------:R-:W-:Y:S01]  /*8e90*/  F2FP.BF16.F32.PACK_AB R27, R3, R2 ;  /* 0x00000002031b723e */ /* 0x000fe200000010ff */
[----:B------:R-:W-:Y:S04]  /*8ea0*/  STSM.16.M88.4 [R30], R4 ;  /* 0x000000041e007844 */ /* 0x000fe80000000200 */
[----:B------:R-:W-:Y:S04]  /*8eb0*/  STSM.16.M88.4 [R67], R8 ;  /* 0x0000000843007844 */ /* 0x000fe80000000200 */
[----:B------:R-:W-:Y:S04]  /*8ec0*/  STSM.16.M88.4 [R66], R12 ;  /* 0x0000000c42007844 */ /* 0x000fe80000000200 */
[----:B------:R0:W-:Y:S01]  /*8ed0*/  STSM.16.M88.4 [R56], R24 ;  /* 0x0000001838007844 */ /* 0x0001e20000000200 */
[----:B------:R-:W-:Y:S01]  /*8ee0*/  BAR.SYNC.DEFER_BLOCKING 0x1, 0x180 ;  /* 0x0046000000007b1d */ /* 0x000fe20000010000 */
[----:B------:R-:W-:-:S04]  /*8ef0*/  ISETP.NE.U32.AND P1, PT, RZ, UR10, PT ;  /* 0x0000000aff007c0c */ /* 0x000fc8000bf25070 */
[----:B------:R-:W-:Y:S01]  /*8f00*/  ISETP.NE.AND.EX P0, PT, RZ, UR11, PT, P1 ;  /* 0x0000000bff007c0c */ /* 0x000fe2000bf05310 */
[----:B------:R-:W-:Y:S02]  /*8f10*/  IMAD.U32 R64, RZ, RZ, UR7 ;  /* 0x00000007ff407e24 */ /* 0x000fe4000f8e00ff */
[----:B0-----:R-:W0:Y:S10]  /*8f20*/  LDC R56, c[0x0][0xbe8] ;  /* 0x0002fa00ff387b82 */ /* 0x001e340000000800 */
[----:B------:R-:W2:Y:S01]  /*8f30*/  @P0 LDG.E R59, desc[UR48][R64.64] ;  /* 0x00000030403b0981 */ /* 0x000ea2000c1e1900 */
[----:B------:R-:W-:-:S04]  /*8f40*/  UISETP.NE.U32.AND UP0, UPT, UR8, URZ, UPT ;  /* 0x0000003f0800728c */ /* 0x000fc8000bf05070 */
[----:B------:R-:W-:Y:S01]  /*8f50*/  UISETP.NE.AND.EX UP0, UPT, UR9, URZ, UPT, UP0 ;  /* 0x0000003f0900728c */ /* 0x000fe2000bf05300 */
[----:B0-----:R-:W-:-:S10]  /*8f60*/  ISETP.NE.AND P1, PT, R56, 0x1, PT ;  /* 0x000000013800780c */ /* 0x001fd40003f25270 */
[----:B------:R-:W-:-:S04]  /*8f70*/  @UP0 UIADD3 UR8, UP1, UR4, UR8, URZ ;  /* 0x0000000804080290 */ /* 0x000fc8000ff3e03f */
[----:B------:R-:W-:Y:S01]  /*8f80*/  @UP0 UIADD3.X UR9, UR12, UR9, URZ, UP1, !UPT ;  /* 0x000000090c090290 */ /* 0x000fe20008ffe43f */
[----:B------:R-:W0:Y:S01]  /*8f90*/  @P1 LDC R6, c[0x0][0xbec] ;  /* 0x0002fb00ff061b82 */ /* 0x000e220000000800 */
[----:B------:R-:W-:Y:S01]  /*8fa0*/  UISETP.GT.AND UP1, UPT, UR44, 0x1, UPT ;  /* 0x000000012c00788c */ /* 0x000fe2000bf24270 */
[----:B------:R-:W-:-:S06]  /*8fb0*/  UMOV UR16, 0x9b8 ;  /* 0x000009b800107882 */ /* 0x000fcc0000000000 */
[----:B------:R-:W1:Y:S01]  /*8fc0*/  @P1 LDC R11, c[0x0][0xbf0] ;  /* 0x0002fc00ff0b1b82 */ /* 0x000e620000000800 */
[----:B------:R-:W-:Y:S01]  /*8fd0*/  USEL UR16, UR16, 0x978, UP1 ;  /* 0x0000097810107887 */ /* 0x000fe20008800000 */
[----:B------:R-:W-:Y:S01]  /*8fe0*/  PLOP3.LUT P4, PT, PT, PT, UP0, 0x80, 0x0 ;  /* 0x000000000000781c */ /* 0x000fe20003f8f008 */
[----:B------:R-:W-:Y:S01]  /*8ff0*/  UISETP.NE.U32.AND UP0, UPT, UR10, URZ, UPT ;  /* 0x0000003f0a00728c */ /* 0x000fe2000bf05070 */
[----:B------:R-:W-:Y:S01]  /*9000*/  IMAD.U32 R13, RZ, RZ, UR41 ;  /* 0x00000029ff0d7e24 */ /* 0x000fe2000f8e00ff */
[----:B------:R-:W-:Y:S01]  /*9010*/  ULDC UR4, c[0x0][0xa88] ;  /* 0x0002a20000047ab9 */ /* 0x000fe20000000800 */
[----:B------:R-:W-:Y:S01]  /*9020*/  IMAD.U32 R4, RZ, RZ, UR8 ;  /* 0x00000008ff047e24 */ /* 0x000fe2000f8e00ff */
[----:B------:R-:W-:Y:S01]  /*9030*/  UISETP.NE.AND.EX UP0, UPT, UR11, URZ, UPT, UP0 ;  /* 0x0000003f0b00728c */ /* 0x000fe2000bf05300 */
[----:B------:R-:W-:Y:S01]  /*9040*/  IMAD.U32 R9, RZ, RZ, UR4 ;  /* 0x00000004ff097e24 */ /* 0x000fe2000f8e00ff */
[----:B------:R-:W-:Y:S01]  /*9050*/  UMOV UR4, URZ ;  /* 0x0000003f00047c82 */ /* 0x000fe20008000000 */
[----:B------:R-:W-:Y:S01]  /*9060*/  IMAD.U32 R5, RZ, RZ, UR9 ;  /* 0x00000009ff057e24 */ /* 0x000fe2000f8e00ff */
[----:B------:R-:W-:Y:S01]  /*9070*/  USEL UR7, UR43, URZ, UP1 ;  /* 0x0000003f2b077287 */ /* 0x000fe20008800000 */
[----:B------:R-:W-:Y:S01]  /*9080*/  IMAD R13, R13, 0xc0, R69 ;  /* 0x000000c00d0d7824 */ /* 0x000fe200078e0245 */
[----:B------:R-:W-:Y:S01]  /*9090*/  ULDC.64 UR10, c[0x0][UR16+0x218] ;  /* 0x00008600100a7abb */ /* 0x000fe20008000a00 */
[----:B------:R-:W-:Y:S01]  /*90a0*/  ULDC.64 UR14, c[0x0][UR16+0x228] ;  /* 0x00008a00100e7abb */ /* 0x000fe20008000a00 */
[----:B------:R-:W-:Y:S01]  /*90b0*/  USEL UR39, UR39, URZ, !UP0 ;  /* 0x0000003f27277287 */ /* 0x000fe2000c000000 */
[----:B------:R0:W5:Y:S01]  /*90c0*/  @P4 LDG.E R9, desc[UR48][R4.64] ;  /* 0x0000003004094981 */ /* 0x000162000c1e1900 */
[----:B------:R-:W-:Y:S01]  /*90d0*/  ULDC.64 UR12, c[0x0][UR16+0x220] ;  /* 0x00008800100c7abb */ /* 0x000fe20008000a00 */
[----:B------:R-:W-:-:S02]  /*90e0*/  UIMAD.WIDE.U32 UR8, UR10, UR42, URZ ;  /* 0x0000002a0a0872a5 */ /* 0x000fc4000f8e003f */
[----:B------:R-:W-:Y:S02]  /*90f0*/  UIMAD.WIDE.U32 UR18, UR14, UR7, URZ ;  /* 0x000000070e1272a5 */ /* 0x000fe4000f8e003f */
[----:B------:R-:W-:Y:S02]  /*9100*/  UIMAD UR10, UR11, UR42, URZ ;  /* 0x0000002a0b0a72a4 */ /* 0x000fe4000f8e023f */
[----:B------:R-:W-:Y:S01]  /*9110*/  UIMAD UR14, UR15, UR7, URZ ;  /* 0x000000070f0e72a4 */ /* 0x000fe2000f8e023f */
[----:B0-----:R-:W-:Y:S01]  /*9120*/  @P1 IMAD.HI.U32 R4, R13, R6, RZ ;  /* 0x000000060d041227 */ /* 0x001fe200078e00ff */
[----:B------:R-:W-:Y:S02]  /*9130*/  USEL UR40, UR40, URZ, !UP0 ;  /* 0x0000003f28287287 */ /* 0x000fe4000c000000 */
[----:B------:R-:W-:Y:S01]  /*9140*/  UIMAD UR7, UR13, UR39, URZ ;  /* 0x000000270d0772a4 */ /* 0x000fe2000f8e023f */
[----:B------:R-:W-:Y:S01]  /*9150*/  IMAD.MOV.U32 R7, RZ, RZ, R13 ;  /* 0x000000ffff077224 */ /* 0x000fe200078e000d */
[----:B------:R-:W-:Y:S01]  /*9160*/  UIADD3 UR9, UR9, UR10, URZ ;  /* 0x0000000a09097290 */ /* 0x000fe2000fffe03f */
[----:B-1----:R-:W-:Y:S01]  /*9170*/  @P1 SHF.R.U32.HI R7, RZ, R11, R4 ;  /* 0x0000000bff071219 */ /* 0x002fe20000011604 */
[----:B------:R-:W-:-:S02]  /*9180*/  UIMAD.WIDE.U32 UR10, UR12, UR39, URZ ;  /* 0x000000270c0a72a5 */ /* 0x000fc4000f8e003f */
[----:B------:R-:W-:Y:S02]  /*9190*/  UIMAD UR7, UR12, UR40, UR7 ;  /* 0x000000280c0772a4 */ /* 0x000fe4000f8e0207 */
[----:B------:R-:W-:Y:S01]  /*91a0*/  UIADD3 UR14, UR19, UR14, URZ ;  /* 0x0000000e130e7290 */ /* 0x000fe2000fffe03f */
[----:B------:R-:W-:Y:S01]  /*91b0*/  IMAD.U32 R4, RZ, RZ, UR18 ;  /* 0x00000012ff047e24 */ /* 0x000fe2000f8e00ff */
[----:B------:R-:W-:Y:S01]  /*91c0*/  UIADD3 UR7, UR11, UR7, URZ ;  /* 0x000000070b077290 */ /* 0x000fe2000fffe03f */
[--C-:B------:R-:W-:Y:S02]  /*91d0*/  IMAD.MOV R11, RZ, RZ, -R7.reuse ;  /* 0x000000ffff0b7224 */ /* 0x100fe400078e0a07 */
[----:B------:R-:W-:Y:S01]  /*91e0*/  IMAD.U32 R5, RZ, RZ, UR19 ;  /* 0x00000013ff057e24 */ /* 0x000fe2000f8e00ff */
[----:B------:R-:W-:Y:S01]  /*91f0*/  SHF.R.S32.HI R5, RZ, 0x1f, R7 ;  /* 0x0000001fff057819 */ /* 0x000fe20000011407 */
[----:B------:R-:W-:Y:S02]  /*9200*/  IMAD R11, R56, R11, R13 ;  /* 0x0000000b380b7224 */ /* 0x000fe400078e020d */
[----:B------:R-:W-:-:S03]  /*9210*/  IMAD.U32 R8, RZ, RZ, UR14 ;  /* 0x0000000eff087e24 */ /* 0x000fc6000f8e00ff */
[----:B------:R-:W-:Y:S01]  /*9220*/  SHF.R.S32.HI R6, RZ, 0x1f, R11 ;  /* 0x0000001fff067819 */ /* 0x000fe2000001140b */
[----:B------:R-:W-:Y:S01]  /*9230*/  IMAD.U32 R15, RZ, RZ, UR41 ;  /* 0x00000029ff0f7e24 */ /* 0x000fe2000f8e00ff */
[----:B--2---:R-:W-:-:S13]  /*9240*/  @P0 R2UR UR4, R59 ;  /* 0x000000003b0402ca */ /* 0x004fda00000e0000 */
[----:B------:R-:W-:Y:S02]  /*9250*/  UIADD3 UR8, UP0, UP2, UR10, UR8, UR4 ;  /* 0x000000080a087290 */ /* 0x000fe4000fa1e004 */
[----:B------:R-:W-:Y:S01]  /*9260*/  USHF.R.S32.HI UR12, URZ, 0x1f, UR4 ;  /* 0x0000001f3f0c7899 */ /* 0x000fe20008011404 */
[----:B------:R-:W-:Y:S01]  /*9270*/  ULDC.64 UR10, c[0x0][0xba8] ;  /* 0x0002ea00000a7ab9 */ /* 0x000fe20000000a00 */
[----:B------:R-:W-:Y:S02]  /*9280*/  @!UP1 ULDC UR10, c[0x0][0xb50] ;  /* 0x0002d400000a9ab9 */ /* 0x000fe40000000800 */
[----:B------:R-:W-:Y:S01]  /*9290*/  UIADD3.X UR7, UR7, UR9, UR12, UP0, UP2 ;  /* 0x0000000907077290 */ /* 0x000fe200087e440c */
[----:B------:R-:W-:Y:S01]  /*92a0*/  IADD3 R4, P2, P3, R7, UR8, R4 ;  /* 0x0000000807047c10 */ /* 0x000fe2000fb5e004 */
[----:B------:R-:W-:Y:S01]  /*92b0*/  @!UP1 ULDC UR11, c[0x0][0xb54] ;  /* 0x0002d500000b9ab9 */ /* 0x000fe20000000800 */
[----:B------:R-:W-:Y:S02]  /*92c0*/  ULDC.64 UR8, c[0x0][UR16+0x210] ;  /* 0x0000840010087abb */ /* 0x000fe40008000a00 */
[----:B------:R-:W-:Y:S01]  /*92d0*/  IMAD R7, R11, UR9, RZ ;  /* 0x000000090b077c24 */ /* 0x000fe2000f8e02ff */
[----:B------:R-:W-:-:S03]  /*92e0*/  IADD3.X R5, R5, UR7, R8, P2, P3 ;  /* 0x0000000705057c10 */ /* 0x000fc600097e6408 */
[----:B------:R-:W-:Y:S02]  /*92f0*/  IMAD R7, R6, UR8, R7 ;  /* 0x0000000806077c24 */ /* 0x000fe4000f8e0207 */
[----:B------:R-:W-:-:S04]  /*9300*/  IMAD.WIDE.U32 R4, R11, UR8, R4 ;  /* 0x000000080b047c25 */ /* 0x000fc8000f8e0004 */
[----:B------:R-:W-:Y:S01]  /*9310*/  IMAD.IADD R5, R5, 0x1, R7 ;  /* 0x0000000105057824 */ /* 0x000fe200078e0207 */
[----:B------:R-:W-:-:S04]  /*9320*/  LEA R8, P2, R4, UR10, 0x2 ;  /* 0x0000000a04087c11 */ /* 0x000fc8000f8410ff */
[----:B------:R-:W-:Y:S01]  /*9330*/  LEA.HI.X R10, R4, UR11, R5, 0x2, P2 ;  /* 0x0000000b040a7c11 */ /* 0x000fe200090f1405 */
[----:B------:R-:W-:Y:S08]  /*9340*/  @P4 BRA `(.L_x_163) ;  /* 0x0000000000104947 */ /* 0x000ff00003800000 */
[----:B------:R-:W-:Y:S05]  /*9350*/  @!P0 BRA `(.L_x_163) ;  /* 0x00000000000c8947 */ /* 0x000fea0003800000 */
[----:B------:R-:W2:Y:S04]  /*9360*/  LDG.E R4, desc[UR48][R64.64] ;  /* 0x0000003040047981 */ /* 0x000ea8000c1e1900 */
[----:B-----5:R-:W2:Y:S02]  /*9370*/  LDG.E R9, desc[UR48][R64.64+0x4] ;  /* 0x0000043040097981 */ /* 0x020ea4000c1e1900 */
[----:B--2---:R-:W-:-:S07]  /*9380*/  IMAD.IADD R9, R9, 0x1, -R4 ;  /* 0x0000000109097824 */ /* 0x004fce00078e0a04 */
.L_x_163:
[----:B------:R-:W2:Y:S01]  /*9390*/  LDL R12, [R1+0x14] ;  /* 0x00001400010c7983 */ /* 0x000ea20000100800 */
[----:B------:R-:W0:Y:S03]  /*93a0*/  S2R R4, SR_TID.X ;  /* 0x0000000000047919 */ /* 0x000e260000002100 */
[----:B------:R-:W-:Y:S04]  /*93b0*/  SHFL.IDX PT, R5, R10, RZ, 0x1c1f ;  /* 0x001c1fff0a057589 */ /* 0x000fe800000e0000 */
[----:B------:R-:W-:Y:S04]  /*93c0*/  SHFL.IDX PT, R6, R8, 0x1, 0x1c1f ;  /* 0x003c1f0008067f89 */ /* 0x000fe800000e0000 */
[----:B------:R-:W-:Y:S01]  /*93d0*/  SHFL.IDX PT, R7, R10, 0x1, 0x1c1f ;  /* 0x003c1f000a077f89 */ /* 0x000fe200000e0000 */
[----:B0-----:R-:W-:-:S05]  /*93e0*/  VIADD R14, R4, 0xffffff80 ;  /* 0xffffff80040e7836 */ /* 0x001fca0000000000 */
[----:B------:R-:W-:-:S04]  /*93f0*/  SHF.R.S32.HI R11, RZ, 0x1f, R14 ;  /* 0x0000001fff0b7819 */ /* 0x000fc8000001140e */
[----:B------:R-:W-:Y:S01]  /*9400*/  LEA.HI R11, R11, R14, RZ, 0x7 ;  /* 0x0000000e0b0b7211 */ /* 0x000fe200078f38ff */
[----:B------:R-:W0:Y:S03]  /*9410*/  SHFL.IDX PT, R4, R8, RZ, 0x1c1f ;  /* 0x001c1fff08047589 */ /* 0x000e2600000e0000 */
[----:B------:R-:W-:Y:S01]  /*9420*/  LOP3.LUT R11, R11, 0xffffff80, RZ, 0xc0, !PT ;  /* 0xffffff800b0b7812 */ /* 0x000fe200078ec0ff */
[----:B-----5:R-:W-:-:S03]  /*9430*/  IMAD R30, R9, R56, RZ ;  /* 0x00000038091e7224 */ /* 0x020fc600078e02ff */
[----:B------:R-:W-:-:S04]  /*9440*/  IADD3 R11, R14, -R11, RZ ;  /* 0x8000000b0e0b7210 */ /* 0x000fc80007ffe0ff */
[----:B------:R-:W-:Y:S01]  /*9450*/  LOP3.LUT P0, RZ, R11, 0x3, RZ, 0xc0, !PT ;  /* 0x000000030bff7812 */ /* 0x000fe2000780c0ff */
[----:B--2---:R-:W-:-:S04]  /*9460*/  IMAD R15, R15, 0xc0, R12 ;  /* 0x000000c00f0f7824 */ /* 0x004fc800078e020c */
[C---:B------:R-:W-:Y:S01]  /*9470*/  VIADD R25, R15.reuse, 0x8 ;  /* 0x000000080f197836 */ /* 0x040fe20000000000 */
[----:B------:R-:W-:-:S04]  /*9480*/  ISETP.GE.OR P2, PT, R15, R30, P0 ;  /* 0x0000001e0f00720c */ /* 0x000fc80000746670 */
[----:B------:R-:W-:-:S09]  /*9490*/  ISETP.GE.OR P0, PT, R25, R30, P0 ;  /* 0x0000001e1900720c */ /* 0x000fd20000706670 */
[----:B0-----:R0:W-:Y:S04]  /*94a0*/  @!P2 ST.E desc[UR48][R4.64], R57 ;  /* 0x000000390400a985 */ /* 0x0011e8000c101930 */
[----:B------:R0:W-:Y:S01]  /*94b0*/  @!P0 ST.E desc[UR48][R6.64], R58 ;  /* 0x0000003a06008985 */ /* 0x0001e2000c101930 */
[----:B------:R-:W-:-:S13]  /*94c0*/  PLOP3.LUT P0, PT, PT, PT, UP1, 0x80, 0x0 ;  /* 0x000000000000781c */ /* 0x000fda0003f0f018 */
[----:B0-----:R-:W-:Y:S05]  /*94d0*/  @P0 BRA `(.L_x_164) ;  /* 0x0000000400cc0947 */ /* 0x001fea0003800000 */
[----:B------:R-:W0:Y:S01]  /*94e0*/  S2R R11, SR_TID.X ;  /* 0x00000000000b7919 */ /* 0x000e220000002100 */
[----:B------:R-:W1:Y:S01]  /*94f0*/  @P1 LDC R29, c[0x0][0xbf0] ;  /* 0x0002fc00ff1d1b82 */ /* 0x000e620000000800 */
[----:B------:R-:W-:Y:S01]  /*9500*/  ULDC.64 UR10, c[0x0][0xaa0] ;  /* 0x0002a800000a7ab9 */ /* 0x000fe20000000a00 */
[----:B0-----:R-:W-:-:S05]  /*9510*/  VIADD R11, R11, 0xffffff80 ;  /* 0xffffff800b0b7836 */ /* 0x001fca0000000000 */
[----:B------:R-:W-:-:S04]  /*9520*/  SHF.R.S32.HI R59, RZ, 0x1f, R11 ;  /* 0x0000001fff3b7819 */ /* 0x000fc8000001140b */
[----:B------:R-:W-:-:S04]  /*9530*/  LEA.HI R59, R59, R11, RZ, 0x3 ;  /* 0x0000000b3b3b7211 */ /* 0x000fc800078f18ff */
[----:B------:R-:W-:-:S05]  /*9540*/  SHF.R.S32.HI R59, RZ, 0x3, R59 ;  /* 0x00000003ff3b7819 */ /* 0x000fca000001143b */
[----:B------:R-:W-:-:S04]  /*9550*/  IMAD R3, R59, 0x40, R17 ;  /* 0x000000403b037824 */ /* 0x000fc800078e0211 */
[----:B------:R-:W-:-:S03]  /*9560*/  IMAD.WIDE R50, R3, 0x2, R50 ;  /* 0x0000000203327825 */ /* 0x000fc600078e0232 */
[C---:B------:R-:W-:Y:S02]  /*9570*/  IADD3 R9, P0, R50.reuse, 0x1800, RZ ;  /* 0x0000180032097810 */ /* 0x040fe40007f1e0ff */
[C---:B------:R-:W-:Y:S02]  /*9580*/  IADD3 R13, P2, R50.reuse, 0x3000, RZ ;  /* 0x00003000320d7810 */ /* 0x040fe40007f5e0ff */
[----:B------:R-:W-:Y:S02]  /*9590*/  LOP3.LUT R5, R50, 0x380, RZ, 0xc0, !PT ;  /* 0x0000038032057812 */ /* 0x000fe400078ec0ff */
[----:B------:R-:W-:Y:S02]  /*95a0*/  LOP3.LUT R8, R9, 0x380, RZ, 0xc0, !PT ;  /* 0x0000038009087812 */ /* 0x000fe400078ec0ff */
[----:B------:R-:W-:Y:S02]  /*95b0*/  LOP3.LUT R12, R13, 0x380, RZ, 0xc0, !PT ;  /* 0x000003800d0c7812 */ /* 0x000fe400078ec0ff */
[----:B------:R-:W-:-:S02]  /*95c0*/  SHF.R.U64 R5, R5, 0x3, RZ ;  /* 0x0000000305057819 */ /* 0x000fc400000012ff */
[----:B------:R-:W-:Y:S02]  /*95d0*/  SHF.R.U64 R8, R8, 0x3, RZ ;  /* 0x0000000308087819 */ /* 0x000fe400000012ff */
[----:B------:R-:W-:Y:S02]  /*95e0*/  SHF.R.U64 R12, R12, 0x3, RZ ;  /* 0x000000030c0c7819 */ /* 0x000fe400000012ff */
[----:B------:R-:W-:Y:S01]  /*95f0*/  LOP3.LUT R4, R5, R50, RZ, 0x3c, !PT ;  /* 0x0000003205047212 */ /* 0x000fe200078e3cff */
[--C-:B------:R-:W-:Y:S01]  /*9600*/  IMAD.MOV.U32 R5, RZ, RZ, R51.reuse ;  /* 0x000000ffff057224 */ /* 0x100fe200078e0033 */
[----:B------:R-:W-:Y:S01]  /*9610*/  LOP3.LUT R8, R8, R9, RZ, 0x3c, !PT ;  /* 0x0000000908087212 */ /* 0x000fe200078e3cff */
[--C-:B------:R-:W-:Y:S01]  /*9620*/  IMAD.X R9, RZ, RZ, R51.reuse, P0 ;  /* 0x000000ffff097224 */ /* 0x100fe200000e0633 */
[----:B------:R-:W-:Y:S01]  /*9630*/  LOP3.LUT R12, R12, R13, RZ, 0x3c, !PT ;  /* 0x0000000d0c0c7212 */ /* 0x000fe200078e3cff */
[----:B------:R-:W-:Y:S02]  /*9640*/  IMAD.X R13, RZ, RZ, R51, P2 ;  /* 0x000000ffff0d7224 */ /* 0x000fe400010e0633 */
[----:B------:R-:W2:Y:S04]  /*9650*/  LD.E.128 R4, desc[UR48][R4.64] ;  /* 0x0000003004047980 */ /* 0x000ea8000c101d00 */
[----:B------:R-:W3:Y:S04]  /*9660*/  LD.E.128 R8, desc[UR48][R8.64] ;  /* 0x0000003008087980 */ /* 0x000ee8000c101d00 */
[----:B------:R-:W4:Y:S01]  /*9670*/  LD.E.128 R12, desc[UR48][R12.64] ;  /* 0x000000300c0c7980 */ /* 0x000f22000c101d00 */
[----:B------:R-:W-:-:S04]  /*9680*/  IADD3 R3, P0, R50, 0x4800, RZ ;  /* 0x0000480032037810 */ /* 0x000fc80007f1e0ff */
[----:B------:R-:W-:Y:S01]  /*9690*/  LOP3.LUT R2, R3, 0x380, RZ, 0xc0, !PT ;  /* 0x0000038003027812 */ /* 0x000fe200078ec0ff */
[----:B------:R-:W-:Y:S01]  /*96a0*/  UIMAD UR7, UR12, UR10, URZ ;  /* 0x0000000a0c0772a4 */ /* 0x000fe2000f8e023f */
[----:B------:R-:W-:Y:S02]  /*96b0*/  IMAD.U32 R21, RZ, RZ, UR41 ;  /* 0x00000029ff157e24 */ /* 0x000fe4000f8e00ff */
[----:B------:R-:W-:Y:S01]  /*96c0*/  SHF.R.U64 R2, R2, 0x3, RZ ;  /* 0x0000000302027819 */ /* 0x000fe200000012ff */
[----:B------:R-:W-:Y:S01]  /*96d0*/  UIMAD.WIDE.U32 UR8, UR4, UR10, URZ ;  /* 0x0000000a040872a5 */ /* 0x000fe2000f8e003f */
[----:B------:R-:W-:Y:S01]  /*96e0*/  IMAD.X R25, RZ, RZ, R51, P0 ;  /* 0x000000ffff197224 */ /* 0x000fe200000e0633 */
[----:B------:R-:W-:Y:S01]  /*96f0*/  ULDC.64 UR12, c[0x0][0xaf0] ;  /* 0x0002bc00000c7ab9 */ /* 0x000fe20000000a00 */
[----:B------:R-:W-:Y:S02]  /*9700*/  LOP3.LUT R24, R2, R3, RZ, 0x3c, !PT ;  /* 0x0000000302187212 */ /* 0x000fe400078e3cff */
[----:B------:R-:W0:Y:S01]  /*9710*/  @P1 LDC R3, c[0x0][0xbec] ;  /* 0x0002fb00ff031b82 */ /* 0x000e220000000800 */
[----:B------:R-:W-:Y:S01]  /*9720*/  UIMAD UR7, UR4, UR11, UR7 ;  /* 0x0000000b040772a4 */ /* 0x000fe2000f8e0207 */
[----:B------:R-:W-:-:S02]  /*9730*/  IMAD R2, R16, 0x30, R59 ;  /* 0x0000003010027824 */ /* 0x000fc400078e023b */
[----:B------:R-:W-:Y:S01]  /*9740*/  ULDC.64 UR10, c[0x0][0xae8] ;  /* 0x0002ba00000a7ab9 */ /* 0x000fe20000000a00 */
[----:B------:R-:W-:Y:S01]  /*9750*/  UIADD3 UR9, UR9, UR7, URZ ;  /* 0x0000000709097290 */ /* 0x000fe2000fffe03f */
[----:B------:R-:W-:Y:S01]  /*9760*/  IMAD R28, R21, 0xc0, R2 ;  /* 0x000000c0151c7824 */ /* 0x000fe200078e0202 */
[----:B------:R-:W-:Y:S01]  /*9770*/  USHF.R.S32.HI UR4, URZ, 0x1f, UR39 ;  /* 0x0000001f3f047899 */ /* 0x000fe20008011427 */
[----:B------:R-:W5:Y:S01]  /*9780*/  LD.E.128 R24, desc[UR48][R24.64] ;  /* 0x0000003018187980 */ /* 0x000f62000c101d00 */
[----:B------:R-:W-:Y:S01]  /*9790*/  UIMAD.WIDE.U32 UR8, UR42, UR10, UR8 ;  /* 0x0000000a2a0872a5 */ /* 0x000fe2000f8e0008 */
[----:B------:R-:W-:Y:S01]  /*97a0*/  IMAD.MOV.U32 R21, RZ, RZ, R28 ;  /* 0x000000ffff157224 */ /* 0x000fe200078e001c */
[----:B------:R-:W-:Y:S01]  /*97b0*/  UIMAD UR4, UR4, UR12, URZ ;  /* 0x0000000c040472a4 */ /* 0x000fe2000f8e023f */
[----:B------:R-:W-:Y:S01]  /*97c0*/  @!PT LDS RZ, [RZ] ;  /* 0x00000000fffff984 */ /* 0x000fe20000000800 */
[----:B------:R-:W-:Y:S01]  /*97d0*/  @!PT LDS RZ, [RZ] ;  /* 0x00000000fffff984 */ /* 0x000fe20000000800 */
[----:B------:R-:W-:Y:S01]  /*97e0*/  @!PT LDS RZ, [RZ] ;  /* 0x00000000fffff984 */ /* 0x000fe20000000800 */
[----:B------:R-:W-:Y:S01]  /*97f0*/  @!PT LDS RZ, [RZ] ;  /* 0x00000000fffff984 */ /* 0x000fe20000000800 */
[----:B------:R1:W-:Y:S06]  /*9800*/  MEMBAR.ALL.CTA ;  /* 0x0000000000007992 */ /* 0x0003ec0000008000 */
[----:B-1----:R-:W1:Y:S01]  /*9810*/  FENCE.VIEW.ASYNC.S ;  /* 0x00000000000073c6 */ /* 0x002e620000000000 */
[----:B------:R-:W-:Y:S01]  /*9820*/  UIMAD UR9, UR42, UR11, UR9 ;  /* 0x0000000b2a0972a4 */ /* 0x000fe2000f8e0209 */
[----:B------:R-:W-:Y:S01]  /*9830*/  VIADD R0, R0, 0x13220 ;  /* 0x0001322000007836 */ /* 0x000fe20000000000 */
[----:B------:R-:W-:-:S02]  /*9840*/  UIMAD UR4, UR39, UR13, UR4 ;  /* 0x0000000d270472a4 */ /* 0x000fc4000f8e0204 */
[----:B------:R-:W-:Y:S01]  /*9850*/  UIMAD.WIDE.U32 UR8, UR39, UR12, UR8 ;  /* 0x0000000c270872a5 */ /* 0x000fe2000f8e0008 */
[----:B------:R-:W-:Y:S01]  /*9860*/  ULDC.64 UR10, c[0x0][0xae0] ;  /* 0x0002b800000a7ab9 */ /* 0x000fe20000000a00 */
[----:B------:R-:W-:Y:S02]  /*9870*/  PRMT R0, RZ, 0x654, R0 ;  /* 0x00000654ff007816 */ /* 0x000fe40000000000 */
[----:B------:R-:W-:Y:S01]  /*9880*/  UIADD3 UR4, UR9, UR4, URZ ;  /* 0x0000000409047290 */ /* 0x000fe2000fffe03f */
[----:B0-----:R-:W-:-:S04]  /*9890*/  @P1 IMAD.HI.U32 R2, R28, R3, RZ ;  /* 0x000000031c021227 */ /* 0x001fc800078e00ff */
[----:B------:R-:W-:Y:S01]  /*98a0*/  IMAD.U32 R3, RZ, RZ, UR9 ;  /* 0x00000009ff037e24 */ /* 0x000fe2000f8e00ff */
[----:B------:R-:W-:Y:S01]  /*98b0*/  @P1 SHF.R.U32.HI R21, RZ, R29, R2 ;  /* 0x0000001dff151219 */ /* 0x000fe20000011602 */
[----:B------:R-:W-:Y:S01]  /*98c0*/  IMAD.U32 R2, RZ, RZ, UR8 ;  /* 0x00000008ff027e24 */ /* 0x000fe2000f8e00ff */
[----:B------:R-:W-:Y:S01]  /*98d0*/  ULDC.64 UR8, c[0x0][0xad8] ;  /* 0x0002b60000087ab9 */ /* 0x000fe20000000a00 */
[----:B------:R-:W-:Y:S01]  /*98e0*/  IMAD.U32 R3, RZ, RZ, UR4 ;  /* 0x00000004ff037e24 */ /* 0x000fe2000f8e00ff */
[--C-:B------:R-:W-:Y:S01]  /*98f0*/  SHF.R.S32.HI R20, RZ, 0x1f, R21.reuse ;  /* 0x0000001fff147819 */ /* 0x100fe20000011415 */
[----:B------:R-:W-:Y:S01]  /*9900*/  IMAD.MOV R29, RZ, RZ, -R21 ;  /* 0x000000ffff1d7224 */ /* 0x000fe200078e0a15 */
[----:B------:R-:W-:Y:S01]  /*9910*/  ULDC UR4, c[0x0][0xac8] ;  /* 0x0002b20000047ab9 */ /* 0x000fe20000000800 */
[----:B------:R-:W-:Y:S01]  /*9920*/  IMAD.WIDE.U32 R2, R21, UR10, R2 ;  /* 0x0000000a15027c25 */ /* 0x000fe2000f8e0002 */
[----:B-1----:R0:W-:Y:S03]  /*9930*/  SYNCS.ARRIVE.TRANS64.RED.A1T0 RZ, [R0+URZ], RZ ;  /* 0x000000ff00ff79a7 */ /* 0x0021e6000810043f */
[----:B------:R-:W-:-:S02]  /*9940*/  IMAD R20, R20, UR10, RZ ;  /* 0x0000000a14147c24 */ /* 0x000fc4000f8e02ff */
[----:B------:R-:W-:Y:S02]  /*9950*/  IMAD R29, R56, R29, R28 ;  /* 0x0000001d381d7224 */ /* 0x000fe400078e021c */
[----:B------:R-:W-:-:S03]  /*9960*/  IMAD R33, R21, UR11, R20 ;  /* 0x0000000b15217c24 */ /* 0x000fc6000f8e0214 */
[----:B------:R-:W-:Y:S01]  /*9970*/  SHF.R.S32.HI R20, RZ, 0x1f, R29 ;  /* 0x0000001fff147819 */ /* 0x000fe2000001141d */
[----:B------:R-:W-:Y:S01]  /*9980*/  IMAD.IADD R3, R3, 0x1, R33 ;  /* 0x0000000103037824 */ /* 0x000fe200078e0221 */
[----:B------:R-:W-:-:S03]  /*9990*/  MOV R33, UR41 ;  /* 0x0000002900217c02 */ /* 0x000fc60008000f00 */
[----:B------:R-:W-:Y:S02]  /*99a0*/  IMAD R20, R20, UR8, RZ ;  /* 0x0000000814147c24 */ /* 0x000fe4000f8e02ff */
[----:B------:R-:W-:-:S04]  /*99b0*/  IMAD.WIDE.U32 R2, R29, UR8, R2 ;  /* 0x000000081d027c25 */ /* 0x000fc8000f8e0002 */
[----:B------:R-:W-:Y:S01]  /*99c0*/  IMAD R21, R29, UR9, R20 ;  /* 0x000000091d157c24 */ /* 0x000fe2000f8e0214 */
[----:B------:R-:W-:Y:S01]  /*99d0*/  ULDC.64 UR8, c[0x0][0xa80] ;  /* 0x0002a00000087ab9 */ /* 0x000fe20000000a00 */
[----:B------:R-:W-:Y:S01]  /*99e0*/  IMAD R33, R33, 0xc0, R59 ;  /* 0x000000c021217824 */ /* 0x000fe200078e023b */
[C---:B------:R-:W-:Y:S01]  /*99f0*/  LEA R32, P0, R2.reuse, UR8, 0x1 ;  /* 0x0000000802207c11 */ /* 0x040fe2000f8008ff */
[----:B------:R-:W-:Y:S01]  /*9a00*/  IMAD.IADD R3, R3, 0x1, R21 ;  /* 0x0000000103037824 */ /* 0x000fe200078e0215 */
[----:B------:R-:W-:Y:S01]  /*9a10*/  SHF.R.S32.HI R59, RZ, 0x1f, R17 ;  /* 0x0000001fff3b7819 */ /* 0x000fe20000011411 */
[C---:B------:R-:W-:Y:S02]  /*9a20*/  VIADD R21, R33.reuse, 0x60 ;  /* 0x0000006021157836 */ /* 0x040fe40000000000 */
[----:B------:R-:W1:Y:S01]  /*9a30*/  SHFL.IDX PT, R20, R32, 0x1, 0x181f ;  /* 0x00381f0020147f89 */ /* 0x000e6200000e0000 */
[----:B------:R-:W-:Y:S01]  /*9a40*/  LEA.HI.X R34, R2, UR9, R3, 0x1, P0 ;  /* 0x0000000902227c11 */ /* 0x000fe200080f0c03 */
[----:B------:R-:W-:Y:S01]  /*9a50*/  VIADD R3, R33, 0x30 ;  /* 0x0000003021037836 */ /* 0x000fe20000000000 */
[----:B------:R-:W-:Y:S01]  /*9a60*/  ISETP.GE.AND P0, PT, R17, UR4, PT ;  /* 0x0000000411007c0c */ /* 0x000fe2000bf06270 */
[----:B------:R-:W0:Y:S03]  /*9a70*/  SHFL.IDX PT, R2, R32, RZ, 0x181f ;  /* 0x00181fff20027589 */ /* 0x000e2600000e0000 */
[-C--:B------:R-:W-:Y:S01]  /*9a80*/  ISETP.GE.OR P1, PT, R33, R30.reuse, P0 ;  /* 0x0000001e2100720c */ /* 0x080fe20000726670 */
[----:B------:R-:W0:Y:S01]  /*9a90*/  SHFL.IDX PT, R28, R32, 0x2, 0x181f ;  /* 0x00581f00201c7f89 */ /* 0x000e2200000e0000 */
[-C--:B------:R-:W-:Y:S01]  /*9aa0*/  ISETP.GE.OR P2, PT, R3, R30.reuse, P0 ;  /* 0x0000001e0300720c */ /* 0x080fe20000746670 */
[----:B------:R-:W-:Y:S01]  /*9ab0*/  VIADD R33, R33, 0x90 ;  /* 0x0000009021217836 */ /* 0x000fe20000000000 */
[-C--:B------:R-:W-:Y:S01]  /*9ac0*/  ISETP.GE.OR P3, PT, R21, R30.reuse, P0 ;  /* 0x0000001e1500720c */ /* 0x080fe20000766670 */
[----:B------:R-:W0:Y:S03]  /*9ad0*/  SHFL.IDX PT, R36, R34, RZ, 0x181f ;  /* 0x00181fff22247589 */ /* 0x000e2600000e0000 */
[----:B------:R-:W-:Y:S01]  /*9ae0*/  ISETP.GE.OR P0, PT, R33, R30, P0 ;  /* 0x0000001e2100720c */ /* 0x000fe20000706670 */
[----:B------:R-:W0:Y:S04]  /*9af0*/  SHFL.IDX PT, R38, R34, 0x1, 0x181f ;  /* 0x00381f0022267f89 */ /* 0x000e2800000e0000 */
[----:B------:R-:W0:Y:S02]  /*9b00*/  SHFL.IDX PT, R40, R34, 0x2, 0x181f ;  /* 0x00581f0022287f89 */ /* 0x000e2400000e0000 */
[----:B-1----:R-:W-:-:S02]  /*9b10*/  @!P2 LEA R20, P5, R17, R20, 0x1 ;  /* 0x000000141114a211 */ /* 0x002fc400078a08ff */
[----:B------:R-:W1:Y:S01]  /*9b20*/  SHFL.IDX PT, R32, R32, 0x3, 0x181f ;  /* 0x00781f0020207f89 */ /* 0x000e6200000e0000 */
[----:B0-----:R-:W-:-:S03]  /*9b30*/  @!P1 LEA R2, P4, R17, R2, 0x1 ;  /* 0x0000000211029211 */ /* 0x001fc600078808ff */
[----:B------:R-:W0:Y:S01]  /*9b40*/  SHFL.IDX PT, R34, R34, 0x3, 0x181f ;  /* 0x00781f0022227f89 */ /* 0x000e2200000e0000 */
[C---:B------:R-:W-:Y:S02]  /*9b50*/  @!P3 LEA R28, P6, R17.reuse, R28, 0x1 ;  /* 0x0000001c111cb211 */ /* 0x040fe400078c08ff */
[C-C-:B------:R-:W-:Y:S02]  /*9b60*/  @!P1 LEA.HI.X R3, R17.reuse, R36, R59.reuse, 0x1, P4 ;  /* 0x0000002411039211 */ /* 0x140fe400020f0c3b */
[C-C-:B------:R-:W-:Y:S02]  /*9b70*/  @!P2 LEA.HI.X R21, R17.reuse, R38, R59.reuse, 0x1, P5 ;  /* 0x000000261115a211 */ /* 0x140fe400028f0c3b */
[----:B------:R-:W-:Y:S01]  /*9b80*/  @!P3 LEA.HI.X R29, R17, R40, R59, 0x1, P6 ;  /* 0x00000028111db211 */ /* 0x000fe200030f0c3b */
[----:B--2---:R2:W-:Y:S04]  /*9b90*/  @!P1 ST.E.128 desc[UR48][R2.64], R4 ;  /* 0x0000000402009985 */ /* 0x0045e8000c101d30 */
[----:B---3--:R2:W-:Y:S04]  /*9ba0*/  @!P2 ST.E.128 desc[UR48][R20.64], R8 ;  /* 0x000000081400a985 */ /* 0x0085e8000c101d30 */
[----:B----4-:R2:W-:Y:S01]  /*9bb0*/  @!P3 ST.E.128 desc[UR48][R28.64], R12 ;  /* 0x0000000c1c00b985 */ /* 0x0105e2000c101d30 */
[----:B01----:R-:W-:Y:S05]  /*9bc0*/  @P0 BRA `(.L_x_165) ;  /* 0x0000001000c40947 */ /* 0x003fea0003800000 */
[----:B--2---:R-:W-:-:S04]  /*9bd0*/  LEA R2, P0, R17, R32, 0x1 ;  /* 0x0000002011027211 */ /* 0x004fc800078008ff */
[----:B------:R-:W-:-:S05]  /*9be0*/  LEA.HI.X R3, R17, R34, R59, 0x1, P0 ;  /* 0x0000002211037211 */ /* 0x000fca00000f0c3b */
[----:B-----5:R0:W-:Y:S01]  /*9bf0*/  ST.E.128 desc[UR48][R2.64], R24 ;  /* 0x0000001802007985 */ /* 0x0201e2000c101d30 */
[----:B------:R-:W-:Y:S05]  /*9c00*/  BRA `(.L_x_165) ;  /* 0x0000001000b47947 */ /* 0x000fea0003800000 */
.L_x_164:
[----:B------:R0:W5:Y:S01]  /*9c10*/  LDL R65, [R1+0x4] ;  /* 0x0000040001417983 */ /* 0x0001620000100800 */
[----:B------:R-:W-:Y:S01]  /*9c20*/  ULDC.64 UR10, c[0x0][0xb08] ;  /* 0x0002c200000a7ab9 */ /* 0x000fe20000000a00 */
[----:B------:R-:W1:Y:S02]  /*9c30*/  @P1 LDC R4, c[0x0][0xbec] ;  /* 0x0002fb00ff041b82 */ /* 0x000e640000000800 */
[----:B------:R0:W5:Y:S04]  /*9c40*/  LDL R64, [R1+0x10] ;  /* 0x0000100001407983 */ /* 0x0001680000100800 */
[----:B------:R0:W5:Y:S01]  /*9c50*/  LDL R59, [R1] ;  /* 0x00000000013b7983 */ /* 0x0001620000100800 */
[----:B------:R-:W-:Y:S01]  /*9c60*/  UIMAD UR7, UR12, UR10, URZ ;  /* 0x0000000a0c0772a4 */ /* 0x000fe2000f8e023f */
[----:B------:R-:W2:Y:S01]  /*9c70*/  @P1 LDC R5, c[0x0][0xbf0] ;  /* 0x0002fc00ff051b82 */ /* 0x000ea20000000800 */
[----:B------:R-:W-:Y:S01]  /*9c80*/  UIMAD.WIDE.U32 UR8, UR4, UR10, URZ ;  /* 0x0000000a040872a5 */ /* 0x000fe2000f8e003f */
[----:B------:R-:W-:Y:S01]  /*9c90*/  IMAD.MOV.U32 R7, RZ, RZ, R13 ;  /* 0x000000ffff077224 */ /* 0x000fe200078e000d */
[----:B------:R-:W-:Y:S01]  /*9ca0*/  UIMAD UR7, UR4, UR11, UR7 ;  /* 0x0000000b040772a4 */ /* 0x000fe2000f8e0207 */
[----:B------:R-:W-:Y:S01]  /*9cb0*/  ISETP.GE.AND P0, PT, R15, R30, PT ;  /* 0x0000001e0f00720c */ /* 0x000fe20003f06270 */
[----:B------:R-:W-:Y:S01]  /*9cc0*/  USHF.R.S32.HI UR4, URZ, 0x1f, UR39 ;  /* 0x0000001f3f047899 */ /* 0x000fe20008011427 */
[----:B------:R-:W-:Y:S01]  /*9cd0*/  BSSY B1, `(.L_x_166) ;  /* 0x000004f000017945 */ /* 0x000fe20003800000 */
[----:B------:R-:W-:Y:S01]  /*9ce0*/  UIADD3 UR9, UR9, UR7, URZ ;  /* 0x0000000709097290 */ /* 0x000fe2000fffe03f */
[----:B------:R-:W-:Y:S01]  /*9cf0*/  SHF.R.S32.HI R26, RZ, 0x1f, R18 ;  /* 0x0000001fff1a7819 */ /* 0x000fe20000011412 */
[----:B------:R-:W-:Y:S01]  /*9d00*/  ULDC.64 UR10, c[0x0][0xb38] ;  /* 0x0002ce00000a7ab9 */ /* 0x000fe20000000a00 */
[----:B------:R-:W-:Y:S01]  /*9d10*/  SHF.R.S32.HI R27, RZ, 0x1f, R19 ;  /* 0x0000001fff1b7819 */ /* 0x000fe20000011413 */
[----:B------:R-:W-:Y:S01]  /*9d20*/  UIMAD.WIDE.U32 UR8, UR42, UR10, UR8 ;  /* 0x0000000a2a0872a5 */ /* 0x000fe2000f8e0008 */
[----:B------:R-:W-:-:S02]  /*9d30*/  SHF.R.S32.HI R50, RZ, 0x1f, R22 ;  /* 0x0000001fff327819 */ /* 0x000fc40000011416 */
[----:B------:R-:W-:Y:S01]  /*9d40*/  SHF.R.S32.HI R51, RZ, 0x1f, R23 ;  /* 0x0000001fff337819 */ /* 0x000fe20000011417 */
[----:B------:R-:W-:Y:S01]  /*9d50*/  UIMAD UR9, UR42, UR11, UR9 ;  /* 0x0000000b2a0972a4 */ /* 0x000fe2000f8e0209 */
[----:B-1----:R-:W-:Y:S01]  /*9d60*/  @P1 IMAD.HI.U32 R4, R13, R4, RZ ;  /* 0x000000040d041227 */ /* 0x002fe200078e00ff */
[----:B------:R-:W-:Y:S01]  /*9d70*/  SHF.R.S32.HI R57, RZ, 0x1f, R156 ;  /* 0x0000001fff397819 */ /* 0x000fe2000001149c */
[----:B------:R-:W-:Y:S01]  /*9d80*/  ULDC.64 UR10, c[0x0][0xb40] ;  /* 0x0002d000000a7ab9 */ /* 0x000fe20000000a00 */
[----:B------:R-:W-:Y:S01]  /*9d90*/  SHF.R.S32.HI R58, RZ, 0x1f, R157 ;  /* 0x0000001fff3a7819 */ /* 0x000fe2000001149d */
[----:B------:R-:W-:Y:S02]  /*9da0*/  UIMAD UR4, UR4, UR10, URZ ;  /* 0x0000000a040472a4 */ /* 0x000fe4000f8e023f */
[----:B------:R-:W-:Y:S02]  /*9db0*/  UIMAD.WIDE.U32 UR8, UR39, UR10, UR8 ;  /* 0x0000000a270872a5 */ /* 0x000fe4000f8e0008 */
[----:B------:R-:W-:Y:S01]  /*9dc0*/  UIMAD UR4, UR39, UR11, UR4 ;  /* 0x0000000b270472a4 */ /* 0x000fe2000f8e0204 */
[----:B--2---:R-:W-:-:S02]  /*9dd0*/  @P1 SHF.R.U32.HI R7, RZ, R5, R4 ;  /* 0x00000005ff071219 */ /* 0x004fc40000011604 */
[----:B------:R-:W-:Y:S01]  /*9de0*/  ULDC.64 UR10, c[0x0][0xb48] ;  /* 0x0002d200000a7ab9 */ /* 0x000fe20000000a00 */
[----:B------:R-:W-:Y:S01]  /*9df0*/  UIADD3 UR9, UR9, UR4, URZ ;  /* 0x0000000409097290 */ /* 0x000fe2000fffe03f */
[--C-:B------:R-:W-:Y:S01]  /*9e00*/  SHF.R.S32.HI R4, RZ, 0x1f, R7.reuse ;  /* 0x0000001fff047819 */ /* 0x100fe20000011407 */
[----:B------:R-:W-:Y:S02]  /*9e10*/  IMAD.MOV R9, RZ, RZ, -R7 ;  /* 0x000000ffff097224 */ /* 0x000fe400078e0a07 */
[----:B------:R-:W-:Y:S02]  /*9e20*/  UIMAD.WIDE.U32 UR8, UR43, UR10, UR8 ;  /* 0x0000000a2b0872a5 */ /* 0x000fe4000f8e0008 */
[----:B------:R-:W-:Y:S02]  /*9e30*/  IMAD R9, R56, R9, R13 ;  /* 0x0000000938097224 */ /* 0x000fe400078e020d */
[----:B------:R-:W-:Y:S02]  /*9e40*/  UIMAD UR43, UR43, UR11, UR9 ;  /* 0x0000000b2b2b72a4 */ /* 0x000fe4000f8e0209 */
[----:B------:R-:W-:Y:S01]  /*9e50*/  IMAD.U32 R5, RZ, RZ, UR9 ;  /* 0x00000009ff057e24 */ /* 0x000fe2000f8e00ff */
[----:B------:R-:W-:-:S02]  /*9e60*/  ULDC.64 UR10, c[0x0][0xb30] ;  /* 0x0002cc00000a7ab9 */ /* 0x000fc40000000a00 */
[----:B------:R-:W-:Y:S02]  /*9e70*/  IMAD R6, R4, UR10, RZ ;  /* 0x0000000a04067c24 */ /* 0x000fe4000f8e02ff */
[----:B------:R-:W-:Y:S01]  /*9e80*/  IMAD.U32 R4, RZ, RZ, UR8 ;  /* 0x00000008ff047e24 */ /* 0x000fe2000f8e00ff */
[----:B------:R-:W-:Y:S01]  /*9e90*/  ULDC.64 UR8, c[0x0][0xb28] ;  /* 0x0002ca0000087ab9 */ /* 0x000fe20000000a00 */
[----:B------:R-:W-:Y:S02]  /*9ea0*/  IMAD.U32 R5, RZ, RZ, UR43 ;  /* 0x0000002bff057e24 */ /* 0x000fe4000f8e00ff */
[C---:B------:R-:W-:Y:S01]  /*9eb0*/  IMAD R11, R7.reuse, UR11, R6 ;  /* 0x0000000b070b7c24 */ /* 0x040fe2000f8e0206 */
[----:B------:R-:W-:Y:S01]  /*9ec0*/  SHF.R.S32.HI R6, RZ, 0x1f, R9 ;  /* 0x0000001fff067819 */ /* 0x000fe20000011409 */
[----:B------:R-:W-:-:S04]  /*9ed0*/  IMAD.WIDE.U32 R4, R7, UR10, R4 ;  /* 0x0000000a07047c25 */ /* 0x000fc8000f8e0004 */
[----:B------:R-:W-:Y:S02]  /*9ee0*/  IMAD R6, R6, UR8, RZ ;  /* 0x0000000806067c24 */ /* 0x000fe4000f8e02ff */
[----:B------:R-:W-:Y:S02]  /*9ef0*/  IMAD.IADD R5, R5, 0x1, R11 ;  /* 0x0000000105057824 */ /* 0x000fe400078e020b */
[C---:B------:R-:W-:Y:S02]  /*9f00*/  IMAD R7, R9.reuse, UR9, R6 ;  /* 0x0000000909077c24 */ /* 0x040fe4000f8e0206 */
[----:B------:R-:W-:Y:S01]  /*9f10*/  IMAD.WIDE.U32 R4, R9, UR8, R4 ;  /* 0x0000000809047c25 */ /* 0x000fe2000f8e0004 */
[----:B------:R-:W-:-:S03]  /*9f20*/  ULDC.64 UR8, c[0x0][0xb00] ;  /* 0x0002c00000087ab9 */ /* 0x000fc60000000a00 */
[----:B------:R-:W-:Y:S01]  /*9f30*/  VIADD R6, R0, 0x13220 ;  /* 0x0001322000067836 */ /* 0x000fe20000000000 */
[----:B------:R-:W-:Y:S01]  /*9f40*/  LEA R0, P1, R4, UR8, 0x2 ;  /* 0x0000000804007c11 */ /* 0x000fe2000f8210ff */
[----:B------:R-:W-:-:S03]  /*9f50*/  IMAD.IADD R5, R5, 0x1, R7 ;  /* 0x0000000105057824 */ /* 0x000fc600078e0207 */
[----:B------:R-:W-:Y:S02]  /*9f60*/  PRMT R6, RZ, 0x654, R6 ;  /* 0x00000654ff067816 */ /* 0x000fe40000000006 */
[----:B------:R-:W-:Y:S02]  /*9f70*/  LEA.HI.X R24, R4, UR9, R5, 0x2, P1 ;  /* 0x0000000904187c11 */ /* 0x000fe400088f1405 */
[----:B------:R1:W-:Y:S03]  /*9f80*/  SYNCS.ARRIVE.TRANS64.RED.A1T0 RZ, [R6+URZ], RZ ;  /* 0x000000ff06ff79a7 */ /* 0x0003e6000810043f */
[----:B------:R0:W2:Y:S04]  /*9f90*/  SHFL.IDX PT, R7, R24, RZ, 0x1c1f ;  /* 0x001c1fff18077589 */ /* 0x0000a800000e0000 */
[----:B-1----:R0:W1:Y:S01]  /*9fa0*/  SHFL.IDX PT, R6, R0, RZ, 0x1c1f ;  /* 0x001c1fff00067589 */ /* 0x00206200000e0000 */
[----:B------:R-:W-:Y:S05]  /*9fb0*/  @P0 BRA `(.L_x_167) ;  /* 0x0000000000800947 */ /* 0x000fea0003800000 */
[----:B------:R-:W-:Y:S02]  /*9fc0*/  ULDC UR4, c[0x0][0xac8] ;  /* 0x0002b20000047ab9 */ /* 0x000fe40000000800 */
[----:B-----5:R-:W-:Y:S02]  /*9fd0*/  ISETP.GE.AND P1, PT, R59, UR4, PT ;  /* 0x000000043b007c0c */ /* 0x020fe4000bf26270 */
[----:B------:R-:W-:Y:S02]  /*9fe0*/  ISETP.GE.AND P0, PT, R65, UR4, PT ;  /* 0x0000000441007c0c */ /* 0x000fe4000bf06270 */
[----:B------:R-:W-:Y:S02]  /*9ff0*/  ISETP.GE.AND P4, PT, R157, UR4, PT ;  /* 0x000000049d007c0c */ /* 0x000fe4000bf86270 */
[----:B------:R-:W-:Y:S02]  /*a000*/  ISETP.GE.AND P5, PT, R156, UR4, PT ;  /* 0x000000049c007c0c */ /* 0x000fe4000bfa6270 */
[----:B------:R-:W-:-:S05]  /*a010*/  ISETP.GE.AND P3, PT, R23, UR4, PT ;  /* 0x0000000417007c0c */ /* 0x000fca000bf66270 */
[-C--:B-1----:R-:W-:Y:S02]  /*a020*/  @!P1 LEA R8, P2, R59, R6.reuse, 0x2 ;  /* 0x000000063b089211 */ /* 0x082fe400078410ff */
[----:B--2---:R-:W-:Y:S02]  /*a030*/  @!P0 IMAD.WIDE R4, R65, 0x4, R6 ;  /* 0x0000000441048825 */ /* 0x004fe400078e0206 */
[-C--:B------:R-:W-:Y:S02]  /*a040*/  @!P1 LEA.HI.X R9, R59, R7.reuse, R64, 0x2, P2 ;  /* 0x000000073b099211 */ /* 0x080fe400010f1440 */
[----:B------:R-:W-:Y:S01]  /*a050*/  ISETP.GE.AND P2, PT, R22, UR4, PT ;  /* 0x0000000416007c0c */ /* 0x000fe2000bf46270 */
[----:B------:R1:W-:Y:S01]  /*a060*/  @!P0 ST.E.64 desc[UR48][R4.64], R52 ;  /* 0x0000003404008985 */ /* 0x0003e2000c101b30 */
[CC--:B------:R-:W-:Y:S02]  /*a070*/  @!P4 LEA R10, P0, R157.reuse, R6.reuse, 0x2 ;  /* 0x000000069d0ac211 */ /* 0x0c0fe400078010ff */
[----:B------:R-:W-:Y:S01]  /*a080*/  @!P5 LEA R12, P6, R156, R6, 0x2 ;  /* 0x000000069c0cd211 */ /* 0x000fe200078c10ff */
[----:B------:R2:W-:Y:S01]  /*a090*/  @!P1 ST.E.64 desc[UR48][R8.64], R54 ;  /* 0x0000003608009985 */ /* 0x0005e2000c101b30 */
[----:B------:R-:W-:-:S02]  /*a0a0*/  @!P4 LEA.HI.X R11, R157, R7, R58, 0x2, P0 ;  /* 0x000000079d0bc211 */ /* 0x000fc400000f143a */
[----:B------:R-:W-:Y:S02]  /*a0b0*/  ISETP.GE.AND P1, PT, R19, UR4, PT ;  /* 0x0000000413007c0c */ /* 0x000fe4000bf26270 */
[----:B------:R-:W-:Y:S01]  /*a0c0*/  ISETP.GE.AND P0, PT, R18, UR4, PT ;  /* 0x0000000412007c0c */ /* 0x000fe2000bf06270 */
[----:B------:R3:W-:Y:S01]  /*a0d0*/  @!P4 ST.E.64 desc[UR48][R10.64], R60 ;  /* 0x0000003c0a00c985 */ /* 0x0007e2000c101b30 */
[-C--:B------:R-:W-:Y:S02]  /*a0e0*/  @!P5 LEA.HI.X R13, R156, R7.reuse, R57, 0x2, P6 ;  /* 0x000000079c0dd211 */ /* 0x080fe400030f1439 */
[CC--:B------:R-:W-:Y:S02]  /*a0f0*/  @!P2 LEA R14, P4, R22.reuse, R6.reuse, 0x2 ;  /* 0x00000006160ea211 */ /* 0x0c0fe400078810ff */
[----:B-1----:R-:W-:Y:S01]  /*a100*/  @!P3 LEA R4, P6, R23, R6, 0x2 ;  /* 0x000000061704b211 */ /* 0x002fe200078c10ff */
[----:B------:R3:W-:Y:S01]  /*a110*/  @!P5 ST.E.64 desc[UR48][R12.64], R62 ;  /* 0x0000003e0c00d985 */ /* 0x0007e2000c101b30 */
[----:B------:R-:W-:-:S02]  /*a120*/  @!P2 LEA.HI.X R15, R22, R7, R50, 0x2, P4 ;  /* 0x00000007160fa211 */ /* 0x000fc400020f1432 */
[-C--:B------:R-:W-:Y:S02]  /*a130*/  @!P3 LEA.HI.X R5, R23, R7.reuse, R51, 0x2, P6 ;  /* 0x000000071705b211 */ /* 0x080fe400030f1433 */
[CC--:B--2---:R-:W-:Y:S02]  /*a140*/  @!P1 LEA R8, P5, R19.reuse, R6.reuse, 0x2 ;  /* 0x0000000613089211 */ /* 0x0c4fe400078a10ff */
[C---:B------:R-:W-:Y:S01]  /*a150*/  @!P0 LEA R6, P6, R18.reuse, R6, 0x2 ;  /* 0x0000000612068211 */ /* 0x040fe200078c10ff */
[----:B------:R3:W-:Y:S01]  /*a160*/  @!P3 ST.E.64 desc[UR48][R4.64], R42 ;  /* 0x0000002a0400b985 */ /* 0x0007e2000c101b30 */
[-C--:B------:R-:W-:Y:S02]  /*a170*/  @!P1 LEA.HI.X R9, R19, R7.reuse, R27, 0x2, P5 ;  /* 0x0000000713099211 */ /* 0x080fe400028f141b */
[----:B------:R-:W-:Y:S01]  /*a180*/  @!P0 LEA.HI.X R7, R18, R7, R26, 0x2, P6 ;  /* 0x0000000712078211 */ /* 0x000fe200030f141a */
[----:B------:R3:W-:Y:S04]  /*a190*/  @!P2 ST.E.64 desc[UR48][R14.64], R44 ;  /* 0x0000002c0e00a985 */ /* 0x0007e8000c101b30 */
[----:B------:R3:W-:Y:S04]  /*a1a0*/  @!P1 ST.E.64 desc[UR48][R8.64], R46 ;  /* 0x0000002e08009985 */ /* 0x0007e8000c101b30 */
[----:B------:R3:W-:Y:S02]  /*a1b0*/  @!P0 ST.E.64 desc[UR48][R6.64], R48 ;  /* 0x0000003006008985 */ /* 0x0007e4000c101b30 */
.L_x_167:
[----:B------:R-:W-:Y:S05]  /*a1c0*/  BSYNC B1 ;  /* 0x0000000000017941 */ /* 0x000fea0003800000 */
.L_x_166:
[----:B------:R-:W-:Y:S01]  /*a1d0*/  ISETP.GE.AND P0, PT, R25, R30, PT ;  /* 0x0000001e1900720c */ /* 0x000fe20003f06270 */
[----:B--23--:R2:W3:Y:S04]  /*a1e0*/  SHFL.IDX PT, R7, R24, 0x1, 0x1c1f ;  /* 0x003c1f0018077f89 */ /* 0x00c4e800000e0000 */
[----:B-1----:R2:W4:Y:S08]  /*a1f0*/  SHFL.IDX PT, R6, R0, 0x1, 0x1c1f ;  /* 0x003c1f0000067f89 */ /* 0x00253000000e0000 */
[----:B--2---:R-:W-:Y:S05]  /*a200*/  @P0 BRA `(.L_x_165) ;  /* 0x0000000c00340947 */ /* 0x004fea0003800000 */
[----:B------:R-:W-:Y:S02]  /*a210*/  ULDC UR4, c[0x0][0xac8] ;  /* 0x0002b20000047ab9 */ /* 0x000fe40000000800 */
[----:B-----5:R-:W-:Y:S02]  /*a220*/  ISETP.GE.AND P1, PT, R65, UR4, PT ;  /* 0x0000000441007c0c */ /* 0x020fe4000bf26270 */
[----:B------:R-:W-:Y:S02]  /*a230*/  ISETP.GE.AND P4, PT, R59, UR4, PT ;  /* 0x000000043b007c0c */ /* 0x000fe4000bf86270 */
[----:B------:R-:W-:Y:S02]  /*a240*/  ISETP.GE.AND P5, PT, R157, UR4, PT ;  /* 0x000000049d007c0c */ /* 0x000fe4000bfa6270 */
[----:B------:R-:W-:Y:S02]  /*a250*/  ISETP.GE.AND P3, PT, R156, UR4, PT ;  /* 0x000000049c007c0c */ /* 0x000fe4000bf66270 */
[----:B------:R-:W-:-:S05]  /*a260*/  ISETP.GE.AND P2, PT, R23, UR4, PT ;  /* 0x0000000417007c0c */ /* 0x000fca000bf46270 */
[----:B---34-:R-:W-:Y:S02]  /*a270*/  @!P1 IMAD.WIDE R4, R65, 0x4, R6 ;  /* 0x0000000441049825 */ /* 0x018fe400078e0206 */
[-C--:B------:R-:W-:Y:S02]  /*a280*/  @!P4 LEA R8, P0, R59, R6.reuse, 0x2 ;  /* 0x000000063b08c211 */ /* 0x080fe400078010ff */
[----:B------:R-:W-:Y:S01]  /*a290*/  @!P5 LEA R10, P6, R157, R6, 0x2 ;  /* 0x000000069d0ad211 */ /* 0x000fe200078c10ff */
[----:B------:R1:W-:Y:S01]  /*a2a0*/  @!P1 ST.E.64 desc[UR48][R4.64], R40 ;  /* 0x0000002804009985 */ /* 0x0003e2000c101b30 */
[-C--:B------:R-:W-:Y:S02]  /*a2b0*/  @!P4 LEA.HI.X R9, R59, R7.reuse, R64, 0x2, P0 ;  /* 0x000000073b09c211 */ /* 0x080fe400000f1440 */
[----:B------:R-:W-:Y:S02]  /*a2c0*/  ISETP.GE.AND P1, PT, R22, UR4, PT ;  /* 0x0000000416007c0c */ /* 0x000fe4000bf26270 */
[----:B------:R-:W-:Y:S01]  /*a2d0*/  ISETP.GE.AND P0, PT, R19, UR4, PT ;  /* 0x0000000413007c0c */ /* 0x000fe2000bf06270 */
[----:B------:R2:W-:Y:S01]  /*a2e0*/  @!P4 ST.E.64 desc[UR48][R8.64], R38 ;  /* 0x000000260800c985 */ /* 0x0005e2000c101b30 */
[----:B------:R-:W-:-:S02]  /*a2f0*/  @!P5 LEA.HI.X R11, R157, R7, R58, 0x2, P6 ;  /* 0x000000079d0bd211 */ /* 0x000fc400030f143a */
[CC--:B------:R-:W-:Y:S02]  /*a300*/  @!P3 LEA R12, P6, R156.reuse, R6.reuse, 0x2 ;  /* 0x000000069c0cb211 */ /* 0x0c0fe400078c10ff */
[CC--:B------:R-:W-:Y:S01]  /*a310*/  @!P2 LEA R14, P4, R23.reuse, R6.reuse, 0x2 ;  /* 0x00000006170ea211 */ /* 0x0c0fe200078810ff */
[----:B------:R2:W-:Y:S01]  /*a320*/  @!P5 ST.E.64 desc[UR48][R10.64], R36 ;  /* 0x000000240a00d985 */ /* 0x0005e2000c101b30 */
[-C--:B------:R-:W-:Y:S02]  /*a330*/  @!P3 LEA.HI.X R13, R156, R7.reuse, R57, 0x2, P6 ;  /* 0x000000079c0db211 */ /* 0x080fe400030f1439 */
[----:B------:R-:W-:Y:S02]  /*a340*/  @!P2 LEA.HI.X R15, R23, R7, R51, 0x2, P4 ;  /* 0x00000007170fa211 */ /* 0x000fe400020f1433 */
[-C--:B-1----:R-:W-:Y:S01]  /*a350*/  @!P1 LEA R4, P5, R22, R6.reuse, 0x2 ;  /* 0x0000000616049211 */ /* 0x082fe200078a10ff */
[----:B------:R2:W-:Y:S01]  /*a360*/  @!P3 ST.E.64 desc[UR48][R12.64], R32 ;  /* 0x000000200c00b985 */ /* 0x0005e2000c101b30 */
[----:B0-----:R-:W-:-:S02]  /*a370*/  @!P0 LEA R24, P6, R19, R6, 0x2 ;  /* 0x0000000613188211 */ /* 0x001fc400078c10ff */
[-C--:B------:R-:W-:Y:S01]  /*a380*/  @!P1 LEA.HI.X R5, R22, R7.reuse, R50, 0x2, P5 ;  /* 0x0000000716059211 */ /* 0x080fe200028f1432 */
[----:B------:R2:W-:Y:S01]  /*a390*/  @!P2 ST.E.64 desc[UR48][R14.64], R34 ;  /* 0x000000220e00a985 */ /* 0x0005e2000c101b30 */
[----:B------:R-:W-:-:S03]  /*a3a0*/  @!P0 LEA.HI.X R25, R19, R7, R27, 0x2, P6 ;  /* 0x0000000713198211 */ /* 0x000fc600030f141b */
[----:B------:R2:W-:Y:S04]  /*a3b0*/  @!P1 ST.E.64 desc[UR48][R4.64], R28 ;  /* 0x0000001c04009985 */ /* 0x0005e8000c101b30 */
[----:B------:R2:W-:Y:S01]  /*a3c0*/  @!P0 ST.E.64 desc[UR48][R24.64], R20 ;  /* 0x0000001418008985 */ /* 0x0005e2000c101b30 */
[----:B------:R-:W-:-:S13]  /*a3d0*/  ISETP.GE.AND P0, PT, R18, UR4, PT ;  /* 0x0000000412007c0c */ /* 0x000fda000bf06270 */
[----:B--2---:R-:W-:Y:S05]  /*a3e0*/  @P0 BRA `(.L_x_165) ;  /* 0x0000000800bc0947 */ /* 0x004fea0003800000 */
[----:B------:R-:W-:-:S04]  /*a3f0*/  LEA R4, P0, R18, R6, 0x2 ;  /* 0x0000000612047211 */ /* 0x000fc800078010ff */
[----:B------:R-:W-:-:S05]  /*a400*/  LEA.HI.X R5, R18, R7, R26, 0x2, P0 ;  /* 0x0000000712057211 */ /* 0x000fca00000f141a */
[----:B------:R2:W-:Y:S01]  /*a410*/  ST.E.64 desc[UR48][R4.64], R2 ;  /* 0x0000000204007985 */ /* 0x0005e2000c101b30 */
[----:B------:R-:W-:Y:S05]  /*a420*/  BRA `(.L_x_165) ;  /* 0x0000000800ac7947 */ /* 0x000fea0003800000 */
.L_x_162:
[----:B------:R-:W-:Y:S02]  /*a430*/  ULDC.64 UR8, c[0x0][0xc00] ;  /* 0x0003000000087ab9 */ /* 0x000fe40000000a00 */
[----:B------:R-:W-:-:S04]  /*a440*/  UISETP.NE.U32.AND UP0, UPT, UR8, URZ, UPT ;  /* 0x0000003f0800728c */ /* 0x000fc8000bf05070 */
[----:B------:R-:W-:-:S03]  /*a450*/  UISETP.NE.AND.EX UP0, UPT, UR9, URZ, UPT, UP0 ;  /* 0x0000003f0900728c */ /* 0x000fc6000bf05300 */
[----:B------:R-:W-:Y:S02]  /*a460*/  ULDC.64 UR8, c[0x0][0xc00] ;  /* 0x0003000000087ab9 */ /* 0x000fe40000000a00 */
[----:B------:R-:W-:Y:S01]  /*a470*/  UIMAD.WIDE UR8, UR39, 0x4, UR8 ;  /* 0x00000004270878a5 */ /* 0x000fe2000f8e0208 */
[----:B------:R-:W-:-:S05]  /*a480*/  PLOP3.LUT P1, PT, PT, PT, UP0, 0x80, 0x0 ;  /* 0x000000000000781c */ /* 0x000fca0003f2f008 */
[----:B------:R-:W-:Y:S02]  /*a490*/  IMAD.U32 R2, RZ, RZ, UR8 ;  /* 0x00000008ff027e24 */ /* 0x000fe4000f8e00ff */
[----:B------:R-:W-:Y:S01]  /*a4a0*/  IMAD.U32 R3, RZ, RZ, UR9 ;  /* 0x00000009ff037e24 */ /* 0x000fe2000f8e00ff */
[----:B------:R-:W-:Y:S02]  /*a4b0*/  ULDC.64 UR8, c[0x0][0xc08] ;  /* 0x0003020000087ab9 */ /* 0x000fe40000000a00 */
[----:B------:R-:W-:-:S03]  /*a4c0*/  UISETP.NE.U32.AND UP1, UPT, UR8, URZ, UPT ;  /* 0x0000003f0800728c */ /* 0x000fc6000bf25070 */
[----:B------:R-:W2:Y:S01]  /*a4d0*/  @P1 LDG.E R6, desc[UR48][R2.64] ;  /* 0x0000003002061981 */ /* 0x000ea2000c1e1900 */
[----:B------:R-:W-:Y:S01]  /*a4e0*/  UISETP.NE.AND.EX UP1, UPT, UR9, URZ, UPT, UP1 ;  /* 0x0000003f0900728c */ /* 0x000fe2000bf25310 */
[----:B------:R-:W-:Y:S01]  /*a4f0*/  ULDC UR4, c[0x0][0xa88] ;  /* 0x0002a20000047ab9 */ /* 0x000fe20000000800 */
[----:B------:R-:W0:Y:S01]  /*a500*/  S2R R7, SR_TID.X ;  /* 0x0000000000077919 */ /* 0x000e220000002100 */
[----:B------:R-:W-:-:S03]  /*a510*/  IMAD.U32 R0, RZ, RZ, UR4 ;  /* 0x00000004ff007e24 */ /* 0x000fc6000f8e00ff */
[----:B------:R-:W-:-:S05]  /*a520*/  PLOP3.LUT P2, PT, PT, PT, UP1, 0x80, 0x0 ;  /* 0x000000000000781c */ /* 0x000fca0003f4f018 */
[----:B------:R-:W-:Y:S02]  /*a530*/  @UP1 ULDC.64 UR8, c[0x0][0xc08] ;  /* 0x0003020000081ab9 */ /* 0x000fe40000000a00 */
[----:B------:R-:W-:-:S06]  /*a540*/  @UP1 UIMAD.WIDE UR8, UR39, 0x4, UR8 ;  /* 0x00000004270818a5 */ /* 0x000fcc000f8e0208 */
[----:B------:R-:W-:Y:S01]  /*a550*/  MOV R4, UR8 ;  /* 0x0000000800047c02 */ /* 0x000fe20008000f00 */
[----:B------:R-:W-:-:S05]  /*a560*/  IMAD.U32 R5, RZ, RZ, UR9 ;  /* 0x00000009ff057e24 */ /* 0x000fca000f8e00ff */
[----:B------:R1:W5:Y:S01]  /*a570*/  @P2 LDG.E R0, desc[UR48][R4.64] ;  /* 0x0000003004002981 */ /* 0x000362000c1e1900 */
[----:B------:R-:W-:Y:S01]  /*a580*/  UMOV UR4, URZ ;  /* 0x0000003f00047c82 */ /* 0x000fe20008000000 */
[----:B0-----:R-:W-:-:S05]  /*a590*/  VIADD R8, R7, 0xffffff80 ;  /* 0xffffff8007087836 */ /* 0x001fca0000000000 */
[----:B------:R-:W-:Y:S02]  /*a5a0*/  ISETP.GT.AND P0, PT, R8, 0xbf, PT ;  /* 0x000000bf0800780c */ /* 0x000fe40003f04270 */
[----:B--2---:R-:W-:-:S13]  /*a5b0*/  @P1 R2UR UR4, R6 ;  /* 0x00000000060412ca */ /* 0x004fda00000e0000 */
[----:B------:R-:W-:Y:S01]  /*a5c0*/  USHF.R.S32.HI UR16, URZ, 0x1f, UR4 ;  /* 0x0000001f3f107899 */ /* 0x000fe20008011404 */
[----:B-1----:R-:W-:Y:S11]  /*a5d0*/  @P2 BRA `(.L_x_168) ;  /* 0x0000000000102947 */ /* 0x002ff60003800000 */
[----:B------:R-:W-:Y:S05]  /*a5e0*/  @!P1 BRA `(.L_x_168) ;  /* 0x00000000000c9947 */ /* 0x000fea0003800000 */
[----:B------:R-:W2:Y:S04]  /*a5f0*/  LDG.E R5, desc[UR48][R2.64] ;  /* 0x0000003002057981 */ /* 0x000ea8000c1e1900 */
[----:B-----5:R-:W2:Y:S02]  /*a600*/  LDG.E R0, desc[UR48][R2.64+0x4] ;  /* 0x0000043002007981 */ /* 0x020ea4000c1e1900 */
[----:B--2---:R-:W-:-:S07]  /*a610*/  IMAD.IADD R0, R0, 0x1, -R5 ;  /* 0x0000000100007824 */ /* 0x004fce00078e0a05 */
.L_x_168:
[----:B------:R-:W-:Y:S01]  /*a620*/  USEL UR39, UR39, URZ, !UP0 ;  /* 0x0000003f27277287 */ /* 0x000fe2000c000000 */
[----:B------:R-:W-:Y:S01]  /*a630*/  BSSY B1, `(.L_x_169) ;  /* 0x0000038000017945 */ /* 0x000fe20003800000 */
[----:B------:R-:W-:-:S03]  /*a640*/  USEL UR40, UR40, URZ, !UP0 ;  /* 0x0000003f28287287 */ /* 0x000fc6000c000000 */
[----:B------:R-:W-:Y:S09]  /*a650*/  @P0 BRA `(.L_x_170) ;  /* 0x0000000000d40947 */ /* 0x000ff20003800000 */
[----:B------:R-:W0:Y:S01]  /*a660*/  LDC R9, c[0x0][0xbe8] ;  /* 0x0002fa00ff097b82 */ /* 0x000e220000000800 */
[----:B------:R-:W-:-:S04]  /*a670*/  IMAD.U32 R2, RZ, RZ, UR41 ;  /* 0x00000029ff027e24 */ /* 0x000fc8000f8e00ff */
[----:B------:R-:W-:-:S04]  /*a680*/  IMAD R2, R2, 0xc0, R7 ;  /* 0x000000c002027824 */ /* 0x000fc800078e0207 */
[----:B------:R-:W-:Y:S02]  /*a690*/  VIADD R4, R2, 0xffffff80 ;  /* 0xffffff8002047836 */ /* 0x000fe40000000000 */
[----:B0----5:R-:W-:-:S05]  /*a6a0*/  IMAD R3, R0, R9, RZ ;  /* 0x0000000900037224 */ /* 0x021fca00078e02ff */
[----:B------:R-:W-:-:S13]  /*a6b0*/  ISETP.GE.AND P0, PT, R4, R3, PT ;  /* 0x000000030400720c */ /* 0x000fda0003f06270 */
[----:B------:R-:W-:Y:S05]  /*a6c0*/  @P0 BRA `(.L_x_170) ;  /* 0x0000000000b80947 */ /* 0x000fea0003800000 */
[----:B------:R-:W-:Y:S01]  /*a6d0*/  ISETP.NE.AND P0, PT, R9, 0x1, PT ;  /* 0x000000010900780c */ /* 0x000fe20003f05270 */
[----:B------:R-:W-:Y:S01]  /*a6e0*/  UISETP.GT.AND UP2, UPT, UR44, 0x1, UPT ;  /* 0x000000012c00788c */ /* 0x000fe2000bf44270 */
[----:B------:R-:W-:Y:S01]  /*a6f0*/  IMAD.MOV.U32 R5, RZ, RZ, R4 ;  /* 0x000000ffff057224 */ /* 0x000fe200078e0004 */
[----:B------:R-:W-:Y:S02]  /*a700*/  UMOV UR7, 0x9b8 ;  /* 0x000009b800077882 */ /* 0x000fe40000000000 */
[----:B------:R-:W-:Y:S02]  /*a710*/  USEL UR17, UR7, 0x978, UP2 ;  /* 0x0000097807117887 */ /* 0x000fe40009000000 */
[----:B------:R-:W-:-:S06]  /*a720*/  USEL UR19, UR43, URZ, UP2 ;  /* 0x0000003f2b137287 */ /* 0x000fcc0009000000 */
[----:B------:R-:W0:Y:S04]  /*a730*/  @P0 LDC R3, c[0x0][0xbec] ;  /* 0x0002fb00ff030b82 */ /* 0x000e280000000800 */
[----:B------:R-:W-:Y:S01]  /*a740*/  ULDC.64 UR10, c[0x0][UR17+0x220] ;  /* 0x00008800110a7abb */ /* 0x000fe20008000a00 */
[----:B------:R-:W-:Y:S01]  /*a750*/  ULDC.64 UR8, c[0x0][UR17+0x218] ;  /* 0x0000860011087abb */ /* 0x000fe20008000a00 */
[----:B------:R-:W-:Y:S01]  /*a760*/  ULDC.64 UR12, c[0x0][UR17+0x228] ;  /* 0x00008a00110c7abb */ /* 0x000fe20008000a00 */
[----:B------:R-:W-:Y:S01]  /*a770*/  UIMAD UR7, UR11, UR39, URZ ;  /* 0x000000270b0772a4 */ /* 0x000fe2000f8e023f */
[----:B------:R-:W1:Y:S01]  /*a780*/  @P0 LDC R7, c[0x0][0xbf0] ;  /* 0x0002fc00ff070b82 */ /* 0x000e620000000800 */
[----:B------:R-:W-:Y:S02]  /*a790*/  UIMAD.WIDE.U32 UR14, UR8, UR42, URZ ;  /* 0x0000002a080e72a5 */ /* 0x000fe4000f8e003f */
[----:B------:R-:W-:-:S02]  /*a7a0*/  UIMAD UR18, UR9, UR42, URZ ;  /* 0x0000002a091272a4 */ /* 0x000fc4000f8e023f */
[----:B------:R-:W-:Y:S02]  /*a7b0*/  UIMAD.WIDE.U32 UR8, UR10, UR39, URZ ;  /* 0x000000270a0872a5 */ /* 0x000fe4000f8e003f */
[----:B------:R-:W-:Y:S02]  /*a7c0*/  UIMAD.WIDE.U32 UR20, UR12, UR19, URZ ;  /* 0x000000130c1472a5 */ /* 0x000fe4000f8e003f */
[----:B------:R-:W-:Y:S02]  /*a7d0*/  UIMAD UR12, UR13, UR19, URZ ;  /* 0x000000130d0c72a4 */ /* 0x000fe4000f8e023f */
[----:B------:R-:W-:Y:S02]  /*a7e0*/  UIMAD UR7, UR10, UR40, UR7 ;  /* 0x000000280a0772a4 */ /* 0x000fe4000f8e0207 */
[----:B------:R-:W-:Y:S02]  /*a7f0*/  UIADD3 UR14, UP0, UP1, UR8, UR14, UR4 ;  /* 0x0000000e080e7290 */ /* 0x000fe4000f91e004 */
[----:B------:R-:W-:Y:S01]  /*a800*/  UIADD3 UR8, UR12, UR21, URZ ;  /* 0x000000150c087290 */ /* 0x000fe2000fffe03f */
[----:B0-----:R-:W-:Y:S01]  /*a810*/  @P0 IMAD.HI.U32 R2, R4, R3, RZ ;  /* 0x0000000304020227 */ /* 0x001fe200078e00ff */
[----:B------:R-:W-:-:S02]  /*a820*/  UIADD3 UR11, UR18, UR15, URZ ;  /* 0x0000000f120b7290 */ /* 0x000fc4000fffe03f */
[----:B------:R-:W-:Y:S01]  /*a830*/  UIADD3 UR7, UR9, UR7, URZ ;  /* 0x0000000709077290 */ /* 0x000fe2000fffe03f */
[----:B------:R-:W-:Y:S02]  /*a840*/  IMAD.U32 R3, RZ, RZ, UR21 ;  /* 0x00000015ff037e24 */ /* 0x000fe4000f8e00ff */
[----:B------:R-:W-:Y:S01]  /*a850*/  IMAD.U32 R6, RZ, RZ, UR8 ;  /* 0x00000008ff067e24 */ /* 0x000fe2000f8e00ff */
[----:B------:R-:W-:Y:S01]  /*a860*/  UIADD3.X UR7, UR7, UR11, UR16, UP0, UP1 ;  /* 0x0000000b07077290 */ /* 0x000fe200087e2410 */
[----:B-1----:R-:W-:Y:S01]  /*a870*/  @P0 SHF.R.U32.HI R5, RZ, R7, R2 ;  /* 0x00000007ff050219 */ /* 0x002fe20000011602 */
[----:B------:R-:W-:Y:S01]  /*a880*/  IMAD.U32 R2, RZ, RZ, UR20 ;  /* 0x00000014ff027e24 */ /* 0x000fe2000f8e00ff */
[----:B------:R-:W-:Y:S01]  /*a890*/  ULDC.64 UR8, c[0x0][UR17+0x210] ;  /* 0x0000840011087abb */ /* 0x000fe20008000a00 */
[----:B------:R-:W-:Y:S01]  /*a8a0*/  ULDC.64 UR10, c[0x0][0xba8] ;  /* 0x0002ea00000a7ab9 */ /* 0x000fe20000000a00 */
[----:B------:R-:W-:Y:S01]  /*a8b0*/  @!UP2 ULDC UR10, c[0x0][0xb50] ;  /* 0x0002d400000aaab9 */ /* 0x000fe20000000800 */
[--C-:B------:R-:W-:Y:S01]  /*a8c0*/  IMAD.MOV R7, RZ, RZ, -R5.reuse ;  /* 0x000000ffff077224 */ /* 0x100fe200078e0a05 */
[----:B------:R-:W-:Y:S01]  /*a8d0*/  IADD3 R2, P0, P1, R5, UR14, R2 ;  /* 0x0000000e05027c10 */ /* 0x000fe2000f91e002 */
[----:B------:R-:W-:Y:S01]  /*a8e0*/  @!UP2 ULDC UR11, c[0x0][0xb54] ;  /* 0x0002d500000baab9 */ /* 0x000fe20000000800 */
[----:B------:R-:W-:Y:S01]  /*a8f0*/  SHF.R.S32.HI R5, RZ, 0x1f, R5 ;  /* 0x0000001fff057819 */ /* 0x000fe20000011405 */
[----:B------:R-:W-:-:S03]  /*a900*/  IMAD R7, R9, R7, R4 ;  /* 0x0000000709077224 */ /* 0x000fc600078e0204 */
[----:B------:R-:W-:Y:S01]  /*a910*/  IADD3.X R3, R5, UR7, R6, P0, P1 ;  /* 0x0000000705037c10 */ /* 0x000fe200087e2406 */
[C---:B------:R-:W-:Y:S01]  /*a920*/  IMAD R9, R7.reuse, UR9, RZ ;  /* 0x0000000907097c24 */ /* 0x040fe2000f8e02ff */
[----:B------:R-:W-:Y:S01]  /*a930*/  SHF.R.S32.HI R4, RZ, 0x1f, R7 ;  /* 0x0000001fff047819 */ /* 0x000fe20000011407 */
[----:B------:R-:W-:-:S04]  /*a940*/  IMAD.WIDE.U32 R2, R7, UR8, R2 ;  /* 0x0000000807027c25 */ /* 0x000fc8000f8e0002 */
[----:B------:R-:W-:Y:S01]  /*a950*/  IMAD R9, R4, UR8, R9 ;  /* 0x0000000804097c24 */ /* 0x000fe2000f8e0209 */
[----:B------:R-:W-:-:S03]  /*a960*/  LEA R4, P0, R2, UR10, 0x2 ;  /* 0x0000000a02047c11 */ /* 0x000fc6000f8010ff */
[----:B------:R-:W-:-:S05]  /*a970*/  IMAD.IADD R3, R3, 0x1, R9 ;  /* 0x0000000103037824 */ /* 0x000fca00078e0209 */
[----:B------:R-:W-:Y:S01]  /*a980*/  LEA.HI.X R5, R2, UR11, R3, 0x2, P0 ;  /* 0x0000000b02057c11 */ /* 0x000fe200080f1403 */
[----:B------:R-:W-:-:S05]  /*a990*/  IMAD.MOV.U32 R3, RZ, RZ, -0x800000 ;  /* 0xff800000ff037424 */ /* 0x000fca00078e00ff */
[----:B------:R0:W-:Y:S02]  /*a9a0*/  STG.E desc[UR48][R4.64], R3 ;  /* 0x0000000304007986 */ /* 0x0001e4000c101930 */
.L_x_170:
[----:B------:R-:W-:Y:S05]  /*a9b0*/  BSYNC B1 ;  /* 0x0000000000017941 */ /* 0x000fea0003800000 */
.L_x_169:
[----:B------:R-:W-:-:S06]  /*a9c0*/  UISETP.GT.AND UP0, UPT, UR44, 0x1, UPT ;  /* 0x000000012c00788c */ /* 0x000fcc000bf04270 */
[----:B------:R-:W-:-:S13]  /*a9d0*/  PLOP3.LUT P0, PT, PT, PT, UP0, 0x80, 0x0 ;  /* 0x000000000000781c */ /* 0x000fda0003f0f008 */
[----:B------:R-:W-:Y:S05]  /*a9e0*/  @P0 BRA `(.L_x_165) ;  /* 0x00000004003c0947 */ /* 0x000fea0003800000 */
[----:B------:R-:W1:Y:S01]  /*a9f0*/  LDC R11, c[0x0][0xbe8] ;  /* 0x0002fa00ff0b7b82 */ /* 0x000e620000000800 */
[----:B------:R-:W-:Y:S01]  /*aa00*/  SHF.R.S32.HI R6, RZ, 0x1f, R8 ;  /* 0x0000001fff067819 */ /* 0x000fe20000011408 */
[----:B------:R-:W-:Y:S01]  /*aa10*/  ULDC.64 UR10, c[0x0][0xaa0] ;  /* 0x0002a800000a7ab9 */ /* 0x000fe20000000a00 */
[----:B0-----:R-:W-:Y:S01]  /*aa20*/  IMAD.U32 R5, RZ, RZ, UR41 ;  /* 0x00000029ff057e24 */ /* 0x001fe2000f8e00ff */
[----:B------:R-:W-:Y:S01]  /*aa30*/  UIMAD UR7, UR16, UR10, URZ ;  /* 0x0000000a100772a4 */ /* 0x000fe2000f8e023f */
[----:B------:R-:W-:Y:S01]  /*aa40*/  LEA.HI R6, R6, R8, RZ, 0x3 ;  /* 0x0000000806067211 */ /* 0x000fe200078f18ff */
[----:B------:R-:W-:Y:S01]  /*aa50*/  UIMAD.WIDE.U32 UR8, UR4, UR10, URZ ;  /* 0x0000000a040872a5 */ /* 0x000fe2000f8e003f */
[----:B------:R-:W-:Y:S01]  /*aa60*/  IMAD.U32 R30, RZ, RZ, UR41 ;  /* 0x00000029ff1e7e24 */ /* 0x000fe2000f8e00ff */
[----:B------:R-:W-:Y:S01]  /*aa70*/  UIMAD UR7, UR4, UR11, UR7 ;  /* 0x0000000b040772a4 */ /* 0x000fe2000f8e0207 */
[----:B------:R-:W-:Y:S02]  /*aa80*/  SHF.R.S32.HI R6, RZ, 0x3, R6 ;  /* 0x00000003ff067819 */ /* 0x000fe40000011406 */
[----:B------:R-:W-:Y:S01]  /*aa90*/  ULDC.64 UR10, c[0x0][0xae8] ;  /* 0x0002ba00000a7ab9 */ /* 0x000fe20000000a00 */
[----:B------:R-:W-:Y:S01]  /*aaa0*/  UIADD3 UR9, UR9, UR7, URZ ;  /* 0x0000000709097290 */ /* 0x000fe2000fffe03f */
[----:B------:R-:W-:Y:S01]  /*aab0*/  SHF.R.S32.HI R13, RZ, 0x1f, R17 ;  /* 0x0000001fff0d7819 */ /* 0x000fe20000011411 */
[----:B------:R-:W-:-:S02]  /*aac0*/  IMAD R2, R16, 0x30, R6 ;  /* 0x0000003010027824 */ /* 0x000fc400078e0206 */
[----:B------:R-:W-:Y:S01]  /*aad0*/  UIMAD.WIDE.U32 UR8, UR42, UR10, UR8 ;  /* 0x0000000a2a0872a5 */ /* 0x000fe2000f8e0008 */
[----:B------:R-:W-:Y:S02]  /*aae0*/  IMAD R30, R30, 0xc0, R6 ;  /* 0x000000c01e1e7824 */ /* 0x000fe400078e0206 */
[----:B------:R-:W-:Y:S01]  /*aaf0*/  IMAD R4, R5, 0xc0, R2 ;  /* 0x000000c005047824 */ /* 0x000fe200078e0202 */
[----:B------:R-:W-:-:S03]  /*ab00*/  UIMAD UR9, UR42, UR11, UR9 ;  /* 0x0000000b2a0972a4 */ /* 0x000fc6000f8e0209 */
[----:B------:R-:W-:Y:S01]  /*ab10*/  ULDC.64 UR10, c[0x0][0xaf0] ;  /* 0x0002bc00000a7ab9 */ /* 0x000fe20000000a00 */
[----:B-1----:R-:W-:Y:S01]  /*ab20*/  ISETP.NE.AND P0, PT, R11, 0x1, PT ;  /* 0x000000010b00780c */ /* 0x002fe20003f05270 */
[----:B------:R-:W-:Y:S01]  /*ab30*/  UIMAD UR40, UR40, UR10, URZ ;  /* 0x0000000a282872a4 */ /* 0x000fe2000f8e023f */
[----:B------:R-:W-:Y:S01]  /*ab40*/  IMAD.MOV.U32 R5, RZ, RZ, R4 ;  /* 0x000000ffff057224 */ /* 0x000fe200078e0004 */
[----:B------:R-:W-:Y:S02]  /*ab50*/  UIMAD.WIDE.U32 UR8, UR39, UR10, UR8 ;  /* 0x0000000a270872a5 */ /* 0x000fe4000f8e0008 */
[----:B------:R-:W-:-:S03]  /*ab60*/  UIMAD UR4, UR39, UR11, UR40 ;  /* 0x0000000b270472a4 */ /* 0x000fc6000f8e0228 */
[----:B------:R-:W-:Y:S01]  /*ab70*/  ULDC.64 UR10, c[0x0][0xae0] ;  /* 0x0002b800000a7ab9 */ /* 0x000fe20000000a00 */
[----:B------:R-:W-:-:S04]  /*ab80*/  UIADD3 UR4, UR9, UR4, URZ ;  /* 0x0000000409047290 */ /* 0x000fc8000fffe03f */
[----:B------:R-:W0:Y:S08]  /*ab90*/  @P0 LDC R3, c[0x0][0xbec] ;  /* 0x0002fb00ff030b82 */ /* 0x000e300000000800 */
[----:B------:R-:W1:Y:S01]  /*aba0*/  @P0 LDC R7, c[0x0][0xbf0] ;  /* 0x0002fc00ff070b82 */ /* 0x000e620000000800 */
[----:B0-----:R-:W-:-:S04]  /*abb0*/  @P0 IMAD.HI.U32 R2, R4, R3, RZ ;  /* 0x0000000304020227 */ /* 0x001fc800078e00ff */
[----:B------:R-:W-:Y:S02]  /*abc0*/  IMAD.U32 R3, RZ, RZ, UR9 ;  /* 0x00000009ff037e24 */ /* 0x000fe4000f8e00ff */
[----:B------:R-:W-:Y:S01]  /*abd0*/  IMAD.U32 R3, RZ, RZ, UR4 ;  /* 0x00000004ff037e24 */ /* 0x000fe2000f8e00ff */
[----:B------:R-:W-:Y:S01]  /*abe0*/  ULDC UR4, c[0x0][0xac8] ;  /* 0x0002b20000047ab9 */ /* 0x000fe20000000800 */
[----:B-1----:R-:W-:-:S04]  /*abf0*/  @P0 SHF.R.U32.HI R5, RZ, R7, R2 ;  /* 0x00000007ff050219 */ /* 0x002fc80000011602 */
[--C-:B------:R-:W-:Y:S01]  /*ac00*/  SHF.R.S32.HI R2, RZ, 0x1f, R5.reuse ;  /* 0x0000001fff027819 */ /* 0x100fe20000011405 */
[----:B------:R-:W-:-:S04]  /*ac10*/  IMAD.MOV R7, RZ, RZ, -R5 ;  /* 0x000000ffff077224 */ /* 0x000fc800078e0a05 */
[----:B------:R-:W-:Y:S02]  /*ac20*/  IMAD R7, R11, R7, R4 ;  /* 0x000000070b077224 */ /* 0x000fe400078e0204 */
[----:B------:R-:W-:Y:S01]  /*ac30*/  IMAD R4, R2, UR10, RZ ;  /* 0x0000000a02047c24 */ /* 0x000fe2000f8e02ff */
[----:B------:R-:W-:Y:S01]  /*ac40*/  MOV R2, UR8 ;  /* 0x0000000800027c02 */ /* 0x000fe20008000f00 */
[----:B------:R-:W-:Y:S01]  /*ac50*/  ULDC.64 UR8, c[0x0][0xad8] ;  /* 0x0002b60000087ab9 */ /* 0x000fe20000000a00 */
[----:B-----5:R-:W-:Y:S02]  /*ac60*/  IMAD R11, R0, R11, RZ ;  /* 0x0000000b000b7224 */ /* 0x020fe400078e02ff */
        /* <DEDUP_REMOVED lines=8> */
[----:B------:R-:W-:Y:S01]  /*acf0*/  IMAD.IADD R3, R3, 0x1, R5 ;  /* 0x0000000103037824 */ /* 0x000fe200078e0205 */
[----:B------:R-:W-:Y:S01]  /*ad00*/  LEA R4, P0, R2, UR8, 0x1 ;  /* 0x0000000802047c11 */ /* 0x000fe2000f8008ff */
[----:B------:R-:W-:-:S03]  /*ad10*/  VIADD R0, R30, 0x30 ;  /* 0x000000301e007836 */ /* 0x000fc60000000000 */
[----:B------:R-:W-:Y:S01]  /*ad20*/  LEA.HI.X R8, R2, UR9, R3, 0x1, P0 ;  /* 0x0000000902087c11 */ /* 0x000fe200080f0c03 */
[----:B------:R-:W0:Y:S01]  /*ad30*/  SHFL.IDX PT, R6, R4, RZ, 0x181f ;  /* 0x00181fff04067589 */ /* 0x000e2200000e0000 */
[----:B------:R-:W-:Y:S01]  /*ad40*/  ISETP.GE.AND P0, PT, R17, UR4, PT ;  /* 0x0000000411007c0c */ /* 0x000fe2000bf06270 */
[C---:B------:R-:W-:Y:S02]  /*ad50*/  VIADD R2, R30.reuse, 0x60 ;  /* 0x000000601e027836 */ /* 0x040fe40000000000 */
[----:B------:R-:W1:Y:S01]  /*ad60*/  SHFL.IDX PT, R14, R4, 0x1, 0x181f ;  /* 0x00381f00040e7f89 */ /* 0x000e6200000e0000 */
[CC--:B------:R-:W-:Y:S01]  /*ad70*/  ISETP.GE.OR P3, PT, R30.reuse, R11.reuse, P0 ;  /* 0x0000000b1e00720c */ /* 0x0c0fe20000766670 */
[----:B------:R-:W-:Y:S01]  /*ad80*/  VIADD R3, R30, 0x90 ;  /* 0x000000901e037836 */ /* 0x000fe20000000000 */
[-C--:B------:R-:W-:Y:S01]  /*ad90*/  ISETP.GE.OR P2, PT, R0, R11.reuse, P0 ;  /* 0x0000000b0000720c */ /* 0x080fe20000746670 */
[----:B------:R-:W2:Y:S01]  /*ada0*/  SHFL.IDX PT, R24, R4, 0x2, 0x181f ;  /* 0x00581f0004187f89 */ /* 0x000ea200000e0000 */
[----:B------:R-:W-:-:S02]  /*adb0*/  ISETP.GE.OR P1, PT, R2, R11, P0 ;  /* 0x0000000b0200720c */ /* 0x000fc40000726670 */
[----:B------:R-:W-:Y:S01]  /*adc0*/  ISETP.GE.OR P0, PT, R3, R11, P0 ;  /* 0x0000000b0300720c */ /* 0x000fe20000706670 */
[----:B------:R-:W3:Y:S04]  /*add0*/  SHFL.IDX PT, R10, R8, RZ, 0x181f ;  /* 0x00181fff080a7589 */ /* 0x000ee800000e0000 */
[----:B------:R1:W4:Y:S04]  /*ade0*/  SHFL.IDX PT, R28, R4, 0x3, 0x181f ;  /* 0x00781f00041c7f89 */ /* 0x00032800000e0000 */
[----:B------:R-:W4:Y:S04]  /*adf0*/  SHFL.IDX PT, R12, R8, 0x1, 0x181f ;  /* 0x00381f00080c7f89 */ /* 0x000f2800000e0000 */
[----:B------:R-:W4:Y:S01]  /*ae00*/  SHFL.IDX PT, R20, R8, 0x2, 0x181f ;  /* 0x00581f0008147f89 */ /* 0x000f2200000e0000 */
[----:B0-----:R-:W-:-:S03]  /*ae10*/  @!P3 LEA R2, P6, R17, R6, 0x1 ;  /* 0x000000061102b211 */ /* 0x001fc600078c08ff */
[----:B------:R4:W0:Y:S01]  /*ae20*/  SHFL.IDX PT, R26, R8, 0x3, 0x181f ;  /* 0x00781f00081a7f89 */ /* 0x00082200000e0000 */
[C---:B-1----:R-:W-:Y:S02]  /*ae30*/  @!P2 LEA R4, P5, R17.reuse, R14, 0x1 ;  /* 0x0000000e1104a211 */ /* 0x042fe400078a08ff */
[C---:B--2---:R-:W-:Y:S02]  /*ae40*/  @!P1 LEA R6, P4, R17.reuse, R24, 0x1 ;  /* 0x0000001811069211 */ /* 0x044fe400078808ff */
[C---:B---3--:R-:W-:Y:S02]  /*ae50*/  @!P3 LEA.HI.X R3, R17.reuse, R10, R13, 0x1, P6 ;  /* 0x0000000a1103b211 */ /* 0x048fe400030f0c0d */
[----:B----4-:R-:W-:-:S03]  /*ae60*/  @!P0 LEA R8, P6, R17, R28, 0x1 ;  /* 0x0000001c11088211 */ /* 0x010fc600078c08ff */
[----:B------:R1:W-:Y:S01]  /*ae70*/  @!P3 ST.E.128 desc[UR48][R2.64], RZ ;  /* 0x000000ff0200b985 */ /* 0x0003e2000c101d30 */
[C-C-:B------:R-:W-:Y:S02]  /*ae80*/  @!P2 LEA.HI.X R5, R17.reuse, R12, R13.reuse, 0x1, P5 ;  /* 0x0000000c1105a211 */ /* 0x140fe400028f0c0d */
[----:B------:R-:W-:-:S03]  /*ae90*/  @!P1 LEA.HI.X R7, R17, R20, R13, 0x1, P4 ;  /* 0x0000001411079211 */ /* 0x000fc600020f0c0d */
[----:B------:R1:W-:Y:S01]  /*aea0*/  @!P2 ST.E.128 desc[UR48][R4.64], RZ ;  /* 0x000000ff0400a985 */ /* 0x0003e2000c101d30 */
[----:B0-----:R-:W-:-:S03]  /*aeb0*/  @!P0 LEA.HI.X R9, R17, R26, R13, 0x1, P6 ;  /* 0x0000001a11098211 */ /* 0x001fc600030f0c0d */
[----:B------:R1:W-:Y:S04]  /*aec0*/  @!P1 ST.E.128 desc[UR48][R6.64], RZ ;  /* 0x000000ff06009985 */ /* 0x0003e8000c101d30 */
[----:B------:R1:W-:Y:S02]  /*aed0*/  @!P0 ST.E.128 desc[UR48][R8.64], RZ ;  /* 0x000000ff08008985 */ /* 0x0003e4000c101d30 */
.L_x_165:
[----:B------:R-:W-:Y:S05]  /*aee0*/  BSYNC B0 ;  /* 0x0000000000007941 */ /* 0x000fea0003800000 */
.L_x_161:
[----:B------:R-:W-:Y:S02]  /*aef0*/  ULDC UR4, c[0x0][0xc3c] ;  /* 0x00030f0000047ab9 */ /* 0x000fe40000000800 */
[----:B------:R-:W-:-:S13]  /*af00*/  ISETP.GE.AND P0, PT, R31, UR4, PT ;  /* 0x000000041f007c0c */ /* 0x000fda000bf06270 */
[----:B------:R-:W-:Y:S05]  /*af10*/  @!P0 BRA `(.L_x_171) ;  /* 0xffffff5c00f88947 */ /* 0x000fea000383ffff */
[----:B------:R-:W-:Y:S05]  /*af20*/  EXIT ;  /* 0x000000000000794d */ /* 0x000fea0003800000 */
.L_x_134:
[----:B------:R-:W-:-:S08]  /*af30*/  NOP ;  /* 0x0000000000007918 */ /* 0x000fd00000000000 */
[----:B------:R-:W0:-:S00]  /*af40*/  USETMAXREG.DEALLOC.CTAPOOL 0x20 ;  /* 0x00000020000079c8 */ /* 0x000e0000080e0500 */
[----:B0-----:R-:W-:Y:S02]  /*af50*/  LOP3.LUT R0, R0, 0x3, RZ, 0xc0, !PT ;  /* 0x0000000300007812 */ /* 0x001fe400078ec0ff */
[----:B------:R-:W-:-:S04]  /*af60*/  LOP3.LUT R23, R23, 0xfffffffd, RZ, 0xc0, !PT ;  /* 0xfffffffd17177812 */ /* 0x000fc800078ec0ff */
[----:B------:R-:W0:Y:S02]  /*af70*/  SHFL.IDX PT, R0, R0, RZ, 0x1f ;  /* 0x00001fff00007589 */ /* 0x000e2400000e0000 */
[----:B0-----:R-:W-:Y:S01]  /*af80*/  ISETP.NE.AND P0, PT, R0, RZ, PT ;  /* 0x000000ff0000720c */ /* 0x001fe20003f05270 */
[----:B------:R-:W-:-:S12]  /*af90*/  IMAD.MOV.U32 R0, RZ, RZ, RZ ;  /* 0x000000ffff007224 */ /* 0x000fd800078e00ff */
[----:B------:R-:W-:Y:S01]  /*afa0*/  @P0 LOP3.LUT R23, R23, 0x2, RZ, 0xfc, !PT ;  /* 0x0000000217170812 */ /* 0x000fe200078efcff */
[----:B------:R-:W-:Y:S06]  /*afb0*/  @!P0 BRA `(.L_x_172) ;  /* 0x0000000000208947 */ /* 0x000fec0003800000 */
[----:B------:R-:W0:Y:S08]  /*afc0*/  S2UR UR5, SR_CgaCtaId ;  /* 0x00000000000579c3 */ /* 0x000e300000008800 */
[----:B------:R-:W-:Y:S06]  /*afd0*/  BAR.SYNC.DEFER_BLOCKING 0x5, 0x200 ;  /* 0x0148000000007b1d */ /* 0x000fec0000010000 */
[----:B------:R-:W-:-:S02]  /*afe0*/  UMOV UR4, 0x400 ;  /* 0x0000040000047882 */ /* 0x000fc40000000000 */
[----:B0-----:R-:W-:-:S09]  /*aff0*/  ULEA UR4, UR5, UR4, 0x18 ;  /* 0x0000000405047291 */ /* 0x001fd2000f8ec03f */
[----:B------:R-:W0:Y:S02]  /*b000*/  LDS.128 R24, [UR4+0x132d0] ;  /* 0x0132d004ff187984 */ /* 0x000e240008000c00 */
[----:B0-----:R-:W-:Y:S01]  /*b010*/  R2UR UR43, R27 ;  /* 0x000000001b2b72ca */ /* 0x001fe200000e0000 */
[----:B------:R-:W-:Y:S06]  /*b020*/  BAR.ARV 0x4, 0x200 ;  /* 0x0108000000007b1d */ /* 0x000fec0000002000 */
[----:B------:R-:W-:Y:S08]  /*b030*/  BRA `(.L_x_173) ;  /* 0x0000000800b47947 */ /* 0x000ff00003800000 */
.L_x_172:
[----:B------:R-:W0:Y:S01]  /*b040*/  S2R R2, SR_TID.X ;  /* 0x0000000000027919 */ /* 0x000e220000002100 */
[----:B------:R-:W-:Y:S01]  /*b050*/  ULDC UR4, c[0x0][0xc3c] ;  /* 0x00030f0000047ab9 */ /* 0x000fe20000000800 */
[----:B------:R-:W-:Y:S01]  /*b060*/  IMAD.MOV.U32 R9, RZ, RZ, RZ ;  /* 0x000000ffff097224 */ /* 0x000fe200078e00ff */
[----:B------:R-:W1:Y:S01]  /*b070*/  LDC R24, c[0x0][0xc38] ;  /* 0x00030e00ff187b82 */ /* 0x000e620000000800 */
[----:B0-----:R-:W-:-:S04]  /*b080*/  LOP3.LUT R7, R2, 0x1f, RZ, 0xc0, !PT ;  /* 0x0000001f02077812 */ /* 0x001fc800078ec0ff */
[----:B------:R-:W-:-:S04]  /*b090*/  ISETP.NE.AND P0, PT, R7, 0x1f, PT ;  /* 0x0000001f0700780c */ /* 0x000fc80003f05270 */
[----:B------:R-:W-:-:S13]  /*b0a0*/  ISETP.GE.OR P1, PT, R7, UR4, !P0 ;  /* 0x0000000407007c0c */ /* 0x000fda000c726670 */
[----:B------:R-:W0:Y:S08]  /*b0b0*/  @!P1 LDC.64 R4, c[0x0][0xc80] ;  /* 0x00032000ff049b82 */ /* 0x000e300000000a00 */
[----:B------:R-:W2:Y:S01]  /*b0c0*/  @!P1 LDC.64 R2, c[0x0][0xc78] ;  /* 0x00031e00ff029b82 */ /* 0x000ea20000000a00 */
[----:B0-----:R-:W-:-:S05]  /*b0d0*/  @!P1 IMAD.WIDE.U32 R4, R7, 0x4, R4 ;  /* 0x0000000407049825 */ /* 0x001fca00078e0004 */
[----:B------:R-:W3:Y:S01]  /*b0e0*/  @!P1 LDG.E R0, desc[UR48][R4.64] ;  /* 0x0000003004009981 */ /* 0x000ee2000c1e1900 */
[----:B--2---:R-:W-:-:S05]  /*b0f0*/  @!P1 IMAD.WIDE.U32 R2, R7, 0x4, R2 ;  /* 0x0000000407029825 */ /* 0x004fca00078e0002 */
[----:B------:R-:W3:Y:S01]  /*b100*/  @!P1 LDG.E R9, desc[UR48][R2.64] ;  /* 0x0000003002099981 */ /* 0x000ee2000c1e1900 */
[C---:B------:R-:W-:Y:S02]  /*b110*/  ISETP.NE.AND P1, PT, R7.reuse, RZ, PT ;  /* 0x000000ff0700720c */ /* 0x040fe40003f25270 */
[C---:B------:R-:W-:Y:S02]  /*b120*/  ISETP.GE.U32.AND P2, PT, R7.reuse, 0x2, PT ;  /* 0x000000020700780c */ /* 0x040fe40003f46070 */
[C---:B------:R-:W-:Y:S02]  /*b130*/  ISETP.GE.U32.AND P3, PT, R7.reuse, 0x4, PT ;  /* 0x000000040700780c */ /* 0x040fe40003f66070 */
[C---:B------:R-:W-:Y:S02]  /*b140*/  ISETP.GE.U32.AND P4, PT, R7.reuse, 0x8, PT ;  /* 0x000000080700780c */ /* 0x040fe40003f86070 */
[----:B------:R-:W-:Y:S01]  /*b150*/  ISETP.GE.U32.AND P5, PT, R7, 0x10, PT ;  /* 0x000000100700780c */ /* 0x000fe20003fa6070 */
[----:B------:R-:W-:Y:S01]  /*b160*/  UMOV UR43, URZ ;  /* 0x0000003f002b7c82 */ /* 0x000fe20008000000 */
[----:B---3--:R-:W-:-:S05]  /*b170*/  IMAD R6, R0, R9, RZ ;  /* 0x0000000900067224 */ /* 0x008fca00078e02ff */
[----:B------:R-:W0:Y:S02]  /*b180*/  SHFL.UP PT, R8, R6, 0x1, RZ ;  /* 0x0420000006087989 */ /* 0x000e2400000e00ff */
[----:B0-----:R-:W-:-:S05]  /*b190*/  SEL R11, R8, RZ, P1 ;  /* 0x000000ff080b7207 */ /* 0x001fca0000800000 */
[----:B------:R-:W-:-:S05]  /*b1a0*/  IMAD.IADD R11, R6, 0x1, R11 ;  /* 0x00000001060b7824 */ /* 0x000fca00078e020b */
        /* <DEDUP_REMOVED lines=9> */
[----:B------:R-:W0:Y:S01]  /*b240*/  SHFL.UP PT, R4, R2, 0x10, RZ ;  /* 0x0600000002047989 */ /* 0x000e2200000e00ff */
[----:B------:R-:W2:Y:S01]  /*b250*/  S2R R11, SR_CTAID.X ;  /* 0x00000000000b7919 */ /* 0x000ea20000002500 */
[----:B0-----:R-:W-:-:S05]  /*b260*/  SEL R5, R4, RZ, P5 ;  /* 0x000000ff04057207 */ /* 0x001fca0002800000 */
[----:B------:R-:W-:-:S05]  /*b270*/  IMAD.IADD R5, R2, 0x1, R5 ;  /* 0x0000000102057824 */ /* 0x000fca00078e0205 */
[----:B------:R-:W1:Y:S02]  /*b280*/  SHFL.IDX PT, R13, R5, 0x1f, 0x1f ;  /* 0x03e01f00050d7f89 */ /* 0x000e6400000e0000 */
[----:B-1----:R-:W-:-:S05]  /*b290*/  IMAD R6, R13, R24, RZ ;  /* 0x000000180d067224 */ /* 0x002fca00078e02ff */
[----:B--2---:R-:W-:Y:S02]  /*b2a0*/  ISETP.GT.AND P6, PT, R6, R11, PT ;  /* 0x0000000b0600720c */ /* 0x004fe40003fc4270 */
[----:B------:R-:W-:-:S11]  /*b2b0*/  MOV R3, R6 ;  /* 0x0000000600037202 */ /* 0x000fd60000000f00 */
[----:B------:R-:W-:Y:S05]  /*b2c0*/  @P6 BRA `(.L_x_174) ;  /* 0x0000000000a86947 */ /* 0x000fea0003800000 */
[----:B------:R-:W-:Y:S01]  /*b2d0*/  IMAD.MOV.U32 R6, RZ, RZ, R3 ;  /* 0x000000ffff067224 */ /* 0x000fe200078e0003 */
[----:B------:R-:W-:Y:S01]  /*b2e0*/  UMOV UR43, URZ ;  /* 0x0000003f002b7c82 */ /* 0x000fe20008000000 */
[----:B------:R-:W-:-:S05]  /*b2f0*/  ULDC UR5, c[0x0][0xc3c] ;  /* 0x00030f0000057ab9 */ /* 0x000fca0000000800 */
.L_x_176:
[----:B------:R-:W-:-:S03]  /*b300*/  UIADD3 UR4, UR43, 0x1f, URZ ;  /* 0x0000001f2b047890 */ /* 0x000fc6000fffe03f */
[----:B------:R-:W-:Y:S01]  /*b310*/  ULDC UR43, c[0x0][0xc3c] ;  /* 0x00030f00002b7ab9 */ /* 0x000fe20000000800 */
[----:B------:R-:W-:-:S06]  /*b320*/  UISETP.GE.AND UP0, UPT, UR4, UR5, UPT ;  /* 0x000000050400728c */ /* 0x000fcc000bf06270 */
[----:B------:R-:W-:-:S13]  /*b330*/  PLOP3.LUT P6, PT, PT, PT, UP0, 0x40, 0x0 ;  /* 0x000000000000781c */ /* 0x000fda0003fce808 */
[----:B------:R-:W-:Y:S05]  /*b340*/  @!P6 BRA `(.L_x_175) ;  /* 0x0000000400c8e947 */ /* 0x000fea0003800000 */
[----:B------:R-:W-:Y:S01]  /*b350*/  UMOV UR43, UR4 ;  /* 0x00000004002b7c82 */ /* 0x000fe20008000000 */
[----:B------:R-:W-:Y:S01]  /*b360*/  IMAD.MOV.U32 R0, RZ, RZ, RZ ;  /* 0x000000ffff007224 */ /* 0x000fe200078e00ff */
[----:B------:R-:W0:Y:S01]  /*b370*/  LDC R24, c[0x0][0xc38] ;  /* 0x00030e00ff187b82 */ /* 0x000e220000000800 */
[----:B------:R-:W-:-:S05]  /*b380*/  VIADD R9, R7, UR43 ;  /* 0x0000002b07097c36 */ /* 0x000fca0008000000 */
[----:B------:R-:W-:-:S13]  /*b390*/  ISETP.GE.OR P6, PT, R9, UR5, !P0 ;  /* 0x0000000509007c0c */ /* 0x000fda000c7c6670 */
[----:B------:R-:W1:Y:S08]  /*b3a0*/  @!P6 LDC.64 R4, c[0x0][0xc80] ;  /* 0x00032000ff04eb82 */ /* 0x000e700000000a00 */
[----:B------:R-:W2:Y:S01]  /*b3b0*/  @!P6 LDC.64 R2, c[0x0][0xc78] ;  /* 0x00031e00ff02eb82 */ /* 0x000ea20000000a00 */
[----:B-1----:R-:W-:-:S05]  /*b3c0*/  @!P6 IMAD.WIDE R4, R9, 0x4, R4 ;  /* 0x000000040904e825 */ /* 0x002fca00078e0204 */
[----:B------:R-:W3:Y:S01]  /*b3d0*/  @!P6 LDG.E R0, desc[UR48][R4.64] ;  /* 0x000000300400e981 */ /* 0x000ee2000c1e1900 */
[----:B--2---:R-:W-:-:S04]  /*b3e0*/  @!P6 IMAD.WIDE R2, R9, 0x4, R2 ;  /* 0x000000040902e825 */ /* 0x004fc800078e0202 */
[----:B------:R-:W-:-:S06]  /*b3f0*/  IMAD.MOV.U32 R9, RZ, RZ, RZ ;  /* 0x000000ffff097224 */ /* 0x000fcc00078e00ff */
[----:B------:R-:W3:Y:S02]  /*b400*/  @!P6 LDG.E R9, desc[UR48][R2.64] ;  /* 0x000000300209e981 */ /* 0x000ee4000c1e1900 */
[----:B---3--:R-:W-:-:S05]  /*b410*/  IMAD R15, R0, R9, RZ ;  /* 0x00000009000f7224 */ /* 0x008fca00078e02ff */
[----:B------:R-:W1:Y:S02]  /*b420*/  SHFL.UP PT, R8, R15, 0x1, RZ ;  /* 0x042000000f087989 */ /* 0x000e6400000e00ff */
[----:B-1----:R-:W-:-:S05]  /*b430*/  SEL R8, R8, RZ, P1 ;  /* 0x000000ff08087207 */ /* 0x002fca0000800000 */
[----:B------:R-:W-:-:S05]  /*b440*/  IMAD.IADD R8, R15, 0x1, R8 ;  /* 0x000000010f087824 */ /* 0x000fca00078e0208 */
        /* <DEDUP_REMOVED lines=12> */
[----:B------:R-:W0:Y:S02]  /*b510*/  SHFL.IDX PT, R15, R5, 0x1f, 0x1f ;  /* 0x03e01f00050f7f89 */ /* 0x000e2400000e0000 */
[----:B0-----:R-:W-:-:S04]  /*b520*/  IMAD R15, R15, R24, RZ ;  /* 0x000000180f0f7224 */ /* 0x001fc800078e02ff */
[----:B------:R-:W-:-:S05]  /*b530*/  IMAD.IADD R6, R15, 0x1, R6 ;  /* 0x000000010f067824 */ /* 0x000fca00078e0206 */
[----:B------:R-:W-:-:S13]  /*b540*/  ISETP.GT.AND P6, PT, R6, R11, PT ;  /* 0x0000000b0600720c */ /* 0x000fda0003fc4270 */
[----:B------:R-:W-:Y:S05]  /*b550*/  @!P6 BRA `(.L_x_176) ;  /* 0xfffffffc0068e947 */ /* 0x000fea000383ffff */
[----:B------:R-:W-:-:S07]  /*b560*/  IMAD.MOV.U32 R3, RZ, RZ, R15 ;  /* 0x000000ffff037224 */ /* 0x000fce00078e000f */
.L_x_174:
[----:B------:R-:W-:-:S04]  /*b570*/  IMAD.IADD R8, R6, 0x1, -R3 ;  /* 0x0000000106087824 */ /* 0x000fc800078e0a03 */
[----:B------:R-:W-:-:S05]  /*b580*/  IMAD R2, R5, R24, R8 ;  /* 0x0000001805027224 */ /* 0x000fca00078e0208 */
[----:B------:R-:W-:-:S13]  /*b590*/  ISETP.GT.AND P0, PT, R2, R11, PT ;  /* 0x0000000b0200720c */ /* 0x000fda0003f04270 */
[----:B------:R-:W-:Y:S02]  /*b5a0*/  VOTEU.ANY UR5, UPT, !P0 ;  /* 0x0000000000057886 */ /* 0x000fe400040e0100 */
[----:B------:R-:W-:Y:S02]  /*b5b0*/  UPOPC UR4, UR5 ;  /* 0x00000005000472bf */ /* 0x000fe40008000000 */
[----:B------:R-:W-:-:S04]  /*b5c0*/  ISETP.NE.AND P0, PT, RZ, UR5, PT ;  /* 0x00000005ff007c0c */ /* 0x000fc8000bf05270 */
[----:B------:R-:W-:Y:S02]  /*b5d0*/  IMAD.U32 R13, RZ, RZ, UR4 ;  /* 0x00000004ff0d7e24 */ /* 0x000fe4000f8e00ff */
[----:B------:R-:W-:-:S03]  /*b5e0*/  IMAD.U32 R10, RZ, RZ, UR4 ;  /* 0x00000004ff0a7e24 */ /* 0x000fc6000f8e00ff */
[----:B------:R0:W1:Y:S04]  /*b5f0*/  SHFL.IDX PT, R0, R0, R13, 0x1f ;  /* 0x00001f0d00007589 */ /* 0x00006800000e0000 */
[----:B------:R2:W3:Y:S01]  /*b600*/  SHFL.IDX PT, R9, R9, R10, 0x1f ;  /* 0x00001f0a09097589 */ /* 0x0004e200000e0000 */
[----:B0-----:R-:W-:Y:S01]  /*b610*/  IMAD.MOV.U32 R13, RZ, RZ, RZ ;  /* 0x000000ffff0d7224 */ /* 0x001fe200078e00ff */
[----:B-1----:R-:W-:-:S04]  /*b620*/  IABS R4, R0 ;  /* 0x0000000000047213 */ /* 0x002fc80000000000 */
[----:B------:R-:W0:Y:S08]  /*b630*/  I2F.RP R6, R4 ;  /* 0x0000000400067306 */ /* 0x000e300000209400 */
[----:B0-----:R-:W0:Y:S02]  /*b640*/  MUFU.RCP R6, R6 ;  /* 0x0000000600067308 */ /* 0x001e240000001000 */
[----:B0-----:R-:W-:-:S06]  /*b650*/  VIADD R2, R6, 0xffffffe ;  /* 0x0ffffffe06027836 */ /* 0x001fcc0000000000 */
[----:B------:R-:W0:Y:S02]  /*b660*/  F2I.FTZ.U32.TRUNC.NTZ R3, R2 ;  /* 0x0000000200037305 */ /* 0x000e24000021f000 */
[----:B0-----:R-:W-:Y:S01]  /*b670*/  IADD3 R12, RZ, -R3, RZ ;  /* 0x80000003ff0c7210 */ /* 0x001fe20007ffe0ff */
[----:B--23--:R-:W-:Y:S06]  /*b680*/  @!P0 BRA `(.L_x_177) ;  /* 0x00000000000c8947 */ /* 0x00cfec0003800000 */
[----:B------:R-:W-:-:S06]  /*b690*/  UIADD3 UR5, UR4, -0x1, URZ ;  /* 0xffffffff04057890 */ /* 0x000fcc000fffe03f */
[----:B------:R-:W-:-:S05]  /*b6a0*/  IMAD.U32 R6, RZ, RZ, UR5 ;  /* 0x00000005ff067e24 */ /* 0x000fca000f8e00ff */
[----:B------:R0:W1:Y:S02]  /*b6b0*/  SHFL.IDX PT, R13, R5, R6, 0x1f ;  /* 0x00001f06050d7589 */ /* 0x00006400000e0000 */
.L_x_177:
[----:B-1----:R-:W-:Y:S01]  /*b6c0*/  IMAD R24, R13, R24, R8 ;  /* 0x000000180d187224 */ /* 0x002fe200078e0208 */
[----:B------:R-:W-:Y:S01]  /*b6d0*/  IABS R2, R9 ;  /* 0x0000000900027213 */ /* 0x000fe20000000000 */
[----:B0-----:R-:W-:Y:S01]  /*b6e0*/  IMAD.MOV.U32 R5, RZ, RZ, R12 ;  /* 0x000000ffff057224 */ /* 0x001fe200078e000c */
[----:B------:R-:W-:Y:S01]  /*b6f0*/  IABS R10, R0 ;  /* 0x00000000000a7213 */ /* 0x000fe20000000000 */
[----:B------:R-:W-:Y:S01]  /*b700*/  IMAD.IADD R25, R11, 0x1, -R24 ;  /* 0x000000010b197824 */ /* 0x000fe200078e0a18 */
[----:B------:R-:W-:Y:S01]  /*b710*/  UIADD3 UR43, UR4, UR43, URZ ;  /* 0x0000002b042b7290 */ /* 0x000fe2000fffe03f */
[----:B------:R-:W-:Y:S02]  /*b720*/  IMAD R11, R5, R4, RZ ;  /* 0x00000004050b7224 */ /* 0x000fe400078e02ff */
[----:B------:R-:W-:Y:S01]  /*b730*/  IMAD.MOV.U32 R5, RZ, RZ, R2 ;  /* 0x000000ffff057224 */ /* 0x000fe200078e0002 */
[----:B------:R-:W-:Y:S01]  /*b740*/  IABS R8, R25 ;  /* 0x0000001900087213 */ /* 0x000fe20000000000 */
[----:B------:R-:W-:-:S02]  /*b750*/  IMAD.MOV.U32 R2, RZ, RZ, RZ ;  /* 0x000000ffff027224 */ /* 0x000fc400078e00ff */
[----:B------:R-:W-:Y:S01]  /*b760*/  IMAD.MOV R10, RZ, RZ, -R10 ;  /* 0x000000ffff0a7224 */ /* 0x000fe200078e0a0a */
[----:B------:R-:W0:Y:S01]  /*b770*/  I2F.RP R6, R5 ;  /* 0x0000000500067306 */ /* 0x000e220000209400 */
[----:B------:R-:W-:-:S04]  /*b780*/  IMAD.HI.U32 R2, R3, R11, R2 ;  /* 0x0000000b03027227 */ /* 0x000fc800078e0002 */
[----:B------:R-:W-:Y:S02]  /*b790*/  IMAD.MOV.U32 R3, RZ, RZ, R8 ;  /* 0x000000ffff037224 */ /* 0x000fe400078e0008 */
[----:B------:R-:W-:Y:S02]  /*b7a0*/  IMAD.MOV.U32 R8, RZ, RZ, R10 ;  /* 0x000000ffff087224 */ /* 0x000fe400078e000a */
[----:B------:R-:W-:-:S04]  /*b7b0*/  IMAD.HI.U32 R2, R2, R3, RZ ;  /* 0x0000000302027227 */ /* 0x000fc800078e00ff */
[----:B------:R-:W-:Y:S01]  /*b7c0*/  IMAD R3, R2, R8, R3 ;  /* 0x0000000802037224 */ /* 0x000fe200078e0203 */
[----:B0-----:R-:W0:Y:S04]  /*b7d0*/  MUFU.RCP R6, R6 ;  /* 0x0000000600067308 */ /* 0x001e280000001000 */
[----:B------:R-:W-:-:S13]  /*b7e0*/  ISETP.GT.U32.AND P1, PT, R4, R3, PT ;  /* 0x000000030400720c */ /* 0x000fda0003f24070 */
[----:B------:R-:W-:Y:S02]  /*b7f0*/  @!P1 IMAD.IADD R3, R3, 0x1, -R4 ;  /* 0x0000000103039824 */ /* 0x000fe400078e0a04 */
[----:B0-----:R-:W-:Y:S02]  /*b800*/  VIADD R8, R6, 0xffffffe ;  /* 0x0ffffffe06087836 */ /* 0x001fe40000000000 */
[----:B------:R-:W-:Y:S01]  /*b810*/  @!P1 VIADD R2, R2, 0x1 ;  /* 0x0000000102029836 */ /* 0x000fe20000000000 */
[----:B------:R-:W-:Y:S02]  /*b820*/  ISETP.GE.U32.AND P0, PT, R3, R4, PT ;  /* 0x000000040300720c */ /* 0x000fe40003f06070 */
[----:B------:R-:W-:Y:S01]  /*b830*/  LOP3.LUT R4, R25, R0, RZ, 0x3c, !PT ;  /* 0x0000000019047212 */ /* 0x000fe200078e3cff */
[----:B------:R0:W1:Y:S01]  /*b840*/  F2I.FTZ.U32.TRUNC.NTZ R3, R8 ;  /* 0x0000000800037305 */ /* 0x000062000021f000 */
[----:B------:R-:W-:Y:S02]  /*b850*/  ISETP.NE.AND P1, PT, R0, RZ, PT ;  /* 0x000000ff0000720c */ /* 0x000fe40003f25270 */
[----:B------:R-:W-:-:S02]  /*b860*/  ISETP.GE.AND P2, PT, R4, RZ, PT ;  /* 0x000000ff0400720c */ /* 0x000fc40003f46270 */
[----:B0-----:R-:W-:-:S05]  /*b870*/  IABS R8, R9 ;  /* 0x0000000900087213 */ /* 0x001fca0000000000 */
[----:B------:R-:W-:-:S04]  /*b880*/  @P0 VIADD R2, R2, 0x1 ;  /* 0x0000000102020836 */ /* 0x000fc80000000000 */
[----:B------:R-:W-:Y:S02]  /*b890*/  IMAD.MOV.U32 R6, RZ, RZ, R2 ;  /* 0x000000ffff067224 */ /* 0x000fe400078e0002 */
[----:B-1----:R-:W-:Y:S02]  /*b8a0*/  IMAD.MOV R2, RZ, RZ, -R3 ;  /* 0x000000ffff027224 */ /* 0x002fe400078e0a03 */
[----:B------:R-:W-:Y:S01]  /*b8b0*/  IMAD.MOV R8, RZ, RZ, -R8 ;  /* 0x000000ffff087224 */ /* 0x000fe200078e0a08 */
[----:B------:R-:W-:Y:S01]  /*b8c0*/  @!P2 IADD3 R6, -R6, RZ, RZ ;  /* 0x000000ff0606a210 */ /* 0x000fe20007ffe1ff */
[----:B------:R-:W-:Y:S01]  /*b8d0*/  IMAD R11, R2, R5, RZ ;  /* 0x00000005020b7224 */ /* 0x000fe200078e02ff */
[----:B------:R-:W-:Y:S01]  /*b8e0*/  @!P1 LOP3.LUT R6, RZ, R0, RZ, 0x33, !PT ;  /* 0x00000000ff069212 */ /* 0x000fe200078e33ff */
[----:B------:R-:W-:-:S03]  /*b8f0*/  IMAD.MOV.U32 R2, RZ, RZ, RZ ;  /* 0x000000ffff027224 */ /* 0x000fc600078e00ff */
[----:B------:R-:W-:Y:S01]  /*b900*/  IABS R4, R6 ;  /* 0x0000000600047213 */ /* 0x000fe20000000000 */
[----:B------:R-:W-:-:S04]  /*b910*/  IMAD.HI.U32 R2, R3, R11, R2 ;  /* 0x0000000b03027227 */ /* 0x000fc800078e0002 */
[----:B------:R-:W-:Y:S02]  /*b920*/  IMAD.MOV.U32 R3, RZ, RZ, R4 ;  /* 0x000000ffff037224 */ /* 0x000fe400078e0004 */
[----:B------:R-:W-:Y:S02]  /*b930*/  IMAD.MOV.U32 R4, RZ, RZ, R8 ;  /* 0x000000ffff047224 */ /* 0x000fe400078e0008 */
[----:B------:R-:W-:-:S04]  /*b940*/  IMAD.HI.U32 R2, R2, R3, RZ ;  /* 0x0000000302027227 */ /* 0x000fc800078e00ff */
[----:B------:R-:W-:Y:S01]  /*b950*/  IMAD R4, R2, R4, R3 ;  /* 0x0000000402047224 */ /* 0x000fe200078e0203 */
[----:B------:R-:W-:Y:S01]  /*b960*/  LOP3.LUT R3, R6, R9, RZ, 0x3c, !PT ;  /* 0x0000000906037212 */ /* 0x000fe200078e3cff */
[----:B------:R-:W-:-:S03]  /*b970*/  IMAD R0, R0, R6, RZ ;  /* 0x0000000600007224 */ /* 0x000fc600078e02ff */
[----:B------:R-:W-:Y:S01]  /*b980*/  ISETP.GT.U32.AND P1, PT, R5, R4, PT ;  /* 0x000000040500720c */ /* 0x000fe20003f24070 */
[----:B------:R-:W-:Y:S01]  /*b990*/  IMAD.IADD R25, R25, 0x1, -R0 ;  /* 0x0000000119197824 */ /* 0x000fe200078e0a00 */
[----:B------:R-:W-:-:S11]  /*b9a0*/  ISETP.GE.AND P2, PT, R3, RZ, PT ;  /* 0x000000ff0300720c */ /* 0x000fd60003f46270 */
[----:B------:R-:W-:Y:S02]  /*b9b0*/  @!P1 IMAD.IADD R4, R4, 0x1, -R5 ;  /* 0x0000000104049824 */ /* 0x000fe400078e0a05 */
[----:B------:R-:W-:Y:S01]  /*b9c0*/  @!P1 VIADD R2, R2, 0x1 ;  /* 0x0000000102029836 */ /* 0x000fe20000000000 */
[----:B------:R-:W-:Y:S02]  /*b9d0*/  ISETP.NE.AND P1, PT, R9, RZ, PT ;  /* 0x000000ff0900720c */ /* 0x000fe40003f25270 */
[----:B------:R-:W-:-:S13]  /*b9e0*/  ISETP.GE.U32.AND P0, PT, R4, R5, PT ;  /* 0x000000050400720c */ /* 0x000fda0003f06070 */
[----:B------:R-:W-:-:S04]  /*b9f0*/  @P0 VIADD R2, R2, 0x1 ;  /* 0x0000000102020836 */ /* 0x000fc80000000000 */
[----:B------:R-:W-:Y:S01]  /*ba00*/  @!P2 IMAD.MOV R2, RZ, RZ, -R2 ;  /* 0x000000ffff02a224 */ /* 0x000fe200078e0a02 */
[----:B------:R-:W-:-:S05]  /*ba10*/  @!P1 LOP3.LUT R2, RZ, R9, RZ, 0x33, !PT ;  /* 0x00000009ff029212 */ /* 0x000fca00078e33ff */
[----:B------:R-:W-:-:S04]  /*ba20*/  IMAD.MOV R26, RZ, RZ, -R2 ;  /* 0x000000ffff1a7224 */ /* 0x000fc800078e0a02 */
[C---:B------:R-:W-:Y:S02]  /*ba30*/  IMAD R26, R9.reuse, R26, R6 ;  /* 0x0000001a091a7224 */ /* 0x040fe400078e0206 */
[----:B------:R-:W-:-:S04]  /*ba40*/  IMAD R9, R9, 0x1000000, R2 ;  /* 0x0100000009097824 */ /* 0x000fc800078e0202 */
[----:B------:R-:W-:Y:S01]  /*ba50*/  IMAD R26, R26, 0x10000, R9 ;  /* 0x000100001a1a7824 */ /* 0x000fe200078e0209 */
[----:B------:R-:W-:Y:S06]  /*ba60*/  BRA `(.L_x_178) ;  /* 0x00000000000c7947 */ /* 0x000fec0003800000 */
.L_x_175:
[----:B------:R-:W-:Y:S02]  /*ba70*/  IMAD.MOV.U32 R24, RZ, RZ, R11 ;  /* 0x000000ffff187224 */ /* 0x000fe400078e000b */
[----:B------:R-:W-:Y:S02]  /*ba80*/  IMAD.MOV.U32 R25, RZ, RZ, RZ ;  /* 0x000000ffff197224 */ /* 0x000fe400078e00ff */
[----:B------:R-:W-:-:S07]  /*ba90*/  IMAD.MOV.U32 R26, RZ, RZ, RZ ;  /* 0x000000ffff1a7224 */ /* 0x000fce00078e00ff */
.L_x_178:
[----:B------:R-:W-:Y:S02]  /*baa0*/  ISETP.NE.AND P0, PT, R7, RZ, PT ;  /* 0x000000ff0700720c */ /* 0x000fe40003f05270 */
[----:B------:R-:W-:-:S11]  /*bab0*/  MOV R27, UR43 ;  /* 0x0000002b001b7c02 */ /* 0x000fd60008000f00 */
[----:B------:R-:W0:Y:S01]  /*bac0*/  @!P0 S2R R3, SR_CgaCtaId ;  /* 0x0000000000038919 */ /* 0x000e220000008800 */
[----:B------:R-:W-:-:S04]  /*bad0*/  @!P0 MOV R0, 0x400 ;  /* 0x0000040000008802 */ /* 0x000fc80000000f00 */
[----:B0-----:R-:W-:-:S05]  /*bae0*/  @!P0 LEA R0, R3, R0, 0x18 ;  /* 0x0000000003008211 */ /* 0x001fca00078ec0ff */
[----:B------:R0:W-:Y:S01]  /*baf0*/  @!P0 STS.128 [R0+0x132d0], R24 ;  /* 0x0132d01800008388 */ /* 0x0001e20000000c00 */
[----:B------:R-:W-:Y:S06]  /*bb00*/  BAR.ARV 0x5, 0x200 ;  /* 0x0148000000007b1d */ /* 0x000fec0000002000 */
.L_x_173:
[----:B------:R-:W-:Y:S01]  /*bb10*/  ULDC UR4, c[0x0][0xc3c] ;  /* 0x00030f0000047ab9 */ /* 0x000fe20000000800 */
[----:B------:R1:W-:Y:S01]  /*bb20*/  STL [R1+0xc], RZ ;  /* 0x00000cff01007387 */ /* 0x0003e20000100800 */
[----:B------:R-:W-:Y:S01]  /*bb30*/  UISETP.GE.AND UP0, UPT, UR43, UR4, UPT ;  /* 0x000000042b00728c */ /* 0x000fe2000bf06270 */
[----:B------:R-:W-:Y:S02]  /*bb40*/  IMAD.MOV.U32 R19, RZ, RZ, 0x1 ;  /* 0x00000001ff137424 */ /* 0x000fe400078e00ff */
[----:B------:R-:W-:-:S03]  /*bb50*/  IMAD.MOV.U32 R18, RZ, RZ, RZ ;  /* 0x000000ffff127224 */ /* 0x000fc600078e00ff */
[----:B------:R-:W-:-:S13]  /*bb60*/  PLOP3.LUT P0, PT, PT, PT, UP0, 0x80, 0x0 ;  /* 0x000000000000781c */ /* 0x000fda0003f0f008 */
[----:B-1----:R-:W-:Y:S05]  /*bb70*/  @P0 BRA `(.L_x_179) ;  /* 0x0000003c00f00947 */ /* 0x002fea0003800000 */
[----:B------:R-:W1:Y:S01]  /*bb80*/  S2R R11, SR_TID.X ;  /* 0x00000000000b7919 */ /* 0x000e620000002100 */
[----:B------:R-:W2:Y:S01]  /*bb90*/  S2UR UR5, SR_CgaCtaId ;  /* 0x00000000000579c3 */ /* 0x000ea20000008800 */
[----:B------:R-:W-:Y:S01]  /*bba0*/  UMOV UR4, 0x400 ;  /* 0x0000040000047882 */ /* 0x000fe20000000000 */
[----:B------:R-:W-:Y:S01]  /*bbb0*/  IMAD.MOV.U32 R19, RZ, RZ, 0x1 ;  /* 0x00000001ff137424 */ /* 0x000fe200078e00ff */
[----:B------:R3:W-:Y:S01]  /*bbc0*/  STL [R1+0xc], RZ ;  /* 0x00000cff01007387 */ /* 0x0007e20000100800 */
[----:B------:R-:W-:Y:S01]  /*bbd0*/  IMAD.MOV.U32 R18, RZ, RZ, RZ ;  /* 0x000000ffff127224 */ /* 0x000fe200078e00ff */
[----:B------:R-:W-:Y:S02]  /*bbe0*/  ULOP3.LUT UR39, UR38, 0x1, URZ, 0xfc, !UPT ;  /* 0x0000000126277892 */ /* 0x000fe4000f8efc3f */
[----:B------:R-:W-:Y:S01]  /*bbf0*/  ULOP3.LUT UR42, UR38, 0x2, URZ, 0xfc, !UPT ;  /* 0x00000002262a7892 */ /* 0x000fe2000f8efc3f */
[----:B------:R-:W-:Y:S01]  /*bc00*/  ULDC UR41, c[0x0][0xc] ;  /* 0x0000030000297ab9 */ /* 0x000fe20000000800 */
[----:B------:R-:W-:Y:S01]  /*bc10*/  ULDC.64 UR52, c[0x0][0x198] ;  /* 0x0000660000347ab9 */ /* 0x000fe20000000a00 */
[----:B--2---:R-:W-:-:S06]  /*bc20*/  ULEA UR4, UR5, UR4, 0x18 ;  /* 0x0000000405047291 */ /* 0x004fcc000f8ec03f */
[----:B------:R-:W-:Y:S01]  /*bc30*/  IMAD.U32 R16, RZ, RZ, UR4 ;  /* 0x00000004ff107e24 */ /* 0x000fe2000f8e00ff */
[C---:B-1----:R-:W-:Y:S01]  /*bc40*/  LOP3.LUT R10, R11.reuse, 0x7f, RZ, 0xc0, !PT ;  /* 0x0000007f0b0a7812 */ /* 0x042fe200078ec0ff */
[C---:B------:R-:W-:Y:S01]  /*bc50*/  IMAD.SHL.U32 R29, R11.reuse, 0x40, RZ ;  /* 0x000000400b1d7824 */ /* 0x040fe200078e00ff */
[----:B------:R-:W-:Y:S01]  /*bc60*/  SHF.R.U32.HI R4, RZ, 0x1, R11 ;  /* 0x00000001ff047819 */ /* 0x000fe2000001160b */
[----:B------:R-:W-:Y:S02]  /*bc70*/  IMAD.SHL.U32 R2, R11, 0x10, RZ ;  /* 0x000000100b027824 */ /* 0x000fe400078e00ff */
[----:B------:R-:W-:Y:S01]  /*bc80*/  IMAD.SHL.U32 R6, R10, 0x10, RZ ;  /* 0x000000100a067824 */ /* 0x000fe200078e00ff */
[----:B------:R-:W-:Y:S01]  /*bc90*/  LOP3.LUT R3, R29, 0x180, RZ, 0xc0, !PT ;  /* 0x000001801d037812 */ /* 0x000fe200078ec0ff */
[C---:B------:R-:W-:Y:S01]  /*bca0*/  IMAD.SHL.U32 R8, R11.reuse, 0x2, RZ ;  /* 0x000000020b087824 */ /* 0x040fe200078e00ff */
[----:B------:R-:W-:Y:S01]  /*bcb0*/  LOP3.LUT R5, R2, 0x1b0, RZ, 0xc0, !PT ;  /* 0x000001b002057812 */ /* 0x000fe200078ec0ff */
[----:B0-----:R-:W-:Y:S01]  /*bcc0*/  IMAD.SHL.U32 R0, R11, 0x20, RZ ;  /* 0x000000200b007824 */ /* 0x001fe200078e00ff */
[----:B------:R-:W-:-:S02]  /*bcd0*/  LOP3.LUT R7, R6, 0x600, RZ, 0xc0, !PT ;  /* 0x0000060006077812 */ /* 0x000fc400078ec0ff */
[----:B------:R-:W-:Y:S01]  /*bce0*/  LOP3.LUT R3, R3, 0x30, R4, 0xf8, !PT ;  /* 0x0000003003037812 */ /* 0x000fe200078ef804 */
[----:B------:R-:W-:Y:S01]  /*bcf0*/  IMAD.SHL.U32 R4, R11, 0x8, RZ ;  /* 0x000000080b047824 */ /* 0x000fe200078e00ff */
[----:B------:R-:W-:Y:S01]  /*bd00*/  LOP3.LUT R9, R5, 0x30, R8, 0x78, !PT ;  /* 0x0000003005097812 */ /* 0x000fe200078e7808 */
[----:B------:R-:W-:Y:S01]  /*bd10*/  IMAD.SHL.U32 R8, R11, 0x4, RZ ;  /* 0x000000040b087824 */ /* 0x000fe200078e00ff */
[----:B------:R-:W-:Y:S02]  /*bd20*/  LOP3.LUT R6, R7, 0x40, R2, 0xf8, !PT ;  /* 0x0000004007067812 */ /* 0x000fe400078ef802 */
[----:B------:R-:W-:Y:S02]  /*bd30*/  LOP3.LUT R4, R3, 0x30, R4, 0x78, !PT ;  /* 0x0000003003047812 */ /* 0x000fe400078e7804 */
[----:B------:R-:W-:Y:S02]  /*bd40*/  LOP3.LUT R7, R7, 0x60, R0, 0xf8, !PT ;  /* 0x0000006007077812 */ /* 0x000fe400078ef800 */
[----:B------:R-:W-:-:S02]  /*bd50*/  LOP3.LUT R9, R6, R9, RZ, 0xfc, !PT ;  /* 0x0000000906097212 */ /* 0x000fc400078efcff */
[----:B------:R-:W-:Y:S02]  /*bd60*/  SHF.R.U32.HI R3, RZ, 0x2, R10 ;  /* 0x00000002ff037819 */ /* 0x000fe4000001160a */
[----:B------:R-:W-:Y:S02]  /*bd70*/  LOP3.LUT R5, R0, 0x80, RZ, 0xc0, !PT ;  /* 0x0000008000057812 */ /* 0x000fe400078ec0ff */
[--C-:B------:R-:W-:Y:S02]  /*bd80*/  LOP3.LUT R28, R7, 0x100, R0.reuse, 0xf8, !PT ;  /* 0x00000100071c7812 */ /* 0x100fe400078ef800 */
[----:B------:R-:W-:Y:S01]  /*bd90*/  LOP3.LUT R2, R3, 0x60, R0, 0xf8, !PT ;  /* 0x0000006003027812 */ /* 0x000fe200078ef800 */
[----:B------:R-:W-:Y:S01]  /*bda0*/  IMAD.IADD R0, R16, 0x1, R9 ;  /* 0x0000000110007824 */ /* 0x000fe200078e0209 */
[----:B------:R-:W-:Y:S02]  /*bdb0*/  LOP3.LUT R5, R5, 0x10, R11, 0xf8, !PT ;  /* 0x0000001005057812 */ /* 0x000fe400078ef80b */
[----:B------:R-:W-:-:S02]  /*bdc0*/  LOP3.LUT R29, R4, 0x640, R29, 0xf8, !PT ;  /* 0x00000640041d7812 */ /* 0x000fc400078ef81d */
[----:B------:R3:W-:Y:S01]  /*bdd0*/  STL [R1+0x8], R0 ;  /* 0x0000080001007387 */ /* 0x0007e20000100800 */
[----:B------:R-:W-:-:S04]  /*bde0*/  LOP3.LUT R5, R5, 0x10, R8, 0x78, !PT ;  /* 0x0000001005057812 */ /* 0x000fc800078e7808 */
[----:B------:R-:W-:-:S07]  /*bdf0*/  LOP3.LUT R28, R28, R5, RZ, 0xfc, !PT ;  /* 0x000000051c1c7212 */ /* 0x000fce00078efcff */
.L_x_245:
[----:B------:R-:W-:Y:S01]  /*be00*/  ULDC.64 UR4, c[0x0][0xc88] ;  /* 0x0003220000047ab9 */ /* 0x000fe20000000a00 */
[----:B------:R-:W-:Y:S01]  /*be10*/  ULDC.64 UR6, c[0x0][0xa08] ;  /* 0x0002820000067ab9 */ /* 0x000fe20000000a00 */
[----:B------:R-:W-:-:S06]  /*be20*/  UIMAD.WIDE UR4, UR43, 0x4, UR4 ;  /* 0x000000042b0478a5 */ /* 0x000fcc000f8e0204 */
[----:B------:R-:W-:Y:S01]  /*be30*/  IMAD.U32 R2, RZ, RZ, UR4 ;  /* 0x00000004ff027e24 */ /* 0x000fe2000f8e00ff */
[----:B0-----:R-:W-:Y:S01]  /*be40*/  MOV R3, UR5 ;  /* 0x0000000500037c02 */ /* 0x001fe20008000f00 */
[----:B------:R-:W-:-:S04]  /*be50*/  ULDC.64 UR4, c[0x0][0xa28] ;  /* 0x00028a0000047ab9 */ /* 0x000fc80000000a00 */
[----:B------:R-:W2:Y:S01]  /*be60*/  LDG.E R2, desc[UR48][R2.64] ;  /* 0x0000003002027981 */ /* 0x000ea2000c1e1900 */
[----:B------:R-:W-:-:S04]  /*be70*/  UISETP.NE.U32.AND UP0, UPT, UR4, URZ, UPT ;  /* 0x0000003f0400728c */ /* 0x000fc8000bf05070 */
[----:B------:R-:W-:-:S06]  /*be80*/  UISETP.NE.AND.EX UP0, UPT, UR5, URZ, UPT, UP0 ;  /* 0x0000003f0500728c */ /* 0x000fcc000bf05300 */
[----:B------:R-:W-:Y:S02]  /*be90*/  PLOP3.LUT P2, PT, PT, PT, UP0, 0x80, 0x0 ;  /* 0x000000000000781c */ /* 0x000fe40003f4f008 */
[----:B------:R-:W-:-:S04]  /*bea0*/  ISETP.NE.U32.AND P0, PT, RZ, UR6, PT ;  /* 0x00000006ff007c0c */ /* 0x000fc8000bf05070 */
[----:B------:R-:W-:Y:S02]  /*beb0*/  ISETP.NE.AND.EX P0, PT, RZ, UR7, PT, P0 ;  /* 0x00000007ff007c0c */ /* 0x000fe4000bf05300 */
[----:B--2---:R-:W-:-:S13]  /*bec0*/  R2UR UR45, R2 ;  /* 0x00000000022d72ca */ /* 0x004fda00000e0000 */
[----:B------:R-:W-:Y:S02]  /*bed0*/  USHF.R.S32.HI UR46, URZ, 0x1f, UR45 ;  /* 0x0000001f3f2e7899 */ /* 0x000fe4000801142d */
[----:B------:R-:W-:-:S04]  /*bee0*/  @UP0 ULEA UR4, UP1, UR45, UR4, 0x2 ;  /* 0x000000042d040291 */ /* 0x000fc8000f82103f */
[----:B------:R-:W-:Y:S02]  /*bef0*/  @UP0 ULEA.HI.X UR5, UR45, UR5, UR46, 0x2, UP1 ;  /* 0x000000052d050291 */ /* 0x000fe400088f142e */
[----:B------:R-:W-:Y:S01]  /*bf00*/  IMAD.U32 R2, RZ, RZ, UR4 ;  /* 0x00000004ff027e24 */ /* 0x000fe2000f8e00ff */
[----:B------:R-:W-:-:S03]  /*bf10*/  USHF.L.U32 UR47, UR45, 0x2, URZ ;  /* 0x000000022d2f7899 */ /* 0x000fc6000800063f */
[----:B------:R-:W-:Y:S01]  /*bf20*/  IMAD.U32 R3, RZ, RZ, UR5 ;  /* 0x00000005ff037e24 */ /* 0x000fe2000f8e00ff */
[----:B------:R-:W-:Y:S01]  /*bf30*/  ULDC.64 UR4, c[0x0][0xa00] ;  /* 0x0002800000047ab9 */ /* 0x000fe20000000a00 */
[----:B------:R-:W-:Y:S01]  /*bf40*/  USHF.L.U64.HI UR50, UR45, 0x2, UR46 ;  /* 0x000000022d327899 */ /* 0x000fe2000801022e */
[----:B------:R-:W-:Y:S01]  /*bf50*/  ISETP.NE.U32.AND P1, PT, RZ, UR4, PT ;  /* 0x00000004ff007c0c */ /* 0x000fe2000bf25070 */
[----:B------:R-:W-:Y:S01]  /*bf60*/  UIADD3 UR4, UP0, UR47, UR4, URZ ;  /* 0x000000042f047290 */ /* 0x000fe2000ff1e03f */
[----:B------:R0:W2:Y:S01]  /*bf70*/  @P2 LDG.E R8, desc[UR48][R2.64] ;  /* 0x0000003002082981 */ /* 0x0000a2000c1e1900 */
[----:B------:R-:W-:Y:S01]  /*bf80*/  UIADD3 UR6, UP1, UR47, UR6, URZ ;  /* 0x000000062f067290 */ /* 0x000fe2000ff3e03f */
[----:B------:R-:W-:Y:S01]  /*bf90*/  ISETP.NE.AND.EX P1, PT, RZ, UR5, PT, P1 ;  /* 0x00000005ff007c0c */ /* 0x000fe2000bf25310 */
[----:B------:R-:W-:Y:S02]  /*bfa0*/  UIADD3.X UR5, UR50, UR5, URZ, UP0, !UPT ;  /* 0x0000000532057290 */ /* 0x000fe400087fe43f */
[----:B------:R-:W-:-:S02]  /*bfb0*/  UIADD3.X UR7, UR50, UR7, URZ, UP1, !UPT ;  /* 0x0000000732077290 */ /* 0x000fc40008ffe43f */
[----:B------:R-:W-:Y:S02]  /*bfc0*/  IMAD.U32 R4, RZ, RZ, UR6 ;  /* 0x00000006ff047e24 */ /* 0x000fe4000f8e00ff */
[----:B0-----:R-:W-:Y:S02]  /*bfd0*/  IMAD.U32 R2, RZ, RZ, UR4 ;  /* 0x00000004ff027e24 */ /* 0x001fe4000f8e00ff */
[----:B------:R-:W-:Y:S01]  /*bfe0*/  IMAD.U32 R3, RZ, RZ, UR5 ;  /* 0x00000005ff037e24 */ /* 0x000fe2000f8e00ff */
[----:B------:R-:W-:Y:S01]  /*bff0*/  ULDC.64 UR4, c[0x0][0xa18] ;  /* 0x0002860000047ab9 */ /* 0x000fe20000000a00 */
[----:B------:R-:W-:Y:S01]  /*c000*/  IMAD.U32 R5, RZ, RZ, UR7 ;  /* 0x00000007ff057e24 */ /* 0x000fe2000f8e00ff */
[----:B------:R-:W-:Y:S01]  /*c010*/  UISETP.NE.U32.AND UP0, UPT, UR4, URZ, UPT ;  /* 0x0000003f0400728c */ /* 0x000fe2000bf05070 */
[----:B------:R-:W-:Y:S01]  /*c020*/  ULDC UR6, c[0x0][0x288] ;  /* 0x0000a20000067ab9 */ /* 0x000fe20000000800 */
[----:B------:R-:W5:Y:S02]  /*c030*/  @P1 LDG.E R9, desc[UR48][R2.64] ;  /* 0x0000003002091981 */ /* 0x000f64000c1e1900 */
[----:B------:R-:W-:-:S02]  /*c040*/  UISETP.NE.AND.EX UP0, UPT, UR5, URZ, UPT, UP0 ;  /* 0x0000003f0500728c */ /* 0x000fc4000bf05300 */
[----:B---3--:R-:W5:Y:S01]  /*c050*/  @P0 LDG.E R0, desc[UR48][R4.64] ;  /* 0x0000003004000981 */ /* 0x008f62000c1e1900 */
[----:B------:R-:W-:-:S03]  /*c060*/  IMAD.U32 R10, RZ, RZ, UR6 ;  /* 0x00000006ff0a7e24 */ /* 0x000fc6000f8e00ff */
[----:B------:R-:W-:-:S05]  /*c070*/  PLOP3.LUT P3, PT, PT, PT, UP0, 0x80, 0x0 ;  /* 0x000000000000781c */ /* 0x000fca0003f6f008 */
[----:B------:R-:W-:-:S04]  /*c080*/  @UP0 UIADD3 UR4, UP1, UR47, UR4, URZ ;  /* 0x000000042f040290 */ /* 0x000fc8000ff3e03f */
[----:B------:R-:W-:Y:S02]  /*c090*/  @UP0 UIADD3.X UR5, UR50, UR5, URZ, UP1, !UPT ;  /* 0x0000000532050290 */ /* 0x000fe40008ffe43f */
[----:B------:R-:W-:-:S04]  /*c0a0*/  IMAD.U32 R6, RZ, RZ, UR4 ;  /* 0x00000004ff067e24 */ /* 0x000fc8000f8e00ff */
[----:B------:R-:W-:-:S05]  /*c0b0*/  IMAD.U32 R7, RZ, RZ, UR5 ;  /* 0x00000005ff077e24 */ /* 0x000fca000f8e00ff */
[----:B------:R0:W3:Y:S01]  /*c0c0*/  @P3 LDG.E R10, desc[UR48][R6.64] ;  /* 0x00000030060a3981 */ /* 0x0000e2000c1e1900 */
[----:B------:R-:W-:Y:S01]  /*c0d0*/  UMOV UR4, URZ ;  /* 0x0000003f00047c82 */ /* 0x000fe20008000000 */
[----:B0-----:R-:W0:Y:S01]  /*c0e0*/  LDC.64 R6, c[0x0][0x418] ;  /* 0x00010600ff067b82 */ /* 0x001e220000000a00 */
[----:B--2---:R-:W-:Y:S02]  /*c0f0*/  @P2 R2UR UR4, R8 ;  /* 0x00000000080422ca */ /* 0x004fe400000e0000 */
[----:B0-----:R-:W-:Y:S01]  /*c100*/  ISETP.NE.U32.AND P2, PT, R6, RZ, PT ;  /* 0x000000ff0600720c */ /* 0x001fe20003f45070 */
[----:B---3--:R0:W-:Y:S01]  /*c110*/  STL [R1+0x4], R10 ;  /* 0x0000040a01007387 */ /* 0x0081e20000100800 */
[----:B-1----:R-:W-:Y:S11]  /*c120*/  @P3 BRA `(.L_x_180) ;  /* 0x0000000000143947 */ /* 0x002ff60003800000 */
[----:B------:R-:W-:Y:S05]  /*c130*/  @!P1 BRA `(.L_x_180) ;  /* 0x0000000000109947 */ /* 0x000fea0003800000 */
[----:B------:R-:W2:Y:S04]  /*c140*/  LDG.E R11, desc[UR48][R2.64] ;  /* 0x00000030020b7981 */ /* 0x000ea8000c1e1900 */
[----:B------:R-:W2:Y:S02]  /*c150*/  LDG.E R6, desc[UR48][R2.64+0x4] ;  /* 0x0000043002067981 */ /* 0x000ea4000c1e1900 */
[----:B--2---:R-:W-:-:S05]  /*c160*/  IMAD.IADD R2, R6, 0x1, -R11 ;  /* 0x0000000106027824 */ /* 0x004fca00078e0a0b */
[----:B------:R1:W-:Y:S02]  /*c170*/  STL [R1+0x4], R2 ;  /* 0x0000040201007387 */ /* 0x0003e40000100800 */
.L_x_180:
[----:B------:R-:W2:Y:S01]  /*c180*/  LDC R6, c[0x0][0x424] ;  /* 0x00010900ff067b82 */ /* 0x000ea20000000800 */
[----:B------:R-:W-:Y:S01]  /*c190*/  ISETP.NE.AND.EX P2, PT, R7, RZ, PT, P2 ;  /* 0x000000ff0700720c */ /* 0x000fe20003f45320 */
[----:B------:R-:W-:Y:S01]  /*c1a0*/  UMOV UR44, URZ ;  /* 0x0000003f002c7c82 */ /* 0x000fe20008000000 */
[----:B------:R-:W-:Y:S01]  /*c1b0*/  ULDC.64 UR6, c[0x0][0xa20] ;  /* 0x0002880000067ab9 */ /* 0x000fe20000000a00 */
[----:B-----5:R-:W-:Y:S01]  /*c1c0*/  @P1 R2UR UR44, R9 ;  /* 0x00000000092c12ca */ /* 0x020fe200000e0000 */
[----:B------:R-:W-:Y:S01]  /*c1d0*/  UMOV UR40, URZ ;  /* 0x0000003f00287c82 */ /* 0x000fe20008000000 */
[----:B------:R-:W-:Y:S01]  /*c1e0*/  ISETP.NE.U32.AND P1, PT, RZ, UR6, PT ;  /* 0x00000006ff007c0c */ /* 0x000fe2000bf25070 */
[----:B------:R-:W-:Y:S01]  /*c1f0*/  IMAD.U32 R22, RZ, RZ, UR45 ;  /* 0x0000002dff167e24 */ /* 0x000fe2000f8e00ff */
[----:B------:R-:W3:Y:S01]  /*c200*/  LDC R7, c[0x0][0x2f0] ;  /* 0x0000bc00ff077b82 */ /* 0x000ee20000000800 */
[----:B------:R-:W-:Y:S02]  /*c210*/  R2UR UR36, R26 ;  /* 0x000000001a2472ca */ /* 0x000fe400000e0000 */
[----:B------:R-:W-:-:S02]  /*c220*/  @P0 R2UR UR40, R0 ;  /* 0x00000000002802ca */ /* 0x000fc400000e0000 */
[----:B------:R-:W-:Y:S02]  /*c230*/  ISETP.NE.AND.EX P1, PT, RZ, UR7, PT, P1 ;  /* 0x00000007ff007c0c */ /* 0x000fe4000bf25310 */
[C---:B-1----:R-:W-:Y:S02]  /*c240*/  LOP3.LUT R2, R26.reuse, 0xff000000, RZ, 0xc0, !PT ;  /* 0xff0000001a027812 */ /* 0x042fe400078ec0ff */
[----:B------:R-:W-:Y:S02]  /*c250*/  LOP3.LUT R0, R26, 0xff0000, RZ, 0xc0, !PT ;  /* 0x00ff00001a007812 */ /* 0x000fe400078ec0ff */
[----:B------:R-:W-:-:S03]  /*c260*/  SHF.R.U32.HI R3, RZ, 0x8, R2 ;  /* 0x00000008ff037819 */ /* 0x000fc60000011602 */
[----:B------:R-:W-:Y:S01]  /*c270*/  ULOP3.LUT UR36, UR36, 0xffff, URZ, 0xc0, !UPT ;  /* 0x0000ffff24247892 */ /* 0x000fe2000f8ec03f */
[----:B------:R-:W-:Y:S01]  /*c280*/  LEA.HI R0, R0, R3, RZ, 0x10 ;  /* 0x0000000300007211 */ /* 0x000fe200078f80ff */
[----:B------:R-:W-:Y:S01]  /*c290*/  UIADD3 UR40, UR40, UR4, URZ ;  /* 0x0000000428287290 */ /* 0x000fe2000fffe03f */
[----:B--2---:R-:W-:-:S05]  /*c2a0*/  SEL R6, R6, 0x1, P2 ;  /* 0x0000000106067807 */ /* 0x004fca0001000000 */
[----:B---3--:R-:W-:Y:S01]  /*c2b0*/  IMAD R2, R6, R7, RZ ;  /* 0x0000000706027224 */ /* 0x008fe200078e02ff */
[----:B------:R-:W-:Y:S06]  /*c2c0*/  @!P1 BRA `(.L_x_181) ;  /* 0x0000000000189947 */ /* 0x000fec0003800000 */
[----:B------:R-:W-:-:S04]  /*c2d0*/  UIADD3 UR5, UP0, UR47, UR6, URZ ;  /* 0x000000062f057290 */ /* 0x000fc8000ff1e03f */
[----:B------:R-:W-:Y:S02]  /*c2e0*/  UIADD3.X UR6, UR50, UR7, URZ, UP0, !UPT ;  /* 0x0000000732067290 */ /* 0x000fe400087fe43f */
[----:B------:R-:W-:-:S04]  /*c2f0*/  IMAD.U32 R2, RZ, RZ, UR5 ;  /* 0x00000005ff027e24 */ /* 0x000fc8000f8e00ff */
[----:B------:R-:W-:-:S05]  /*c300*/  IMAD.U32 R3, RZ, RZ, UR6 ;  /* 0x00000006ff037e24 */ /* 0x000fca000f8e00ff */
[----:B------:R1:W5:Y:S01]  /*c310*/  LDG.E R2, desc[UR48][R2.64] ;  /* 0x0000003002027981 */ /* 0x000362000c1e1900 */
[----:B------:R-:W-:Y:S05]  /*c320*/  BRA `(.L_x_182) ;  /* 0x0000000000107947 */ /* 0x000fea0003800000 */
.L_x_181:
[----:B------:R-:W-:Y:S05]  /*c330*/  @!P0 BRA `(.L_x_182) ;  /* 0x00000000000c8947 */ /* 0x000fea0003800000 */
[----:B------:R-:W2:Y:S04]  /*c340*/  LDG.E R3, desc[UR48][R4.64] ;  /* 0x0000003004037981 */ /* 0x000ea8000c1e1900 */
[----:B------:R-:W2:Y:S02]  /*c350*/  LDG.E R2, desc[UR48][R4.64+0x4] ;  /* 0x0000043004027981 */ /* 0x000ea4000c1e1900 */
[----:B--2---:R-:W-:-:S07]  /*c360*/  IMAD.IADD R2, R2, 0x1, -R3 ;  /* 0x0000000102027824 */ /* 0x004fce00078e0a03 */
.L_x_182:
[----:B-----5:R-:W-:Y:S02]  /*c370*/  IADD3 R2, R2, -UR4, RZ ;  /* 0x8000000402027c10 */ /* 0x020fe4000fffe0ff */
[----:B------:R-:W-:Y:S02]  /*c380*/  LOP3.LUT R26, R0, 0xff, RZ, 0xc0, !PT ;  /* 0x000000ff001a7812 */ /* 0x000fe400078ec0ff */
[C---:B------:R-:W-:Y:S01]  /*c390*/  ISETP.GE.AND P0, PT, R2.reuse, 0x1, PT ;  /* 0x000000010200780c */ /* 0x040fe20003f06270 */
[----:B-1----:R-:W-:-:S04]  /*c3a0*/  VIADD R3, R2, 0x9f ;  /* 0x0000009f02037836 */ /* 0x002fc80000000000 */
[----:B------:R-:W-:-:S05]  /*c3b0*/  IMAD.HI R3, R3, 0x66666667, RZ ;  /* 0x6666666703037827 */ /* 0x000fca00078e02ff */
[----:B------:R-:W-:-:S04]  /*c3c0*/  SHF.R.U32.HI R2, RZ, 0x1f, R3 ;  /* 0x0000001fff027819 */ /* 0x000fc80000011603 */
[----:B------:R-:W-:Y:S01]  /*c3d0*/  LEA.HI.SX32 R5, R3, R2, 0x1a ;  /* 0x0000000203057211 */ /* 0x000fe200078fd2ff */
[----:B------:R-:W-:Y:S01]  /*c3e0*/  IMAD.MOV.U32 R3, RZ, RZ, RZ ;  /* 0x000000ffff037224 */ /* 0x000fe200078e00ff */
[----:B------:R-:W-:Y:S06]  /*c3f0*/  @!P0 BRA `(.L_x_183) ;  /* 0x0000000000708947 */ /* 0x000fec0003800000 */
[----:B------:R-:W-:-:S04]  /*c400*/  SHF.R.U32.HI R0, RZ, 0x10, R0 ;  /* 0x00000010ff007819 */ /* 0x000fc80000011600 */
[----:B------:R-:W-:-:S13]  /*c410*/  ISETP.NE.AND P0, PT, R0, RZ, PT ;  /* 0x000000ff0000720c */ /* 0x000fda0003f05270 */
[----:B------:R-:W1:Y:S02]  /*c420*/  @!P0 LDC R0, c[0x0][0x9f0] ;  /* 0x00027c00ff008b82 */ /* 0x000e640000000800 */
[-C--:B-1----:R-:W-:Y:S02]  /*c430*/  IABS R4, R0.reuse ;  /* 0x0000000000047213 */ /* 0x082fe40000000000 */
[----:B------:R-:W-:Y:S02]  /*c440*/  IADD3 R7, R0, -0x1, R5 ;  /* 0xffffffff00077810 */ /* 0x000fe40007ffe005 */
[----:B------:R-:W1:Y:S02]  /*c450*/  I2F.RP R6, R4 ;  /* 0x0000000400067306 */ /* 0x000e640000209400 */
[----:B------:R-:W-:-:S04]  /*c460*/  LOP3.LUT R8, R7, R0, RZ, 0x3c, !PT ;  /* 0x0000000007087212 */ /* 0x000fc800078e3cff */
[----:B------:R-:W-:Y:S02]  /*c470*/  ISETP.GE.AND P2, PT, R8, RZ, PT ;  /* 0x000000ff0800720c */ /* 0x000fe40003f46270 */
[----:B-1----:R-:W1:Y:S02]  /*c480*/  MUFU.RCP R6, R6 ;  /* 0x0000000600067308 */ /* 0x002e640000001000 */
[----:B-1----:R-:W-:Y:S01]  /*c490*/  VIADD R2, R6, 0xffffffe ;  /* 0x0ffffffe06027836 */ /* 0x002fe20000000000 */
[----:B------:R-:W-:-:S05]  /*c4a0*/  IABS R6, R0 ;  /* 0x0000000000067213 */ /* 0x000fca0000000000 */
[----:B------:R1:W2:Y:S02]  /*c4b0*/  F2I.FTZ.U32.TRUNC.NTZ R3, R2 ;  /* 0x0000000200037305 */ /* 0x0002a4000021f000 */
[----:B-1----:R-:W-:Y:S02]  /*c4c0*/  IMAD.MOV.U32 R2, RZ, RZ, RZ ;  /* 0x000000ffff027224 */ /* 0x002fe400078e00ff */
[----:B--2---:R-:W-:-:S04]  /*c4d0*/  IMAD.MOV R9, RZ, RZ, -R3 ;  /* 0x000000ffff097224 */ /* 0x004fc800078e0a03 */
[----:B------:R-:W-:-:S04]  /*c4e0*/  IMAD R9, R9, R4, RZ ;  /* 0x0000000409097224 */ /* 0x000fc800078e02ff */
[----:B------:R-:W-:Y:S01]  /*c4f0*/  IMAD.HI.U32 R3, R3, R9, R2 ;  /* 0x0000000903037227 */ /* 0x000fe200078e0002 */
[----:B------:R-:W-:-:S03]  /*c500*/  IABS R2, R7 ;  /* 0x0000000700027213 */ /* 0x000fc60000000000 */
[----:B------:R-:W-:Y:S02]  /*c510*/  IMAD.MOV R7, RZ, RZ, -R6 ;  /* 0x000000ffff077224 */ /* 0x000fe400078e0a06 */
[----:B------:R-:W-:-:S04]  /*c520*/  IMAD.HI.U32 R3, R3, R2, RZ ;  /* 0x0000000203037227 */ /* 0x000fc800078e00ff */
[----:B------:R-:W-:-:S05]  /*c530*/  IMAD R7, R3, R7, R2 ;  /* 0x0000000703077224 */ /* 0x000fca00078e0202 */
[----:B------:R-:W-:-:S13]  /*c540*/  ISETP.GT.U32.AND P1, PT, R4, R7, PT ;  /* 0x000000070400720c */ /* 0x000fda0003f24070 */
[----:B------:R-:W-:Y:S02]  /*c550*/  @!P1 IMAD.IADD R7, R7, 0x1, -R4 ;  /* 0x0000000107079824 */ /* 0x000fe400078e0a04 */
[----:B------:R-:W-:Y:S01]  /*c560*/  @!P1 VIADD R3, R3, 0x1 ;  /* 0x0000000103039836 */ /* 0x000fe20000000000 */
[----:B------:R-:W-:Y:S02]  /*c570*/  ISETP.NE.AND P1, PT, R0, RZ, PT ;  /* 0x000000ff0000720c */ /* 0x000fe40003f25270 */
[----:B------:R-:W-:-:S13]  /*c580*/  ISETP.GE.U32.AND P0, PT, R7, R4, PT ;  /* 0x000000040700720c */ /* 0x000fda0003f06070 */
[----:B------:R-:W-:-:S04]  /*c590*/  @P0 VIADD R3, R3, 0x1 ;  /* 0x0000000103030836 */ /* 0x000fc80000000000 */
[----:B------:R-:W-:Y:S01]  /*c5a0*/  @!P2 IMAD.MOV R3, RZ, RZ, -R3 ;  /* 0x000000ffff03a224 */ /* 0x000fe200078e0a03 */
[----:B------:R-:W-:-:S07]  /*c5b0*/  @!P1 LOP3.LUT R3, RZ, R0, RZ, 0x33, !PT ;  /* 0x00000000ff039212 */ /* 0x000fce00078e33ff */
.L_x_183:
[-C--:B------:R-:W-:Y:S01]  /*c5c0*/  IMAD R26, R26, R3.reuse, RZ ;  /* 0x000000031a1a7224 */ /* 0x080fe200078e02ff */
[----:B------:R-:W-:Y:S04]  /*c5d0*/  BSSY B7, `(.L_x_184) ;  /* 0x000029d000077945 */ /* 0x000fe80003800000 */
[----:B------:R-:W-:-:S04]  /*c5e0*/  VIADDMNMX R0, R26, R3, R5, PT ;  /* 0x000000031a007246 */ /* 0x000fc80003800105 */
[----:B------:R-:W-:Y:S01]  /*c5f0*/  ISETP.GT.AND P0, PT, R0, R26, PT ;  /* 0x0000001a0000720c */ /* 0x000fe20003f04270 */
[----:B------:R1:W-:-:S12]  /*c600*/  STL [R1], R0 ;  /* 0x0000000001007387 */ /* 0x0003d80000100800 */
[----:B-1----:R-:W-:Y:S05]  /*c610*/  @P0 BRA `(.L_x_185) ;  /* 0x0000000000440947 */ /* 0x002fea0003800000 */
[----:B------:R-:W1:Y:S02]  /*c620*/  S2R R0, SR_TID.X ;  /* 0x0000000000007919 */ /* 0x000e640000002100 */
[----:B-1----:R-:W-:-:S04]  /*c630*/  LOP3.LUT R0, R0, 0x7f, RZ, 0xc0, !PT ;  /* 0x0000007f00007812 */ /* 0x002fc800078ec0ff */
[----:B------:R-:W-:-:S13]  /*c640*/  ISETP.NE.AND P0, PT, R0, RZ, PT ;  /* 0x000000ff0000720c */ /* 0x000fda0003f05270 */
[----:B------:R-:W-:Y:S05]  /*c650*/  @P0 BRA `(.L_x_186) ;  /* 0x0000002800500947 */ /* 0x000fea0003800000 */
[----:B------:R-:W1:Y:S01]  /*c660*/  S2R R5, SR_LANEID ;  /* 0x0000000000057919 */ /* 0x000e620000000000 */
[----:B------:R-:W-:Y:S01]  /*c670*/  VOTEU.ANY UR4, UPT, PT ;  /* 0x0000000000047886 */ /* 0x000fe200038e0100 */
[----:B------:R-:W2:Y:S01]  /*c680*/  LDC.64 R2, c[0x0][0xc60] ;  /* 0x00031800ff027b82 */ /* 0x000ea20000000a00 */
[----:B------:R-:W1:Y:S02]  /*c690*/  FLO.U32 R0, UR4 ;  /* 0x0000000400007d00 */ /* 0x000e6400080e0000 */
[----:B-1----:R-:W-:-:S06]  /*c6a0*/  ISETP.EQ.U32.AND P0, PT, R0, R5, PT ;  /* 0x000000050000720c */ /* 0x002fcc0003f02070 */
[----:B------:R-:W2:Y:S07]  /*c6b0*/  POPC R5, UR4 ;  /* 0x0000000400057d09 */ /* 0x000eae0008000000 */
[----:B--2---:R-:W2:Y:S01]  /*c6c0*/  @P0 ATOMG.E.ADD.STRONG.GPU PT, R3, desc[UR48][R2.64], R5 ;  /* 0x00000005020309a8 */ /* 0x004ea200081ee1f0 */
[----:B------:R-:W1:Y:S02]  /*c6d0*/  S2R R4, SR_LTMASK ;  /* 0x0000000000047919 */ /* 0x000e640000003900 */
[----:B-1----:R-:W-:-:S04]  /*c6e0*/  LOP3.LUT R4, R4, UR4, RZ, 0xc0, !PT ;  /* 0x0000000404047c12 */ /* 0x002fc8000f8ec0ff */
[----:B------:R-:W1:Y:S01]  /*c6f0*/  POPC R7, R4 ;  /* 0x0000000400077309 */ /* 0x000e620000000000 */
[----:B--2---:R-:W1:Y:S02]  /*c700*/  SHFL.IDX PT, R0, R3, R0, 0x1f ;  /* 0x00001f0003007589 */ /* 0x004e6400000e0000 */
[----:B-1----:R-:W-:Y:S01]  /*c710*/  IADD3 R24, R0, UR41, R7 ;  /* 0x0000002900187c10 */ /* 0x002fe2000fffe007 */
[----:B------:R-:W-:Y:S06]  /*c720*/  BRA `(.L_x_186) ;  /* 0x00000028001c7947 */ /* 0x000fec0003800000 */
.L_x_185:
[----:B------:R-:W-:Y:S01]  /*c730*/  VIADD R0, R16, 0xe000 ;  /* 0x0000e00010007836 */ /* 0x000fe20000000000 */
[----:B------:R-:W-:Y:S04]  /*c740*/  BSSY B6, `(.L_x_187) ;  /* 0x0000013000067945 */ /* 0x000fe80003800000 */
[----:B------:R-:W-:-:S13]  /*c750*/  LOP3.LUT P0, RZ, R0, 0x1bf, RZ, 0xc0, !PT ;  /* 0x000001bf00ff7812 */ /* 0x000fda000780c0ff */
[----:B------:R-:W-:Y:S05]  /*c760*/  @!P0 BRA `(.L_x_188) ;  /* 0x0000000000408947 */ /* 0x000fea0003800000 */
[----:B------:R-:W-:Y:S01]  /*c770*/  MOV R2, 0x0 ;  /* 0x0000000000027802 */ /* 0x000fe20000000f00 */
[----:B------:R-:W-:Y:S01]  /*c780*/  ULDC.64 UR6, c[0x4][0x98] ;  /* 0x0100260000067ab9 */ /* 0x000fe20000000a00 */
[----:B------:R-:W-:Y:S01]  /*c790*/  ULDC.64 UR8, c[0x4][0xa0] ;  /* 0x0100280000087ab9 */ /* 0x000fe20000000a00 */
[----:B------:R-:W-:Y:S01]  /*c7a0*/  ULDC.64 UR4, c[0x4][0x8] ;  /* 0x0100020000047ab9 */ /* 0x000fe20000000a00 */
[----:B------:R-:W-:Y:S01]  /*c7b0*/  IMAD.U32 R4, RZ, RZ, UR6 ;  /* 0x00000006ff047e24 */ /* 0x000fe2000f8e00ff */
[----:B------:R-:W-:Y:S01]  /*c7c0*/  MOV R7, UR9 ;  /* 0x0000000900077c02 */ /* 0x000fe20008000f00 */
[----:B------:R-:W1:Y:S01]  /*c7d0*/  LDC.64 R2, c[0x4][R2] ;  /* 0x0100000002027b82 */ /* 0x000e620000000a00 */
[----:B------:R-:W-:Y:S02]  /*c7e0*/  IMAD.U32 R5, RZ, RZ, UR7 ;  /* 0x00000007ff057e24 */ /* 0x000fe4000f8e00ff */
[----:B------:R-:W-:Y:S02]  /*c7f0*/  IMAD.U32 R6, RZ, RZ, UR8 ;  /* 0x00000008ff067e24 */ /* 0x000fe4000f8e00ff */
[----:B0-----:R-:W-:-:S02]  /*c800*/  IMAD.U32 R10, RZ, RZ, UR4 ;  /* 0x00000004ff0a7e24 */ /* 0x001fc4000f8e00ff */
[----:B------:R-:W-:Y:S02]  /*c810*/  IMAD.U32 R11, RZ, RZ, UR5 ;  /* 0x00000005ff0b7e24 */ /* 0x000fe4000f8e00ff */
[----:B------:R-:W-:Y:S02]  /*c820*/  IMAD.MOV.U32 R8, RZ, RZ, 0x70 ;  /* 0x00000070ff087424 */ /* 0x000fe400078e00ff */
[----:B------:R-:W-:Y:S02]  /*c830*/  IMAD.MOV.U32 R12, RZ, RZ, 0x1 ;  /* 0x00000001ff0c7424 */ /* 0x000fe400078e00ff */
[----:B------:R-:W-:-:S07]  /*c840*/  IMAD.MOV.U32 R13, RZ, RZ, RZ ;  /* 0x000000ffff0d7224 */ /* 0x000fce00078e00ff */
[----:B------:R-:W-:-:S07]  /*c850*/  LEPC R20, `(.L_x_188) ;  /* 0x000000001014794e */ /* 0x000fce0000000000 */
[----:B-1----:R-:W-:Y:S05]  /*c860*/  CALL.ABS.NOINC R2 ;  /* 0x0000000002007343 */ /* 0x002fea0003c00000 */
.L_x_188:
[----:B------:R-:W-:Y:S05]  /*c870*/  BSYNC B6 ;  /* 0x0000000000067941 */ /* 0x000fea0003800000 */
.L_x_187:
[----:B------:R-:W-:Y:S01]  /*c880*/  VIADD R0, R16, 0x6000 ;  /* 0x0000600010007836 */ /* 0x000fe20000000000 */
[----:B------:R-:W-:Y:S01]  /*c890*/  LOP3.LUT R23, R23, 0xfffffffe, RZ, 0xc0, !PT ;  /* 0xfffffffe17177812 */ /* 0x000fe200078ec0ff */
[----:B------:R-:W-:Y:S03]  /*c8a0*/  BSSY B6, `(.L_x_189) ;  /* 0x0000014000067945 */ /* 0x000fe60003800000 */
[----:B------:R-:W-:-:S13]  /*c8b0*/  LOP3.LUT P0, RZ, R0, 0x1bf, RZ, 0xc0, !PT ;  /* 0x000001bf00ff7812 */ /* 0x000fda000780c0ff */
[----:B------:R-:W-:Y:S01]  /*c8c0*/  @P0 LOP3.LUT R23, R23, 0x1, RZ, 0xfc, !PT ;  /* 0x0000000117170812 */ /* 0x000fe200078efcff */
[----:B------:R-:W-:Y:S06]  /*c8d0*/  @!P0 BRA `(.L_x_190) ;  /* 0x0000000000408947 */ /* 0x000fec0003800000 */
[----:B------:R-:W-:Y:S01]  /*c8e0*/  MOV R2, 0x0 ;  /* 0x0000000000027802 */ /* 0x000fe20000000f00 */
[----:B------:R-:W-:Y:S01]  /*c8f0*/  ULDC.64 UR6, c[0x4][0x98] ;  /* 0x0100260000067ab9 */ /* 0x000fe20000000a00 */
[----:B------:R-:W-:Y:S01]  /*c900*/  ULDC.64 UR8, c[0x4][0xa0] ;  /* 0x0100280000087ab9 */ /* 0x000fe20000000a00 */
[----:B------:R-:W-:Y:S01]  /*c910*/  ULDC.64 UR4, c[0x4][0x10] ;  /* 0x0100040000047ab9 */ /* 0x000fe20000000a00 */
[----:B------:R-:W-:Y:S01]  /*c920*/  IMAD.U32 R4, RZ, RZ, UR6 ;  /* 0x00000006ff047e24 */ /* 0x000fe2000f8e00ff */
[----:B------:R-:W-:Y:S01]  /*c930*/  MOV R13, RZ ;  /* 0x000000ff000d7202 */ /* 0x000fe20000000f00 */
[----:B------:R-:W1:Y:S01]  /*c940*/  LDC.64 R2, c[0x4][R2] ;  /* 0x0100000002027b82 */ /* 0x000e620000000a00 */
[----:B------:R-:W-:Y:S02]  /*c950*/  IMAD.U32 R5, RZ, RZ, UR7 ;  /* 0x00000007ff057e24 */ /* 0x000fe4000f8e00ff */
[----:B------:R-:W-:Y:S02]  /*c960*/  IMAD.U32 R6, RZ, RZ, UR8 ;  /* 0x00000008ff067e24 */ /* 0x000fe4000f8e00ff */
[----:B------:R-:W-:-:S02]  /*c970*/  IMAD.U32 R7, RZ, RZ, UR9 ;  /* 0x00000009ff077e24 */ /* 0x000fc4000f8e00ff */
[----:B0-----:R-:W-:Y:S02]  /*c980*/  IMAD.U32 R10, RZ, RZ, UR4 ;  /* 0x00000004ff0a7e24 */ /* 0x001fe4000f8e00ff */
[----:B------:R-:W-:Y:S02]  /*c990*/  IMAD.U32 R11, RZ, RZ, UR5 ;  /* 0x00000005ff0b7e24 */ /* 0x000fe4000f8e00ff */
[----:B------:R-:W-:Y:S02]  /*c9a0*/  IMAD.MOV.U32 R8, RZ, RZ, 0x70 ;  /* 0x00000070ff087424 */ /* 0x000fe400078e00ff */
[----:B------:R-:W-:-:S07]  /*c9b0*/  IMAD.MOV.U32 R12, RZ, RZ, 0x1 ;  /* 0x00000001ff0c7424 */ /* 0x000fce00078e00ff */
[----:B------:R-:W-:-:S07]  /*c9c0*/  LEPC R20, `(.L_x_190) ;  /* 0x000000001014794e */ /* 0x000fce0000000000 */
[----:B-1----:R-:W-:Y:S05]  /*c9d0*/  CALL.ABS.NOINC R2 ;  /* 0x0000000002007343 */ /* 0x002fea0003c00000 */
.L_x_190:
[----:B------:R-:W-:Y:S05]  /*c9e0*/  BSYNC B6 ;  /* 0x0000000000067941 */ /* 0x000fea0003800000 */
.L_x_189:
        /* <DEDUP_REMOVED lines=8> */
[----:B------:R-:W-:Y:S02]  /*ca70*/  IMAD.U32 R4, RZ, RZ, UR6 ;  /* 0x00000006ff047e24 */ /* 0x000fe4000f8e00ff */
[----:B------:R-:W1:Y:S01]  /*ca80*/  LDC.64 R2, c[0x4][R2] ;  /* 0x0100000002027b82 */ /* 0x000e620000000a00 */
[----:B------:R-:W-:Y:S02]  /*ca90*/  IMAD.U32 R5, RZ, RZ, UR7 ;  /* 0x00000007ff057e24 */ /* 0x000fe4000f8e00ff */
[----:B------:R-:W-:Y:S02]  /*caa0*/  IMAD.U32 R6, RZ, RZ, UR8 ;  /* 0x00000008ff067e24 */ /* 0x000fe4000f8e00ff */
[----:B------:R-:W-:-:S02]  /*cab0*/  IMAD.U32 R7, RZ, RZ, UR9 ;  /* 0x00000009ff077e24 */ /* 0x000fc4000f8e00ff */
[----:B0-----:R-:W-:Y:S02]  /*cac0*/  IMAD.U32 R10, RZ, RZ, UR4 ;  /* 0x00000004ff0a7e24 */ /* 0x001fe4000f8e00ff */
[----:B------:R-:W-:Y:S02]  /*cad0*/  IMAD.U32 R11, RZ, RZ, UR5 ;  /* 0x00000005ff0b7e24 */ /* 0x000fe4000f8e00ff */
[----:B------:R-:W-:Y:S02]  /*cae0*/  IMAD.MOV.U32 R8, RZ, RZ, 0x70 ;  /* 0x00000070ff087424 */ /* 0x000fe400078e00ff */
[----:B------:R-:W-:Y:S02]  /*caf0*/  IMAD.MOV.U32 R12, RZ, RZ, 0x1 ;  /* 0x00000001ff0c7424 */ /* 0x000fe400078e00ff */
[----:B------:R-:W-:-:S07]  /*cb00*/  IMAD.MOV.U32 R13, RZ, RZ, RZ ;  /* 0x000000ffff0d7224 */ /* 0x000fce00078e00ff */
[----:B------:R-:W-:-:S07]  /*cb10*/  LEPC R20, `(.L_x_192) ;  /* 0x000000001014794e */ /* 0x000fce0000000000 */
[----:B-1----:R-:W-:Y:S05]  /*cb20*/  CALL.ABS.NOINC R2 ;  /* 0x0000000002007343 */ /* 0x002fea0003c00000 */
.L_x_192:
[----:B------:R-:W-:Y:S05]  /*cb30*/  BSYNC B6 ;  /* 0x0000000000067941 */ /* 0x000fea0003800000 */
.L_x_191:
[----:B------:R-:W-:Y:S01]  /*cb40*/  LOP3.LUT P6, RZ, R23, 0x1, RZ, 0xc0, !PT ;  /* 0x0000000117ff7812 */ /* 0x000fe200078cc0ff */
[----:B------:R-:W-:-:S12]  /*cb50*/  BSSY B6, `(.L_x_193) ;  /* 0x0000012000067945 */ /* 0x000fd80003800000 */
[----:B------:R-:W-:Y:S05]  /*cb60*/  @!P6 BRA `(.L_x_194) ;  /* 0x000000000040e947 */ /* 0x000fea0003800000 */
[----:B------:R-:W-:Y:S01]  /*cb70*/  MOV R2, 0x0 ;  /* 0x0000000000027802 */ /* 0x000fe20000000f00 */
[----:B------:R-:W-:Y:S01]  /*cb80*/  ULDC.64 UR6, c[0x4][0x98] ;  /* 0x0100260000067ab9 */ /* 0x000fe20000000a00 */
[----:B------:R-:W-:Y:S01]  /*cb90*/  ULDC.64 UR8, c[0x4][0xa0] ;  /* 0x0100280000087ab9 */ /* 0x000fe20000000a00 */
[----:B------:R-:W-:Y:S01]  /*cba0*/  ULDC.64 UR4, c[0x4][0x20] ;  /* 0x0100080000047ab9 */ /* 0x000fe20000000a00 */
[----:B------:R-:W-:Y:S01]  /*cbb0*/  IMAD.U32 R4, RZ, RZ, UR6 ;  /* 0x00000006ff047e24 */ /* 0x000fe2000f8e00ff */
[----:B0-----:R-:W-:Y:S01]  /*cbc0*/  MOV R10, UR4 ;  /* 0x00000004000a7c02 */ /* 0x001fe20008000f00 */
[----:B------:R-:W0:Y:S01]  /*cbd0*/  LDC.64 R2, c[0x4][R2] ;  /* 0x0100000002027b82 */ /* 0x000e220000000a00 */
[----:B------:R-:W-:Y:S02]  /*cbe0*/  IMAD.U32 R5, RZ, RZ, UR7 ;  /* 0x00000007ff057e24 */ /* 0x000fe4000f8e00ff */
[----:B------:R-:W-:Y:S02]  /*cbf0*/  IMAD.U32 R6, RZ, RZ, UR8 ;  /* 0x00000008ff067e24 */ /* 0x000fe4000f8e00ff */
[----:B------:R-:W-:-:S02]  /*cc00*/  IMAD.U32 R7, RZ, RZ, UR9 ;  /* 0x00000009ff077e24 */ /* 0x000fc4000f8e00ff */
[----:B------:R-:W-:Y:S02]  /*cc10*/  IMAD.U32 R11, RZ, RZ, UR5 ;  /* 0x00000005ff0b7e24 */ /* 0x000fe4000f8e00ff */
[----:B------:R-:W-:Y:S02]  /*cc20*/  IMAD.MOV.U32 R8, RZ, RZ, 0x70 ;  /* 0x00000070ff087424 */ /* 0x000fe400078e00ff */
[----:B------:R-:W-:Y:S02]  /*cc30*/  IMAD.MOV.U32 R12, RZ, RZ, 0x1 ;  /* 0x00000001ff0c7424 */ /* 0x000fe400078e00ff */
[----:B------:R-:W-:-:S07]  /*cc40*/  IMAD.MOV.U32 R13, RZ, RZ, RZ ;  /* 0x000000ffff0d7224 */ /* 0x000fce00078e00ff */
[----:B------:R-:W-:-:S07]  /*cc50*/  LEPC R20, `(.L_x_194) ;  /* 0x000000001014794e */ /* 0x000fce0000000000 */
[----:B0-----:R-:W-:Y:S05]  /*cc60*/  CALL.ABS.NOINC R2 ;  /* 0x0000000002007343 */ /* 0x001fea0003c00000 */
.L_x_194:
[----:B------:R-:W-:Y:S05]  /*cc70*/  BSYNC B6 ;  /* 0x0000000000067941 */ /* 0x000fea0003800000 */
.L_x_193:
[----:B------:R-:W-:Y:S02]  /*cc80*/  ULDC.64 UR4, c[0x0][0x9f8] ;  /* 0x00027e0000047ab9 */ /* 0x000fe40000000a00 */
[----:B------:R-:W-:-:S04]  /*cc90*/  UISETP.NE.U32.AND UP0, UPT, UR4, URZ, UPT ;  /* 0x0000003f0400728c */ /* 0x000fc8000bf05070 */
[----:B------:R-:W-:-:S06]  /*cca0*/  UISETP.NE.AND.EX UP0, UPT, UR5, URZ, UPT, UP0 ;  /* 0x0000003f0500728c */ /* 0x000fcc000bf05300 */
[----:B------:R-:W-:-:S05]  /*ccb0*/  PLOP3.LUT P0, PT, PT, PT, UP0, 0x80, 0x0 ;  /* 0x000000000000781c */ /* 0x000fca0003f0f008 */
[----:B------:R-:W-:-:S04]  /*ccc0*/  @UP0 UIADD3 UR4, UP1, UR47, UR4, URZ ;  /* 0x000000042f040290 */ /* 0x000fc8000ff3e03f */
[----:B------:R-:W-:Y:S02]  /*ccd0*/  @UP0 UIADD3.X UR5, UR50, UR5, URZ, UP1, !UPT ;  /* 0x0000000532050290 */ /* 0x000fe40008ffe43f */
[----:B------:R-:W-:-:S04]  /*cce0*/  IMAD.U32 R2, RZ, RZ, UR4 ;  /* 0x00000004ff027e24 */ /* 0x000fc8000f8e00ff */
[----:B------:R-:W-:Y:S01]  /*ccf0*/  IMAD.U32 R3, RZ, RZ, UR5 ;  /* 0x00000005ff037e24 */ /* 0x000fe2000f8e00ff */
[----:B------:R-:W1:Y:S01]  /*cd00*/  S2R R17, SR_TID.X ;  /* 0x0000000000117919 */ /* 0x000e620000002100 */
[----:B------:R-:W-:-:S03]  /*cd10*/  ULDC.64 UR4, c[0x0][0xa08] ;  /* 0x0002820000047ab9 */ /* 0x000fc60000000a00 */
[----:B------:R2:W3:Y:S02]  /*cd20*/  @P0 LDG.E R22, desc[UR48][R2.64] ;  /* 0x0000003002160981 */ /* 0x0004e4000c1e1900 */
[----:B--2---:R-:W2:Y:S01]  /*cd30*/  LDC.64 R2, c[0x0][0x418] ;  /* 0x00010600ff027b82 */ /* 0x004ea20000000a00 */
[----:B-1----:R-:W-:-:S04]  /*cd40*/  SHF.R.U32.HI R20, RZ, 0x5, R17 ;  /* 0x00000005ff147819 */ /* 0x002fc80000011611 */
[----:B------:R-:W-:Y:S02]  /*cd50*/  LOP3.LUT R20, R20, 0x3, RZ, 0xc0, !PT ;  /* 0x0000000314147812 */ /* 0x000fe400078ec0ff */
[----:B--2---:R-:W-:Y:S01]  /*cd60*/  LOP3.LUT P0, RZ, R2, UR4, RZ, 0xfc, !PT ;  /* 0x0000000402ff7c12 */ /* 0x004fe2000f80fcff */
[----:B------:R-:W-:-:S03]  /*cd70*/  UMOV UR4, 0xffffffff ;  /* 0xffffffff00047882 */ /* 0x000fc60000000000 */
[----:B------:R-:W-:Y:S02]  /*cd80*/  LOP3.LUT P0, RZ, R3, UR5, RZ, 0xfc, P0 ;  /* 0x0000000503ff7c12 */ /* 0x000fe4000800fcff */
[----:B---3--:R-:W-:Y:S02]  /*cd90*/  SHF.R.S32.HI R27, RZ, 0x1f, R22 ;  /* 0x0000001fff1b7819 */ /* 0x008fe40000011416 */
[----:B------:R-:W-:Y:S01]  /*cda0*/  SEL R17, R22, RZ, !P0 ;  /* 0x000000ff16117207 */ /* 0x000fe20004000000 */
[----:B------:R-:W-:Y:S08]  /*cdb0*/  BRA.DIV UR4, `(.L_x_195) ;  /* 0x0000003204cc7947 */ /* 0x000ff0000b800000 */
[----:B------:R1:W2:Y:S02]  /*cdc0*/  SHFL.IDX PT, R14, R20, RZ, 0x1f ;  /* 0x00001fff140e7589 */ /* 0x0002a400000e0000 */
.L_x_264:
[----:B--2---:R-:W-:Y:S02]  /*cdd0*/  ISETP.NE.AND P0, PT, R14, RZ, PT ;  /* 0x000000ff0e00720c */ /* 0x004fe40003f05270 */
[----:B------:R-:W-:Y:S02]  /*cde0*/  PLOP3.LUT P1, PT, PT, PT, PT, 0x8, 0x0 ;  /* 0x000000000000781c */ /* 0x000fe40003f2e170 */
[----:B------:R-:W-:-:S11]  /*cdf0*/  LOP3.LUT R23, R23, 0xfffffffe, RZ, 0xc0, !PT ;  /* 0xfffffffe17177812 */ /* 0x000fd600078ec0ff */
[----:B------:R-:W-:Y:S01]  /*ce00*/  @P1 LOP3.LUT R23, R23, 0x1, RZ, 0xfc, !PT ;  /* 0x0000000117171812 */ /* 0x000fe200078efcff */
[----:B------:R-:W-:Y:S06]  /*ce10*/  @P0 BRA `(.L_x_196) ;  /* 0x00000004004c0947 */ /* 0x000fec0003800000 */
[----:B------:R-:W2:Y:S01]  /*ce20*/  LDL R0, [R1] ;  /* 0x0000000001007983 */ /* 0x000ea20000100800 */
[----:B------:R-:W-:Y:S01]  /*ce30*/  UMOV UR4, 0xffffffff ;  /* 0xffffffff00047882 */ /* 0x000fe20000000000 */
[----:B--2---:R-:W-:Y:S02]  /*ce40*/  VIADD R0, R0, 0xffffffff ;  /* 0xffffffff00007836 */ /* 0x004fe40000000000 */
[----:B------:R-:W-:Y:S05]  /*ce50*/  BRA.DIV UR4, `(.L_x_197) ;  /* 0x0000003204c47947 */ /* 0x000fea000b800000 */
[----:B------:R-:W-:-:S13]  /*ce60*/  ELECT P6, URZ, PT ;  /* 0x00000000003f782f */ /* 0x000fda00038c0000 */
.L_x_267:
[----:B------:R-:W-:Y:S05]  /*ce70*/  @!P6 BRA `(.L_x_196) ;  /* 0x000000040034e947 */ /* 0x000fea0003800000 */
[----:B------:R-:W-:-:S04]  /*ce80*/  ISETP.NE.U32.AND P0, PT, R2, RZ, PT ;  /* 0x000000ff0200720c */ /* 0x000fc80003f05070 */
[----:B------:R-:W-:-:S13]  /*ce90*/  ISETP.NE.AND.EX P0, PT, R3, RZ, PT, P0 ;  /* 0x000000ff0300720c */ /* 0x000fda0003f05300 */
[----:B------:R-:W-:Y:S05]  /*cea0*/  @!P0 BRA `(.L_x_198) ;  /* 0x0000000000448947 */ /* 0x000fea0003800000 */
[----:B------:R-:W2:Y:S01]  /*ceb0*/  LDC R7, c[0x0][0x43c] ;  /* 0x00010f00ff077b82 */ /* 0x000ea20000000800 */
[----:B------:R-:W-:Y:S01]  /*cec0*/  ULDC.64 UR4, c[0x0][0x428] ;  /* 0x00010a0000047ab9 */ /* 0x000fe20000000a00 */
[----:B--2---:R-:W-:-:S13]  /*ced0*/  ISETP.NE.AND P0, PT, R7, 0x1, PT ;  /* 0x000000010700780c */ /* 0x004fda0003f05270 */
[----:B------:R-:W2:Y:S02]  /*cee0*/  @P0 LDC.64 R4, c[0x0][0x440] ;  /* 0x00011000ff040b82 */ /* 0x000ea40000000a00 */
[----:B--2---:R-:W-:-:S04]  /*cef0*/  @P0 IMAD.HI.U32 R6, R0, R4, RZ ;  /* 0x0000000400060227 */ /* 0x004fc800078e00ff */
[----:B------:R-:W-:Y:S01]  /*cf00*/  IMAD.MOV.U32 R4, RZ, RZ, R0 ;  /* 0x000000ffff047224 */ /* 0x000fe200078e0000 */
[----:B------:R-:W-:-:S05]  /*cf10*/  @P0 SHF.R.U32.HI R4, RZ, R5, R6 ;  /* 0x00000005ff040219 */ /* 0x000fca0000011606 */
[----:B------:R-:W-:-:S04]  /*cf20*/  IMAD.MOV R5, RZ, RZ, -R4 ;  /* 0x000000ffff057224 */ /* 0x000fc800078e0a04 */
[----:B------:R-:W-:Y:S01]  /*cf30*/  IMAD R0, R7, R5, R0 ;  /* 0x0000000507007224 */ /* 0x000fe200078e0200 */
[--C-:B------:R-:W-:Y:S01]  /*cf40*/  SHF.R.S32.HI R5, RZ, 0x1f, R4.reuse ;  /* 0x0000001fff057819 */ /* 0x100fe20000011404 */
[----:B------:R-:W-:Y:S02]  /*cf50*/  IMAD R7, R27, UR4, RZ ;  /* 0x000000041b077c24 */ /* 0x000fe4000f8e02ff */
[----:B------:R-:W-:-:S04]  /*cf60*/  IMAD.WIDE.U32 R4, R22, UR4, R4 ;  /* 0x0000000416047c25 */ /* 0x000fc8000f8e0004 */
[----:B------:R-:W-:Y:S01]  /*cf70*/  IMAD R7, R22, UR5, R7 ;  /* 0x0000000516077c24 */ /* 0x000fe2000f8e0207 */
[----:B------:R-:W-:-:S03]  /*cf80*/  LEA R2, P0, R4, R2, 0x2 ;  /* 0x0000000204027211 */ /* 0x000fc600078010ff */
[----:B------:R-:W-:-:S05]  /*cf90*/  IMAD.IADD R5, R5, 0x1, R7 ;  /* 0x0000000105057824 */ /* 0x000fca00078e0207 */
[----:B------:R-:W-:-:S05]  /*cfa0*/  LEA.HI.X R3, R4, R3, R5, 0x2, P0 ;  /* 0x0000000304037211 */ /* 0x000fca00000f1405 */
[----:B------:R2:W5:Y:S02]  /*cfb0*/  LDG.E R17, desc[UR48][R2.64] ;  /* 0x0000003002117981 */ /* 0x000564000c1e1900 */
.L_x_198:
[----:B--2---:R-:W2:Y:S01]  /*cfc0*/  S2R R2, SR_TID.X ;  /* 0x0000000000027919 */ /* 0x004ea20000002100 */
[----:B------:R-:W-:Y:S02]  /*cfd0*/  SHF.L.U32 R3, R19, 0x1f, RZ ;  /* 0x0000001f13037819 */ /* 0x000fe400000006ff */
[----:B--2---:R-:W-:Y:S01]  /*cfe0*/  LOP3.LUT R4, R2, 0x7f, RZ, 0xc0, !PT ;  /* 0x0000007f02047812 */ /* 0x004fe200078ec0ff */
[----:B------:R-:W-:-:S03]  /*cff0*/  IMAD R2, R18, 0x8, R16 ;  /* 0x0000000812027824 */ /* 0x000fc600078e0210 */
[----:B------:R-:W-:Y:S01]  /*d000*/  ISETP.NE.AND P1, PT, R4, RZ, PT ;  /* 0x000000ff0400720c */ /* 0x000fe20003f25270 */
[----:B------:R-:W2:Y:S02]  /*d010*/  SYNCS.PHASECHK.TRANS64.TRYWAIT P0, [R2+URZ+0x13280], R3 ;  /* 0x01328003020075a7 */ /* 0x000ea4000800017f */
[----:B--2---:R-:W-:Y:S10]  /*d020*/  @!P0 BRA `(.L_x_199) ;  /* 0x0000003000708947 */ /* 0x004ff40003800000 */
.L_x_268:
[----:B------:R-:W-:Y:S05]  /*d030*/  @P1 BRA `(.L_x_200) ;  /* 0x00000000001c1947 */ /* 0x000fea0003800000 */
[----:B------:R-:W3:Y:S01]  /*d040*/  S2R R4, SR_TID.X ;  /* 0x0000000000047919 */ /* 0x000ee20000002100 */
[----:B------:R-:W-:-:S04]  /*d050*/  IMAD.MOV.U32 R5, RZ, RZ, 0x2800 ;  /* 0x00002800ff057424 */ /* 0x000fc800078e00ff */
[----:B------:R4:W-:Y:S01]  /*d060*/  SYNCS.ARRIVE.TRANS64 RZ, [R2+URZ+0x13270], R5 ;  /* 0x0132700502ff79a7 */ /* 0x0009e2000800003f */
[----:B---3--:R-:W-:-:S04]  /*d070*/  LOP3.LUT R4, R4, 0x1f, RZ, 0xc0, !PT ;  /* 0x0000001f04047812 */ /* 0x008fc800078ec0ff */
[----:B------:R-:W-:-:S13]  /*d080*/  ISETP.NE.AND P0, PT, R4, RZ, PT ;  /* 0x000000ff0400720c */ /* 0x000fda0003f05270 */
[----:B----4-:R-:W-:Y:S05]  /*d090*/  @!P0 BRA `(.L_x_200) ;  /* 0x0000000000048947 */ /* 0x010fea0003800000 */
[----:B------:R-:W-:Y:S01]  /*d0a0*/  BPT.TRAP 0x1 ;  /* 0x000000040000795c */ /* 0x000fe20000300000 */
.L_x_200:
[----:B------:R-:W-:Y:S01]  /*d0b0*/  IMAD R4, R18, 0x2800, R16 ;  /* 0x0000280012047824 */ /* 0x000fe200078e0210 */
[----:B------:R-:W-:Y:S01]  /*d0c0*/  R2UR UR33, R2 ;  /* 0x00000000022172ca */ /* 0x000fe200000e0000 */
[----:B------:R-:W-:Y:S01]  /*d0d0*/  IMAD.MOV.U32 R5, RZ, RZ, 0xa0 ;  /* 0x000000a0ff057424 */ /* 0x000fe200078e00ff */
[----:B-----5:R-:W-:Y:S01]  /*d0e0*/  R2UR UR37, R17 ;  /* 0x00000000112572ca */ /* 0x020fe200000e0000 */
[----:B------:R-:W-:Y:S01]  /*d0f0*/  UIADD3 UR4, UP0, UR52, 0x470, URZ ;  /* 0x0000047034047890 */ /* 0x000fe2000ff1e03f */
[----:B------:R-:W-:Y:S01]  /*d100*/  R2UR UR32, R4 ;  /* 0x00000000042072ca */ /* 0x000fe200000e0000 */
[----:B------:R-:W-:Y:S01]  /*d110*/  IMAD R0, R0, R5, UR40 ;  /* 0x0000002800007e24 */ /* 0x000fe2000f8e0205 */
[----:B------:R-:W-:Y:S01]  /*d120*/  UMOV UR6, 0x0 ;  /* 0x0000000000067882 */ /* 0x000fe20000000000 */
[----:B------:R-:W-:Y:S01]  /*d130*/  UIADD3.X UR5, URZ, UR53, URZ, UP0, !UPT ;  /* 0x000000353f057290 */ /* 0x000fe200087fe43f */
[----:B------:R-:W-:Y:S02]  /*d140*/  UMOV UR7, 0x14f00000 ;  /* 0x14f0000000077882 */ /* 0x000fe40000000000 */
[----:B------:R-:W-:Y:S01]  /*d150*/  R2UR UR35, R0 ;  /* 0x00000000002372ca */ /* 0x000fe200000e0000 */
[----:B------:R-:W-:-:S02]  /*d160*/  UMOV UR34, URZ ;  /* 0x0000003f00227c82 */ /* 0x000fc40008000000 */
[----:B------:R-:W-:-:S04]  /*d170*/  UIADD3 UR33, UR33, 0x13270, URZ ;  /* 0x0001327021217890 */ /* 0x000fc8000fffe03f */
[----:B------:R-:W-:-:S09]  /*d180*/  UIADD3 UR32, UR32, 0x6000, URZ ;  /* 0x0000600020207890 */ /* 0x000fd2000fffe03f */
[----:B------:R3:W-:Y:S01]  /*d190*/  UTMALDG.4D [UR32], [UR4], desc[UR6] ;  /* 0x00000620040075b4 */ /* 0x0007e20008019000 */
[----:B------:R-:W4:Y:S02]  /*d1a0*/  SYNCS.PHASECHK.TRANS64.TRYWAIT P0, [R2+URZ+0x13240], R3 ;  /* 0x01324003020075a7 */ /* 0x000f24000800017f */
[----:B---34-:R-:W-:Y:S05]  /*d1b0*/  @!P0 BRA `(.L_x_201) ;  /* 0x0000003000208947 */ /* 0x018fea0003800000 */
.L_x_269:
[----:B------:R-:W-:Y:S05]  /*d1c0*/  @P1 BRA `(.L_x_202) ;  /* 0x00000000001c1947 */ /* 0x000fea0003800000 */
[----:B------:R-:W4:Y:S01]  /*d1d0*/  S2R R5, SR_TID.X ;  /* 0x0000000000057919 */ /* 0x000f220000002100 */
[----:B--23--:R-:W-:-:S04]  /*d1e0*/  IMAD.MOV.U32 R3, RZ, RZ, 0x2800 ;  /* 0x00002800ff037424 */ /* 0x00cfc800078e00ff */
[----:B------:R2:W-:Y:S01]  /*d1f0*/  SYNCS.ARRIVE.TRANS64 RZ, [R2+URZ+0x13230], R3 ;  /* 0x0132300302ff79a7 */ /* 0x0005e2000800003f */
[----:B----4-:R-:W-:-:S04]  /*d200*/  LOP3.LUT R5, R5, 0x1f, RZ, 0xc0, !PT ;  /* 0x0000001f05057812 */ /* 0x010fc800078ec0ff */
[----:B------:R-:W-:-:S13]  /*d210*/  ISETP.NE.AND P0, PT, R5, RZ, PT ;  /* 0x000000ff0500720c */ /* 0x000fda0003f05270 */
[----:B--2---:R-:W-:Y:S05]  /*d220*/  @!P0 BRA `(.L_x_202) ;  /* 0x0000000000048947 */ /* 0x004fea0003800000 */
[----:B------:R-:W-:Y:S01]  /*d230*/  BPT.TRAP 0x1 ;  /* 0x000000040000795c */ /* 0x000fe20000300000 */
.L_x_202:
[----:B------:R-:W-:Y:S01]  /*d240*/  R2UR UR8, R4 ;  /* 0x00000000040872ca */ /* 0x000fe200000e0000 */
[----:B------:R-:W-:Y:S01]  /*d250*/  UIADD3 UR4, UP0, UR52, 0x370, URZ ;  /* 0x0000037034047890 */ /* 0x000fe2000ff1e03f */
[----:B------:R-:W-:Y:S01]  /*d260*/  R2UR UR9, R2 ;  /* 0x00000000020972ca */ /* 0x000fe200000e0000 */
[----:B------:R-:W-:Y:S01]  /*d270*/  UMOV UR6, 0x0 ;  /* 0x0000000000067882 */ /* 0x000fe20000000000 */
[----:B------:R-:W-:Y:S01]  /*d280*/  R2UR UR11, R0 ;  /* 0x00000000000b72ca */ /* 0x000fe200000e0000 */
[----:B------:R-:W-:Y:S01]  /*d290*/  UIADD3.X UR5, URZ, UR53, URZ, UP0, !UPT ;  /* 0x000000353f057290 */ /* 0x000fe200087fe43f */
[----:B------:R-:W-:Y:S01]  /*d2a0*/  R2UR UR13, R17 ;  /* 0x00000000110d72ca */ /* 0x000fe200000e0000 */
[----:B------:R-:W-:Y:S01]  /*d2b0*/  UMOV UR7, 0x14f00000 ;  /* 0x14f0000000077882 */ /* 0x000fe20000000000 */
[----:B------:R-:W-:Y:S01]  /*d2c0*/  UMOV UR10, URZ ;  /* 0x0000003f000a7c82 */ /* 0x000fe20008000000 */
[----:B------:R-:W-:Y:S01]  /*d2d0*/  UMOV UR12, UR36 ;  /* 0x00000024000c7c82 */ /* 0x000fe20008000000 */
[----:B------:R-:W-:-:S02]  /*d2e0*/  PLOP3.LUT P0, PT, PT, PT, PT, 0x80, 0x0 ;  /* 0x000000000000781c */ /* 0x000fc40003f0f070 */
[----:B------:R-:W-:Y:S01]  /*d2f0*/  LOP3.LUT R23, R23, 0xfffffffe, RZ, 0xc0, !PT ;  /* 0xfffffffe17177812 */ /* 0x000fe200078ec0ff */
[----:B------:R-:W-:Y:S02]  /*d300*/  UIADD3 UR8, UR8, 0xe000, URZ ;  /* 0x0000e00008087890 */ /* 0x000fe4000fffe03f */
[----:B------:R-:W-:-:S08]  /*d310*/  UIADD3 UR9, UR9, 0x13230, URZ ;  /* 0x0001323009097890 */ /* 0x000fd0000fffe03f */
[----:B------:R-:W-:Y:S01]  /*d320*/  @P0 LOP3.LUT R23, R23, 0x1, RZ, 0xfc, !PT ;  /* 0x0000000117170812 */ /* 0x000fe200078efcff */
[----:B------:R4:W-:Y:S02]  /*d330*/  UTMALDG.4D [UR8], [UR4], desc[UR6] ;  /* 0x00000608040075b4 */ /* 0x0009e40008019000 */
[----:B----4-:R-:W-:-:S04]  /*d340*/  NOP ;  /* 0x0000000000007918 */ /* 0x010fc80000000000 */
.L_x_196:
[----:B------:R-:W-:Y:S05]  /*d350*/  WARPSYNC.ALL ;  /* 0x0000000000007948 */ /* 0x000fea0003800000 */
[----:B------:R-:W-:Y:S01]  /*d360*/  IADD3 R0, R16, 0xb000, RZ ;  /* 0x0000b00010007810 */ /* 0x000fe20007ffe0ff */
[----:B------:R-:W-:Y:S01]  /*d370*/  USHF.R.S32.HI UR4, URZ, 0x1f, UR44 ;  /* 0x0000001f3f047899 */ /* 0x000fe2000801142c */
[----:B------:R-:W-:Y:S02]  /*d380*/  BAR.SYNC.DEFER_BLOCKING 0x8, 0x200 ;  /* 0x0208000000007b1d */ /* 0x000fe40000010000 */
[----:B------:R-:W-:-:S04]  /*d390*/  LOP3.LUT P0, RZ, R0, 0x1bf, RZ, 0xc0, !PT ;  /* 0x000001bf00ff7812 */ /* 0x000fc8000780c0ff */
[----:B------:R-:W-:Y:S01]  /*d3a0*/  ULDC.64 UR6, c[0x0][0x298] ;  /* 0x0000a60000067ab9 */ /* 0x000fe20000000a00 */
[----:B------:R-:W-:Y:S01]  /*d3b0*/  ULDC.64 UR8, c[0x0][0xa00] ;  /* 0x0002800000087ab9 */ /* 0x000fe20000000a00 */
[----:B------:R-:W-:Y:S01]  /*d3c0*/  UIMAD UR4, UR4, UR6, URZ ;  /* 0x00000006040472a4 */ /* 0x000fe2000f8e023f */
[----:B------:R-:W-:Y:S01]  /*d3d0*/  BSSY B6, `(.L_x_203) ;  /* 0x0000019000067945 */ /* 0x000fe20003800000 */
[----:B------:R-:W-:Y:S02]  /*d3e0*/  UISETP.NE.U32.AND UP0, UPT, UR8, URZ, UPT ;  /* 0x0000003f0800728c */ /* 0x000fe4000bf05070 */
[----:B------:R-:W-:Y:S02]  /*d3f0*/  UIMAD.WIDE.U32 UR50, UR44, UR6, URZ ;  /* 0x000000062c3272a5 */ /* 0x000fe4000f8e003f */
[----:B------:R-:W-:Y:S02]  /*d400*/  UIMAD UR4, UR44, UR7, UR4 ;  /* 0x000000072c0472a4 */ /* 0x000fe4000f8e0204 */
[----:B------:R-:W-:-:S02]  /*d410*/  UISETP.NE.AND.EX UP0, UPT, UR9, URZ, UPT, UP0 ;  /* 0x0000003f0900728c */ /* 0x000fc4000bf05300 */
[----:B------:R-:W-:Y:S02]  /*d420*/  UIADD3 UR37, UR51, UR4, URZ ;  /* 0x0000000433257290 */ /* 0x000fe4000fffe03f */
[----:B------:R-:W-:Y:S02]  /*d430*/  USEL UR45, UR45, URZ, !UP0 ;  /* 0x0000003f2d2d7287 */ /* 0x000fe4000c000000 */
[----:B------:R-:W-:Y:S01]  /*d440*/  USEL UR46, UR46, URZ, !UP0 ;  /* 0x0000003f2e2e7287 */ /* 0x000fe2000c000000 */
[----:B------:R-:W-:Y:S11]  /*d450*/  @!P0 BRA `(.L_x_204) ;  /* 0x0000000000408947 */ /* 0x000ff60003800000 */
[----:B--23--:R-:W-:Y:S01]  /*d460*/  MOV R2, 0x0 ;  /* 0x0000000000027802 */ /* 0x00cfe20000000f00 */
[----:B------:R-:W-:Y:S01]  /*d470*/  ULDC.64 UR6, c[0x4][0x98] ;  /* 0x0100260000067ab9 */ /* 0x000fe20000000a00 */
[----:B------:R-:W-:Y:S01]  /*d480*/  ULDC.64 UR8, c[0x4][0xa0] ;  /* 0x0100280000087ab9 */ /* 0x000fe20000000a00 */
[----:B------:R-:W-:Y:S01]  /*d490*/  ULDC.64 UR4, c[0x4][0x28] ;  /* 0x01000a0000047ab9 */ /* 0x000fe20000000a00 */
[----:B------:R-:W-:Y:S02]  /*d4a0*/  IMAD.U32 R4, RZ, RZ, UR6 ;  /* 0x00000006ff047e24 */ /* 0x000fe4000f8e00ff */
[----:B------:R-:W2:Y:S01]  /*d4b0*/  LDC.64 R2, c[0x4][R2] ;  /* 0x0100000002027b82 */ /* 0x000ea20000000a00 */
        /* <DEDUP_REMOVED lines=8> */
[----:B-1----:R-:W-:-:S07]  /*d540*/  LEPC R20, `(.L_x_204) ;  /* 0x000000001014794e */ /* 0x002fce0000000000 */
[----:B--2---:R-:W-:Y:S05]  /*d550*/  CALL.ABS.NOINC R2 ;  /* 0x0000000002007343 */ /* 0x004fea0003c00000 */
.L_x_204:
[----:B------:R-:W-:Y:S05]  /*d560*/  BSYNC B6 ;  /* 0x0000000000067941 */ /* 0x000fea0003800000 */
.L_x_203:
[----:B------:R-:W4:Y:S01]  /*d570*/  LDC R7, c[0x0][0x448] ;  /* 0x00011200ff077b82 */ /* 0x000f220000000800 */
[----:B--23--:R-:W1:Y:S01]  /*d580*/  S2R R2, SR_TID.X ;  /* 0x0000000000027919 */ /* 0x00ce620000002100 */
[----:B------:R-:W-:Y:S01]  /*d590*/  ULDC.64 UR6, c[0x0][0x2d8] ;  /* 0x0000b60000067ab9 */ /* 0x000fe20000000a00 */
[----:B------:R-:W-:Y:S01]  /*d5a0*/  UMOV UR4, UR50 ;  /* 0x0000003200047c82 */ /* 0x000fe20008000000 */
[----:B------:R-:W-:Y:S01]  /*d5b0*/  UMOV UR5, UR37 ;  /* 0x0000002500057c82 */ /* 0x000fe20008000000 */
[----:B------:R-:W-:Y:S01]  /*d5c0*/  ULDC.64 UR8, c[0x0][0x2e0] ;  /* 0x0000b80000087ab9 */ /* 0x000fe20000000a00 */
[----:B------:R-:W-:Y:S01]  /*d5d0*/  ULDC.64 UR10, c[0x0][0x280] ;  /* 0x0000a000000a7ab9 */ /* 0x000fe20000000a00 */
[----:B----4-:R-:W-:Y:S02]  /*d5e0*/  ISETP.NE.AND P0, PT, R7, 0x1, PT ;  /* 0x000000010700780c */ /* 0x010fe40003f05270 */
[C---:B-1----:R-:W-:Y:S01]  /*d5f0*/  LOP3.LUT R20, R2.reuse, 0x7f, RZ, 0xc0, !PT ;  /* 0x0000007f02147812 */ /* 0x042fe200078ec0ff */
[----:B------:R-:W-:-:S10]  /*d600*/  IMAD.SHL.U32 R2, R2, 0x20, RZ ;  /* 0x0000002002027824 */ /* 0x000fd400078e00ff */
[----:B------:R-:W1:Y:S01]  /*d610*/  @P0 LDC R3, c[0x0][0x44c] ;  /* 0x00011300ff030b82 */ /* 0x000e620000000800 */
[----:B------:R-:W-:-:S04]  /*d620*/  SHF.R.U32.HI R20, RZ, 0x2, R20 ;  /* 0x00000002ff147819 */ /* 0x000fc80000011614 */
[----:B------:R-:W-:Y:S01]  /*d630*/  LOP3.LUT R2, R20, 0x60, R2, 0xf8, !PT ;  /* 0x0000006014027812 */ /* 0x000fe200078ef802 */
[----:B------:R-:W-:Y:S01]  /*d640*/  UIMAD.WIDE.U32 UR4, UR36, UR6, UR4 ;  /* 0x00000006240472a5 */ /* 0x000fe2000f8e0004 */
[----:B------:R2:W5:Y:S01]  /*d650*/  LDL R20, [R1+0x8] ;  /* 0x0000080001147983 */ /* 0x0005620000100800 */
[----:B------:R-:W3:Y:S02]  /*d660*/  @P0 LDC R5, c[0x0][0x450] ;  /* 0x00011400ff050b82 */ /* 0x000ee40000000800 */
[----:B------:R-:W-:Y:S01]  /*d670*/  IMAD R6, R25, 0xc0, R2 ;  /* 0x000000c019067824 */ /* 0x000fe200078e0202 */
[----:B------:R-:W-:Y:S02]  /*d680*/  UIMAD UR6, UR46, UR8, URZ ;  /* 0x000000082e0672a4 */ /* 0x000fe4000f8e023f */
[----:B------:R-:W-:Y:S02]  /*d690*/  UIMAD UR5, UR36, UR7, UR5 ;  /* 0x00000007240572a4 */ /* 0x000fe4000f8e0205 */
[----:B------:R-:W-:-:S02]  /*d6a0*/  UIMAD UR6, UR45, UR9, UR6 ;  /* 0x000000092d0672a4 */ /* 0x000fc4000f8e0206 */
[----:B------:R-:W-:-:S03]  /*d6b0*/  UIMAD.WIDE.U32 UR4, UR45, UR8, UR4 ;  /* 0x000000082d0472a5 */ /* 0x000fc6000f8e0004 */
[----:B------:R-:W-:Y:S01]  /*d6c0*/  ULDC.64 UR8, c[0x0][0x2c8] ;  /* 0x0000b20000087ab9 */ /* 0x000fe20000000a00 */
[----:B-1----:R-:W-:-:S04]  /*d6d0*/  @P0 IMAD.HI.U32 R0, R6, R3, RZ ;  /* 0x0000000306000227 */ /* 0x002fc800078e00ff */
[----:B------:R-:W-:Y:S01]  /*d6e0*/  IMAD.MOV.U32 R3, RZ, RZ, R6 ;  /* 0x000000ffff037224 */ /* 0x000fe200078e0006 */
[----:B---3--:R-:W-:Y:S01]  /*d6f0*/  @P0 SHF.R.U32.HI R3, RZ, R5, R0 ;  /* 0x00000005ff030219 */ /* 0x008fe20000011600 */
[----:B------:R-:W-:-:S03]  /*d700*/  UIADD3 UR5, UR5, UR6, URZ ;  /* 0x0000000605057290 */ /* 0x000fc6000fffe03f */
[----:B------:R-:W-:Y:S01]  /*d710*/  SHF.R.S32.HI R0, RZ, 0x1f, R3 ;  /* 0x0000001fff007819 */ /* 0x000fe20000011403 */
[----:B------:R-:W-:-:S04]  /*d720*/  ULDC.64 UR6, c[0x0][0x2d0] ;  /* 0x0000b40000067ab9 */ /* 0x000fc80000000a00 */
[----:B------:R-:W-:Y:S02]  /*d730*/  IMAD R0, R0, UR6, RZ ;  /* 0x0000000600007c24 */ /* 0x000fe4000f8e02ff */
[----:B------:R-:W-:Y:S02]  /*d740*/  IMAD.U32 R4, RZ, RZ, UR6 ;  /* 0x00000006ff047e24 */ /* 0x000fe4000f8e00ff */
[C---:B------:R-:W-:Y:S02]  /*d750*/  IMAD R5, R3.reuse, UR7, R0 ;  /* 0x0000000703057c24 */ /* 0x040fe4000f8e0200 */
[----:B------:R-:W-:Y:S02]  /*d760*/  IMAD.MOV R0, RZ, RZ, -R3 ;  /* 0x000000ffff007224 */ /* 0x000fe400078e0a03 */
[----:B------:R-:W-:-:S04]  /*d770*/  IMAD.WIDE.U32 R2, R3, R4, UR4 ;  /* 0x0000000403027e25 */ /* 0x000fc8000f8e0004 */
[----:B------:R-:W-:Y:S02]  /*d780*/  IMAD R0, R7, R0, R6 ;  /* 0x0000000007007224 */ /* 0x000fe400078e0206 */
[----:B------:R-:W-:-:S03]  /*d790*/  IMAD.IADD R3, R3, 0x1, R5 ;  /* 0x0000000103037824 */ /* 0x000fc600078e0205 */
[----:B------:R-:W-:Y:S01]  /*d7a0*/  SHF.R.S32.HI R5, RZ, 0x1f, R0 ;  /* 0x0000001fff057819 */ /* 0x000fe20000011400 */
[----:B------:R-:W-:-:S04]  /*d7b0*/  IMAD.WIDE.U32 R2, R0, UR8, R2 ;  /* 0x0000000800027c25 */ /* 0x000fc8000f8e0002 */
[----:B------:R-:W-:-:S04]  /*d7c0*/  IMAD R5, R5, UR8, RZ ;  /* 0x0000000805057c24 */ /* 0x000fc8000f8e02ff */
[----:B------:R-:W-:Y:S01]  /*d7d0*/  IMAD R5, R0, UR9, R5 ;  /* 0x0000000900057c24 */ /* 0x000fe2000f8e0205 */
[----:B------:R-:W-:Y:S02]  /*d7e0*/  IADD3 R0, P1, R2, UR10, RZ ;  /* 0x0000000a02007c10 */ /* 0x000fe4000ff3e0ff */
[----:B------:R-:W1:Y:S02]  /*d7f0*/  @P0 LDC R2, c[0x0][0x44c] ;  /* 0x00011300ff020b82 */ /* 0x000e640000000800 */
[----:B------:R-:W-:-:S06]  /*d800*/  IADD3.X R5, R3, UR11, R5, P1, !PT ;  /* 0x0000000b03057c10 */ /* 0x000fcc0008ffe405 */
[----:B------:R-:W3:Y:S01]  /*d810*/  @P0 LDC R3, c[0x0][0x450] ;  /* 0x00011400ff030b82 */ /* 0x000ee20000000800 */
[----:B------:R-:W-:-:S05]  /*d820*/  IADD3 R6, R6, 0x80, RZ ;  /* 0x0000008006067810 */ /* 0x000fca0007ffe0ff */
[----:B-1----:R-:W-:-:S04]  /*d830*/  @P0 IMAD.HI.U32 R8, R6, R2, RZ ;  /* 0x0000000206080227 */ /* 0x002fc800078e00ff */
[----:B------:R-:W-:Y:S01]  /*d840*/  IMAD.MOV.U32 R2, RZ, RZ, R6 ;  /* 0x000000ffff027224 */ /* 0x000fe200078e0006 */
[----:B---3--:R-:W-:-:S05]  /*d850*/  @P0 SHF.R.U32.HI R2, RZ, R3, R8 ;  /* 0x00000003ff020219 */ /* 0x008fca0000011608 */
[----:B------:R-:W-:-:S04]  /*d860*/  IMAD.MOV R3, RZ, RZ, -R2 ;  /* 0x000000ffff037224 */ /* 0x000fc800078e0a02 */
[----:B------:R-:W-:Y:S01]  /*d870*/  IMAD R6, R7, R3, R6 ;  /* 0x0000000307067224 */ /* 0x000fe200078e0206 */
[----:B------:R-:W-:-:S05]  /*d880*/  SHF.R.S32.HI R3, RZ, 0x1f, R2 ;  /* 0x0000001fff037819 */ /* 0x000fca0000011402 */
[----:B------:R-:W-:-:S04]  /*d890*/  IMAD R3, R3, UR6, RZ ;  /* 0x0000000603037c24 */ /* 0x000fc8000f8e02ff */
[C---:B------:R-:W-:Y:S02]  /*d8a0*/  IMAD R8, R2.reuse, UR7, R3 ;  /* 0x0000000702087c24 */ /* 0x040fe4000f8e0203 */
[----:B------:R-:W-:Y:S01]  /*d8b0*/  IMAD.WIDE.U32 R2, R2, R4, UR4 ;  /* 0x0000000402027e25 */ /* 0x000fe2000f8e0004 */
[----:B------:R-:W-:Y:S01]  /*d8c0*/  SHF.R.S32.HI R4, RZ, 0x1f, R6 ;  /* 0x0000001fff047819 */ /* 0x000fe20000011406 */
[----:B0-----:R-:W0:Y:S01]  /*d8d0*/  S2R R10, SR_TID.X ;  /* 0x00000000000a7919 */ /* 0x001e220000002100 */
[----:B------:R-:W-:Y:S01]  /*d8e0*/  ULDC UR4, c[0x0][0x2b8] ;  /* 0x0000ae0000047ab9 */ /* 0x000fe20000000800 */
[----:B------:R-:W-:Y:S02]  /*d8f0*/  IMAD.IADD R3, R3, 0x1, R8 ;  /* 0x0000000103037824 */ /* 0x000fe400078e0208 */
[----:B------:R-:W-:Y:S02]  /*d900*/  IMAD R4, R4, UR8, RZ ;  /* 0x0000000804047c24 */ /* 0x000fe4000f8e02ff */
[----:B------:R-:W-:-:S04]  /*d910*/  IMAD.WIDE.U32 R2, R6, UR8, R2 ;  /* 0x0000000806027c25 */ /* 0x000fc8000f8e0002 */
[----:B------:R-:W-:Y:S01]  /*d920*/  IMAD R9, R6, UR9, R4 ;  /* 0x0000000906097c24 */ /* 0x000fe2000f8e0204 */
[----:B------:R-:W-:-:S04]  /*d930*/  IADD3 R4, P0, R2, UR10, RZ ;  /* 0x0000000a02047c10 */ /* 0x000fc8000ff1e0ff */
[----:B------:R-:W-:Y:S02]  /*d940*/  IADD3.X R6, R3, UR11, R9, P0, !PT ;  /* 0x0000000b03067c10 */ /* 0x000fe400087fe409 */
[----:B------:R2:W5:Y:S01]  /*d950*/  LDL R9, [R1+0x4] ;  /* 0x0000040001097983 */ /* 0x0005620000100800 */
[----:B0-----:R-:W-:-:S05]  /*d960*/  IMAD.SHL.U32 R21, R10, 0x10, RZ ;  /* 0x000000100a157824 */ /* 0x001fca00078e00ff */
[----:B------:R-:W-:Y:S02]  /*d970*/  LOP3.LUT R21, R21, 0x30, RZ, 0xc0, !PT ;  /* 0x0000003015157812 */ /* 0x000fe400078ec0ff */
[----:B------:R-:W-:Y:S02]  /*d980*/  LOP3.LUT R10, R10, 0x7f, RZ, 0xc0, !PT ;  /* 0x0000007f0a0a7812 */ /* 0x000fe400078ec0ff */
[----:B------:R-:W-:Y:S01]  /*d990*/  ISETP.GE.AND P0, PT, R21, UR4, PT ;  /* 0x0000000415007c0c */ /* 0x000fe2000bf06270 */
[----:B------:R-:W-:Y:S01]  /*d9a0*/  UMOV UR4, 0xffffffff ;  /* 0xffffffff00047882 */ /* 0x000fe20000000000 */
[----:B------:R-:W-:Y:S02]  /*d9b0*/  SHF.R.U32.HI R10, RZ, 0x2, R10 ;  /* 0x00000002ff0a7819 */ /* 0x000fe4000001160a */
[----:B--2---:R-:W-:Y:S09]  /*d9c0*/  BRA.DIV UR4, `(.L_x_205) ;  /* 0x0000002a04307947 */ /* 0x004ff2000b800000 */
[----:B------:R-:W0:Y:S01]  /*d9d0*/  SHFL.IDX PT, R14, R0, RZ, 0x1c1f ;  /* 0x001c1fff000e7589 */ /* 0x000e2200000e0000 */
[----:B-----5:R-:W-:Y:S02]  /*d9e0*/  IMAD R7, R9, R7, RZ ;  /* 0x0000000709077224 */ /* 0x020fe400078e02ff */
[----:B------:R-:W-:Y:S01]  /*d9f0*/  IMAD R25, R25, 0xc0, R10 ;  /* 0x000000c019197824 */ /* 0x000fe200078e020a */
[----:B------:R-:W1:Y:S03]  /*da00*/  SHFL.IDX PT, R2, R5, RZ, 0x1c1f ;  /* 0x001c1fff05027589 */ /* 0x000e6600000e0000 */
[C---:B------:R-:W-:Y:S01]  /*da10*/  VIADD R8, R25.reuse, 0x20 ;  /* 0x0000002019087836 */ /* 0x040fe20000000000 */
[C---:B------:R-:W-:Y:S01]  /*da20*/  ISETP.GE.AND P1, PT, R25.reuse, R7, PT ;  /* 0x000000071900720c */ /* 0x040fe20003f26270 */
[----:B------:R-:W-:-:S12]  /*da30*/  VIADD R10, R25, 0x80 ;  /* 0x00000080190a7836 */ /* 0x000fd80000000000 */
[----:B0-----:R-:W-:-:S05]  /*da40*/  @!P1 IADD3 R14, P2, R21, R14, RZ ;  /* 0x0000000e150e9210 */ /* 0x001fca0007f5e0ff */
[----:B-1----:R-:W-:Y:S02]  /*da50*/  @!P1 IMAD.X R3, RZ, RZ, R2, P2 ;  /* 0x000000ffff039224 */ /* 0x002fe400010e0602 */
[----:B------:R-:W-:Y:S02]  /*da60*/  @!P1 IMAD.MOV.U32 R2, RZ, RZ, R14 ;  /* 0x000000ffff029224 */ /* 0x000fe400078e000e */
[----:B------:R-:W0:Y:S04]  /*da70*/  SHFL.IDX PT, R14, R0, 0x1, 0x1c1f ;  /* 0x003c1f00000e7f89 */ /* 0x000e2800000e0000 */
[----:B------:R1:W-:Y:S01]  /*da80*/  @!P1 LDGSTS.E.BYPASS.LTC128B.128 [R20+0xb000], desc[UR48][R2.64], !P0 ;  /* 0x0b00000002149fae */ /* 0x0003e2000c101d70 */
[----:B------:R-:W-:Y:S01]  /*da90*/  ISETP.GE.AND P1, PT, R8, R7, PT ;  /* 0x000000070800720c */ /* 0x000fe20003f26270 */
[----:B------:R-:W-:-:S02]  /*daa0*/  VIADD R8, R25, 0x40 ;  /* 0x0000004019087836 */ /* 0x000fc40000000000 */
[----:B-1----:R-:W1:Y:S10]  /*dab0*/  SHFL.IDX PT, R2, R5, 0x1, 0x1c1f ;  /* 0x003c1f0005027f89 */ /* 0x002e7400000e0000 */
[----:B0-----:R-:W-:-:S05]  /*dac0*/  @!P1 IADD3 R14, P2, R21, R14, RZ ;  /* 0x0000000e150e9210 */ /* 0x001fca0007f5e0ff */
[----:B-1----:R-:W-:Y:S02]  /*dad0*/  @!P1 IMAD.X R3, RZ, RZ, R2, P2 ;  /* 0x000000ffff039224 */ /* 0x002fe400010e0602 */
[----:B------:R-:W-:Y:S02]  /*dae0*/  @!P1 IMAD.MOV.U32 R2, RZ, RZ, R14 ;  /* 0x000000ffff029224 */ /* 0x000fe400078e000e */
[----:B------:R-:W0:Y:S04]  /*daf0*/  SHFL.IDX PT, R14, R0, 0x2, 0x1c1f ;  /* 0x005c1f00000e7f89 */ /* 0x000e2800000e0000 */
[----:B------:R1:W-:Y:S01]  /*db00*/  @!P1 LDGSTS.E.BYPASS.LTC128B.128 [R20+0xb800], desc[UR48][R2.64], !P0 ;  /* 0x0b80000002149fae */ /* 0x0003e2000c101d70 */
[----:B------:R-:W-:-:S03]  /*db10*/  ISETP.GE.AND P1, PT, R8, R7, PT ;  /* 0x000000070800720c */ /* 0x000fc60003f26270 */
[----:B------:R-:W-:Y:S04]  /*db20*/  SHFL.IDX PT, R8, R0, 0x3, 0x1c1f ;  /* 0x007c1f0000087f89 */ /* 0x000fe800000e0000 */
[----:B------:R-:W-:Y:S04]  /*db30*/  SHFL.IDX PT, R0, R6, RZ, 0x1c1f ;  /* 0x001c1fff06007589 */ /* 0x000fe800000e0000 */
[----:B-1----:R-:W1:Y:S04]  /*db40*/  SHFL.IDX PT, R2, R5, 0x2, 0x1c1f ;  /* 0x005c1f0005027f89 */ /* 0x002e6800000e0000 */
[----:B------:R-:W2:Y:S01]  /*db50*/  SHFL.IDX PT, R5, R5, 0x3, 0x1c1f ;  /* 0x007c1f0005057f89 */ /* 0x000ea200000e0000 */
[----:B0-----:R-:W-:-:S03]  /*db60*/  @!P1 IADD3 R14, P2, R21, R14, RZ ;  /* 0x0000000e150e9210 */ /* 0x001fc60007f5e0ff */
[----:B------:R-:W-:Y:S02]  /*db70*/  SHFL.IDX PT, R6, R6, 0x1, 0x1c1f ;  /* 0x003c1f0006067f89 */ /* 0x000fe400000e0000 */
[----:B-1----:R-:W-:Y:S01]  /*db80*/  @!P1 IMAD.X R3, RZ, RZ, R2, P2 ;  /* 0x000000ffff039224 */ /* 0x002fe200010e0602 */
[-C--:B------:R-:W-:Y:S01]  /*db90*/  ISETP.GE.AND P2, PT, R10, R7.reuse, PT ;  /* 0x000000070a00720c */ /* 0x080fe20003f46270 */
[----:B------:R-:W-:Y:S02]  /*dba0*/  @!P1 IMAD.MOV.U32 R2, RZ, RZ, R14 ;  /* 0x000000ffff029224 */ /* 0x000fe400078e000e */
[----:B------:R-:W-:Y:S01]  /*dbb0*/  VIADD R10, R25, 0x60 ;  /* 0x00000060190a7836 */ /* 0x000fe20000000000 */
[----:B------:R-:W0:Y:S04]  /*dbc0*/  SHFL.IDX PT, R14, R4, RZ, 0x1c1f ;  /* 0x001c1fff040e7589 */ /* 0x000e2800000e0000 */
[----:B------:R1:W-:Y:S01]  /*dbd0*/  @!P1 LDGSTS.E.BYPASS.LTC128B.128 [R20+0xc000], desc[UR48][R2.64], !P0 ;  /* 0x0c00000002149fae */ /* 0x0003e2000c101d70 */
[----:B------:R-:W-:-:S13]  /*dbe0*/  ISETP.GE.AND P1, PT, R10, R7, PT ;  /* 0x000000070a00720c */ /* 0x000fda0003f26270 */
[----:B-1----:R-:W-:-:S04]  /*dbf0*/  @!P1 IADD3 R2, P3, R21, R8, RZ ;  /* 0x0000000815029210 */ /* 0x002fc80007f7e0ff */
[----:B--2---:R-:W-:-:S05]  /*dc00*/  @!P1 IADD3.X R3, RZ, R5, RZ, P3, !PT ;  /* 0x00000005ff039210 */ /* 0x004fca0001ffe4ff */
[----:B------:R0:W-:Y:S02]  /*dc10*/  @!P1 LDGSTS.E.BYPASS.LTC128B.128 [R20+0xc800], desc[UR48][R2.64], !P0 ;  /* 0x0c80000002149fae */ /* 0x0001e4000c101d70 */
[----:B0-----:R-:W-:Y:S02]  /*dc20*/  @!P2 IADD3 R2, P1, R21, R14, RZ ;  /* 0x0000000e1502a210 */ /* 0x001fe40007f3e0ff */
[----:B------:R0:W1:Y:S03]  /*dc30*/  SHFL.IDX PT, R14, R4, 0x1, 0x1c1f ;  /* 0x003c1f00040e7f89 */ /* 0x00006600000e0000 */
[----:B------:R-:W-:-:S05]  /*dc40*/  @!P2 IMAD.X R3, RZ, RZ, R0, P1 ;  /* 0x000000ffff03a224 */ /* 0x000fca00008e0600 */
[----:B------:R0:W-:Y:S03]  /*dc50*/  @!P2 LDGSTS.E.BYPASS.LTC128B.128 [R20+0xd000], desc[UR48][R2.64], !P0 ;  /* 0x0d0000000214afae */ /* 0x0001e6000c101d70 */
.L_x_282:
[----:B------:R-:W-:-:S05]  /*dc60*/  VIADD R0, R25, 0xa0 ;  /* 0x000000a019007836 */ /* 0x000fca0000000000 */
[----:B------:R-:W-:-:S13]  /*dc70*/  ISETP.GE.AND P1, PT, R0, R7, PT ;  /* 0x000000070000720c */ /* 0x000fda0003f26270 */
[----:B01----:R-:W-:-:S05]  /*dc80*/  @!P1 IADD3 R2, P2, R21, R14, RZ ;  /* 0x0000000e15029210 */ /* 0x003fca0007f5e0ff */
[----:B------:R-:W-:-:S05]  /*dc90*/  @!P1 IMAD.X R3, RZ, RZ, R6, P2 ;  /* 0x000000ffff039224 */ /* 0x000fca00010e0606 */
[----:B------:R-:W-:Y:S01]  /*dca0*/  @!PT LDS RZ, [RZ] ;  /* 0x00000000fffff984 */ /* 0x000fe20000000800 */
[----:B------:R-:W-:Y:S01]  /*dcb0*/  @!PT LDS RZ, [RZ] ;  /* 0x00000000fffff984 */ /* 0x000fe20000000800 */
[----:B------:R-:W-:Y:S01]  /*dcc0*/  @!PT LDS RZ, [RZ] ;  /* 0x00000000fffff984 */ /* 0x000fe20000000800 */
[----:B------:R0:W-:Y:S01]  /*dcd0*/  @!P1 LDGSTS.E.BYPASS.LTC128B.128 [R20+0xd800], desc[UR48][R2.64], !P0 ;  /* 0x0d80000002149fae */ /* 0x0001e2000c101d70 */
[----:B------:R-:W-:Y:S01]  /*dce0*/  PLOP3.LUT P0, PT, PT, PT, PT, 0x80, 0x0 ;  /* 0x000000000000781c */ /* 0x000fe20003f0f070 */
[----:B------:R-:W-:-:S12]  /*dcf0*/  NOP ;  /* 0x0000000000007918 */ /* 0x000fd80000000000 */
.L_x_206:
[----:B------:R-:W-:Y:S02]  /*dd00*/  PLOP3.LUT P1, PT, P1, P0, PT, 0xa2, 0x0 ;  /* 0x000000000000781c */ /* 0x000fe40000f21472 */
[----:B------:R-:W-:-:S08]  /*dd10*/  @P0 R2UR P1, UR4, R16 ;  /* 0x00000000100402ca */ /* 0x000fd00000020000 */
[----:B------:R-:W-:-:S05]  /*dd20*/  @P0 PLOP3.LUT P0, PT, P1, PT, PT, 0x80, 0x0 ;  /* 0x000000000000081c */ /* 0x000fca0000f0f070 */
[----:B------:R-:W-:Y:S01]  /*dd30*/  @!P1 SYNCS.ARRIVE.TRANS64.RED.A0T1 RZ, [UR4+0x13200], RZ ;  /* 0x013200ffffff99a7 */ /* 0x000fe20008200404 */
[----:B------:R-:W-:Y:S07]  /*dd40*/  @!P1 ARRIVES.LDGSTSBAR.64.TRANSCNT [UR4+0x13200] ;  /* 0x01320000ff0099b0 */ /* 0x000fee0008000a84 */
[----:B------:R-:W-:Y:S05]  /*dd50*/  @P0 BRA.U.ANY `(.L_x_206) ;  /* 0xfffffffd00e80947 */ /* 0x000fea000393ffff */
[----:B0-----:R-:W2:Y:S02]  /*dd60*/  LDL.LU R2, [R1+0xc] ;  /* 0x00000c0001027983 */ /* 0x001ea40000300800 */
[----:B--2---:R-:W-:-:S05]  /*dd70*/  VIADD R2, R2, 0x1 ;  /* 0x0000000102027836 */ /* 0x004fca0000000000 */
[----:B------:R0:W-:Y:S01]  /*dd80*/  STL [R1+0xc], R2 ;  /* 0x00000c0201007387 */ /* 0x0001e20000100800 */
[----:B------:R-:W-:-:S04]  /*dd90*/  LEA.HI R0, R2, R2, RZ, 0x1 ;  /* 0x0000000202007211 */ /* 0x000fc800078f08ff */
[----:B------:R-:W-:-:S05]  /*dda0*/  LOP3.LUT R0, R0, 0xfffffffe, RZ, 0xc0, !PT ;  /* 0xfffffffe00007812 */ /* 0x000fca00078ec0ff */
[----:B------:R-:W-:-:S05]  /*ddb0*/  IMAD.IADD R0, R2, 0x1, -R0 ;  /* 0x0000000102007824 */ /* 0x000fca00078e0a00 */
[----:B------:R-:W-:Y:S01]  /*ddc0*/  SHF.L.U32 R3, R0, 0x1f, RZ ;  /* 0x0000001f00037819 */ /* 0x000fe200000006ff */
[----:B------:R-:W-:Y:S01]  /*ddd0*/  NOP ;  /* 0x0000000000007918 */ /* 0x000fe20000000000 */
[----:B0-----:R-:W2:Y:S01]  /*dde0*/  LDL.LU R2, [R1] ;  /* 0x0000000001027983 */ /* 0x001ea20000300800 */
[----:B------:R0:W-:Y:S01]  /*ddf0*/  SYNCS.ARRIVE.TRANS64.A1T0 RZ, [R16+URZ+0x13200], RZ ;  /* 0x013200ff10ff79a7 */ /* 0x0001e2000810003f */
[----:B------:R-:W-:Y:S01]  /*de00*/  BSSY B0, `(.L_x_207) ;  /* 0x0000005000007945 */ /* 0x000fe20003800000 */
[----:B------:R-:W1:Y:S01]  /*de10*/  SYNCS.PHASECHK.TRANS64.TRYWAIT P0, [R16+URZ+0x13220], R3 ;  /* 0x01322003100075a7 */ /* 0x000e62000800017f */
[----:B--2---:R-:W-:-:S05]  /*de20*/  VIADD R0, R2, 0xfffffffe ;  /* 0xfffffffe02007836 */ /* 0x004fca0000000000 */
[----:B------:R-:W-:Y:S01]  /*de30*/  ISETP.GE.AND P1, PT, R0, R26, PT ;  /* 0x0000001a0000720c */ /* 0x000fe20003f26270 */
[----:B01----:R-:W-:-:S12]  /*de40*/  @!P0 BRA `(.L_x_208) ;  /* 0x0000002800c08947 */ /* 0x003fd80003800000 */
.L_x_283:
[----:B------:R-:W-:Y:S05]  /*de50*/  BSYNC B0 ;  /* 0x0000000000007941 */ /* 0x000fea0003800000 */
.L_x_207:
[----:B------:R-:W-:Y:S05]  /*de60*/  @!P1 BRA `(.L_x_209) ;  /* 0x0000000800e49947 */ /* 0x000fea0003800000 */
[----:B------:R-:W-:Y:S02]  /*de70*/  IMAD.MOV.U32 R7, RZ, RZ, R18 ;  /* 0x000000ffff077224 */ /* 0x000fe400078e0012 */
[----:B------:R-:W-:-:S07]  /*de80*/  IMAD.MOV.U32 R6, RZ, RZ, R19 ;  /* 0x000000ffff067224 */ /* 0x000fce00078e0013 */
.L_x_229:
[----:B------:R-:W-:Y:S01]  /*de90*/  LOP3.LUT P1, RZ, R23, 0x1, RZ, 0xc0, !PT ;  /* 0x0000000117ff7812 */ /* 0x000fe2000782c0ff */
[----:B------:R-:W-:Y:S01]  /*dea0*/  VIADD R18, R7, 0x1 ;  /* 0x0000000107127836 */ /* 0x000fe20000000000 */
[----:B------:R-:W-:Y:S05]  /*deb0*/  YIELD ;  /* 0x0000000000007946 */ /* 0x000fea0003800000 */
[----:B------:R-:W-:Y:S01]  /*dec0*/  ISETP.NE.AND P0, PT, R18, 0x2, PT ;  /* 0x000000021200780c */ /* 0x000fe20003f05270 */
[----:B------:R-:W-:Y:S03]  /*ded0*/  BSSY B0, `(.L_x_210) ;  /* 0x0000067000007945 */ /* 0x000fe60003800000 */
[----:B------:R-:W-:-:S02]  /*dee0*/  SEL R19, RZ, 0x1, P0 ;  /* 0x00000001ff137807 */ /* 0x000fc40000000000 */
[----:B------:R-:W-:Y:S02]  /*def0*/  SEL R18, R18, RZ, P0 ;  /* 0x000000ff12127207 */ /* 0x000fe40000000000 */
[----:B------:R-:W-:Y:S01]  /*df00*/  LOP3.LUT R19, R6, R19, RZ, 0x3c, !PT ;  /* 0x0000001306137212 */ /* 0x000fe200078e3cff */
[----:B0-----:R-:W-:Y:S06]  /*df10*/  @!P1 BRA `(.L_x_211) ;  /* 0x0000000400889947 */ /* 0x001fec0003800000 */
[----:B------:R-:W-:Y:S01]  /*df20*/  ULDC.64 UR4, c[0x0][0x418] ;  /* 0x0001060000047ab9 */ /* 0x000fe20000000a00 */
[----:B------:R-:W-:Y:S01]  /*df30*/  IMAD.MOV.U32 R8, RZ, RZ, R0 ;  /* 0x000000ffff087224 */ /* 0x000fe200078e0000 */
[----:B------:R-:W-:-:S04]  /*df40*/  ISETP.NE.U32.AND P0, PT, RZ, UR4, PT ;  /* 0x00000004ff007c0c */ /* 0x000fc8000bf05070 */
[----:B------:R-:W-:-:S13]  /*df50*/  ISETP.NE.AND.EX P0, PT, RZ, UR5, PT, P0 ;  /* 0x00000005ff007c0c */ /* 0x000fda000bf05300 */
[----:B------:R-:W-:Y:S05]  /*df60*/  @!P0 BRA `(.L_x_212) ;  /* 0x0000000000488947 */ /* 0x000fea0003800000 */
[----:B------:R-:W1:Y:S01]  /*df70*/  LDC R8, c[0x0][0x43c] ;  /* 0x00010f00ff087b82 */ /* 0x000e620000000800 */
[----:B------:R-:W-:Y:S01]  /*df80*/  IMAD.MOV.U32 R9, RZ, RZ, R0 ;  /* 0x000000ffff097224 */ /* 0x000fe200078e0000 */
[----:B------:R-:W-:Y:S02]  /*df90*/  ULDC.64 UR6, c[0x0][0x428] ;  /* 0x00010a0000067ab9 */ /* 0x000fe40000000a00 */
[----:B------:R-:W-:-:S04]  /*dfa0*/  IMAD R5, R27, UR6, RZ ;  /* 0x000000061b057c24 */ /* 0x000fc8000f8e02ff */
[----:B------:R-:W-:Y:S01]  /*dfb0*/  IMAD R5, R22, UR7, R5 ;  /* 0x0000000716057c24 */ /* 0x000fe2000f8e0205 */
[----:B-1----:R-:W-:-:S13]  /*dfc0*/  ISETP.NE.AND P0, PT, R8, 0x1, PT ;  /* 0x000000010800780c */ /* 0x002fda0003f05270 */
[----:B0-----:R-:W0:Y:S02]  /*dfd0*/  @P0 LDC.64 R2, c[0x0][0x440] ;  /* 0x00011000ff020b82 */ /* 0x001e240000000a00 */
[----:B0-----:R-:W-:-:S05]  /*dfe0*/  @P0 IMAD.HI.U32 R2, R0, R2, RZ ;  /* 0x0000000200020227 */ /* 0x001fca00078e00ff */
[----:B------:R-:W-:-:S04]  /*dff0*/  @P0 SHF.R.U32.HI R9, RZ, R3, R2 ;  /* 0x00000003ff090219 */ /* 0x000fc80000011602 */
[--C-:B------:R-:W-:Y:S01]  /*e000*/  SHF.R.S32.HI R3, RZ, 0x1f, R9.reuse ;  /* 0x0000001fff037819 */ /* 0x100fe20000011409 */
[----:B------:R-:W-:-:S04]  /*e010*/  IMAD.MOV.U32 R2, RZ, RZ, R9 ;  /* 0x000000ffff027224 */ /* 0x000fc800078e0009 */
[----:B------:R-:W-:-:S04]  /*e020*/  IMAD.WIDE.U32 R2, R22, UR6, R2 ;  /* 0x0000000616027c25 */ /* 0x000fc8000f8e0002 */
[----:B------:R-:W-:Y:S01]  /*e030*/  IMAD.IADD R3, R5, 0x1, R3 ;  /* 0x0000000105037824 */ /* 0x000fe200078e0203 */
[----:B------:R-:W-:-:S04]  /*e040*/  LEA R4, P0, R2, UR4, 0x2 ;  /* 0x0000000402047c11 */ /* 0x000fc8000f8010ff */
[----:B------:R-:W-:-:S05]  /*e050*/  LEA.HI.X R5, R2, UR5, R3, 0x2, P0 ;  /* 0x0000000502057c11 */ /* 0x000fca00080f1403 */
[----:B------:R1:W5:Y:S01]  /*e060*/  LDG.E R17, desc[UR48][R4.64] ;  /* 0x0000003004117981 */ /* 0x000362000c1e1900 */
[----:B------:R-:W-:-:S04]  /*e070*/  IMAD.MOV R3, RZ, RZ, -R9 ;  /* 0x000000ffff037224 */ /* 0x000fc800078e0a09 */
[----:B------:R-:W-:-:S07]  /*e080*/  IMAD R8, R8, R3, R0 ;  /* 0x0000000308087224 */ /* 0x000fce00078e0200 */
.L_x_212:
[----:B-1----:R-:W-:Y:S01]  /*e090*/  LEA R4, R18, R16, 0x3 ;  /* 0x0000001012047211 */ /* 0x002fe200078e18ff */
[----:B------:R-:W1:Y:S01]  /*e0a0*/  S2R R2, SR_TID.X ;  /* 0x0000000000027919 */ /* 0x000e620000002100 */
[----:B0-----:R-:W-:Y:S01]  /*e0b0*/  SHF.L.U32 R3, R19, 0x1f, RZ ;  /* 0x0000001f13037819 */ /* 0x001fe200000006ff */
[----:B------:R-:W-:Y:S03]  /*e0c0*/  BSSY B1, `(.L_x_213) ;  /* 0x0000005000017945 */ /* 0x000fe60003800000 */
[----:B------:R-:W0:Y:S01]  /*e0d0*/  SYNCS.PHASECHK.TRANS64.TRYWAIT P0, [R4+URZ+0x13280], R3 ;  /* 0x01328003040075a7 */ /* 0x000e22000800017f */
[----:B-1----:R-:W-:-:S04]  /*e0e0*/  LOP3.LUT R2, R2, 0x7f, RZ, 0xc0, !PT ;  /* 0x0000007f02027812 */ /* 0x002fc800078ec0ff */
[----:B------:R-:W-:Y:S01]  /*e0f0*/  ISETP.NE.AND P1, PT, R2, RZ, PT ;  /* 0x000000ff0200720c */ /* 0x000fe20003f25270 */
[----:B0-----:R-:W-:-:S12]  /*e100*/  @!P0 BRA `(.L_x_214) ;  /* 0x0000002800248947 */ /* 0x001fd80003800000 */
.L_x_284:
[----:B------:R-:W-:Y:S05]  /*e110*/  BSYNC B1 ;  /* 0x0000000000017941 */ /* 0x000fea0003800000 */
.L_x_213:
[----:B------:R-:W-:Y:S04]  /*e120*/  BSSY B1, `(.L_x_215) ;  /* 0x0000009000017945 */ /* 0x000fe80003800000 */
[----:B------:R-:W-:Y:S05]  /*e130*/  @P1 BRA `(.L_x_216) ;  /* 0x00000000001c1947 */ /* 0x000fea0003800000 */
[----:B------:R-:W1:Y:S01]  /*e140*/  S2R R2, SR_TID.X ;  /* 0x0000000000027919 */ /* 0x000e620000002100 */
[----:B------:R-:W-:-:S04]  /*e150*/  IMAD.MOV.U32 R5, RZ, RZ, 0x2800 ;  /* 0x00002800ff057424 */ /* 0x000fc800078e00ff */
[----:B------:R2:W-:Y:S01]  /*e160*/  SYNCS.ARRIVE.TRANS64 RZ, [R4+URZ+0x13270], R5 ;  /* 0x0132700504ff79a7 */ /* 0x0005e2000800003f */
[----:B-1----:R-:W-:-:S04]  /*e170*/  LOP3.LUT R2, R2, 0x1f, RZ, 0xc0, !PT ;  /* 0x0000001f02027812 */ /* 0x002fc800078ec0ff */
[----:B------:R-:W-:-:S13]  /*e180*/  ISETP.NE.AND P0, PT, R2, RZ, PT ;  /* 0x000000ff0200720c */ /* 0x000fda0003f05270 */
[----:B--2---:R-:W-:Y:S05]  /*e190*/  @!P0 BRA `(.L_x_216) ;  /* 0x0000000000048947 */ /* 0x004fea0003800000 */
[----:B------:R-:W-:Y:S01]  /*e1a0*/  BPT.TRAP 0x1 ;  /* 0x000000040000795c */ /* 0x000fe20000300000 */
.L_x_216:
[----:B------:R-:W-:Y:S05]  /*e1b0*/  BSYNC B1 ;  /* 0x0000000000017941 */ /* 0x000fea0003800000 */
.L_x_215:
[----:B------:R-:W-:Y:S01]  /*e1c0*/  IMAD.MOV.U32 R9, RZ, RZ, RZ ;  /* 0x000000ffff097224 */ /* 0x000fe200078e00ff */
[----:B------:R-:W-:Y:S01]  /*e1d0*/  UIADD3 UR4, UP0, UR52, 0x470, URZ ;  /* 0x0000047034047890 */ /* 0x000fe2000ff1e03f */
[----:B------:R-:W-:Y:S01]  /*e1e0*/  IMAD.MOV.U32 R5, RZ, RZ, 0xa0 ;  /* 0x000000a0ff057424 */ /* 0x000fe200078e00ff */
[----:B------:R-:W-:Y:S01]  /*e1f0*/  PLOP3.LUT P0, PT, PT, PT, PT, 0x80, 0x0 ;  /* 0x000000000000781c */ /* 0x000fe20003f0f070 */
[----:B------:R-:W-:Y:S01]  /*e200*/  VIADD R10, R4, 0x13270 ;  /* 0x00013270040a7836 */ /* 0x000fe20000000000 */
[----:B------:R-:W-:Y:S01]  /*e210*/  R2UR UR10, R9 ;  /* 0x00000000090a72ca */ /* 0x000fe200000e0000 */
[----:B------:R-:W-:Y:S01]  /*e220*/  IMAD R5, R8, R5, UR40 ;  /* 0x0000002808057e24 */ /* 0x000fe2000f8e0205 */
[----:B------:R-:W-:Y:S01]  /*e230*/  UIADD3.X UR5, URZ, UR53, URZ, UP0, !UPT ;  /* 0x000000353f057290 */ /* 0x000fe200087fe43f */
[----:B------:R-:W-:Y:S01]  /*e240*/  IMAD R8, R18, 0x2800, R16 ;  /* 0x0000280012087824 */ /* 0x000fe200078e0210 */
[----:B------:R-:W-:Y:S01]  /*e250*/  UMOV UR6, 0x0 ;  /* 0x0000000000067882 */ /* 0x000fe20000000000 */
[----:B------:R-:W-:-:S02]  /*e260*/  UMOV UR7, 0x14f00000 ;  /* 0x14f0000000077882 */ /* 0x000fc40000000000 */
[----:B------:R-:W-:-:S08]  /*e270*/  VIADD R2, R8, 0x6000 ;  /* 0x0000600008027836 */ /* 0x000fd00000000000 */
.L_x_217:
[----:B------:R-:W-:-:S13]  /*e280*/  @P0 ELECT P2, URZ, PT ;  /* 0x00000000003f082f */ /* 0x000fda0003840000 */
[----:B-----5:R-:W-:Y:S01]  /*e290*/  @P2 R2UR UR13, R17 ;  /* 0x00000000110d22ca */ /* 0x020fe200000e0000 */
[----:B------:R-:W-:Y:S01]  /*e2a0*/  UMOV UR12, UR36 ;  /* 0x00000024000c7c82 */ /* 0x000fe20008000000 */
[----:B------:R-:W-:Y:S02]  /*e2b0*/  @P2 R2UR UR11, R5 ;  /* 0x00000000050b22ca */ /* 0x000fe400000e0000 */
[----:B------:R-:W-:Y:S02]  /*e2c0*/  @P2 R2UR UR9, R10 ;  /* 0x000000000a0922ca */ /* 0x000fe400000e0000 */
[----:B------:R-:W-:Y:S02]  /*e2d0*/  @P2 R2UR UR8, R2 ;  /* 0x00000000020822ca */ /* 0x000fe400000e0000 */
[----:B------:R-:W-:Y:S02]  /*e2e0*/  @P2 PLOP3.LUT P0, PT, P2, PT, PT, 0x8, 0x0 ;  /* 0x000000000000281c */ /* 0x000fe4000170e170 */
[----:B------:R-:W-:-:S09]  /*e2f0*/  PLOP3.LUT P2, PT, PT, PT, PT, 0x8, 0x0 ;  /* 0x000000000000781c */ /* 0x000fd20003f4e170 */
[----:B------:R1:W-:Y:S02]  /*e300*/  UTMALDG.4D [UR8], [UR4], desc[UR6] ;  /* 0x00000608040075b4 */ /* 0x0003e40008019000 */
[----:B-1----:R-:W-:Y:S05]  /*e310*/  @P0 BRA.U.ANY `(.L_x_217) ;  /* 0xfffffffd00d80947 */ /* 0x002fea000393ffff */
[----:B------:R-:W1:Y:S01]  /*e320*/  SYNCS.PHASECHK.TRANS64.TRYWAIT P0, [R4+URZ+0x13240], R3 ;  /* 0x01324003040075a7 */ /* 0x000e62000800017f */
[----:B------:R-:W-:Y:S04]  /*e330*/  BSSY B1, `(.L_x_218) ;  /* 0x0000002000017945 */ /* 0x000fe80003800000 */
[----:B-1----:R-:W-:Y:S05]  /*e340*/  @!P0 BRA `(.L_x_219) ;  /* 0x0000002400a88947 */ /* 0x002fea0003800000 */
.L_x_285:
[----:B------:R-:W-:Y:S05]  /*e350*/  BSYNC B1 ;  /* 0x0000000000017941 */ /* 0x000fea0003800000 */
.L_x_218:
[----:B------:R-:W-:Y:S01]  /*e360*/  BSSY B1, `(.L_x_220) ;  /* 0x000000b000017945 */ /* 0x000fe20003800000 */
[----:B------:R-:W-:Y:S02]  /*e370*/  IMAD.MOV.U32 R2, RZ, RZ, 0x0 ;  /* 0x00000000ff027424 */ /* 0x000fe400078e00ff */
[----:B01----:R-:W-:Y:S01]  /*e380*/  IMAD.MOV.U32 R3, RZ, RZ, 0x14f00000 ;  /* 0x14f00000ff037424 */ /* 0x003fe200078e00ff */
[----:B------:R-:W-:Y:S06]  /*e390*/  @P1 BRA `(.L_x_221) ;  /* 0x00000000001c1947 */ /* 0x000fec0003800000 */
[----:B------:R-:W0:Y:S01]  /*e3a0*/  S2R R10, SR_TID.X ;  /* 0x00000000000a7919 */ /* 0x000e220000002100 */
[----:B------:R-:W-:-:S04]  /*e3b0*/  IMAD.MOV.U32 R11, RZ, RZ, 0x2800 ;  /* 0x00002800ff0b7424 */ /* 0x000fc800078e00ff */
[----:B------:R1:W-:Y:S01]  /*e3c0*/  SYNCS.ARRIVE.TRANS64 RZ, [R4+URZ+0x13230], R11 ;  /* 0x0132300b04ff79a7 */ /* 0x0003e2000800003f */
[----:B0-----:R-:W-:-:S04]  /*e3d0*/  LOP3.LUT R10, R10, 0x1f, RZ, 0xc0, !PT ;  /* 0x0000001f0a0a7812 */ /* 0x001fc800078ec0ff */
[----:B------:R-:W-:-:S13]  /*e3e0*/  ISETP.NE.AND P0, PT, R10, RZ, PT ;  /* 0x000000ff0a00720c */ /* 0x000fda0003f05270 */
[----:B-1----:R-:W-:Y:S05]  /*e3f0*/  @!P0 BRA `(.L_x_221) ;  /* 0x0000000000048947 */ /* 0x002fea0003800000 */
[----:B------:R-:W-:Y:S01]  /*e400*/  BPT.TRAP 0x1 ;  /* 0x000000040000795c */ /* 0x000fe20000300000 */
.L_x_221:
[----:B------:R-:W-:Y:S05]  /*e410*/  BSYNC B1 ;  /* 0x0000000000017941 */ /* 0x000fea0003800000 */
.L_x_220:
[----:B------:R-:W-:Y:S01]  /*e420*/  R2UR UR6, R2 ;  /* 0x00000000020672ca */ /* 0x000fe200000e0000 */
[----:B------:R-:W-:Y:S01]  /*e430*/  UIADD3 UR4, UP0, UR52, 0x370, URZ ;  /* 0x0000037034047890 */ /* 0x000fe2000ff1e03f */
[----:B------:R-:W-:Y:S01]  /*e440*/  R2UR UR7, R3 ;  /* 0x00000000030772ca */ /* 0x000fe200000e0000 */
[----:B------:R-:W-:Y:S01]  /*e450*/  VIADD R8, R8, 0xe000 ;  /* 0x0000e00008087836 */ /* 0x000fe20000000000 */
[----:B------:R-:W-:Y:S01]  /*e460*/  R2UR UR10, R9 ;  /* 0x00000000090a72ca */ /* 0x000fe200000e0000 */
[----:B------:R-:W-:Y:S01]  /*e470*/  VIADD R4, R4, 0x13230 ;  /* 0x0001323004047836 */ /* 0x000fe20000000000 */
[----:B------:R-:W-:Y:S01]  /*e480*/  PLOP3.LUT P0, PT, PT, PT, PT, 0x80, 0x0 ;  /* 0x000000000000781c */ /* 0x000fe20003f0f070 */
[----:B------:R-:W-:-:S12]  /*e490*/  UIADD3.X UR5, URZ, UR53, URZ, UP0, !UPT ;  /* 0x000000353f057290 */ /* 0x000fd800087fe43f */
.L_x_222:
[----:B------:R-:W-:-:S13]  /*e4a0*/  @P0 ELECT P1, URZ, PT ;  /* 0x00000000003f082f */ /* 0x000fda0003820000 */
[----:B------:R-:W-:Y:S01]  /*e4b0*/  @P1 R2UR UR13, R17 ;  /* 0x00000000110d12ca */ /* 0x000fe200000e0000 */
        /* <DEDUP_REMOVED lines=8> */
.L_x_211:
[----:B------:R-:W-:Y:S05]  /*e540*/  BSYNC B0 ;  /* 0x0000000000007941 */ /* 0x000fea0003800000 */
.L_x_210:
[----:B------:R-:W-:-:S06]  /*e550*/  UISETP.NE.AND UP0, UPT, UR39, 0x3, UPT ;  /* 0x000000032700788c */ /* 0x000fcc000bf05270 */
[----:B------:R-:W-:-:S13]  /*e560*/  PLOP3.LUT P0, PT, PT, PT, UP0, 0x80, 0x0 ;  /* 0x000000000000781c */ /* 0x000fda0003f0f008 */
[----:B------:R-:W-:Y:S05]  /*e570*/  @!P0 BRA `(.L_x_223) ;  /* 0x0000000000048947 */ /* 0x000fea0003800000 */
[----:B------:R-:W-:Y:S01]  /*e580*/  BPT.TRAP 0x1 ;  /* 0x000000040000795c */ /* 0x000fe20000300000 */
.L_x_223:
[----:B------:R-:W-:Y:S01]  /*e590*/  LOP3.LUT R2, R6, 0x1, RZ, 0x3c, !PT ;  /* 0x0000000106027812 */ /* 0x000fe200078e3cff */
[----:B0-----:R-:W-:Y:S01]  /*e5a0*/  IMAD R3, R7, 0x8, R16 ;  /* 0x0000000807037824 */ /* 0x001fe200078e0210 */
[----:B------:R-:W-:Y:S01]  /*e5b0*/  BSSY B0, `(.L_x_224) ;  /* 0x0000006000007945 */ /* 0x000fe20003800000 */
[----:B------:R-:W-:Y:S01]  /*e5c0*/  IMAD.U32 R4, RZ, RZ, UR42 ;  /* 0x0000002aff047e24 */ /* 0x000fe2000f8e00ff */
[----:B------:R-:W-:-:S04]  /*e5d0*/  SHF.L.U32 R2, R2, 0x1f, RZ ;  /* 0x0000001f02027819 */ /* 0x000fc800000006ff */
[----:B------:R-:W0:Y:S01]  /*e5e0*/  SYNCS.PHASECHK.TRANS64.TRYWAIT P0, [R3+URZ+0x13270], R2 ;  /* 0x01327002030075a7 */ /* 0x000e22000800017f */
[----:B------:R-:W-:Y:S01]  /*e5f0*/  ISETP.NE.AND P1, PT, R4, 0x3, PT ;  /* 0x000000030400780c */ /* 0x000fe20003f25270 */
[----:B0-----:R-:W-:-:S12]  /*e600*/  @!P0 BRA `(.L_x_225) ;  /* 0x00000024000c8947 */ /* 0x001fd80003800000 */
.L_x_286:
[----:B------:R-:W-:Y:S05]  /*e610*/  BSYNC B0 ;  /* 0x0000000000007941 */ /* 0x000fea0003800000 */
.L_x_224:
[----:B------:R-:W-:Y:S05]  /*e620*/  @!P1 BRA `(.L_x_226) ;  /* 0x0000000000049947 */ /* 0x000fea0003800000 */
[----:B------:R-:W-:Y:S01]  /*e630*/  BPT.TRAP 0x1 ;  /* 0x000000040000795c */ /* 0x000fe20000300000 */
.L_x_226:
[----:B0-----:R-:W-:Y:S01]  /*e640*/  SHF.L.U32 R2, R6, 0x1f, RZ ;  /* 0x0000001f06027819 */ /* 0x001fe200000006ff */
[----:B------:R-:W-:-:S03]  /*e650*/  IMAD R10, R7, 0x2800, RZ ;  /* 0x00002800070a7824 */ /* 0x000fc600078e02ff */
[----:B------:R-:W0:Y:S02]  /*e660*/  SYNCS.PHASECHK.TRANS64.TRYWAIT P0, [R3+URZ+0x13260], R2 ;  /* 0x01326002030075a7 */ /* 0x000e24000800017f */
[----:B0-----:R-:W-:Y:S05]  /*e670*/  @!P0 BRA `(.L_x_227) ;  /* 0x0000002400048947 */ /* 0x001fea0003800000 */
.L_x_287:
[----:B------:R-:W-:Y:S01]  /*e680*/  LOP3.LUT R5, R10, R29, RZ, 0xfc, !PT ;  /* 0x0000001d0a057212 */ /* 0x000fe200078efcff */
[----:B------:R-:W-:Y:S05]  /*e690*/  WARPSYNC.ALL ;  /* 0x0000000000007948 */ /* 0x000fea0003800000 */
[----:B0-----:R-:W-:-:S05]  /*e6a0*/  IMAD.IADD R2, R16, 0x1, R5 ;  /* 0x0000000110027824 */ /* 0x001fca00078e0205 */
[----:B------:R-:W0:Y:S02]  /*e6b0*/  LDSM.16.MT88.4 R4, [R2+0x6000] ;  /* 0x006000000204783b */ /* 0x000e240000004200 */
[C-C-:B0-----:R-:W-:Y:S02]  /*e6c0*/  PRMT R8, R4.reuse, 0x6420, R5.reuse ;  /* 0x0000642004087816 */ /* 0x141fe40000000005 */
[----:B------:R-:W-:Y:S02]  /*e6d0*/  PRMT R9, R4, 0x7531, R5 ;  /* 0x0000753104097816 */ /* 0x000fe40000000005 */
[----:B------:R-:W-:Y:S02]  /*e6e0*/  LOP3.LUT R5, R10, R28, RZ, 0xfc, !PT ;  /* 0x0000001c0a057212 */ /* 0x000fe400078efcff */
[C-C-:B------:R-:W-:Y:S02]  /*e6f0*/  PRMT R10, R6.reuse, 0x6420, R7.reuse ;  /* 0x00006420060a7816 */ /* 0x140fe40000000007 */
[----:B------:R-:W-:Y:S01]  /*e700*/  PRMT R11, R6, 0x7531, R7 ;  /* 0x00007531060b7816 */ /* 0x000fe20000000007 */
[----:B------:R-:W-:-:S05]  /*e710*/  IMAD.IADD R12, R16, 0x1, R5 ;  /* 0x00000001100c7824 */ /* 0x000fca00078e0205 */
[----:B------:R-:W-:Y:S04]  /*e720*/  STSM.16.M88.4 [R12+0x1000], R8 ;  /* 0x001000080c007844 */ /* 0x000fe80000000200 */
[----:B------:R-:W0:Y:S02]  /*e730*/  LDSM.16.MT88.4 R4, [R2+0x6800] ;  /* 0x006800000204783b */ /* 0x000e240000004200 */
[C-C-:B0-----:R-:W-:Y:S02]  /*e740*/  PRMT R8, R4.reuse, 0x6420, R5.reuse ;  /* 0x0000642004087816 */ /* 0x141fe40000000005 */
[----:B------:R-:W-:Y:S02]  /*e750*/  PRMT R9, R4, 0x7531, R5 ;  /* 0x0000753104097816 */ /* 0x000fe40000000005 */
[----:B------:R-:W-:-:S02]  /*e760*/  PRMT R10, R6, 0x6420, R7 ;  /* 0x00006420060a7816 */ /* 0x000fc40000000007 */
[----:B------:R-:W-:-:S05]  /*e770*/  PRMT R11, R6, 0x7531, R7 ;  /* 0x00007531060b7816 */ /* 0x000fca0000000007 */
        /* <DEDUP_REMOVED lines=27> */
.L_x_228:
[----:B------:R-:W2:Y:S01]  /*e930*/  S2R R2, SR_TID.X ;  /* 0x0000000000027919 */ /* 0x000ea20000002100 */
[----:B-1----:R1:W-:Y:S01]  /*e940*/  SYNCS.ARRIVE.TRANS64.A1T0 RZ, [R3+URZ+0x13250], RZ ;  /* 0x013250ff03ff79a7 */ /* 0x0023e2000810003f */
[----:B------:R-:W-:Y:S02]  /*e950*/  IMAD.MOV.U32 R7, RZ, RZ, R18 ;  /* 0x000000ffff077224 */ /* 0x000fe400078e0012 */
[----:B------:R-:W-:Y:S01]  /*e960*/  IMAD.MOV.U32 R6, RZ, RZ, R19 ;  /* 0x000000ffff067224 */ /* 0x000fe200078e0013 */
[----:B--2---:R-:W-:Y:S01]  /*e970*/  LOP3.LUT R2, R2, 0x7f, RZ, 0xc0, !PT ;  /* 0x0000007f02027812 */ /* 0x004fe200078ec0ff */
[----:B------:R-:W-:Y:S03]  /*e980*/  BAR.SYNC.DEFER_BLOCKING 0x2, 0x80 ;  /* 0x0082000000007b1d */ /* 0x000fe60000010000 */
[----:B------:R-:W-:-:S13]  /*e990*/  ISETP.NE.AND P0, PT, R2, RZ, PT ;  /* 0x000000ff0200720c */ /* 0x000fda0003f05270 */
[----:B------:R-:W-:-:S04]  /*e9a0*/  @!P0 IADD3 R2, R3, 0x13280, RZ ;  /* 0x0001328003028810 */ /* 0x000fc80007ffe0ff */
[----:B------:R-:W-:-:S04]  /*e9b0*/  @!P0 PRMT R2, RZ, 0x654, R2 ;  /* 0x00000654ff028816 */ /* 0x000fc80000000002 */
[----:B------:R1:W-:Y:S01]  /*e9c0*/  @!P0 SYNCS.ARRIVE.TRANS64.RED.A1T0 RZ, [R2+URZ], RZ ;  /* 0x000000ff02ff89a7 */ /* 0x0003e2000810043f */
[C---:B------:R-:W-:Y:S01]  /*e9d0*/  ISETP.GT.AND P0, PT, R0.reuse, R26, PT ;  /* 0x0000001a0000720c */ /* 0x040fe20003f04270 */
[----:B------:R-:W-:-:S12]  /*e9e0*/  VIADD R0, R0, 0xffffffff ;  /* 0xffffffff00007836 */ /* 0x000fd80000000000 */
[----:B-1----:R-:W-:Y:S05]  /*e9f0*/  @P0 BRA `(.L_x_229) ;  /* 0xfffffff400240947 */ /* 0x002fea000383ffff */
.L_x_209:
[----:B------:R-:W1:Y:S01]  /*ea00*/  S2R R2, SR_TID.X ;  /* 0x0000000000027919 */ /* 0x000e620000002100 */
[----:B------:R-:W-:Y:S01]  /*ea10*/  BSSY B0, `(.L_x_230) ;  /* 0x0000010000007945 */ /* 0x000fe20003800000 */
[----:B-1----:R-:W-:-:S04]  /*ea20*/  LOP3.LUT R2, R2, 0x7f, RZ, 0xc0, !PT ;  /* 0x0000007f02027812 */ /* 0x002fc800078ec0ff */
[----:B------:R-:W-:-:S13]  /*ea30*/  ISETP.NE.AND P0, PT, R2, RZ, PT ;  /* 0x000000ff0200720c */ /* 0x000fda0003f05270 */
[----:B------:R-:W-:Y:S05]  /*ea40*/  @P0 BRA `(.L_x_231) ;  /* 0x0000000000300947 */ /* 0x000fea0003800000 */
[----:B------:R-:W1:Y:S01]  /*ea50*/  S2R R5, SR_LANEID ;  /* 0x0000000000057919 */ /* 0x000e620000000000 */
[----:B------:R-:W-:Y:S01]  /*ea60*/  VOTEU.ANY UR4, UPT, PT ;  /* 0x0000000000047886 */ /* 0x000fe200038e0100 */
[----:B0-----:R-:W0:Y:S01]  /*ea70*/  LDC.64 R2, c[0x0][0xc60] ;  /* 0x00031800ff027b82 */ /* 0x001e220000000a00 */
[----:B------:R-:W1:Y:S02]  /*ea80*/  FLO.U32 R0, UR4 ;  /* 0x0000000400007d00 */ /* 0x000e6400080e0000 */
[----:B-1----:R-:W-:-:S06]  /*ea90*/  ISETP.EQ.U32.AND P1, PT, R0, R5, PT ;  /* 0x000000050000720c */ /* 0x002fcc0003f22070 */
[----:B------:R-:W0:Y:S07]  /*eaa0*/  POPC R5, UR4 ;  /* 0x0000000400057d09 */ /* 0x000e2e0008000000 */
[----:B0-----:R-:W2:Y:S01]  /*eab0*/  @P1 ATOMG.E.ADD.STRONG.GPU PT, R3, desc[UR48][R2.64], R5 ;  /* 0x00000005020319a8 */ /* 0x001ea200081ee1f0 */
[----:B------:R-:W0:Y:S02]  /*eac0*/  S2R R4, SR_LTMASK ;  /* 0x0000000000047919 */ /* 0x000e240000003900 */
[----:B0-----:R-:W-:-:S04]  /*ead0*/  LOP3.LUT R4, R4, UR4, RZ, 0xc0, !PT ;  /* 0x0000000404047c12 */ /* 0x001fc8000f8ec0ff */
[----:B------:R-:W0:Y:S01]  /*eae0*/  POPC R7, R4 ;  /* 0x0000000400077309 */ /* 0x000e220000000000 */
[----:B--2---:R-:W0:Y:S02]  /*eaf0*/  SHFL.IDX PT, R0, R3, R0, 0x1f ;  /* 0x00001f0003007589 */ /* 0x004e2400000e0000 */
[----:B0-----:R-:W-:-:S07]  /*eb00*/  IADD3 R24, R0, UR41, R7 ;  /* 0x0000002900187c10 */ /* 0x001fce000fffe007 */
.L_x_231:
[----:B------:R-:W-:Y:S05]  /*eb10*/  BSYNC B0 ;  /* 0x0000000000007941 */ /* 0x000fea0003800000 */
.L_x_230:
[----:B------:R-:W-:-:S06]  /*eb20*/  UISETP.NE.AND UP0, UPT, UR39, 0x3, UPT ;  /* 0x000000032700788c */ /* 0x000fcc000bf05270 */
[----:B------:R-:W-:-:S13]  /*eb30*/  PLOP3.LUT P1, PT, PT, PT, UP0, 0x80, 0x0 ;  /* 0x000000000000781c */ /* 0x000fda0003f2f008 */
[----:B------:R-:W-:Y:S05]  /*eb40*/  @!P1 BRA `(.L_x_232) ;  /* 0x0000000000049947 */ /* 0x000fea0003800000 */
[----:B------:R-:W-:Y:S01]  /*eb50*/  BPT.TRAP 0x1 ;  /* 0x000000040000795c */ /* 0x000fe20000300000 */
.L_x_232:
[----:B0-----:R-:W-:Y:S01]  /*eb60*/  LOP3.LUT R3, R19, 0x1, RZ, 0x3c, !PT ;  /* 0x0000000113037812 */ /* 0x001fe200078e3cff */
[----:B------:R-:W-:Y:S01]  /*eb70*/  IMAD R2, R18, 0x8, R16 ;  /* 0x0000000812027824 */ /* 0x000fe200078e0210 */
[----:B------:R-:W-:Y:S01]  /*eb80*/  BSSY B0, `(.L_x_233) ;  /* 0x0000006000007945 */ /* 0x000fe20003800000 */
[----:B------:R-:W-:Y:S01]  /*eb90*/  IMAD.U32 R0, RZ, RZ, UR42 ;  /* 0x0000002aff007e24 */ /* 0x000fe2000f8e00ff */
[----:B------:R-:W-:-:S04]  /*eba0*/  SHF.L.U32 R3, R3, 0x1f, RZ ;  /* 0x0000001f03037819 */ /* 0x000fc800000006ff */
[----:B------:R-:W0:Y:S01]  /*ebb0*/  SYNCS.PHASECHK.TRANS64.TRYWAIT P1, [R2+URZ+0x13270], R3 ;  /* 0x01327003020075a7 */ /* 0x000e22000802017f */
[----:B------:R-:W-:Y:S01]  /*ebc0*/  ISETP.NE.AND P2, PT, R0, 0x3, PT ;  /* 0x000000030000780c */ /* 0x000fe20003f45270 */
[----:B0-----:R-:W-:-:S12]  /*ebd0*/  @!P1 BRA `(.L_x_234) ;  /* 0x0000001c00c09947 */ /* 0x001fd80003800000 */
.L_x_288:
[----:B------:R-:W-:Y:S05]  /*ebe0*/  BSYNC B0 ;  /* 0x0000000000007941 */ /* 0x000fea0003800000 */
.L_x_233:
[----:B------:R-:W-:Y:S05]  /*ebf0*/  @!P2 BRA `(.L_x_235) ;  /* 0x000000000004a947 */ /* 0x000fea0003800000 */
[----:B------:R-:W-:Y:S01]  /*ec00*/  BPT.TRAP 0x1 ;  /* 0x000000040000795c */ /* 0x000fe20000300000 */
.L_x_235:
[----:B------:R-:W-:Y:S01]  /*ec10*/  SHF.L.U32 R5, R19, 0x1f, RZ ;  /* 0x0000001f13057819 */ /* 0x000fe200000006ff */
[----:B0-----:R-:W-:-:S03]  /*ec20*/  IMAD R3, R18, 0x2800, RZ ;  /* 0x0000280012037824 */ /* 0x001fc600078e02ff */
[----:B------:R-:W0:Y:S02]  /*ec30*/  SYNCS.PHASECHK.TRANS64.TRYWAIT P1, [R2+URZ+0x13260], R5 ;  /* 0x01326005020075a7 */ /* 0x000e24000802017f */
[----:B0-----:R-:W-:Y:S05]  /*ec40*/  @!P1 BRA `(.L_x_236) ;  /* 0x0000001c00b89947 */ /* 0x001fea0003800000 */
.L_x_289:
[C---:B0-----:R-:W-:Y:S01]  /*ec50*/  LOP3.LUT R5, R3.reuse, R29, RZ, 0xfc, !PT ;  /* 0x0000001d03057212 */ /* 0x041fe200078efcff */
[----:B------:R-:W-:Y:S05]  /*ec60*/  WARPSYNC.ALL ;  /* 0x0000000000007948 */ /* 0x000fea0003800000 */
[----:B------:R-:W-:Y:S01]  /*ec70*/  IMAD.IADD R0, R16, 0x1, R5 ;  /* 0x0000000110007824 */ /* 0x000fe200078e0205 */
[----:B------:R-:W-:-:S04]  /*ec80*/  LOP3.LUT R3, R3, R28, RZ, 0xfc, !PT ;  /* 0x0000001c03037212 */ /* 0x000fc800078efcff */
[----:B------:R-:W0:Y:S01]  /*ec90*/  LDSM.16.MT88.4 R4, [R0+0x6000] ;  /* 0x006000000004783b */ /* 0x000e220000004200 */
[----:B------:R-:W-:Y:S01]  /*eca0*/  IMAD.IADD R3, R16, 0x1, R3 ;  /* 0x0000000110037824 */ /* 0x000fe200078e0203 */
[C-C-:B0-----:R-:W-:Y:S02]  /*ecb0*/  PRMT R8, R4.reuse, 0x6420, R5.reuse ;  /* 0x0000642004087816 */ /* 0x141fe40000000005 */
[----:B------:R-:W-:Y:S02]  /*ecc0*/  PRMT R9, R4, 0x7531, R5 ;  /* 0x0000753104097816 */ /* 0x000fe40000000005 */
[C-C-:B------:R-:W-:Y:S02]  /*ecd0*/  PRMT R10, R6.reuse, 0x6420, R7.reuse ;  /* 0x00006420060a7816 */ /* 0x140fe40000000007 */
        /* <DEDUP_REMOVED lines=34> */
.L_x_237:
[----:B-1----:R-:W-:Y:S01]  /*ef00*/  SYNCS.ARRIVE.TRANS64.A1T0 RZ, [R2+URZ+0x13250], RZ ;  /* 0x013250ff02ff79a7 */ /* 0x002fe2000810003f */
[----:B------:R-:W-:Y:S02]  /*ef10*/  @!P0 VIADD R0, R2, 0x13280 ;  /* 0x0001328002008836 */ /* 0x000fe40000000000 */
[----:B------:R-:W-:-:S03]  /*ef20*/  VIADD R18, R18, 0x1 ;  /* 0x0000000112127836 */ /* 0x000fc60000000000 */
[----:B------:R-:W-:Y:S01]  /*ef30*/  @!P0 PRMT R0, RZ, 0x654, R0 ;  /* 0x00000654ff008816 */ /* 0x000fe20000000000 */
[----:B------:R-:W-:Y:S06]  /*ef40*/  BAR.SYNC.DEFER_BLOCKING 0x2, 0x80 ;  /* 0x0082000000007b1d */ /* 0x000fec0000010000 */
[----:B------:R1:W-:Y:S01]  /*ef50*/  @!P0 SYNCS.ARRIVE.TRANS64.RED.A1T0 RZ, [R0+URZ], RZ ;  /* 0x000000ff00ff89a7 */ /* 0x0003e2000810043f */
[----:B------:R-:W-:-:S04]  /*ef60*/  ISETP.NE.AND P0, PT, R18, 0x2, PT ;  /* 0x000000021200780c */ /* 0x000fc80003f05270 */
[----:B------:R-:W-:Y:S02]  /*ef70*/  SEL R18, R18, RZ, P0 ;  /* 0x000000ff12127207 */ /* 0x000fe40000000000 */
[----:B-1----:R-:W-:-:S04]  /*ef80*/  SEL R0, RZ, 0x1, P0 ;  /* 0x00000001ff007807 */ /* 0x002fc80000000000 */
[----:B------:R-:W-:-:S07]  /*ef90*/  LOP3.LUT R19, R19, R0, RZ, 0x3c, !PT ;  /* 0x0000000013137212 */ /* 0x000fce00078e3cff */
.L_x_186:
[----:B------:R-:W-:Y:S05]  /*efa0*/  BSYNC B7 ;  /* 0x0000000000077941 */ /* 0x000fea0003800000 */
.L_x_184:
[----:B------:R-:W-:-:S13]  /*efb0*/  LOP3.LUT P0, RZ, R23, 0x2, RZ, 0xc0, !PT ;  /* 0x0000000217ff7812 */ /* 0x000fda000780c0ff */
[----:B------:R-:W-:Y:S05]  /*efc0*/  @!P0 BRA `(.L_x_238) ;  /* 0x0000000000248947 */ /* 0x000fea0003800000 */
[----:B------:R-:W1:Y:S08]  /*efd0*/  S2UR UR5, SR_CgaCtaId ;  /* 0x00000000000579c3 */ /* 0x000e700000008800 */
[----:B------:R-:W-:Y:S06]  /*efe0*/  BAR.SYNC.DEFER_BLOCKING 0x5, 0x200 ;  /* 0x0148000000007b1d */ /* 0x000fec0000010000 */
[----:B------:R-:W-:-:S02]  /*eff0*/  UMOV UR4, 0x400 ;  /* 0x0000040000047882 */ /* 0x000fc40000000000 */
[----:B-1----:R-:W-:-:S06]  /*f000*/  ULEA UR4, UR5, UR4, 0x18 ;  /* 0x0000000405047291 */ /* 0x002fcc000f8ec03f */
[----:B------:R-:W-:-:S05]  /*f010*/  IMAD.U32 R16, RZ, RZ, UR4 ;  /* 0x00000004ff107e24 */ /* 0x000fca000f8e00ff */
[----:B------:R-:W1:Y:S02]  /*f020*/  LDS.128 R24, [R16+0x132d0] ;  /* 0x0132d00010187984 */ /* 0x000e640000000c00 */
[----:B-1----:R-:W-:Y:S01]  /*f030*/  R2UR UR43, R27 ;  /* 0x000000001b2b72ca */ /* 0x002fe200000e0000 */
[----:B------:R-:W-:Y:S06]  /*f040*/  BAR.ARV 0x4, 0x200 ;  /* 0x0108000000007b1d */ /* 0x000fec0000002000 */
[----:B------:R-:W-:Y:S08]  /*f050*/  BRA `(.L_x_239) ;  /* 0x0000000800a87947 */ /* 0x000ff00003800000 */
.L_x_238:
[----:B------:R-:W0:Y:S01]  /*f060*/  S2R R0, SR_TID.X ;  /* 0x0000000000007919 */ /* 0x000e220000002100 */
[----:B------:R-:W-:Y:S01]  /*f070*/  ULDC UR4, c[0x0][0xc3c] ;  /* 0x00030f0000047ab9 */ /* 0x000fe20000000800 */
[----:B0-----:R-:W-:Y:S01]  /*f080*/  LOP3.LUT R10, R0, 0x1f, RZ, 0xc0, !PT ;  /* 0x0000001f000a7812 */ /* 0x001fe200078ec0ff */
[----:B------:R-:W-:-:S03]  /*f090*/  IMAD.MOV.U32 R0, RZ, RZ, RZ ;  /* 0x000000ffff007224 */ /* 0x000fc600078e00ff */
[C---:B------:R-:W-:Y:S01]  /*f0a0*/  ISETP.NE.AND P0, PT, R10.reuse, 0x1f, PT ;  /* 0x0000001f0a00780c */ /* 0x040fe20003f05270 */
[----:B------:R-:W-:-:S05]  /*f0b0*/  VIADD R7, R10, UR43 ;  /* 0x0000002b0a077c36 */ /* 0x000fca0008000000 */
[----:B------:R-:W-:Y:S01]  /*f0c0*/  ISETP.GE.OR P1, PT, R7, UR4, !P0 ;  /* 0x0000000407007c0c */ /* 0x000fe2000c726670 */
[----:B------:R-:W-:-:S12]  /*f0d0*/  ULDC UR4, c[0x0][0xc3c] ;  /* 0x00030f0000047ab9 */ /* 0x000fd80000000800 */
[----:B------:R-:W0:Y:S08]  /*f0e0*/  @!P1 LDC.64 R2, c[0x0][0xc80] ;  /* 0x00032000ff029b82 */ /* 0x000e300000000a00 */
[----:B------:R-:W1:Y:S01]  /*f0f0*/  @!P1 LDC.64 R4, c[0x0][0xc78] ;  /* 0x00031e00ff049b82 */ /* 0x000e620000000a00 */
[----:B0-----:R-:W-:-:S05]  /*f100*/  @!P1 IMAD.WIDE R2, R7, 0x4, R2 ;  /* 0x0000000407029825 */ /* 0x001fca00078e0202 */
[----:B------:R1:W2:Y:S02]  /*f110*/  @!P1 LDG.E R0, desc[UR48][R2.64] ;  /* 0x0000003002009981 */ /* 0x0002a4000c1e1900 */
[----:B-1----:R-:W-:-:S04]  /*f120*/  @!P1 IMAD.WIDE R2, R7, 0x4, R4 ;  /* 0x0000000407029825 */ /* 0x002fc800078e0204 */
[----:B------:R-:W-:-:S06]  /*f130*/  IMAD.MOV.U32 R5, RZ, RZ, RZ ;  /* 0x000000ffff057224 */ /* 0x000fcc00078e00ff */
[----:B------:R-:W2:Y:S01]  /*f140*/  @!P1 LDG.E R5, desc[UR48][R2.64] ;  /* 0x0000003002059981 */ /* 0x000ea2000c1e1900 */
[C---:B------:R-:W-:Y:S02]  /*f150*/  ISETP.NE.AND P1, PT, R10.reuse, RZ, PT ;  /* 0x000000ff0a00720c */ /* 0x040fe40003f25270 */
[C---:B------:R-:W-:Y:S02]  /*f160*/  ISETP.GE.U32.AND P2, PT, R10.reuse, 0x2, PT ;  /* 0x000000020a00780c */ /* 0x040fe40003f46070 */
[C---:B------:R-:W-:Y:S02]  /*f170*/  ISETP.GE.U32.AND P3, PT, R10.reuse, 0x4, PT ;  /* 0x000000040a00780c */ /* 0x040fe40003f66070 */
[C---:B------:R-:W-:Y:S02]  /*f180*/  ISETP.GE.U32.AND P4, PT, R10.reuse, 0x8, PT ;  /* 0x000000080a00780c */ /* 0x040fe40003f86070 */
[----:B------:R-:W-:Y:S01]  /*f190*/  ISETP.GE.U32.AND P5, PT, R10, 0x10, PT ;  /* 0x000000100a00780c */ /* 0x000fe20003fa6070 */
[----:B--2---:R-:W-:-:S05]  /*f1a0*/  IMAD R4, R5, R0, RZ ;  /* 0x0000000005047224 */ /* 0x004fca00078e02ff */
[----:B------:R-:W0:Y:S02]  /*f1b0*/  SHFL.UP PT, R6, R4, 0x1, RZ ;  /* 0x0420000004067989 */ /* 0x000e2400000e00ff */
[----:B0-----:R-:W-:-:S05]  /*f1c0*/  SEL R7, R6, RZ, P1 ;  /* 0x000000ff06077207 */ /* 0x001fca0000800000 */
[----:B------:R-:W-:-:S05]  /*f1d0*/  IMAD.IADD R7, R4, 0x1, R7 ;  /* 0x0000000104077824 */ /* 0x000fca00078e0207 */
[----:B------:R-:W0:Y:S02]  /*f1e0*/  SHFL.UP PT, R6, R7, 0x2, RZ ;  /* 0x0440000007067989 */ /* 0x000e2400000e00ff */
[----:B0-----:R-:W-:-:S04]  /*f1f0*/  SEL R6, R6, RZ, P2 ;  /* 0x000000ff06067207 */ /* 0x001fc80001000000 */
[----:B------:R-:W-:Y:S02]  /*f200*/  IADD3 R6, R7, R6, RZ ;  /* 0x0000000607067210 */ /* 0x000fe40007ffe0ff */
[----:B------:R-:W-:Y:S04]  /*f210*/  SHFL.IDX PT, R7, R24, RZ, 0x1f ;  /* 0x00001fff18077589 */ /* 0x000fe800000e0000 */
[----:B------:R-:W0:Y:S02]  /*f220*/  SHFL.UP PT, R8, R6, 0x4, RZ ;  /* 0x0480000006087989 */ /* 0x000e2400000e00ff */
[----:B0-----:R-:W-:Y:S02]  /*f230*/  SEL R3, R8, RZ, P3 ;  /* 0x000000ff08037207 */ /* 0x001fe40001800000 */
[----:B------:R-:W-:Y:S03]  /*f240*/  SHFL.IDX PT, R8, R24, 0x1, 0x1f ;  /* 0x00201f0018087f89 */ /* 0x000fe600000e0000 */
[----:B------:R-:W-:-:S05]  /*f250*/  IMAD.IADD R4, R6, 0x1, R3 ;  /* 0x0000000106047824 */ /* 0x000fca00078e0203 */
[----:B------:R-:W0:Y:S02]  /*f260*/  SHFL.UP PT, R2, R4, 0x8, RZ ;  /* 0x0500000004027989 */ /* 0x000e2400000e00ff */
[----:B0-----:R-:W-:-:S05]  /*f270*/  SEL R3, R2, RZ, P4 ;  /* 0x000000ff02037207 */ /* 0x001fca0002000000 */
[----:B------:R-:W-:Y:S02]  /*f280*/  IMAD.IADD R9, R4, 0x1, R3 ;  /* 0x0000000104097824 */ /* 0x000fe400078e0203 */
[----:B------:R-:W0:Y:S03]  /*f290*/  LDC R3, c[0x0][0xc38] ;  /* 0x00030e00ff037b82 */ /* 0x000e260000000800 */
[----:B------:R-:W1:Y:S02]  /*f2a0*/  SHFL.UP PT, R2, R9, 0x10, RZ ;  /* 0x0600000009027989 */ /* 0x000e6400000e00ff */
[----:B-1----:R-:W-:-:S05]  /*f2b0*/  SEL R2, R2, RZ, P5 ;  /* 0x000000ff02027207 */ /* 0x002fca0002800000 */
[----:B------:R-:W-:-:S05]  /*f2c0*/  IMAD.IADD R2, R9, 0x1, R2 ;  /* 0x0000000109027824 */ /* 0x000fca00078e0202 */
[----:B------:R-:W0:Y:S02]  /*f2d0*/  SHFL.IDX PT, R6, R2, 0x1f, 0x1f ;  /* 0x03e01f0002067f89 */ /* 0x000e2400000e0000 */
[----:B0-----:R-:W-:Y:S02]  /*f2e0*/  IMAD R11, R6, R3, RZ ;  /* 0x00000003060b7224 */ /* 0x001fe400078e02ff */
[----:B------:R-:W-:Y:S02]  /*f2f0*/  IMAD.MOV.U32 R6, RZ, RZ, RZ ;  /* 0x000000ffff067224 */ /* 0x000fe400078e00ff */
[----:B------:R-:W-:-:S05]  /*f300*/  IMAD.IADD R8, R8, 0x1, R11 ;  /* 0x0000000108087824 */ /* 0x000fca00078e020b */
[----:B------:R-:W-:-:S13]  /*f310*/  ISETP.GT.AND P6, PT, R8, R7, PT ;  /* 0x000000070800720c */ /* 0x000fda0003fc4270 */
[----:B------:R-:W-:Y:S05]  /*f320*/  @P6 BRA `(.L_x_240) ;  /* 0x0000000000986947 */ /* 0x000fea0003800000 */
.L_x_242:
[----:B------:R-:W-:-:S04]  /*f330*/  UIADD3 UR43, UR43, 0x1f, URZ ;  /* 0x0000001f2b2b7890 */ /* 0x000fc8000fffe03f */
[----:B------:R-:W-:-:S06]  /*f340*/  UISETP.GE.AND UP0, UPT, UR43, UR4, UPT ;  /* 0x000000042b00728c */ /* 0x000fcc000bf06270 */
[----:B------:R-:W-:-:S13]  /*f350*/  PLOP3.LUT P6, PT, PT, PT, UP0, 0x40, 0x0 ;  /* 0x000000000000781c */ /* 0x000fda0003fce808 */
[----:B------:R-:W-:Y:S05]  /*f360*/  @!P6 BRA `(.L_x_241) ;  /* 0x0000000400ace947 */ /* 0x000fea0003800000 */
[----:B------:R-:W0:Y:S02]  /*f370*/  S2R R0, SR_TID.X ;  /* 0x0000000000007919 */ /* 0x000e240000002100 */
[----:B0-----:R-:W-:-:S05]  /*f380*/  LOP3.LUT R0, R0, 0x1f, RZ, 0xc0, !PT ;  /* 0x0000001f00007812 */ /* 0x001fca00078ec0ff */
[----:B------:R-:W-:Y:S02]  /*f390*/  VIADD R9, R0, UR43 ;  /* 0x0000002b00097c36 */ /* 0x000fe40008000000 */
[----:B------:R-:W-:-:S03]  /*f3a0*/  IMAD.MOV.U32 R0, RZ, RZ, RZ ;  /* 0x000000ffff007224 */ /* 0x000fc600078e00ff */
[----:B------:R-:W-:-:S13]  /*f3b0*/  ISETP.GE.OR P6, PT, R9, UR4, !P0 ;  /* 0x0000000409007c0c */ /* 0x000fda000c7c6670 */
[----:B------:R-:W0:Y:S08]  /*f3c0*/  @!P6 LDC.64 R2, c[0x0][0xc80] ;  /* 0x00032000ff02eb82 */ /* 0x000e300000000a00 */
[----:B------:R-:W1:Y:S01]  /*f3d0*/  @!P6 LDC.64 R4, c[0x0][0xc78] ;  /* 0x00031e00ff04eb82 */ /* 0x000e620000000a00 */
[----:B0-----:R-:W-:-:S05]  /*f3e0*/  @!P6 IMAD.WIDE R2, R9, 0x4, R2 ;  /* 0x000000040902e825 */ /* 0x001fca00078e0202 */
[----:B------:R1:W2:Y:S02]  /*f3f0*/  @!P6 LDG.E R0, desc[UR48][R2.64] ;  /* 0x000000300200e981 */ /* 0x0002a4000c1e1900 */
[----:B-1----:R-:W-:-:S04]  /*f400*/  @!P6 IMAD.WIDE R2, R9, 0x4, R4 ;  /* 0x000000040902e825 */ /* 0x002fc800078e0204 */
[----:B------:R-:W-:-:S06]  /*f410*/  IMAD.MOV.U32 R5, RZ, RZ, RZ ;  /* 0x000000ffff057224 */ /* 0x000fcc00078e00ff */
[----:B------:R-:W2:Y:S02]  /*f420*/  @!P6 LDG.E R5, desc[UR48][R2.64] ;  /* 0x000000300205e981 */ /* 0x000ea4000c1e1900 */
[----:B--2---:R-:W-:-:S05]  /*f430*/  IMAD R11, R5, R0, RZ ;  /* 0x00000000050b7224 */ /* 0x004fca00078e02ff */
        /* <DEDUP_REMOVED lines=14> */
[----:B------:R-:W-:Y:S02]  /*f520*/  IMAD.IADD R2, R2, 0x1, R3 ;  /* 0x0000000102027824 */ /* 0x000fe400078e0203 */
[----:B------:R-:W0:Y:S03]  /*f530*/  LDC R3, c[0x0][0xc38] ;  /* 0x00030e00ff037b82 */ /* 0x000e260000000800 */
[----:B------:R-:W0:Y:S02]  /*f540*/  SHFL.IDX PT, R4, R2, 0x1f, 0x1f ;  /* 0x03e01f0002047f89 */ /* 0x000e2400000e0000 */
[----:B0-----:R-:W-:-:S04]  /*f550*/  IMAD R11, R4, R3, RZ ;  /* 0x00000003040b7224 */ /* 0x001fc800078e02ff */
[----:B------:R-:W-:-:S05]  /*f560*/  IMAD.IADD R8, R11, 0x1, R8 ;  /* 0x000000010b087824 */ /* 0x000fca00078e0208 */
[----:B------:R-:W-:-:S13]  /*f570*/  ISETP.GT.AND P6, PT, R8, R7, PT ;  /* 0x000000070800720c */ /* 0x000fda0003fc4270 */
[----:B------:R-:W-:Y:S05]  /*f580*/  @!P6 BRA `(.L_x_242) ;  /* 0xfffffffc0068e947 */ /* 0x000fea000383ffff */
.L_x_240:
[----:B------:R-:W-:-:S05]  /*f590*/  IADD3 R8, -R11, R8, RZ ;  /* 0x000000080b087210 */ /* 0x000fca0007ffe1ff */
[----:B------:R-:W-:-:S05]  /*f5a0*/  IMAD R4, R2, R3, R8 ;  /* 0x0000000302047224 */ /* 0x000fca00078e0208 */
[----:B------:R-:W-:-:S13]  /*f5b0*/  ISETP.GT.AND P0, PT, R4, R7, PT ;  /* 0x000000070400720c */ /* 0x000fda0003f04270 */
[----:B------:R-:W-:Y:S02]  /*f5c0*/  VOTEU.ANY UR5, UPT, !P0 ;  /* 0x0000000000057886 */ /* 0x000fe400040e0100 */
[----:B------:R-:W-:Y:S02]  /*f5d0*/  UPOPC UR4, UR5 ;  /* 0x00000005000472bf */ /* 0x000fe40008000000 */
[----:B------:R-:W-:-:S04]  /*f5e0*/  ISETP.NE.AND P0, PT, RZ, UR5, PT ;  /* 0x00000005ff007c0c */ /* 0x000fc8000bf05270 */
[----:B------:R-:W-:Y:S02]  /*f5f0*/  IMAD.U32 R11, RZ, RZ, UR4 ;  /* 0x00000004ff0b7e24 */ /* 0x000fe4000f8e00ff */
[----:B------:R-:W-:-:S03]  /*f600*/  IMAD.U32 R12, RZ, RZ, UR4 ;  /* 0x00000004ff0c7e24 */ /* 0x000fc6000f8e00ff */
[----:B------:R-:W0:Y:S04]  /*f610*/  SHFL.IDX PT, R0, R0, R11, 0x1f ;  /* 0x00001f0b00007589 */ /* 0x000e2800000e0000 */
[----:B------:R1:W2:Y:S01]  /*f620*/  SHFL.IDX PT, R5, R5, R12, 0x1f ;  /* 0x00001f0c05057589 */ /* 0x0002a200000e0000 */
[----:B0-----:R-:W-:-:S04]  /*f630*/  IABS R4, R0 ;  /* 0x0000000000047213 */ /* 0x001fc80000000000 */
[----:B------:R-:W0:Y:S08]  /*f640*/  I2F.RP R10, R4 ;  /* 0x00000004000a7306 */ /* 0x000e300000209400 */
[----:B0-----:R-:W0:Y:S02]  /*f650*/  MUFU.RCP R10, R10 ;  /* 0x0000000a000a7308 */ /* 0x001e240000001000 */
[----:B0-----:R-:W-:-:S06]  /*f660*/  VIADD R9, R10, 0xffffffe ;  /* 0x0ffffffe0a097836 */ /* 0x001fcc0000000000 */
[----:B------:R-:W0:Y:S01]  /*f670*/  F2I.FTZ.U32.TRUNC.NTZ R9, R9 ;  /* 0x0000000900097305 */ /* 0x000e22000021f000 */
[----:B-12---:R-:W-:Y:S05]  /*f680*/  @!P0 BRA `(.L_x_243) ;  /* 0x00000000000c8947 */ /* 0x006fea0003800000 */
[----:B------:R-:W-:-:S06]  /*f690*/  UIADD3 UR5, UR4, -0x1, URZ ;  /* 0xffffffff04057890 */ /* 0x000fcc000fffe03f */
[----:B------:R-:W-:-:S05]  /*f6a0*/  IMAD.U32 R11, RZ, RZ, UR5 ;  /* 0x00000005ff0b7e24 */ /* 0x000fca000f8e00ff */
[----:B------:R1:W2:Y:S02]  /*f6b0*/  SHFL.IDX PT, R6, R2, R11, 0x1f ;  /* 0x00001f0b02067589 */ /* 0x0002a400000e0000 */
.L_x_243:
[----:B--2---:R-:W-:Y:S01]  /*f6c0*/  IMAD R24, R6, R3, R8 ;  /* 0x0000000306187224 */ /* 0x004fe200078e0208 */
[----:B------:R-:W-:Y:S01]  /*f6d0*/  IABS R6, R5 ;  /* 0x0000000500067213 */ /* 0x000fe20000000000 */
[--C-:B0-----:R-:W-:Y:S01]  /*f6e0*/  IMAD.MOV R3, RZ, RZ, -R9.reuse ;  /* 0x000000ffff037224 */ /* 0x101fe200078e0a09 */
[----:B------:R-:W-:Y:S01]  /*f6f0*/  UIADD3 UR43, UR4, UR43, URZ ;  /* 0x0000002b042b7290 */ /* 0x000fe2000fffe03f */
[----:B-1----:R-:W-:Y:S01]  /*f700*/  IMAD.MOV.U32 R2, RZ, RZ, RZ ;  /* 0x000000ffff027224 */ /* 0x002fe200078e00ff */
[----:B------:R-:W0:Y:S01]  /*f710*/  I2F.RP R8, R6 ;  /* 0x0000000600087306 */ /* 0x000e220000209400 */
[----:B------:R-:W-:Y:S02]  /*f720*/  IMAD R10, R3, R4, RZ ;  /* 0x00000004030a7224 */ /* 0x000fe400078e02ff */
[----:B------:R-:W-:Y:S02]  /*f730*/  IMAD.MOV.U32 R3, RZ, RZ, R9 ;  /* 0x000000ffff037224 */ /* 0x000fe400078e0009 */
[----:B------:R-:W-:-:S02]  /*f740*/  IMAD.IADD R25, R7, 0x1, -R24 ;  /* 0x0000000107197824 */ /* 0x000fc400078e0a18 */
[----:B------:R-:W-:Y:S01]  /*f750*/  IMAD.HI.U32 R9, R9, R10, R2 ;  /* 0x0000000a09097227 */ /* 0x000fe200078e0002 */
[----:B------:R-:W-:Y:S02]  /*f760*/  IABS R3, R0 ;  /* 0x0000000000037213 */ /* 0x000fe40000000000 */
[----:B------:R-:W-:-:S03]  /*f770*/  IABS R2, R25 ;  /* 0x0000001900027213 */ /* 0x000fc60000000000 */
[----:B------:R-:W-:Y:S01]  /*f780*/  IMAD.MOV R3, RZ, RZ, -R3 ;  /* 0x000000ffff037224 */ /* 0x000fe200078e0a03 */
[----:B0-----:R-:W0:Y:S01]  /*f790*/  MUFU.RCP R8, R8 ;  /* 0x0000000800087308 */ /* 0x001e220000001000 */
[----:B------:R-:W-:-:S04]  /*f7a0*/  IMAD.HI.U32 R7, R9, R2, RZ ;  /* 0x0000000209077227 */ /* 0x000fc800078e00ff */
[----:B------:R-:W-:Y:S02]  /*f7b0*/  IMAD R9, R7, R3, R2 ;  /* 0x0000000307097224 */ /* 0x000fe400078e0202 */
[----:B------:R-:W-:-:S03]  /*f7c0*/  IMAD.MOV.U32 R2, RZ, RZ, RZ ;  /* 0x000000ffff027224 */ /* 0x000fc600078e00ff */
[----:B------:R-:W-:Y:S01]  /*f7d0*/  ISETP.GT.U32.AND P1, PT, R4, R9, PT ;  /* 0x000000090400720c */ /* 0x000fe20003f24070 */
[----:B0-----:R-:W-:-:S06]  /*f7e0*/  VIADD R3, R8, 0xffffffe ;  /* 0x0ffffffe08037836 */ /* 0x001fcc0000000000 */
[----:B------:R-:W0:Y:S06]  /*f7f0*/  F2I.FTZ.U32.TRUNC.NTZ R3, R3 ;  /* 0x0000000300037305 */ /* 0x000e2c000021f000 */
[----:B------:R-:W-:Y:S02]  /*f800*/  @!P1 IMAD.IADD R9, R9, 0x1, -R4 ;  /* 0x0000000109099824 */ /* 0x000fe400078e0a04 */
[----:B------:R-:W-:Y:S01]  /*f810*/  @!P1 VIADD R7, R7, 0x1 ;  /* 0x0000000107079836 */ /* 0x000fe20000000000 */
[----:B------:R-:W-:Y:S02]  /*f820*/  ISETP.NE.AND P1, PT, R0, RZ, PT ;  /* 0x000000ff0000720c */ /* 0x000fe40003f25270 */
[----:B------:R-:W-:Y:S01]  /*f830*/  ISETP.GE.U32.AND P0, PT, R9, R4, PT ;  /* 0x000000040900720c */ /* 0x000fe20003f06070 */
[----:B0-----:R-:W-:-:S04]  /*f840*/  IMAD.MOV R9, RZ, RZ, -R3 ;  /* 0x000000ffff097224 */ /* 0x001fc800078e0a03 */
[----:B------:R-:W-:-:S08]  /*f850*/  IMAD R9, R9, R6, RZ ;  /* 0x0000000609097224 */ /* 0x000fd000078e02ff */
[----:B------:R-:W-:Y:S01]  /*f860*/  @P0 IADD3 R7, R7, 0x1, RZ ;  /* 0x0000000107070810 */ /* 0x000fe20007ffe0ff */
[----:B------:R-:W-:Y:S01]  /*f870*/  IMAD.HI.U32 R4, R3, R9, R2 ;  /* 0x0000000903047227 */ /* 0x000fe200078e0002 */
[----:B------:R-:W-:-:S04]  /*f880*/  LOP3.LUT R2, R25, R0, RZ, 0x3c, !PT ;  /* 0x0000000019027212 */ /* 0x000fc800078e3cff */
[----:B------:R-:W-:Y:S02]  /*f890*/  ISETP.GE.AND P2, PT, R2, RZ, PT ;  /* 0x000000ff0200720c */ /* 0x000fe40003f46270 */
[----:B------:R-:W-:-:S05]  /*f8a0*/  IABS R2, R5 ;  /* 0x0000000500027213 */ /* 0x000fca0000000000 */
[----:B------:R-:W-:-:S06]  /*f8b0*/  IMAD.MOV R2, RZ, RZ, -R2 ;  /* 0x000000ffff027224 */ /* 0x000fcc00078e0a02 */
[----:B------:R-:W-:Y:S01]  /*f8c0*/  @!P2 IMAD.MOV R7, RZ, RZ, -R7 ;  /* 0x000000ffff07a224 */ /* 0x000fe200078e0a07 */
[----:B------:R-:W-:-:S04]  /*f8d0*/  @!P1 LOP3.LUT R7, RZ, R0, RZ, 0x33, !PT ;  /* 0x00000000ff079212 */ /* 0x000fc800078e33ff */
[-C--:B------:R-:W-:Y:S01]  /*f8e0*/  IABS R3, R7.reuse ;  /* 0x0000000700037213 */ /* 0x080fe20000000000 */
[----:B------:R-:W-:-:S04]  /*f8f0*/  IMAD R0, R0, R7, RZ ;  /* 0x0000000700007224 */ /* 0x000fc800078e02ff */
[----:B------:R-:W-:-:S04]  /*f900*/  IMAD.HI.U32 R4, R4, R3, RZ ;  /* 0x0000000304047227 */ /* 0x000fc800078e00ff */
[----:B------:R-:W-:Y:S01]  /*f910*/  IMAD R3, R4, R2, R3 ;  /* 0x0000000204037224 */ /* 0x000fe200078e0203 */
[----:B------:R-:W-:Y:S01]  /*f920*/  LOP3.LUT R2, R7, R5, RZ, 0x3c, !PT ;  /* 0x0000000507027212 */ /* 0x000fe200078e3cff */
[----:B------:R-:W-:-:S03]  /*f930*/  IMAD.IADD R25, R25, 0x1, -R0 ;  /* 0x0000000119197824 */ /* 0x000fc600078e0a00 */
[----:B------:R-:W-:Y:S02]  /*f940*/  ISETP.GT.U32.AND P1, PT, R6, R3, PT ;  /* 0x000000030600720c */ /* 0x000fe40003f24070 */
        /* <DEDUP_REMOVED lines=8> */
[--C-:B------:R-:W-:Y:S02]  /*f9d0*/  IMAD.MOV R2, RZ, RZ, -R4.reuse ;  /* 0x000000ffff027224 */ /* 0x100fe400078e0a04 */
[C---:B------:R-:W-:Y:S02]  /*f9e0*/  IMAD R4, R5.reuse, 0x1000000, R4 ;  /* 0x0100000005047824 */ /* 0x040fe400078e0204 */
[----:B------:R-:W-:-:S04]  /*f9f0*/  IMAD R7, R5, R2, R7 ;  /* 0x0000000205077224 */ /* 0x000fc800078e0207 */
[----:B------:R-:W-:Y:S01]  /*fa00*/  IMAD R26, R7, 0x10000, R4 ;  /* 0x00010000071a7824 */ /* 0x000fe200078e0204 */
[----:B------:R-:W-:Y:S06]  /*fa10*/  BRA `(.L_x_244) ;  /* 0x0000000000107947 */ /* 0x000fec0003800000 */
.L_x_241:
[----:B------:R-:W-:Y:S01]  /*fa20*/  IMAD.MOV.U32 R24, RZ, RZ, R7 ;  /* 0x000000ffff187224 */ /* 0x000fe200078e0007 */
[----:B------:R-:W-:Y:S01]  /*fa30*/  ULDC UR43, c[0x0][0xc3c] ;  /* 0x00030f00002b7ab9 */ /* 0x000fe20000000800 */
[----:B------:R-:W-:Y:S02]  /*fa40*/  IMAD.MOV.U32 R25, RZ, RZ, RZ ;  /* 0x000000ffff197224 */ /* 0x000fe400078e00ff */
[----:B------:R-:W-:-:S07]  /*fa50*/  IMAD.MOV.U32 R26, RZ, RZ, RZ ;  /* 0x000000ffff1a7224 */ /* 0x000fce00078e00ff */
.L_x_244:
[----:B------:R-:W0:Y:S01]  /*fa60*/  S2R R0, SR_TID.X ;  /* 0x0000000000007919 */ /* 0x000e220000002100 */
[----:B------:R-:W-:Y:S01]  /*fa70*/  IMAD.U32 R27, RZ, RZ, UR43 ;  /* 0x0000002bff1b7e24 */ /* 0x000fe2000f8e00ff */
[----:B------:R-:W-:Y:S01]  /*fa80*/  BAR.SYNC.DEFER_BLOCKING 0x4, 0x200 ;  /* 0x0108000000007b1d */ /* 0x000fe20000010000 */
[----:B0-----:R-:W-:-:S04]  /*fa90*/  LOP3.LUT R0, R0, 0x1f, RZ, 0xc0, !PT ;  /* 0x0000001f00007812 */ /* 0x001fc800078ec0ff */
[----:B------:R-:W-:-:S13]  /*faa0*/  ISETP.NE.AND P0, PT, R0, RZ, PT ;  /* 0x000000ff0000720c */ /* 0x000fda0003f05270 */
[----:B------:R-:W0:Y:S01]  /*fab0*/  @!P0 S2R R3, SR_CgaCtaId ;  /* 0x0000000000038919 */ /* 0x000e220000008800 */
[----:B------:R-:W-:-:S04]  /*fac0*/  @!P0 MOV R0, 0x400 ;  /* 0x0000040000008802 */ /* 0x000fc80000000f00 */
[----:B0-----:R-:W-:-:S05]  /*fad0*/  @!P0 LEA R16, R3, R0, 0x18 ;  /* 0x0000000003108211 */ /* 0x001fca00078ec0ff */
[----:B------:R1:W-:Y:S01]  /*fae0*/  @!P0 STS.128 [R16+0x132d0], R24 ;  /* 0x0132d01810008388 */ /* 0x0003e20000000c00 */
[----:B------:R-:W-:Y:S06]  /*faf0*/  BAR.ARV 0x5, 0x200 ;  /* 0x0148000000007b1d */ /* 0x000fec0000002000 */
.L_x_239:
[----:B------:R-:W-:Y:S02]  /*fb00*/  ULDC UR4, c[0x0][0xc3c] ;  /* 0x00030f0000047ab9 */ /* 0x000fe40000000800 */
[----:B------:R-:W-:-:S06]  /*fb10*/  UISETP.GE.AND UP0, UPT, UR43, UR4, UPT ;  /* 0x000000042b00728c */ /* 0x000fcc000bf06270 */
[----:B------:R-:W-:-:S13]  /*fb20*/  PLOP3.LUT P0, PT, PT, PT, UP0, 0x80, 0x0 ;  /* 0x000000000000781c */ /* 0x000fda0003f0f008 */
[----:B------:R-:W-:Y:S05]  /*fb30*/  @!P0 BRA `(.L_x_245) ;  /* 0xffffffc000b08947 */ /* 0x000fea000383ffff */
.L_x_179:
[----:B0-----:R-:W2:Y:S01]  /*fb40*/  LDL.LU R0, [R1+0xc] ;  /* 0x00000c0001007983 */ /* 0x001ea20000300800 */
[----:B------:R-:W-:Y:S01]  /*fb50*/  BSSY B0, `(.L_x_246) ;  /* 0x000000b000007945 */ /* 0x000fe20003800000 */
[----:B------:R-:W0:Y:S01]  /*fb60*/  S2R R5, SR_CgaCtaId ;  /* 0x0000000000057919 */ /* 0x000e220000008800 */
[----:B--2---:R-:W-:-:S04]  /*fb70*/  IADD3 R0, R0, 0x1, RZ ;  /* 0x0000000100007810 */ /* 0x004fc80007ffe0ff */
[----:B------:R-:W-:-:S04]  /*fb80*/  LEA.HI R2, R0, R0, RZ, 0x1 ;  /* 0x0000000000027211 */ /* 0x000fc800078f08ff */
[----:B------:R-:W-:Y:S02]  /*fb90*/  LOP3.LUT R3, R2, 0xfffffffe, RZ, 0xc0, !PT ;  /* 0xfffffffe02037812 */ /* 0x000fe400078ec0ff */
[----:B------:R-:W-:-:S03]  /*fba0*/  MOV R2, 0x400 ;  /* 0x0000040000027802 */ /* 0x000fc60000000f00 */
[----:B------:R-:W-:Y:S01]  /*fbb0*/  IMAD.IADD R0, R0, 0x1, -R3 ;  /* 0x0000000100007824 */ /* 0x000fe200078e0a03 */
[----:B0-----:R-:W-:-:S04]  /*fbc0*/  LEA R7, R5, R2, 0x18 ;  /* 0x0000000205077211 */ /* 0x001fc800078ec0ff */
[----:B------:R-:W-:-:S04]  /*fbd0*/  SHF.L.U32 R0, R0, 0x1f, RZ ;  /* 0x0000001f00007819 */ /* 0x000fc800000006ff */
[----:B------:R-:W0:Y:S02]  /*fbe0*/  SYNCS.PHASECHK.TRANS64.TRYWAIT P0, [R7+URZ+0x13220], R0 ;  /* 0x01322000070075a7 */ /* 0x000e24000800017f */
[----:B0-----:R-:W-:Y:S05]  /*fbf0*/  @!P0 BRA `(.L_x_247) ;  /* 0x0000000c00e08947 */ /* 0x001fea0003800000 */
.L_x_290:
[----:B------:R-:W-:Y:S05]  /*fc00*/  BSYNC B0 ;  /* 0x0000000000007941 */ /* 0x000fea0003800000 */
.L_x_246:
[----:B------:R-:W-:-:S03]  /*fc10*/  UMOV UR4, 0xffffffff ;  /* 0xffffffff00047882 */ /* 0x000fc60000000000 */
[----:B------:R-:W-:Y:S05]  /*fc20*/  BRA.DIV UR4, `(.L_x_248) ;  /* 0x0000000e04e87947 */ /* 0x000fea000b800000 */
[----:B0-----:R-:W0:Y:S02]  /*fc30*/  S2R R0, SR_TID.X ;  /* 0x0000000000007919 */ /* 0x001e240000002100 */
[----:B0-----:R-:W-:-:S04]  /*fc40*/  SHF.R.U32.HI R0, RZ, 0x5, R0 ;  /* 0x00000005ff007819 */ /* 0x001fc80000011600 */
[----:B------:R-:W-:-:S05]  /*fc50*/  LOP3.LUT R0, R0, 0x3, RZ, 0xc0, !PT ;  /* 0x0000000300007812 */ /* 0x000fca00078ec0ff */
[----:B------:R0:W2:Y:S02]  /*fc60*/  SHFL.IDX PT, R14, R0, RZ, 0x1f ;  /* 0x00001fff000e7589 */ /* 0x0000a400000e0000 */
.L_x_293:
[----:B--2---:R-:W-:Y:S01]  /*fc70*/  ISETP.NE.AND P0, PT, R14, RZ, PT ;  /* 0x000000ff0e00720c */ /* 0x004fe20003f05270 */
[----:B------:R-:W-:-:S12]  /*fc80*/  BSSY B0, `(.L_x_249) ;  /* 0x000002b000007945 */ /* 0x000fd80003800000 */
[----:B------:R-:W-:Y:S05]  /*fc90*/  @P0 BRA `(.L_x_250) ;  /* 0x0000000000a40947 */ /* 0x000fea0003800000 */
[----:B------:R-:W-:-:S03]  /*fca0*/  UMOV UR4, 0xffffffff ;  /* 0xffffffff00047882 */ /* 0x000fc60000000000 */
[----:B------:R-:W-:Y:S05]  /*fcb0*/  BRA.DIV UR4, `(.L_x_251) ;  /* 0x0000000e04f87947 */ /* 0x000fea000b800000 */
[----:B------:R-:W-:-:S13]  /*fcc0*/  ELECT P6, URZ, PT ;  /* 0x00000000003f782f */ /* 0x000fda00038c0000 */
.L_x_296:
[----:B------:R-:W-:Y:S05]  /*fcd0*/  @!P6 BRA `(.L_x_250) ;  /* 0x000000000094e947 */ /* 0x000fea0003800000 */
[----:B------:R-:W-:-:S06]  /*fce0*/  ULOP3.LUT UR4, UR38, 0x2, URZ, 0xfc, !UPT ;  /* 0x0000000226047892 */ /* 0x000fcc000f8efc3f */
[----:B0-----:R-:W-:-:S05]  /*fcf0*/  IMAD.U32 R0, RZ, RZ, UR4 ;  /* 0x00000004ff007e24 */ /* 0x001fca000f8e00ff */
[----:B------:R-:W-:-:S13]  /*fd00*/  ISETP.NE.AND P0, PT, R0, 0x3, PT ;  /* 0x000000030000780c */ /* 0x000fda0003f05270 */
[----:B------:R-:W-:Y:S05]  /*fd10*/  @!P0 BRA `(.L_x_252) ;  /* 0x0000000000048947 */ /* 0x000fea0003800000 */
[----:B------:R-:W-:Y:S01]  /*fd20*/  BPT.TRAP 0x1 ;  /* 0x000000040000795c */ /* 0x000fe20000300000 */
.L_x_252:
[----:B------:R-:W-:Y:S01]  /*fd30*/  VIADD R3, R7, 0x13240 ;  /* 0x0001324007037836 */ /* 0x000fe20000000000 */
[----:B------:R-:W-:Y:S01]  /*fd40*/  SHF.L.U32 R4, R19, 0x1f, RZ ;  /* 0x0000001f13047819 */ /* 0x000fe200000006ff */
        /* <DEDUP_REMOVED lines=10> */
.L_x_297:
[----:B------:R-:W2:Y:S02]  /*fdf0*/  SYNCS.PHASECHK.TRANS64.TRYWAIT P1, [R3+URZ], R0 ;  /* 0x00000000030075a7 */ /* 0x000ea4000802017f */
[----:B--2---:R-:W-:Y:S05]  /*fe00*/  @!P1 BRA `(.L_x_254) ;  /* 0x0000000c00d89947 */ /* 0x004fea0003800000 */
.L_x_298:
[----:B------:R-:W-:Y:S05]  /*fe10*/  @!P0 BRA `(.L_x_255) ;  /* 0x0000000000048947 */ /* 0x000fea0003800000 */
[----:B------:R-:W-:Y:S01]  /*fe20*/  BPT.TRAP 0x1 ;  /* 0x000000040000795c */ /* 0x000fe20000300000 */
.L_x_255:
[----:B--2---:R-:W-:-:S04]  /*fe30*/  IMAD R3, R18, 0x8, R7 ;  /* 0x0000000812037824 */ /* 0x004fc800078e0207 */
[----:B------:R-:W2:Y:S02]  /*fe40*/  SYNCS.PHASECHK.TRANS64.TRYWAIT P1, [R3+URZ+0x13260], R4 ;  /* 0x01326004030075a7 */ /* 0x000ea4000802017f */
[----:B--2---:R-:W-:Y:S05]  /*fe50*/  @!P1 BRA `(.L_x_256) ;  /* 0x0000000c00d89947 */ /* 0x004fea0003800000 */
.L_x_299:
[----:B------:R-:W-:Y:S05]  /*fe60*/  @!P0 BRA `(.L_x_257) ;  /* 0x0000000000048947 */ /* 0x000fea0003800000 */
[----:B------:R-:W-:Y:S01]  /*fe70*/  BPT.TRAP 0x1 ;  /* 0x000000040000795c */ /* 0x000fe20000300000 */
.L_x_257:
[----:B0-----:R-:W-:-:S04]  /*fe80*/  IMAD R5, R6, 0x8, R7 ;  /* 0x0000000806057824 */ /* 0x001fc800078e0207 */
[----:B------:R-:W0:Y:S02]  /*fe90*/  SYNCS.PHASECHK.TRANS64.TRYWAIT P1, [R5+URZ+0x13260], R0 ;  /* 0x01326000050075a7 */ /* 0x000e24000802017f */
[----:B0-----:R-:W-:Y:S05]  /*fea0*/  @!P1 BRA `(.L_x_258) ;  /* 0x0000000c00d89947 */ /* 0x001fea0003800000 */
.L_x_300:
[----:B------:R-:W-:Y:S05]  /*feb0*/  @!P0 BRA `(.L_x_259) ;  /* 0x0000000000048947 */ /* 0x000fea0003800000 */
[----:B------:R-:W-:Y:S01]  /*fec0*/  BPT.TRAP 0x1 ;  /* 0x000000040000795c */ /* 0x000fe20000300000 */
.L_x_259:
[----:B------:R-:W3:Y:S02]  /*fed0*/  SYNCS.PHASECHK.TRANS64.TRYWAIT P0, [R3+URZ+0x13280], R4 ;  /* 0x01328004030075a7 */ /* 0x000ee4000800017f */
[----:B---3--:R-:W-:Y:S05]  /*fee0*/  @!P0 BRA `(.L_x_260) ;  /* 0x0000000c00dc8947 */ /* 0x008fea0003800000 */
.L_x_261:
[----:B----4-:R4:W0:Y:S02]  /*fef0*/  SYNCS.PHASECHK.TRANS64.TRYWAIT P0, [R5+URZ+0x13280], R0 ;  /* 0x01328000050075a7 */ /* 0x010824000800017f */
[----:B0-----:R-:W-:Y:S05]  /*ff00*/  @!P0 NANOSLEEP.SYNCS 0x989680 ;  /* 0x009896800000895d */ /* 0x001fea0003900000 */
[----:B------:R-:W0:Y:S02]  /*ff10*/  @!P0 SYNCS.PHASECHK.TRANS64 P0, [R5+URZ+0x13280], R0 ;  /* 0x01328000050085a7 */ /* 0x000e24000800007f */
[----:B0-----:R-:W-:Y:S05]  /*ff20*/  @!P0 BRA `(.L_x_261) ;  /* 0xfffffffc00f08947 */ /* 0x001fea000383ffff */
.L_x_250:
[----:B------:R-:W-:Y:S05]  /*ff30*/  BSYNC B0 ;  /* 0x0000000000007941 */ /* 0x000fea0003800000 */
.L_x_249:
[----:B------:R-:W-:Y:S05]  /*ff40*/  EXIT ;  /* 0x000000000000794d */ /* 0x000fea0003800000 */
.L_x_140:
[----:B0-----:R0:W1:Y:S02]  /*ff50*/  SYNCS.PHASECHK.TRANS64.TRYWAIT P1, [R2+URZ+0x13200], R11 ;  /* 0x0132000b020075a7 */ /* 0x001064000802017f */
[----:B-1----:R-:W-:Y:S05]  /*ff60*/  @!P1 NANOSLEEP.SYNCS 0x989680 ;  /* 0x009896800000995d */ /* 0x002fea0003900000 */
[----:B------:R-:W1:Y:S02]  /*ff70*/  @!P1 SYNCS.PHASECHK.TRANS64 P1, [R2+URZ+0x13200], R11 ;  /* 0x0132000b020095a7 */ /* 0x000e64000802007f */
[----:B-1----:R-:W-:Y:S05]  /*ff80*/  @!P1 BRA `(.L_x_140) ;  /* 0xfffffffc00f09947 */ /* 0x002fea000383ffff */
[----:B------:R-:W-:Y:S05]  /*ff90*/  BRA `(.L_x_262) ;  /* 0xffffff1c00287947 */ /* 0x000fea000383ffff */
.L_x_144:
[----:B--2---:R2:W3:Y:S02]  /*ffa0*/  SYNCS.PHASECHK.TRANS64.TRYWAIT P2, [R6+URZ+0x13230], R7 ;  /* 0x01323007060075a7 */ /* 0x0044e4000804017f */
[----:B---3--:R-:W-:Y:S05]  /*ffb0*/  @!P2 NANOSLEEP.SYNCS 0x989680 ;  /* 0x009896800000a95d */ /* 0x008fea0003900000 */
[----:B------:R-:W3:Y:S02]  /*ffc0*/  @!P2 SYNCS.PHASECHK.TRANS64 P2, [R6+URZ+0x13230], R7 ;  /* 0x013230070600a5a7 */ /* 0x000ee4000804007f */
[----:B---3--:R-:W-:Y:S05]  /*ffd0*/  @!P2 BRA `(.L_x_144) ;  /* 0xfffffffc00f0a947 */ /* 0x008fea000383ffff */
[----:B------:R-:W-:Y:S05]  /*ffe0*/  BRA `(.L_x_143) ;  /* 0xffffff1c00587947 */ /* 0x000fea000383ffff */
.L_x_149:
[----:B-1----:R1:W2:Y:S02]  /*fff0*/  SYNCS.PHASECHK.TRANS64.TRYWAIT P1, [R10+URZ+0x13230], R11 ;  /* 0x0132300b0a0075a7 */ /* 0x0022a4000802017f */
[----:B--2---:R-:W-:Y:S05]  /*10000*/  @!P1 NANOSLEEP.SYNCS 0x989680 ;  /* 0x009896800000995d */ /* 0x004fea0003900000 */
[----:B------:R-:W2:Y:S02]  /*10010*/  @!P1 SYNCS.PHASECHK.TRANS64 P1, [R10+URZ+0x13230], R11 ;  /* 0x0132300b0a0095a7 */ /* 0x000ea4000802007f */
[----:B--2---:R-:W-:Y:S05]  /*10020*/  @!P1 BRA `(.L_x_149) ;  /* 0xfffffffc00f09947 */ /* 0x004fea000383ffff */
[----:B------:R-:W-:Y:S05]  /*10030*/  BRA `(.L_x_148) ;  /* 0xffffff4c00d87947 */ /* 0x000fea000383ffff */
.L_x_153:
[----:B-1----:R-:W-:-:S04]  /*10040*/  IMAD.U32 R12, RZ, RZ, UR11 ;  /* 0x0000000bff0c7e24 */ /* 0x002fc8000f8e00ff */
[----:B------:R1:W2:Y:S03]  /*10050*/  SYNCS.PHASECHK.TRANS64.TRYWAIT P1, [R12+URZ+0x13250], R11 ;  /* 0x0132500b0c0075a7 */ /* 0x0002a6000802017f */
[----:B--2---:R-:W-:Y:S05]  /*10060*/  @!P1 NANOSLEEP.SYNCS 0x989680 ;  /* 0x009896800000995d */ /* 0x004fea0003900000 */
[----:B------:R-:W2:Y:S02]  /*10070*/  @!P1 SYNCS.PHASECHK.TRANS64 P1, [R12+URZ+0x13250], R11 ;  /* 0x0132500b0c0095a7 */ /* 0x000ea4000802007f */
[----:B--2---:R-:W-:Y:S05]  /*10080*/  @!P1 BRA `(.L_x_153) ;  /* 0xfffffffc00ec9947 */ /* 0x004fea000383ffff */
[----:B------:R-:W-:Y:S05]  /*10090*/  BRA `(.L_x_152) ;  /* 0xffffff5000e87947 */ /* 0x000fea000383ffff */
.L_x_159:
[----:B-1----:R1:W2:Y:S02]  /*100a0*/  SYNCS.PHASECHK.TRANS64.TRYWAIT P1, [R13+URZ+0x13250], R0 ;  /* 0x013250000d0075a7 */ /* 0x0022a4000802017f */
[----:B--2---:R-:W-:Y:S05]  /*100b0*/  @!P1 NANOSLEEP.SYNCS 0x989680 ;  /* 0x009896800000995d */ /* 0x004fea0003900000 */
[----:B------:R-:W2:Y:S02]  /*100c0*/  @!P1 SYNCS.PHASECHK.TRANS64 P1, [R13+URZ+0x13250], R0 ;  /* 0x013250000d0095a7 */ /* 0x000ea4000802007f */
[----:B--2---:R-:W-:Y:S05]  /*100d0*/  @!P1 BRA `(.L_x_159) ;  /* 0xfffffffc00f09947 */ /* 0x004fea000383ffff */
[----:B------:R-:W-:Y:S05]  /*100e0*/  BRA `(.L_x_158) ;  /* 0xffffff7800b47947 */ /* 0x000fea000383ffff */
.L_x_195:
[----:B------:R-:W-:Y:S02]  /*100f0*/  IMAD.MOV.U32 R13, RZ, RZ, R20 ;  /* 0x000000ffff0d7224 */ /* 0x000fe400078e0014 */
[----:B------:R-:W-:Y:S02]  /*10100*/  IMAD.MOV.U32 R12, RZ, RZ, RZ ;  /* 0x000000ffff0c7224 */ /* 0x000fe400078e00ff */
[----:B------:R-:W-:Y:S02]  /*10110*/  IMAD.MOV.U32 R11, RZ, RZ, 0x1f ;  /* 0x0000001fff0b7424 */ /* 0x000fe400078e00ff */
[----:B------:R-:W-:-:S07]  /*10120*/  IMAD.MOV.U32 R15, RZ, RZ, -0x1 ;  /* 0xffffffffff0f7424 */ /* 0x000fce00078e00ff */
[----:B0-----:R-:W-:Y:S05]  /*10130*/  WARPSYNC.COLLECTIVE R15, `(.L_x_263) ;  /* 0x000000000f087348 */ /* 0x001fea0003c00000 */
[----:B------:R1:W2:Y:S02]  /*10140*/  SHFL.IDX P6, R14, R13, R12, R11 ;  /* 0x0000000c0d0e7389 */ /* 0x0002a400000c000b */
[----:B012---:R-:W-:Y:S01]  /*10150*/  ENDCOLLECTIVE ;  /* 0x000000000000791b */ /* 0x007fe20003800000 */
.L_x_263:
[----:B------:R-:W-:Y:S05]  /*10160*/  BRA `(.L_x_264) ;  /* 0xffffffcc00187947 */ /* 0x000fea000383ffff */
.L_x_197:
[----:B------:R-:W-:Y:S01]  /*10170*/  BSSY B0, `(.L_x_265) ;  /* 0x0000006000007945 */ /* 0x000fe20003800000 */
[----:B------:R-:W-:-:S07]  /*10180*/  IMAD.MOV.U32 R15, RZ, RZ, -0x1 ;  /* 0xffffffffff0f7424 */ /* 0x000fce00078e00ff */
[----:B01----:R-:W-:Y:S05]  /*10190*/  WARPSYNC.COLLECTIVE R15, `(.L_x_266) ;  /* 0x000000000f0c7348 */ /* 0x003fea0003c00000 */
[----:B------:R-:W-:Y:S02]  /*101a0*/  ELECT P6, UR62, PT ;  /* 0x00000000003e782f */ /* 0x000fe400038c0000 */
[----:B------:R-:W-:Y:S01]  /*101b0*/  MOV R14, UR62 ;  /* 0x0000003e000e7c02 */ /* 0x000fe20008000f00 */
[----:B01----:R-:W-:Y:S10]  /*101c0*/  ENDCOLLECTIVE ;  /* 0x000000000000791b */ /* 0x003ff40003800000 */
.L_x_266:
[----:B------:R-:W-:Y:S05]  /*101d0*/  BSYNC B0 ;  /* 0x0000000000007941 */ /* 0x000fea0003800000 */
.L_x_265:
[----:B------:R-:W-:Y:S05]  /*101e0*/  BRA `(.L_x_267) ;  /* 0xffffffcc00207947 */ /* 0x000fea000383ffff */
.L_x_199:
[----:B--2---:R2:W3:Y:S02]  /*101f0*/  SYNCS.PHASECHK.TRANS64.TRYWAIT P0, [R2+URZ+0x13280], R3 ;  /* 0x01328003020075a7 */ /* 0x0044e4000800017f */
[----:B---3--:R-:W-:Y:S05]  /*10200*/  @!P0 NANOSLEEP.SYNCS 0x989680 ;  /* 0x009896800000895d */ /* 0x008fea0003900000 */
[----:B------:R-:W3:Y:S02]  /*10210*/  @!P0 SYNCS.PHASECHK.TRANS64 P0, [R2+URZ+0x13280], R3 ;  /* 0x01328003020085a7 */ /* 0x000ee4000800007f */
[----:B---3--:R-:W-:Y:S05]  /*10220*/  @!P0 BRA `(.L_x_199) ;  /* 0xfffffffc00f08947 */ /* 0x008fea000383ffff */
[----:B------:R-:W-:Y:S05]  /*10230*/  BRA `(.L_x_268) ;  /* 0xffffffcc007c7947 */ /* 0x000fea000383ffff */
.L_x_201:
[----:B---3--:R3:W4:Y:S02]  /*10240*/  SYNCS.PHASECHK.TRANS64.TRYWAIT P0, [R2+URZ+0x13240], R3 ;  /* 0x01324003020075a7 */ /* 0x008724000800017f */
[----:B----4-:R-:W-:Y:S05]  /*10250*/  @!P0 NANOSLEEP.SYNCS 0x989680 ;  /* 0x009896800000895d */ /* 0x010fea0003900000 */
[----:B------:R-:W4:Y:S02]  /*10260*/  @!P0 SYNCS.PHASECHK.TRANS64 P0, [R2+URZ+0x13240], R3 ;  /* 0x01324003020085a7 */ /* 0x000f24000800007f */
[----:B----4-:R-:W-:Y:S05]  /*10270*/  @!P0 BRA `(.L_x_201) ;  /* 0xfffffffc00f08947 */ /* 0x010fea000383ffff */
[----:B------:R-:W-:Y:S05]  /*10280*/  BRA `(.L_x_269) ;  /* 0xffffffcc00cc7947 */ /* 0x000fea000383ffff */
.L_x_205:
[----:B------:R-:W-:Y:S01]  /*10290*/  MOV R13, R5 ;  /* 0x00000005000d7202 */ /* 0x000fe20000000f00 */
[----:B------:R-:W-:Y:S02]  /*102a0*/  IMAD.MOV.U32 R12, RZ, RZ, RZ ;  /* 0x000000ffff0c7224 */ /* 0x000fe400078e00ff */
[----:B------:R-:W-:Y:S02]  /*102b0*/  IMAD.MOV.U32 R11, RZ, RZ, 0x1c1f ;  /* 0x00001c1fff0b7424 */ /* 0x000fe400078e00ff */
[----:B------:R-:W-:Y:S02]  /*102c0*/  IMAD.MOV.U32 R15, RZ, RZ, -0x1 ;  /* 0xffffffffff0f7424 */ /* 0x000fe400078e00ff */
[----:B-----5:R-:W-:Y:S02]  /*102d0*/  IMAD R7, R9, R7, RZ ;  /* 0x0000000709077224 */ /* 0x020fe400078e02ff */
[----:B------:R-:W-:-:S07]  /*102e0*/  IMAD R25, R25, 0xc0, R10 ;  /* 0x000000c019197824 */ /* 0x000fce00078e020a */
[----:B------:R-:W-:Y:S05]  /*102f0*/  WARPSYNC.COLLECTIVE R15, `(.L_x_270) ;  /* 0x000000000f087348 */ /* 0x000fea0003c00000 */
[----:B------:R0:W1:Y:S02]  /*10300*/  SHFL.IDX P6, R14, R13, R12, R11 ;  /* 0x0000000c0d0e7389 */ /* 0x00006400000c000b */
[----:B01----:R-:W-:Y:S01]  /*10310*/  ENDCOLLECTIVE ;  /* 0x000000000000791b */ /* 0x003fe20003800000 */
.L_x_270:
[C---:B------:R-:W-:Y:S01]  /*10320*/  VIADD R8, R25.reuse, 0x20 ;  /* 0x0000002019087836 */ /* 0x040fe20000000000 */
[----:B------:R-:W-:Y:S01]  /*10330*/  ISETP.GE.AND P1, PT, R25, R7, PT ;  /* 0x000000071900720c */ /* 0x000fe20003f26270 */
[----:B------:R-:W-:Y:S02]  /*10340*/  IMAD.MOV.U32 R13, RZ, RZ, R0 ;  /* 0x000000ffff0d7224 */ /* 0x000fe400078e0000 */
[----:B------:R-:W-:-:S10]  /*10350*/  IMAD.MOV.U32 R2, RZ, RZ, R14 ;  /* 0x000000ffff027224 */ /* 0x000fd400078e000e */
[----:B------:R-:W-:Y:S05]  /*10360*/  WARPSYNC.COLLECTIVE R15, `(.L_x_271) ;  /* 0x000000000f087348 */ /* 0x000fea0003c00000 */
[----:B------:R0:W1:Y:S02]  /*10370*/  SHFL.IDX P6, R14, R13, R12, R11 ;  /* 0x0000000c0d0e7389 */ /* 0x00006400000c000b */
[----:B01----:R-:W-:Y:S01]  /*10380*/  ENDCOLLECTIVE ;  /* 0x000000000000791b */ /* 0x003fe20003800000 */
.L_x_271:
[----:B------:R-:W-:Y:S02]  /*10390*/  IMAD.MOV.U32 R13, RZ, RZ, R5 ;  /* 0x000000ffff0d7224 */ /* 0x000fe400078e0005 */
[----:B------:R-:W-:Y:S01]  /*103a0*/  IMAD.MOV.U32 R12, RZ, RZ, 0x1 ;  /* 0x00000001ff0c7424 */ /* 0x000fe200078e00ff */
[----:B------:R-:W-:-:S05]  /*103b0*/  @!P1 IADD3 R14, P2, R21, R14, RZ ;  /* 0x0000000e150e9210 */ /* 0x000fca0007f5e0ff */
[----:B------:R-:W-:Y:S02]  /*103c0*/  @!P1 IMAD.X R3, RZ, RZ, R2, P2 ;  /* 0x000000ffff039224 */ /* 0x000fe400010e0602 */
[----:B------:R-:W-:-:S07]  /*103d0*/  @!P1 IMAD.MOV.U32 R2, RZ, RZ, R14 ;  /* 0x000000ffff029224 */ /* 0x000fce00078e000e */
[----:B------:R-:W-:Y:S05]  /*103e0*/  WARPSYNC.COLLECTIVE R15, `(.L_x_272) ;  /* 0x000000000f087348 */ /* 0x000fea0003c00000 */
[----:B------:R0:W1:Y:S02]  /*103f0*/  SHFL.IDX P6, R14, R13, R12, R11 ;  /* 0x0000000c0d0e7389 */ /* 0x00006400000c000b */
[----:B01----:R-:W-:Y:S01]  /*10400*/  ENDCOLLECTIVE ;  /* 0x000000000000791b */ /* 0x003fe20003800000 */
.L_x_272:
[----:B------:R-:W-:Y:S01]  /*10410*/  @!PT LDS RZ, [RZ] ;  /* 0x00000000fffff984 */ /* 0x000fe20000000800 */
[----:B------:R-:W-:Y:S01]  /*10420*/  @!PT LDS RZ, [RZ] ;  /* 0x00000000fffff984 */ /* 0x000fe20000000800 */
[----:B------:R-:W-:Y:S01]  /*10430*/  @!PT LDS RZ, [RZ] ;  /* 0x00000000fffff984 */ /* 0x000fe20000000800 */
[----:B------:R0:W-:Y:S01]  /*10440*/  @!P1 LDGSTS.E.BYPASS.LTC128B.128 [R20+0xb000], desc[UR48][R2.64], !P0 ;  /* 0x0b00000002149fae */ /* 0x0001e2000c101d70 */
[----:B------:R-:W-:Y:S02]  /*10450*/  ISETP.GE.AND P1, PT, R8, R7, PT ;  /* 0x000000070800720c */ /* 0x000fe40003f26270 */
[----:B------:R-:W-:Y:S01]  /*10460*/  IADD3 R8, R25, 0x40, RZ ;  /* 0x0000004019087810 */ /* 0x000fe20007ffe0ff */
[----:B------:R-:W-:Y:S02]  /*10470*/  IMAD.MOV.U32 R13, RZ, RZ, R0 ;  /* 0x000000ffff0d7224 */ /* 0x000fe400078e0000 */
[----:B0-----:R-:W-:-:S08]  /*10480*/  IMAD.MOV.U32 R2, RZ, RZ, R14 ;  /* 0x000000ffff027224 */ /* 0x001fd000078e000e */
[----:B------:R-:W-:Y:S05]  /*10490*/  WARPSYNC.COLLECTIVE R15, `(.L_x_273) ;  /* 0x000000000f087348 */ /* 0x000fea0003c00000 */
[----:B------:R0:W1:Y:S02]  /*104a0*/  SHFL.IDX P6, R14, R13, R12, R11 ;  /* 0x0000000c0d0e7389 */ /* 0x00006400000c000b */
[----:B01----:R-:W-:Y:S01]  /*104b0*/  ENDCOLLECTIVE ;  /* 0x000000000000791b */ /* 0x003fe20003800000 */
.L_x_273:
        /* <DEDUP_REMOVED lines=8> */
.L_x_274:
[----:B------:R-:W-:Y:S01]  /*10540*/  @!PT LDS RZ, [RZ] ;  /* 0x00000000fffff984 */ /* 0x000fe20000000800 */
[----:B------:R-:W-:Y:S01]  /*10550*/  @!PT LDS RZ, [RZ] ;  /* 0x00000000fffff984 */ /* 0x000fe20000000800 */
[----:B------:R-:W-:Y:S01]  /*10560*/  @!PT LDS RZ, [RZ] ;  /* 0x00000000fffff984 */ /* 0x000fe20000000800 */
[----:B------:R0:W-:Y:S01]  /*10570*/  @!P1 LDGSTS.E.BYPASS.LTC128B.128 [R20+0xb800], desc[UR48][R2.64], !P0 ;  /* 0x0b80000002149fae */ /* 0x0001e2000c101d70 */
[----:B------:R-:W-:Y:S01]  /*10580*/  ISETP.GE.AND P1, PT, R8, R7, PT ;  /* 0x000000070800720c */ /* 0x000fe20003f26270 */
[----:B------:R-:W-:Y:S02]  /*10590*/  IMAD.MOV.U32 R13, RZ, RZ, R0 ;  /* 0x000000ffff0d7224 */ /* 0x000fe400078e0000 */
[----:B0-----:R-:W-:-:S10]  /*105a0*/  IMAD.MOV.U32 R2, RZ, RZ, R14 ;  /* 0x000000ffff027224 */ /* 0x001fd400078e000e */
[----:B------:R-:W-:Y:S05]  /*105b0*/  WARPSYNC.COLLECTIVE R15, `(.L_x_275) ;  /* 0x000000000f087348 */ /* 0x000fea0003c00000 */
[----:B------:R0:W1:Y:S02]  /*105c0*/  SHFL.IDX P6, R14, R13, R12, R11 ;  /* 0x0000000c0d0e7389 */ /* 0x00006400000c000b */
[----:B01----:R-:W-:Y:S01]  /*105d0*/  ENDCOLLECTIVE ;  /* 0x000000000000791b */ /* 0x003fe20003800000 */
.L_x_275:
        /* <DEDUP_REMOVED lines=8> */
.L_x_276:
[----:B------:R-:W-:Y:S01]  /*10660*/  @!PT LDS RZ, [RZ] ;  /* 0x00000000fffff984 */ /* 0x000fe20000000800 */
[----:B------:R-:W-:Y:S01]  /*10670*/  @!PT LDS RZ, [RZ] ;  /* 0x00000000fffff984 */ /* 0x000fe20000000800 */
[----:B------:R-:W-:Y:S01]  /*10680*/  @!PT LDS RZ, [RZ] ;  /* 0x00000000fffff984 */ /* 0x000fe20000000800 */
[----:B------:R0:W-:Y:S01]  /*10690*/  @!P1 LDGSTS.E.BYPASS.LTC128B.128 [R20+0xc000], desc[UR48][R2.64], !P0 ;  /* 0x0c00000002149fae */ /* 0x0001e2000c101d70 */
[----:B------:R-:W-:Y:S02]  /*106a0*/  IMAD.MOV.U32 R13, RZ, RZ, R0 ;  /* 0x000000ffff0d7224 */ /* 0x000fe400078e0000 */
[----:B------:R-:W-:-:S05]  /*106b0*/  VIADD R0, R25, 0x60 ;  /* 0x0000006019007836 */ /* 0x000fca0000000000 */
[----:B------:R-:W-:Y:S01]  /*106c0*/  ISETP.GE.AND P1, PT, R0, R7, PT ;  /* 0x000000070000720c */ /* 0x000fe20003f26270 */
[----:B------:R-:W-:-:S12]  /*106d0*/  IMAD.MOV.U32 R5, RZ, RZ, R14 ;  /* 0x000000ffff057224 */ /* 0x000fd800078e000e */
[----:B0-----:R-:W-:Y:S05]  /*106e0*/  WARPSYNC.COLLECTIVE R15, `(.L_x_277) ;  /* 0x000000000f087348 */ /* 0x001fea0003c00000 */
[----:B------:R1:W2:Y:S02]  /*106f0*/  SHFL.IDX P6, R14, R13, R12, R11 ;  /* 0x0000000c0d0e7389 */ /* 0x0002a400000c000b */
[----:B012---:R-:W-:Y:S01]  /*10700*/  ENDCOLLECTIVE ;  /* 0x000000000000791b */ /* 0x007fe20003800000 */
.L_x_277:
[----:B------:R-:W-:Y:S01]  /*10710*/  IMAD.MOV.U32 R13, RZ, RZ, R6 ;  /* 0x000000ffff0d7224 */ /* 0x000fe200078e0006 */
[----:B------:R-:W-:Y:S01]  /*10720*/  MOV R12, RZ ;  /* 0x000000ff000c7202 */ /* 0x000fe20000000f00 */
[----:B------:R-:W-:-:S07]  /*10730*/  IMAD.MOV.U32 R8, RZ, RZ, R14 ;  /* 0x000000ffff087224 */ /* 0x000fce00078e000e */
[----:B------:R-:W-:Y:S05]  /*10740*/  WARPSYNC.COLLECTIVE R15, `(.L_x_278) ;  /* 0x000000000f087348 */ /* 0x000fea0003c00000 */
[----:B------:R0:W1:Y:S02]  /*10750*/  SHFL.IDX P6, R14, R13, R12, R11 ;  /* 0x0000000c0d0e7389 */ /* 0x00006400000c000b */
[----:B01----:R-:W-:Y:S01]  /*10760*/  ENDCOLLECTIVE ;  /* 0x000000000000791b */ /* 0x003fe20003800000 */
.L_x_278:
        /* <DEDUP_REMOVED lines=11> */
.L_x_279:
[----:B------:R-:W-:-:S05]  /*10820*/  VIADD R2, R25, 0x80 ;  /* 0x0000008019027836 */ /* 0x000fca0000000000 */
[----:B------:R-:W-:Y:S01]  /*10830*/  ISETP.GE.AND P2, PT, R2, R7, PT ;  /* 0x000000070200720c */ /* 0x000fe20003f46270 */
[----:B------:R-:W-:Y:S02]  /*10840*/  IMAD.MOV.U32 R13, RZ, RZ, R6 ;  /* 0x000000ffff0d7224 */ /* 0x000fe400078e0006 */
[----:B------:R-:W-:-:S10]  /*10850*/  IMAD.MOV.U32 R12, RZ, RZ, 0x1 ;  /* 0x00000001ff0c7424 */ /* 0x000fd400078e00ff */
[----:B------:R-:W-:-:S13]  /*10860*/  @!P2 IADD3 R2, P1, R21, R14, RZ ;  /* 0x0000000e1502a210 */ /* 0x000fda0007f3e0ff */
[----:B------:R-:W-:Y:S05]  /*10870*/  WARPSYNC.COLLECTIVE R15, `(.L_x_280) ;  /* 0x000000000f087348 */ /* 0x000fea0003c00000 */
[----:B------:R0:W1:Y:S02]  /*10880*/  SHFL.IDX P6, R14, R13, R12, R11 ;  /* 0x0000000c0d0e7389 */ /* 0x00006400000c000b */
[----:B01----:R-:W-:Y:S01]  /*10890*/  ENDCOLLECTIVE ;  /* 0x000000000000791b */ /* 0x003fe20003800000 */
.L_x_280:
        /* <DEDUP_REMOVED lines=10> */
.L_x_281:
[----:B------:R-:W-:Y:S05]  /*10940*/  BRA `(.L_x_282) ;  /* 0xffffffd000c47947 */ /* 0x000fea000383ffff */
.L_x_208:
[----:B0-----:R0:W1:Y:S02]  /*10950*/  SYNCS.PHASECHK.TRANS64.TRYWAIT P0, [R16+URZ+0x13220], R3 ;  /* 0x01322003100075a7 */ /* 0x001064000800017f */
[----:B-1----:R-:W-:Y:S05]  /*10960*/  @!P0 NANOSLEEP.SYNCS 0x989680 ;  /* 0x009896800000895d */ /* 0x002fea0003900000 */
[----:B------:R-:W1:Y:S02]  /*10970*/  @!P0 SYNCS.PHASECHK.TRANS64 P0, [R16+URZ+0x13220], R3 ;  /* 0x01322003100085a7 */ /* 0x000e64000800007f */
[----:B-1----:R-:W-:Y:S05]  /*10980*/  @!P0 BRA `(.L_x_208) ;  /* 0xfffffffc00f08947 */ /* 0x002fea000383ffff */
[----:B------:R-:W-:Y:S05]  /*10990*/  BRA `(.L_x_283) ;  /* 0xffffffd4002c7947 */ /* 0x000fea000383ffff */
.L_x_214:
[----:B0-----:R0:W1:Y:S02]  /*109a0*/  SYNCS.PHASECHK.TRANS64.TRYWAIT P0, [R4+URZ+0x13280], R3 ;  /* 0x01328003040075a7 */ /* 0x001064000800017f */
[----:B-1----:R-:W-:Y:S05]  /*109b0*/  @!P0 NANOSLEEP.SYNCS 0x989680 ;  /* 0x009896800000895d */ /* 0x002fea0003900000 */
[----:B------:R-:W1:Y:S02]  /*109c0*/  @!P0 SYNCS.PHASECHK.TRANS64 P0, [R4+URZ+0x13280], R3 ;  /* 0x01328003040085a7 */ /* 0x000e64000800007f */
[----:B-1----:R-:W-:Y:S05]  /*109d0*/  @!P0 BRA `(.L_x_214) ;  /* 0xfffffffc00f08947 */ /* 0x002fea000383ffff */
[----:B------:R-:W-:Y:S05]  /*109e0*/  BRA `(.L_x_284) ;  /* 0xffffffd400c87947 */ /* 0x000fea000383ffff */
.L_x_219:
[----:B-1----:R1:W2:Y:S02]  /*109f0*/  SYNCS.PHASECHK.TRANS64.TRYWAIT P0, [R4+URZ+0x13240], R3 ;  /* 0x01324003040075a7 */ /* 0x0022a4000800017f */
[----:B--2---:R-:W-:Y:S05]  /*10a00*/  @!P0 NANOSLEEP.SYNCS 0x989680 ;  /* 0x009896800000895d */ /* 0x004fea0003900000 */
[----:B------:R-:W2:Y:S02]  /*10a10*/  @!P0 SYNCS.PHASECHK.TRANS64 P0, [R4+URZ+0x13240], R3 ;  /* 0x01324003040085a7 */ /* 0x000ea4000800007f */
[----:B--2---:R-:W-:Y:S05]  /*10a20*/  @!P0 BRA `(.L_x_219) ;  /* 0xfffffffc00f08947 */ /* 0x004fea000383ffff */
[----:B------:R-:W-:Y:S05]  /*10a30*/  BRA `(.L_x_285) ;  /* 0xffffffd800447947 */ /* 0x000fea000383ffff */
.L_x_225:
[----:B0-----:R0:W1:Y:S02]  /*10a40*/  SYNCS.PHASECHK.TRANS64.TRYWAIT P0, [R3+URZ+0x13270], R2 ;  /* 0x01327002030075a7 */ /* 0x001064000800017f */
[----:B-1----:R-:W-:Y:S05]  /*10a50*/  @!P0 NANOSLEEP.SYNCS 0x989680 ;  /* 0x009896800000895d */ /* 0x002fea0003900000 */
[----:B------:R-:W1:Y:S02]  /*10a60*/  @!P0 SYNCS.PHASECHK.TRANS64 P0, [R3+URZ+0x13270], R2 ;  /* 0x01327002030085a7 */ /* 0x000e64000800007f */
[----:B-1----:R-:W-:Y:S05]  /*10a70*/  @!P0 BRA `(.L_x_225) ;  /* 0xfffffffc00f08947 */ /* 0x002fea000383ffff */
[----:B------:R-:W-:Y:S05]  /*10a80*/  BRA `(.L_x_286) ;  /* 0xffffffd800e07947 */ /* 0x000fea000383ffff */
.L_x_227:
[----:B0-----:R0:W1:Y:S02]  /*10a90*/  SYNCS.PHASECHK.TRANS64.TRYWAIT P0, [R3+URZ+0x13260], R2 ;  /* 0x01326002030075a7 */ /* 0x001064000800017f */
[----:B-1----:R-:W-:Y:S05]  /*10aa0*/  @!P0 NANOSLEEP.SYNCS 0x989680 ;  /* 0x009896800000895d */ /* 0x002fea0003900000 */
[----:B------:R-:W1:Y:S02]  /*10ab0*/  @!P0 SYNCS.PHASECHK.TRANS64 P0, [R3+URZ+0x13260], R2 ;  /* 0x01326002030085a7 */ /* 0x000e64000800007f */
[----:B-1----:R-:W-:Y:S05]  /*10ac0*/  @!P0 BRA `(.L_x_227) ;  /* 0xfffffffc00f08947 */ /* 0x002fea000383ffff */
[----:B------:R-:W-:Y:S05]  /*10ad0*/  BRA `(.L_x_287) ;  /* 0xffffffd800e87947 */ /* 0x000fea000383ffff */
.L_x_234:
[----:B0-----:R0:W1:Y:S02]  /*10ae0*/  SYNCS.PHASECHK.TRANS64.TRYWAIT P1, [R2+URZ+0x13270], R3 ;  /* 0x01327003020075a7 */ /* 0x001064000802017f */
[----:B-1----:R-:W-:Y:S05]  /*10af0*/  @!P1 NANOSLEEP.SYNCS 0x989680 ;  /* 0x009896800000995d */ /* 0x002fea0003900000 */
[----:B------:R-:W1:Y:S02]  /*10b00*/  @!P1 SYNCS.PHASECHK.TRANS64 P1, [R2+URZ+0x13270], R3 ;  /* 0x01327003020095a7 */ /* 0x000e64000802007f */
[----:B-1----:R-:W-:Y:S05]  /*10b10*/  @!P1 BRA `(.L_x_234) ;  /* 0xfffffffc00f09947 */ /* 0x002fea000383ffff */
[----:B------:R-:W-:Y:S05]  /*10b20*/  BRA `(.L_x_288) ;  /* 0xffffffe0002c7947 */ /* 0x000fea000383ffff */
.L_x_236:
[----:B0-----:R0:W1:Y:S02]  /*10b30*/  SYNCS.PHASECHK.TRANS64.TRYWAIT P1, [R2+URZ+0x13260], R5 ;  /* 0x01326005020075a7 */ /* 0x001064000802017f */
[----:B-1----:R-:W-:Y:S05]  /*10b40*/  @!P1 NANOSLEEP.SYNCS 0x989680 ;  /* 0x009896800000995d */ /* 0x002fea0003900000 */
[----:B------:R-:W1:Y:S02]  /*10b50*/  @!P1 SYNCS.PHASECHK.TRANS64 P1, [R2+URZ+0x13260], R5 ;  /* 0x01326005020095a7 */ /* 0x000e64000802007f */
[----:B-1----:R-:W-:Y:S05]  /*10b60*/  @!P1 BRA `(.L_x_236) ;  /* 0xfffffffc00f09947 */ /* 0x002fea000383ffff */
[----:B------:R-:W-:Y:S05]  /*10b70*/  BRA `(.L_x_289) ;  /* 0xffffffe000347947 */ /* 0x000fea000383ffff */
.L_x_247:
[----:B0-----:R0:W2:Y:S02]  /*10b80*/  SYNCS.PHASECHK.TRANS64.TRYWAIT P0, [R7+URZ+0x13220], R0 ;  /* 0x01322000070075a7 */ /* 0x0010a4000800017f */
[----:B--2---:R-:W-:Y:S05]  /*10b90*/  @!P0 NANOSLEEP.SYNCS 0x989680 ;  /* 0x009896800000895d */ /* 0x004fea0003900000 */
[----:B------:R-:W2:Y:S02]  /*10ba0*/  @!P0 SYNCS.PHASECHK.TRANS64 P0, [R7+URZ+0x13220], R0 ;  /* 0x01322000070085a7 */ /* 0x000ea4000800007f */
[----:B--2---:R-:W-:Y:S05]  /*10bb0*/  @!P0 BRA `(.L_x_247) ;  /* 0xfffffffc00f08947 */ /* 0x004fea000383ffff */
[----:B------:R-:W-:Y:S05]  /*10bc0*/  BRA `(.L_x_290) ;  /* 0xfffffff0000c7947 */ /* 0x000fea000383ffff */
.L_x_248:
[----:B------:R-:W2:Y:S01]  /*10bd0*/  S2R R2, SR_TID.X ;  /* 0x0000000000027919 */ /* 0x000ea20000002100 */
[----:B------:R-:W-:Y:S01]  /*10be0*/  BSSY B0, `(.L_x_291) ;  /* 0x000000a000007945 */ /* 0x000fe20003800000 */
[----:B------:R-:W-:Y:S02]  /*10bf0*/  IMAD.MOV.U32 R12, RZ, RZ, RZ ;  /* 0x000000ffff0c7224 */ /* 0x000fe400078e00ff */
[----:B------:R-:W-:Y:S02]  /*10c00*/  IMAD.MOV.U32 R11, RZ, RZ, 0x1f ;  /* 0x0000001fff0b7424 */ /* 0x000fe400078e00ff */
[----:B------:R-:W-:Y:S01]  /*10c10*/  IMAD.MOV.U32 R15, RZ, RZ, -0x1 ;  /* 0xffffffffff0f7424 */ /* 0x000fe200078e00ff */
[----:B--2---:R-:W-:-:S04]  /*10c20*/  SHF.R.U32.HI R2, RZ, 0x5, R2 ;  /* 0x00000005ff027819 */ /* 0x004fc80000011602 */
[----:B------:R-:W-:-:S05]  /*10c30*/  LOP3.LUT R2, R2, 0x3, RZ, 0xc0, !PT ;  /* 0x0000000302027812 */ /* 0x000fca00078ec0ff */
[----:B------:R-:W-:-:S07]  /*10c40*/  IMAD.MOV.U32 R13, RZ, RZ, R2 ;  /* 0x000000ffff0d7224 */ /* 0x000fce00078e0002 */
[----:B01----:R-:W-:Y:S05]  /*10c50*/  WARPSYNC.COLLECTIVE R15, `(.L_x_292) ;  /* 0x000000000f087348 */ /* 0x003fea0003c00000 */
[----:B------:R2:W3:Y:S02]  /*10c60*/  SHFL.IDX P6, R14, R13, R12, R11 ;  /* 0x0000000c0d0e7389 */ /* 0x0004e400000c000b */
[----:B0123--:R-:W-:Y:S01]  /*10c70*/  ENDCOLLECTIVE ;  /* 0x000000000000791b */ /* 0x00ffe20003800000 */
.L_x_292:
[----:B------:R-:W-:Y:S05]  /*10c80*/  BSYNC B0 ;  /* 0x0000000000007941 */ /* 0x000fea0003800000 */
.L_x_291:
[----:B------:R-:W-:Y:S05]  /*10c90*/  BRA `(.L_x_293) ;  /* 0xffffffec00f47947 */ /* 0x000fea000383ffff */
.L_x_251:
[----:B------:R-:W-:Y:S01]  /*10ca0*/  BSSY B1, `(.L_x_294) ;  /* 0x0000006000017945 */ /* 0x000fe20003800000 */
[----:B------:R-:W-:-:S07]  /*10cb0*/  IMAD.MOV.U32 R15, RZ, RZ, -0x1 ;  /* 0xffffffffff0f7424 */ /* 0x000fce00078e00ff */
[----:B01----:R-:W-:Y:S05]  /*10cc0*/  WARPSYNC.COLLECTIVE R15, `(.L_x_295) ;  /* 0x000000000f0c7348 */ /* 0x003fea0003c00000 */
[----:B------:R-:W-:Y:S02]  /*10cd0*/  ELECT P6, UR62, PT ;  /* 0x00000000003e782f */ /* 0x000fe400038c0000 */
[----:B------:R-:W-:Y:S01]  /*10ce0*/  MOV R14, UR62 ;  /* 0x0000003e000e7c02 */ /* 0x000fe20008000f00 */
[----:B01----:R-:W-:Y:S10]  /*10cf0*/  ENDCOLLECTIVE ;  /* 0x000000000000791b */ /* 0x003ff40003800000 */
.L_x_295:
[----:B------:R-:W-:Y:S05]  /*10d00*/  BSYNC B1 ;  /* 0x0000000000017941 */ /* 0x000fea0003800000 */
.L_x_294:
[----:B------:R-:W-:Y:S05]  /*10d10*/  BRA `(.L_x_296) ;  /* 0xffffffec00ec7947 */ /* 0x000fea000383ffff */
.L_x_253:
[----:B0-----:R0:W2:Y:S02]  /*10d20*/  SYNCS.PHASECHK.TRANS64.TRYWAIT P1, [R5+URZ], R4 ;  /* 0x00000004050075a7 */ /* 0x0010a4000802017f */
[----:B--2---:R-:W-:Y:S05]  /*10d30*/  @!P1 NANOSLEEP.SYNCS 0x989680 ;  /* 0x009896800000995d */ /* 0x004fea0003900000 */
[----:B------:R-:W2:Y:S02]  /*10d40*/  @!P1 SYNCS.PHASECHK.TRANS64 P1, [R5+URZ], R4 ;  /* 0x00000004050095a7 */ /* 0x000ea4000802007f */
[----:B--2---:R-:W-:Y:S05]  /*10d50*/  @!P1 BRA `(.L_x_253) ;  /* 0xfffffffc00f09947 */ /* 0x004fea000383ffff */
[----:B------:R-:W-:Y:S05]  /*10d60*/  BRA `(.L_x_297) ;  /* 0xfffffff000207947 */ /* 0x000fea000383ffff */
.L_x_254:
[----:B--2---:R2:W3:Y:S02]  /*10d70*/  SYNCS.PHASECHK.TRANS64.TRYWAIT P1, [R3+URZ], R0 ;  /* 0x00000000030075a7 */ /* 0x0044e4000802017f */
[----:B---3--:R-:W-:Y:S05]  /*10d80*/  @!P1 NANOSLEEP.SYNCS 0x989680 ;  /* 0x009896800000995d */ /* 0x008fea0003900000 */
[----:B------:R-:W3:Y:S02]  /*10d90*/  @!P1 SYNCS.PHASECHK.TRANS64 P1, [R3+URZ], R0 ;  /* 0x00000000030095a7 */ /* 0x000ee4000802007f */
[----:B---3--:R-:W-:Y:S05]  /*10da0*/  @!P1 BRA `(.L_x_254) ;  /* 0xfffffffc00f09947 */ /* 0x008fea000383ffff */
[----:B------:R-:W-:Y:S05]  /*10db0*/  BRA `(.L_x_298) ;  /* 0xfffffff000147947 */ /* 0x000fea000383ffff */
.L_x_256:
[----:B--2---:R2:W3:Y:S02]  /*10dc0*/  SYNCS.PHASECHK.TRANS64.TRYWAIT P1, [R3+URZ+0x13260], R4 ;  /* 0x01326004030075a7 */ /* 0x0044e4000802017f */
[----:B---3--:R-:W-:Y:S05]  /*10dd0*/  @!P1 NANOSLEEP.SYNCS 0x989680 ;  /* 0x009896800000995d */ /* 0x008fea0003900000 */
[----:B------:R-:W3:Y:S02]  /*10de0*/  @!P1 SYNCS.PHASECHK.TRANS64 P1, [R3+URZ+0x13260], R4 ;  /* 0x01326004030095a7 */ /* 0x000ee4000802007f */
[----:B---3--:R-:W-:Y:S05]  /*10df0*/  @!P1 BRA `(.L_x_256) ;  /* 0xfffffffc00f09947 */ /* 0x008fea000383ffff */
[----:B------:R-:W-:Y:S05]  /*10e00*/  BRA `(.L_x_299) ;  /* 0xfffffff000147947 */ /* 0x000fea000383ffff */
.L_x_258:
[----:B0-----:R0:W3:Y:S02]  /*10e10*/  SYNCS.PHASECHK.TRANS64.TRYWAIT P1, [R5+URZ+0x13260], R0 ;  /* 0x01326000050075a7 */ /* 0x0010e4000802017f */
[----:B---3--:R-:W-:Y:S05]  /*10e20*/  @!P1 NANOSLEEP.SYNCS 0x989680 ;  /* 0x009896800000995d */ /* 0x008fea0003900000 */
[----:B------:R-:W3:Y:S02]  /*10e30*/  @!P1 SYNCS.PHASECHK.TRANS64 P1, [R5+URZ+0x13260], R0 ;  /* 0x01326000050095a7 */ /* 0x000ee4000802007f */
[----:B---3--:R-:W-:Y:S05]  /*10e40*/  @!P1 BRA `(.L_x_258) ;  /* 0xfffffffc00f09947 */ /* 0x008fea000383ffff */
[----:B------:R-:W-:Y:S05]  /*10e50*/  BRA `(.L_x_300) ;  /* 0xfffffff000147947 */ /* 0x000fea000383ffff */
.L_x_260:
[----:B---3--:R3:W4:Y:S02]  /*10e60*/  SYNCS.PHASECHK.TRANS64.TRYWAIT P0, [R3+URZ+0x13280], R4 ;  /* 0x01328004030075a7 */ /* 0x008724000800017f */
[----:B----4-:R-:W-:Y:S05]  /*10e70*/  @!P0 NANOSLEEP.SYNCS 0x989680 ;  /* 0x009896800000895d */ /* 0x010fea0003900000 */
[----:B------:R-:W4:Y:S02]  /*10e80*/  @!P0 SYNCS.PHASECHK.TRANS64 P0, [R3+URZ+0x13280], R4 ;  /* 0x01328004030085a7 */ /* 0x000f24000800007f */
[----:B----4-:R-:W-:Y:S05]  /*10e90*/  @!P0 BRA `(.L_x_260) ;  /* 0xfffffffc00f08947 */ /* 0x010fea000383ffff */
[----:B------:R-:W-:Y:S05]  /*10ea0*/  BRA `(.L_x_261) ;  /* 0xfffffff000107947 */ /* 0x000fea000383ffff */
.L_x_301:
        /* <DEDUP_REMOVED lines=13> */
.L_x_2188:


//--------------------- .text._ZN7cutlass13device_kernelIN5flash11enable_sm90INS1_16FlashAttnFwdSm90INS1_25CollectiveMainloopFwdSm90ILi2EN4cute5tupleIJNS5_1CILi1EEES8_S8_EEENS6_IJNS7_ILi192EEENS7_ILi160EEENS7_ILi64EEEEEELi64ENS_12float_e4m3_tEfNS_4arch4Sm90ELb0ELb0ELb1ELb1ELb0ELb1ELb0ELb1ELb1ELb1ELb1ELb0EEENS1_21CollectiveEpilogueFwdINS6_IJSA_SC_SB_EEES9_NS_10bfloat16_tESG_Li384ELb1ELb1ELb1ELb1EEENS1_36VarlenDynamicPersistentTileSchedulerILi192ELi160ELi384ELi128ELb1ELb1ELb1ELb0ELb1ELb1EEEEEEEEEvNT_6ParamsE --------------------------
	.section	.text._ZN7cutlass13device_kernelIN5flash11enable_sm90INS1_16FlashAttnFwdSm90INS1_25CollectiveMainloopFwdSm90ILi2EN4cute5tupleIJNS5_1CILi1EEES8_S8_EEENS6_IJNS7_ILi192EEENS7_ILi160EEENS7_ILi64EEEEEELi64ENS_12float_e4m3_tEfNS_4arch4Sm90ELb0ELb0ELb1ELb1ELb0ELb1ELb0ELb1ELb1ELb1ELb1ELb0EEENS1_21CollectiveEpilogueFwdINS6_IJSA_SC_SB_EEES9_NS_10bfloat16_tESG_Li384ELb1ELb1ELb1ELb1EEENS1_36VarlenDynamicPersistentTileSchedulerILi192ELi160ELi384ELi128ELb1ELb1ELb1ELb0ELb1ELb1EEEEEEEEEvNT_6ParamsE,"ax",@progbits
	.align	128
.text._ZN7cutlass13device_kernelIN5flash11enable_sm90INS1_16FlashAttnFwdSm90INS1_25CollectiveMainloopFwdSm90ILi2EN4cute5tupleIJNS5_1CILi1EEES8_S8_EEENS6_IJNS7_ILi192EEENS7_ILi160EEENS7_ILi64EEEEEELi64ENS_12float_e4m3_tEfNS_4arch4Sm90ELb0ELb0ELb1ELb1ELb0ELb1ELb0ELb1ELb1ELb1ELb1ELb0EEENS1_21CollectiveEpilogueFwdINS6_IJSA_SC_SB_EEES9_NS_10bfloat16_tESG_Li384ELb1ELb1ELb1ELb1EEENS1_36VarlenDynamicPersistentTileSchedulerILi192ELi160ELi384ELi128ELb1ELb1ELb1ELb0ELb1ELb1EEEEEEEEEvNT_6ParamsE:
        .type           _ZN7cutlass13device_kernelIN5flash11enable_sm90INS1_16FlashAttnFwdSm90INS1_25CollectiveMainloopFwdSm90ILi2EN4cute5tupleIJNS5_1CILi1EEES8_S8_EEENS6_IJNS7_ILi192EEENS7_ILi160EEENS7_ILi64EEEEEELi64ENS_12float_e4m3_tEfNS_4arch4Sm90ELb0ELb0ELb1ELb1ELb0ELb1ELb0ELb1ELb1ELb1ELb1ELb0EEENS1_21CollectiveEpilogueFwdINS6_IJSA_SC_SB_EEES9_NS_10bfloat16_tESG_Li384ELb1ELb1ELb1ELb1EEENS1_36VarlenDynamicPersistentTileSchedulerILi192ELi160ELi384ELi128ELb1ELb1ELb1ELb0ELb1ELb1EEEEEEEEEvNT_6ParamsE,@function
        .size           _ZN7cutlass13device_kernelIN5flash11enable_sm90INS1_16FlashAttnFwdSm90INS1_25CollectiveMainloopFwdSm90ILi2EN4cute5tupleIJNS5_1CILi1EEES8_S8_EEENS6_IJNS7_ILi192EEENS7_ILi160EEENS7_ILi64EEEEEELi64ENS_12float_e4m3_tEfNS_4arch4Sm90ELb0ELb0ELb1ELb1ELb0ELb1ELb0ELb1ELb1ELb1ELb1ELb0EEENS1_21CollectiveEpilogueFwdINS6_IJSA_SC_SB_EEES9_NS_10bfloat16_tESG_Li384ELb1ELb1ELb1ELb1EEENS1_36VarlenDynamicPersistentTileSchedulerILi192ELi160ELi384ELi128ELb1ELb1ELb1ELb0ELb1ELb1EEEEEEEEEvNT_6ParamsE,(.L_x_2189 - _ZN7cutlass13device_kernelIN5flash11enable_sm90INS1_16FlashAttnFwdSm90INS1_25CollectiveMainloopFwdSm90ILi2EN4cute5tupleIJNS5_1CILi1EEES8_S8_EEENS6_IJNS7_ILi192EEENS7_ILi160EEENS7_ILi64EEEEEELi64ENS_12float_e4m3_tEfNS_4arch4Sm90ELb0ELb0ELb1ELb1ELb0ELb1ELb0ELb1ELb1ELb1ELb1ELb0EEENS1_21CollectiveEpilogueFwdINS6_IJSA_SC_SB_EEES9_NS_10bfloat16_tESG_Li384ELb1ELb1ELb1ELb1EEENS1_36VarlenDynamicPersistentTileSchedulerILi192ELi160ELi384ELi128ELb1ELb1ELb1ELb0ELb1ELb1EEEEEEEEEvNT_6ParamsE)
        .other          _ZN7cutlass13device_kernelIN5flash11enable_sm90INS1_16FlashAttnFwdSm90INS1_25CollectiveMainloopFwdSm90ILi2EN4cute5tupleIJNS5_1CILi1EEES8_S8_EEENS6_IJNS7_ILi192EEENS7_ILi160EEENS7_ILi64EEEEEELi64ENS_12float_e4m3_tEfNS_4arch4Sm90ELb0ELb0ELb1ELb1ELb0ELb1ELb0ELb1ELb1ELb1ELb1ELb0EEENS1_21CollectiveEpilogueFwdINS6_IJSA_SC_SB_EEES9_NS_10bfloat16_tESG_Li384ELb1ELb1ELb1ELb1EEENS1_36VarlenDynamicPersistentTileSchedulerILi192ELi160ELi384ELi128ELb1ELb1ELb1ELb0ELb1ELb1EEEEEEEEEvNT_6ParamsE,@"STO_CUDA_ENTRY STV_DEFAULT"
_ZN7cutlass13device_kernelIN5flash11enable_sm90INS1_16FlashAttnFwdSm90INS1_25CollectiveMainloopFwdSm90ILi2EN4cute5tupleIJNS5_1CILi1EEES8_S8_EEENS6_IJNS7_ILi192EEENS7_ILi160EEENS7_ILi64EEEEEELi64ENS_12float_e4m3_tEfNS_4arch4Sm90ELb0ELb0ELb1ELb1ELb0ELb1ELb0ELb1ELb1ELb1ELb1ELb0EEENS1_21CollectiveEpilogueFwdINS6_IJSA_SC_SB_EEES9_NS_10bfloat16_tESG_Li384ELb1ELb1ELb1ELb1EEENS1_36VarlenDynamicPersistentTileSchedulerILi192ELi160ELi384ELi128ELb1ELb1ELb1ELb0ELb1ELb1EEEEEEEEEvNT_6ParamsE:
[----:B------:R-:W0:Y:S02]  /*0000*/  LDC R1, c[0x0][0x28] ;  /* 0x00000a00ff017b82 */ /* 0x000e240000000800 */
[----:B0-----:R-:W-:Y:S01]  /*0010*/  VIADD R1, R1, 0xffffff68 ;  /* 0xffffff6801017836 */ /* 0x001fe20000000000 */
[----:B------:R-:W0:Y:S01]  /*0020*/  S2R R3, SR_TID.X ;  /* 0x0000000000037919 */ /* 0x000e220000002100 */
[----:B------:R-:W-:Y:S01]  /*0030*/  ELECT P0, URZ, PT ;  /* 0x00000000003f782f */ /* 0x000fe20003800000 */
[----:B------:R-:W-:Y:S01]  /*0040*/  BSSY B0, `(.L_x_302) ;  /* 0x0000013000007945 */ /* 0x000fe20003800000 */
[----:B0-----:R-:W-:-:S05]  /*0050*/  SHF.R.U32.HI R0, RZ, 0x5, R3 ;  /* 0x00000005ff007819 */ /* 0x001fca0000011603 */
[----:B------:R-:W0:Y:S02]  /*0060*/  SHFL.IDX PT, R2, R0, RZ, 0x1f ;  /* 0x00001fff00027589 */ /* 0x000e2400000e0000 */
[----:B0-----:R-:W-:-:S13]  /*0070*/  ISETP.EQ.AND P0, PT, R2, RZ, P0 ;  /* 0x000000ff0200720c */ /* 0x001fda0000702270 */
[----:B------:R-:W-:Y:S05]  /*0080*/  @!P0 BRA `(.L_x_303) ;  /* 0x0000000000388947 */ /* 0x000fea0003800000 */
[----:B------:R-:W-:Y:S02]  /*0090*/  ULDC.64 UR4, c[0x0][0x198] ;  /* 0x0000660000047ab9 */ /* 0x000fe40000000a00 */
[----:B------:R-:W-:Y:S02]  /*00a0*/  UIADD3 UR6, UP0, UR4, 0x370, URZ ;  /* 0x0000037004067890 */ /* 0x000fe4000ff1e03f */
[----:B------:R-:W-:Y:S02]  /*00b0*/  UIADD3 UR8, UP1, UR4, 0x470, URZ ;  /* 0x0000047004087890 */ /* 0x000fe4000ff3e03f */
[----:B------:R-:W-:Y:S02]  /*00c0*/  UIADD3 UR10, UP2, UR4, 0x570, URZ ;  /* 0x00000570040a7890 */ /* 0x000fe4000ff5e03f */
[----:B------:R-:W-:Y:S02]  /*00d0*/  UIADD3 UR4, UP3, UR4, 0x670, URZ ;  /* 0x0000067004047890 */ /* 0x000fe4000ff7e03f */
[----:B------:R-:W-:-:S02]  /*00e0*/  UIADD3.X UR7, URZ, UR5, URZ, UP0, !UPT ;  /* 0x000000053f077290 */ /* 0x000fc400087fe43f */
[----:B------:R-:W-:Y:S02]  /*00f0*/  UIADD3.X UR9, URZ, UR5, URZ, UP1, !UPT ;  /* 0x000000053f097290 */ /* 0x000fe40008ffe43f */
[----:B------:R-:W-:Y:S02]  /*0100*/  UIADD3.X UR11, URZ, UR5, URZ, UP2, !UPT ;  /* 0x000000053f0b7290 */ /* 0x000fe400097fe43f */
[----:B------:R-:W-:-:S03]  /*0110*/  UIADD3.X UR5, URZ, UR5, URZ, UP3, !UPT ;  /* 0x000000053f057290 */ /* 0x000fc60009ffe43f */
[----:B------:R0:W-:Y:S02]  /*0120*/  UTMACCTL.PF [UR6] ;  /* 0x00000000060079b9 */ /* 0x0001e40008040000 */
[----:B------:R0:W-:Y:S02]  /*0130*/  UTMACCTL.PF [UR8] ;  /* 0x00000000080079b9 */ /* 0x0001e40008040000 */
[----:B------:R0:W-:Y:S02]  /*0140*/  UTMACCTL.PF [UR10] ;  /* 0x000000000a0079b9 */ /* 0x0001e40008040000 */
[----:B------:R0:W-:Y:S02]  /*0150*/  UTMACCTL.PF [UR4] ;  /* 0x00000000040079b9 */ /* 0x0001e40008040000 */
[----:B0-----:R-:W-:Y:S01]  /*0160*/  NOP ;  /* 0x0000000000007918 */ /* 0x001fe20000000000 */
.L_x_303:
[----:B------:R-:W-:Y:S05]  /*0170*/  BSYNC B0 ;  /* 0x0000000000007941 */ /* 0x000fea0003800000 */
.L_x_302:
[----:B------:R-:W-:Y:S01]  /*0180*/  VOTEU.ANY UP0, P0 ;  /* 0x00000000003f7886 */ /* 0x000fe20000000100 */
[----:B------:R-:W0:Y:S01]  /*0190*/  SHFL.IDX PT, R2, R0, RZ, 0x1f ;  /* 0x00001fff00027589 */ /* 0x000e2200000e0000 */
[----:B------:R-:W-:Y:S01]  /*01a0*/  UMOV UR4, 0x80 ;  /* 0x0000008000047882 */ /* 0x000fe20000000000 */
[----:B------:R-:W-:Y:S01]  /*01b0*/  UMOV UR7, 0x180 ;  /* 0x0000018000077882 */ /* 0x000fe20000000000 */
[----:B------:R-:W-:Y:S01]  /*01c0*/  SHF.R.U32.HI R3, RZ, 0x7, R3 ;  /* 0x00000007ff037819 */ /* 0x000fe20000011603 */
[----:B------:R-:W1:Y:S01]  /*01d0*/  @UP0 S2UR UR8, SR_CgaCtaId ;  /* 0x00000000000809c3 */ /* 0x000e620000008800 */
[----:B------:R-:W-:Y:S01]  /*01e0*/  @UP0 UMOV UR6, 0x400 ;  /* 0x0000040000060882 */ /* 0x000fe20000000000 */
[----:B------:R-:W-:-:S04]  /*01f0*/  @UP0 UIADD3 UR4, -UR4, 0x100000, URZ ;  /* 0x0010000004040890 */ /* 0x000fc8000fffe13f */
[----:B------:R-:W-:Y:S02]  /*0200*/  @UP0 USHF.L.U32 UR5, UR4, 0xb, URZ ;  /* 0x0000000b04050899 */ /* 0x000fe4000800063f */
[----:B------:R-:W-:Y:S01]  /*0210*/  @UP0 USHF.L.U32 UR4, UR4, 0x1, URZ ;  /* 0x0000000104040899 */ /* 0x000fe2000800063f */
[----:B------:R-:W-:Y:S01]  /*0220*/  VOTEU.ANY UP1, P0 ;  /* 0x00000000003f7886 */ /* 0x000fe20000020100 */
[----:B0-----:R-:W-:Y:S02]  /*0230*/  ISETP.NE.AND P1, PT, R2, RZ, PT ;  /* 0x000000ff0200720c */ /* 0x001fe40003f25270 */
[----:B------:R0:W2:Y:S01]  /*0240*/  SHFL.IDX PT, R2, R3, RZ, 0x1f ;  /* 0x00001fff03027589 */ /* 0x0000a200000e0000 */
[----:B-1----:R-:W-:Y:S02]  /*0250*/  @UP0 ULEA UR8, UR8, UR6, 0x18 ;  /* 0x0000000608080291 */ /* 0x002fe4000f8ec03f */
[----:B------:R-:W-:-:S04]  /*0260*/  @UP0 UIADD3 UR6, -UR7, 0x100000, URZ ;  /* 0x0010000007060890 */ /* 0x000fc8000fffe13f */
[----:B------:R-:W-:Y:S02]  /*0270*/  @UP0 USHF.L.U32 UR7, UR6, 0xb, URZ ;  /* 0x0000000b06070899 */ /* 0x000fe4000800063f */
[----:B------:R-:W-:Y:S01]  /*0280*/  @UP0 USHF.L.U32 UR6, UR6, 0x1, URZ ;  /* 0x0000000106060899 */ /* 0x000fe2000800063f */
[----:B------:R-:W-:Y:S01]  /*0290*/  VOTEU.ANY UP0, P0 ;  /* 0x00000000003f7886 */ /* 0x000fe20000000100 */
[----:B------:R-:W1:Y:S04]  /*02a0*/  FENCE.VIEW.ASYNC.S ;  /* 0x00000000000073c6 */ /* 0x000e680000000000 */
[----:B-1----:R0:W1:Y:S06]  /*02b0*/  @UP0 SYNCS.EXCH.64 URZ, [UR8+0x13200], UR4 ;  /* 0x01320004083f05b2 */ /* 0x00206c0008000100 */
[----:B------:R0:W3:Y:S02]  /*02c0*/  @UP1 SYNCS.EXCH.64 URZ, [UR8+0x13220], UR6 ;  /* 0x01322006083f15b2 */ /* 0x0000e40008000100 */
[----:B0-----:R-:W-:Y:S05]  /*02d0*/  @P1 BRA `(.L_x_304) ;  /* 0x0000000000481947 */ /* 0x001fea0003800000 */
[----:B------:R-:W0:Y:S01]  /*02e0*/  S2UR UR5, SR_CgaCtaId ;  /* 0x00000000000579c3 */ /* 0x000e220000008800 */
        /* <DEDUP_REMOVED lines=15> */
[----:B------:R0:W0:Y:S01]  /*03e0*/  SYNCS.EXCH.64 URZ, [UR8+0x13248], UR6 ;  /* 0x01324806083f75b2 */ /* 0x0000220008000100 */
[----:B------:R-:W-:Y:S01]  /*03f0*/  NOP ;  /* 0x0000000000007918 */ /* 0x000fe20000000000 */
.L_x_304:
[----:B------:R-:W5:Y:S01]  /*0400*/  SHFL.IDX PT, R3, R0, RZ, 0x1f ;  /* 0x00001fff00037589 */ /* 0x000f6200000e0000 */
[----:B------:R-:W-:Y:S01]  /*0410*/  NOP ;  /* 0x0000000000007918 */ /* 0x000fe20000000000 */
[----:B-----5:R-:W-:-:S13]  /*0420*/  ISETP.NE.AND P0, PT, R3, RZ, PT ;  /* 0x000000ff0300720c */ /* 0x020fda0003f05270 */
        /* <DEDUP_REMOVED lines=17> */
[----:B------:R0:W0:Y:S01]  /*0540*/  SYNCS.EXCH.64 URZ, [UR8+0x13268], UR6 ;  /* 0x01326806083f75b2 */ /* 0x0000220008000100 */
[----:B------:R-:W-:Y:S01]  /*0550*/  NOP ;  /* 0x0000000000007918 */ /* 0x000fe20000000000 */
.L_x_305:
[----:B------:R-:W5:Y:S01]  /*0560*/  SHFL.IDX PT, R3, R0, RZ, 0x1f ;  /* 0x00001fff00037589 */ /* 0x000f6200000e0000 */
[----:B------:R-:W-:Y:S01]  /*0570*/  NOP ;  /* 0x0000000000007918 */ /* 0x000fe20000000000 */
[----:B-----5:R-:W-:-:S13]  /*0580*/  ISETP.NE.AND P0, PT, R3, RZ, PT ;  /* 0x000000ff0300720c */ /* 0x020fda0003f05270 */
        /* <DEDUP_REMOVED lines=13> */
[----:B------:R0:W0:Y:S01]  /*0660*/  SYNCS.EXCH.64 URZ, [UR6+0x13288], UR4 ;  /* 0x01328804063f75b2 */ /* 0x0000220008000100 */
[----:B------:R-:W-:Y:S01]  /*0670*/  NOP ;  /* 0x0000000000007918 */ /* 0x000fe20000000000 */
.L_x_306:
        /* <DEDUP_REMOVED lines=22> */
.L_x_307:
        /* <DEDUP_REMOVED lines=22> */
.L_x_308:
[----:B--2---:R-:W-:Y:S01]  /*0940*/  ISETP.NE.AND P0, PT, R2, RZ, PT ;  /* 0x000000ff0200720c */ /* 0x004fe20003f05270 */
[----:B------:R-:W-:Y:S01]  /*0950*/  IMAD.MOV.U32 R2, RZ, RZ, 0x1 ;  /* 0x00000001ff027424 */ /* 0x000fe200078e00ff */
[----:B------:R-:W-:Y:S01]  /*0960*/  NOP ;  /* 0x0000000000007918 */ /* 0x000fe20000000000 */
[----:B------:R-:W-:Y:S01]  /*0970*/  ULDC.64 UR40, c[0x0][0x208] ;  /* 0x0000820000287ab9 */ /* 0x000fe20000000a00 */
[----:B------:R-:W-:Y:S02]  /*0980*/  BSSY B8, `(.L_x_309) ;  /* 0x0001704000087945 */ /* 0x000fe40003800000 */
[----:B------:R-:W-:-:S05]  /*0990*/  SEL R2, R2, 0x2, !P0 ;  /* 0x0000000202027807 */ /* 0x000fca0004000000 */
[----:B------:R2:W-:Y:S01]  /*09a0*/  STL [R1+0x38], R2 ;  /* 0x0000380201007387 */ /* 0x0005e20000100800 */
[----:B01-34-:R-:W-:Y:S06]  /*09b0*/  BAR.SYNC.DEFER_BLOCKING 0x0 ;  /* 0x0000000000007b1d */ /* 0x01bfec0000010000 */
[----:B------:R-:W-:Y:S05]  /*09c0*/  @!P0 BRA `(.L_x_310) ;  /* 0x0000010c00a08947 */ /* 0x000fea0003800000 */
.L_x_311:
[----:B------:R-:W-:-:S08]  /*09d0*/  NOP ;  /* 0x0000000000007918 */ /* 0x000fd00000000000 */
[----:B------:R-:W0:Y:S02]  /*09e0*/  USETMAXREG.TRY_ALLOC.CTAPOOL UP0, 0xa0 ;  /* 0x000000a0000079c8 */ /* 0x000e240008000600 */
[----:B0-----:R-:W-:-:S13]  /*09f0*/  PLOP3.LUT P0, PT, PT, PT, UP0, 0x80, 0x0 ;  /* 0x000000000000781c */ /* 0x001fda0003f0f008 */
[----:B------:R-:W-:Y:S05]  /*0a00*/  @!P0 BRA `(.L_x_311) ;  /* 0xfffffffc00f08947 */ /* 0x000fea000383ffff */
[----:B------:R-:W0:Y:S08]  /*0a10*/  S2UR UR4, SR_CgaCtaId ;  /* 0x00000000000479c3 */ /* 0x000e300000008800 */
[----:B------:R-:W-:Y:S06]  /*0a20*/  BAR.ARV 0x8, 0x200 ;  /* 0x0208000000007b1d */ /* 0x000fec0000002000 */
[----:B------:R-:W-:-:S02]  /*0a30*/  MOV R16, 0x400 ;  /* 0x0000040000107802 */ /* 0x000fc40000000f00 */
[----:B------:R-:W-:Y:S01]  /*0a40*/  BAR.SYNC.DEFER_BLOCKING 0x5, 0x200 ;  /* 0x0148000000007b1d */ /* 0x000fe20000010000 */
[----:B0-----:R-:W-:-:S05]  /*0a50*/  IMAD.U32 R0, RZ, RZ, UR4 ;  /* 0x00000004ff007e24 */ /* 0x001fca000f8e00ff */
[----:B------:R-:W-:Y:S01]  /*0a60*/  ULDC UR4, c[0x0][0xc3c] ;  /* 0x00030f0000047ab9 */ /* 0x000fe20000000800 */
[----:B------:R-:W-:Y:S01]  /*0a70*/  LEA R16, R0, R16, 0x18 ;  /* 0x0000001000107211 */ /* 0x000fe200078ec0ff */
[----:B------:R-:W-:Y:S04]  /*0a80*/  STL [R1+0x20], R0 ;  /* 0x0000200001007387 */ /* 0x000fe80000100800 */
[----:B------:R-:W0:Y:S01]  /*0a90*/  LDS.128 R24, [R16+0x132d0] ;  /* 0x0132d00010187984 */ /* 0x000e220000000c00 */
[----:B------:R-:W-:Y:S06]  /*0aa0*/  BAR.ARV 0x4, 0x200 ;  /* 0x0108000000007b1d */ /* 0x000fec0000002000 */
[----:B0-----:R-:W-:-:S13]  /*0ab0*/  ISETP.GE.AND P0, PT, R27, UR4, PT ;  /* 0x000000041b007c0c */ /* 0x001fda000bf06270 */
[----:B------:R-:W-:Y:S05]  /*0ac0*/  @P0 BRA `(.L_x_312) ;  /* 0x0000016c00bc0947 */ /* 0x000fea0003800000 */
[----:B------:R-:W3:Y:S01]  /*0ad0*/  LDL R17, [R1+0x38] ;  /* 0x0000380001117983 */ /* 0x000ee20000100800 */
[----:B------:R-:W0:Y:S02]  /*0ae0*/  S2R R0, SR_TID.X ;  /* 0x0000000000007919 */ /* 0x000e240000002100 */
[----:B0-----:R-:W-:-:S05]  /*0af0*/  VIADD R15, R0, 0xffffff80 ;  /* 0xffffff80000f7836 */ /* 0x001fca0000000000 */
[----:B------:R-:W-:Y:S02]  /*0b00*/  SHF.R.S32.HI R0, RZ, 0x1f, R15 ;  /* 0x0000001fff007819 */ /* 0x000fe4000001140f */
[-C--:B------:R-:W-:Y:S02]  /*0b10*/  LEA.HI R4, R15, R15.reuse, RZ, 0x1 ;  /* 0x0000000f0f047211 */ /* 0x080fe400078f08ff */
[CC--:B--2---:R-:W-:Y:S02]  /*0b20*/  LEA.HI R2, R0.reuse, R15.reuse, RZ, 0x7 ;  /* 0x0000000f00027211 */ /* 0x0c4fe400078f38ff */
[CC--:B------:R-:W-:Y:S02]  /*0b30*/  LEA.HI R3, R0.reuse, R15.reuse, RZ, 0x5 ;  /* 0x0000000f00037211 */ /* 0x0c0fe400078f28ff */
[----:B------:R-:W-:Y:S02]  /*0b40*/  LEA.HI R5, R0, R15, RZ, 0x4 ;  /* 0x0000000f00057211 */ /* 0x000fe400078f20ff */
[----:B------:R-:W-:-:S02]  /*0b50*/  SHF.R.S32.HI R23, RZ, 0x1, R4 ;  /* 0x00000001ff177819 */ /* 0x000fc40000011404 */
[----:B------:R-:W-:Y:S01]  /*0b60*/  LOP3.LUT R10, R2, 0xffffff80, RZ, 0xc0, !PT ;  /* 0xffffff80020a7812 */ /* 0x000fe200078ec0ff */
[----:B------:R-:W-:Y:S01]  /*0b70*/  IMAD.SHL.U32 R6, R3, 0x20, RZ ;  /* 0x0000002003067824 */ /* 0x000fe200078e00ff */
[----:B------:R-:W-:Y:S02]  /*0b80*/  LOP3.LUT R8, R5, 0x3fffff0, RZ, 0xc0, !PT ;  /* 0x03fffff005087812 */ /* 0x000fe400078ec0ff */
[----:B------:R-:W-:Y:S01]  /*0b90*/  LEA.HI R3, R4, R23, RZ, 0x1 ;  /* 0x0000001704037211 */ /* 0x000fe200078f08ff */
[C---:B------:R-:W-:Y:S01]  /*0ba0*/  IMAD.IADD R14, R15.reuse, 0x1, -R10 ;  /* 0x000000010f0e7824 */ /* 0x040fe200078e0a0a */
[----:B------:R-:W-:Y:S02]  /*0bb0*/  SHF.R.S32.HI R7, RZ, 0x4, R5 ;  /* 0x00000004ff077819 */ /* 0x000fe40000011405 */
[----:B------:R-:W-:Y:S01]  /*0bc0*/  LOP3.LUT R9, R6, 0xfffffc00, RZ, 0xc0, !PT ;  /* 0xfffffc0006097812 */ /* 0x000fe200078ec0ff */
[----:B------:R-:W-:Y:S01]  /*0bd0*/  IMAD.IADD R8, R15, 0x1, -R8 ;  /* 0x000000010f087824 */ /* 0x000fe200078e0a08 */
[----:B------:R-:W-:-:S02]  /*0be0*/  LOP3.LUT R6, R3, 0x3fffffe, RZ, 0xc0, !PT ;  /* 0x03fffffe03067812 */ /* 0x000fc400078ec0ff */
[----:B------:R-:W-:Y:S02]  /*0bf0*/  LEA.HI R5, R5, R7, RZ, 0x1 ;  /* 0x0000000705057211 */ /* 0x000fe400078f08ff */
[----:B------:R-:W-:Y:S01]  /*0c00*/  SHF.R.S32.HI R11, RZ, 0x1f, R14 ;  /* 0x0000001fff0b7819 */ /* 0x000fe2000001140e */
[----:B------:R-:W-:Y:S01]  /*0c10*/  IMAD.IADD R6, R23, 0x1, -R6 ;  /* 0x0000000117067824 */ /* 0x000fe200078e0a06 */
[----:B------:R-:W-:Y:S01]  /*0c20*/  LOP3.LUT R10, R5, 0x1ffffffe, RZ, 0xc0, !PT ;  /* 0x1ffffffe050a7812 */ /* 0x000fe200078ec0ff */
[----:B------:R-:W-:Y:S01]  /*0c30*/  IMAD R9, R8, 0x40, R9 ;  /* 0x0000004008097824 */ /* 0x000fe200078e0209 */
[----:B------:R-:W-:Y:S01]  /*0c40*/  LEA.HI R8, R11, R14, RZ, 0x2 ;  /* 0x0000000e0b087211 */ /* 0x000fe200078f10ff */
[C---:B------:R-:W-:Y:S01]  /*0c50*/  IMAD R13, R7.reuse, 0x8, R6 ;  /* 0x00000008070d7824 */ /* 0x040fe200078e0206 */
[----:B------:R-:W-:Y:S02]  /*0c60*/  IADD3 R10, R7, -R10, RZ ;  /* 0x8000000a070a7210 */ /* 0x000fe40007ffe0ff */
[----:B------:R-:W-:-:S02]  /*0c70*/  LEA.HI R3, R0, R15, RZ, 0x2 ;  /* 0x0000000f00037211 */ /* 0x000fc400078f10ff */
[--C-:B------:R-:W-:Y:S02]  /*0c80*/  SHF.R.S32.HI R6, RZ, 0x2, R8.reuse ;  /* 0x00000002ff067819 */ /* 0x100fe40000011408 */
[----:B------:R-:W-:Y:S02]  /*0c90*/  SHF.R.S32.HI R7, RZ, 0x1f, R8 ;  /* 0x0000001fff077819 */ /* 0x000fe40000011408 */
[----:B------:R-:W-:Y:S02]  /*0ca0*/  SHF.R.S32.HI R18, RZ, 0x7, R2 ;  /* 0x00000007ff127819 */ /* 0x000fe40000011402 */
[--C-:B------:R-:W-:Y:S02]  /*0cb0*/  SHF.R.S32.HI R2, RZ, 0x2, R3.reuse ;  /* 0x00000002ff027819 */ /* 0x100fe40000011403 */
[----:B------:R-:W-:Y:S02]  /*0cc0*/  SHF.R.S32.HI R5, RZ, 0x1f, R3 ;  /* 0x0000001fff057819 */ /* 0x000fe40000011403 */
[----:B------:R-:W-:-:S02]  /*0cd0*/  LEA.HI R7, R7, R6, RZ, 0x3 ;  /* 0x0000000607077211 */ /* 0x000fc400078f18ff */
[----:B------:R-:W-:Y:S01]  /*0ce0*/  LOP3.LUT R12, R3, 0xfffffffc, RZ, 0xc0, !PT ;  /* 0xfffffffc030c7812 */ /* 0x000fe200078ec0ff */
[----:B------:R-:W-:Y:S01]  /*0cf0*/  IMAD.HI R3, R18, 0x55555556, RZ ;  /* 0x5555555612037827 */ /* 0x000fe200078e02ff */
[----:B------:R-:W-:Y:S02]  /*0d00*/  LEA.HI R5, R5, R2, RZ, 0x2 ;  /* 0x0000000205057211 */ /* 0x000fe400078f10ff */
[----:B------:R-:W-:Y:S02]  /*0d10*/  LOP3.LUT R7, R7, 0xfffffff8, RZ, 0xc0, !PT ;  /* 0xfffffff807077812 */ /* 0x000fe400078ec0ff */
[----:B------:R-:W-:Y:S02]  /*0d20*/  LEA.HI R11, R11, R14, RZ, 0x5 ;  /* 0x0000000e0b0b7211 */ /* 0x000fe400078f28ff */
[----:B------:R-:W-:Y:S02]  /*0d30*/  LEA.HI R3, R3, R3, RZ, 0x1 ;  /* 0x0000000303037211 */ /* 0x000fe400078f08ff */
[----:B------:R-:W-:Y:S01]  /*0d40*/  LOP3.LUT R5, R5, 0xfffffffc, RZ, 0xc0, !PT ;  /* 0xfffffffc05057812 */ /* 0x000fe200078ec0ff */
[----:B------:R-:W-:Y:S01]  /*0d50*/  IMAD.IADD R6, R6, 0x1, -R7 ;  /* 0x0000000106067824 */ /* 0x000fe200078e0a07 */
[----:B------:R-:W-:Y:S01]  /*0d60*/  SHF.R.S32.HI R11, RZ, 0x5, R11 ;  /* 0x00000005ff0b7819 */ /* 0x000fe2000001140b */
[----:B------:R-:W-:-:S02]  /*0d70*/  IMAD R3, R3, -0x3, R18 ;  /* 0xfffffffd03037824 */ /* 0x000fc400078e0212 */
[----:B------:R-:W-:Y:S02]  /*0d80*/  IMAD.IADD R18, R2, 0x1, -R5 ;  /* 0x0000000102127824 */ /* 0x000fe400078e0a05 */
[----:B------:R-:W-:Y:S02]  /*0d90*/  IMAD R6, R11, 0x10, R6 ;  /* 0x000000100b067824 */ /* 0x000fe400078e0206 */
[----:B------:R-:W-:Y:S01]  /*0da0*/  IMAD R2, R10, 0x8, R9 ;  /* 0x000000080a027824 */ /* 0x000fe200078e0209 */
[----:B------:R-:W-:Y:S01]  /*0db0*/  LOP3.LUT R4, R4, 0xfffffffe, RZ, 0xc0, !PT ;  /* 0xfffffffe04047812 */ /* 0x000fe200078ec0ff */
[----:B------:R-:W-:-:S03]  /*0dc0*/  IMAD R5, R3, 0x40, R6 ;  /* 0x0000004003057824 */ /* 0x000fc600078e0206 */
[----:B------:R3:W-:Y:S01]  /*0dd0*/  STL [R1+0x90], R2 ;  /* 0x0000900201007387 */ /* 0x0007e20000100800 */
[----:B------:R-:W-:Y:S01]  /*0de0*/  LEA.HI R0, R0, R15, RZ, 0x3 ;  /* 0x0000000f00007211 */ /* 0x000fe200078f18ff */
[----:B------:R-:W-:Y:S02]  /*0df0*/  IMAD.IADD R4, R15, 0x1, -R4 ;  /* 0x000000010f047824 */ /* 0x000fe400078e0a04 */
[----:B------:R-:W-:Y:S01]  /*0e00*/  STL [R1+0x70], R18 ;  /* 0x0000701201007387 */ /* 0x000fe20000100800 */
[----:B------:R-:W-:-:S03]  /*0e10*/  SHF.R.S32.HI R6, RZ, 0x3, R0 ;  /* 0x00000003ff067819 */ /* 0x000fc60000011400 */
[----:B------:R-:W-:Y:S04]  /*0e20*/  STL [R1+0x88], R5 ;  /* 0x0000880501007387 */ /* 0x000fe80000100800 */
[----:B------:R-:W-:Y:S01]  /*0e30*/  STL [R1+0x48], RZ ;  /* 0x000048ff01007387 */ /* 0x000fe20000100800 */
[----:B------:R-:W-:Y:S01]  /*0e40*/  IMAD.SHL.U32 R156, R4, 0x8, RZ ;  /* 0x00000008049c7824 */ /* 0x000fe200078e00ff */
[----:B------:R-:W-:Y:S02]  /*0e50*/  LOP3.LUT R8, R8, 0x7ffffffc, RZ, 0xc0, !PT ;  /* 0x7ffffffc08087812 */ /* 0x000fe400078ec0ff */
[----:B------:R-:W-:-:S03]  /*0e60*/  SHF.R.S32.HI R3, RZ, 0x1f, R23 ;  /* 0x0000001fff037819 */ /* 0x000fc60000011417 */
[----:B------:R-:W-:-:S04]  /*0e70*/  IMAD.IADD R8, R14, 0x1, -R8 ;  /* 0x000000010e087824 */ /* 0x000fc800078e0a08 */
[----:B------:R-:W-:Y:S02]  /*0e80*/  IMAD.SHL.U32 R10, R8, 0x2, RZ ;  /* 0x00000002080a7824 */ /* 0x000fe400078e00ff */
[----:B------:R-:W-:Y:S02]  /*0e90*/  IMAD.SHL.U32 R9, R13, 0x40, RZ ;  /* 0x000000400d097824 */ /* 0x000fe400078e00ff */
[----:B------:R-:W-:Y:S02]  /*0ea0*/  IMAD.IADD R12, R15, 0x1, -R12 ;  /* 0x000000010f0c7824 */ /* 0x000fe400078e0a0c */
[----:B------:R-:W-:-:S03]  /*0eb0*/  VIADD R8, R10, 0x20 ;  /* 0x000000200a087836 */ /* 0x000fc60000000000 */
[----:B------:R-:W-:-:S04]  /*0ec0*/  LEA.HI R7, R12, R12, RZ, 0x1 ;  /* 0x0000000c0c077211 */ /* 0x000fc800078f08ff */
[----:B------:R-:W-:-:S05]  /*0ed0*/  LOP3.LUT R7, R7, 0x1ffffffe, RZ, 0xc0, !PT ;  /* 0x1ffffffe07077812 */ /* 0x000fca00078ec0ff */
[----:B------:R-:W-:Y:S01]  /*0ee0*/  IMAD.IADD R7, R12, 0x1, -R7 ;  /* 0x000000010c077824 */ /* 0x000fe200078e0a07 */
[----:B---3--:R-:W-:-:S05]  /*0ef0*/  LOP3.LUT R2, R17, 0x1, RZ, 0xfc, !PT ;  /* 0x0000000111027812 */ /* 0x008fca00078efcff */
[----:B------:R0:W-:Y:S02]  /*0f00*/  STL [R1+0x8], R2 ;  /* 0x0000080201007387 */ /* 0x0001e40000100800 */
[----:B0-----:R-:W-:Y:S02]  /*0f10*/  LOP3.LUT R2, R0, 0xfffffff8, RZ, 0xc0, !PT ;  /* 0xfffffff800027812 */ /* 0x001fe400078ec0ff */
[----:B------:R-:W-:Y:S01]  /*0f20*/  SHF.L.U32 R0, R18, 0x7, RZ ;  /* 0x0000000712007819 */ /* 0x000fe200000006ff */
[----:B------:R-:W-:Y:S01]  /*0f30*/  STL [R1+0xc], RZ ;  /* 0x00000cff01007387 */ /* 0x000fe20000100800 */
[----:B------:R-:W-:Y:S02]  /*0f40*/  IMAD.SHL.U32 R18, R4, 0x10, RZ ;  /* 0x0000001004127824 */ /* 0x000fe400078e00ff */
[----:B------:R-:W-:Y:S01]  /*0f50*/  LOP3.LUT R6, R0, 0x180, RZ, 0xc0, !PT ;  /* 0x0000018000067812 */ /* 0x000fe200078ec0ff */
[----:B------:R-:W-:Y:S01]  /*0f60*/  VIADD R0, R156, 0x10 ;  /* 0x000000109c007836 */ /* 0x000fe20000000000 */
[----:B------:R-:W-:Y:S01]  /*0f70*/  STL [R1+0x4], RZ ;  /* 0x000004ff01007387 */ /* 0x000fe20000100800 */
[----:B------:R-:W-:Y:S01]  /*0f80*/  IMAD.IADD R2, R15, 0x1, -R2 ;  /* 0x000000010f027824 */ /* 0x000fe200078e0a02 */
[----:B------:R-:W-:-:S02]  /*0f90*/  SHF.R.U32.HI R3, RZ, 0x3, R6 ;  /* 0x00000003ff037819 */ /* 0x000fc40000011606 */
[----:B------:R-:W-:Y:S01]  /*0fa0*/  STL [R1], RZ ;  /* 0x000000ff01007387 */ /* 0x000fe20000100800 */
[----:B------:R-:W-:-:S03]  /*0fb0*/  LOP3.LUT R2, R6, 0x30, R18, 0xf8, !PT ;  /* 0x0000003006027812 */ /* 0x000fc600078ef812 */
[----:B------:R-:W-:Y:S04]  /*0fc0*/  STL [R1+0x28], R6 ;  /* 0x0000280601007387 */ /* 0x000fe80000100800 */
[----:B------:R0:W-:Y:S04]  /*0fd0*/  STL [R1+0x10], R0 ;  /* 0x0000100001007387 */ /* 0x0001e80000100800 */
[----:B------:R1:W-:Y:S01]  /*0fe0*/  STL [R1+0x2c], R3 ;  /* 0x00002c0301007387 */ /* 0x0003e20000100800 */
[----:B0-----:R-:W-:-:S04]  /*0ff0*/  LOP3.LUT R0, R6, 0x10, R18, 0xf8, !PT ;  /* 0x0000001006007812 */ /* 0x001fc800078ef812 */
[-C--:B------:R-:W-:Y:S02]  /*1000*/  LOP3.LUT R0, R0, R3.reuse, RZ, 0x3c, !PT ;  /* 0x0000000300007212 */ /* 0x080fe400078e3cff */
[----:B-1----:R-:W-:Y:S01]  /*1010*/  LOP3.LUT R3, R2, R3, RZ, 0x3c, !PT ;  /* 0x0000000302037212 */ /* 0x002fe200078e3cff */
[C---:B------:R-:W-:Y:S01]  /*1020*/  VIADD R2, R10.reuse, 0x18 ;  /* 0x000000180a027836 */ /* 0x040fe20000000000 */
[----:B------:R-:W-:Y:S01]  /*1030*/  STL [R1+0x54], R10 ;  /* 0x0000540a01007387 */ /* 0x000fe20000100800 */
[C---:B------:R-:W-:Y:S01]  /*1040*/  IADD3 R6, R10.reuse, 0x28, RZ ;  /* 0x000000280a067810 */ /* 0x040fe20007ffe0ff */
[C---:B------:R-:W-:Y:S02]  /*1050*/  VIADD R4, R10.reuse, 0x30 ;  /* 0x000000300a047836 */ /* 0x040fe40000000000 */
[----:B------:R-:W-:Y:S04]  /*1060*/  STL [R1+0x30], R9 ;  /* 0x0000300901007387 */ /* 0x000fe80000100800 */
[----:B------:R0:W-:Y:S04]  /*1070*/  STL [R1+0x5c], R2 ;  /* 0x00005c0201007387 */ /* 0x0001e80000100800 */
[----:B------:R-:W-:Y:S01]  /*1080*/  STL [R1+0x6c], R8 ;  /* 0x00006c0801007387 */ /* 0x000fe20000100800 */
[----:B0-----:R-:W-:-:S02]  /*1090*/  VIADD R2, R10, 0x38 ;  /* 0x000000380a027836 */ /* 0x001fc40000000000 */
[----:B------:R-:W-:Y:S01]  /*10a0*/  IMAD.IADD R10, R9, 0x1, R0 ;  /* 0x00000001090a7824 */ /* 0x000fe200078e0200 */
[----:B------:R-:W-:Y:S01]  /*10b0*/  IADD3 R0, R16, R9, R3 ;  /* 0x0000000910007210 */ /* 0x000fe20007ffe003 */
[----:B------:R-:W-:Y:S01]  /*10c0*/  STL [R1+0x68], R6 ;  /* 0x0000680601007387 */ /* 0x000fe20000100800 */
[----:B------:R-:W-:-:S03]  /*10d0*/  SHF.R.S32.HI R3, RZ, 0x1f, R8 ;  /* 0x0000001fff037819 */ /* 0x000fc60000011408 */
[----:B------:R-:W-:Y:S04]  /*10e0*/  STL [R1+0x14], R10 ;  /* 0x0000140a01007387 */ /* 0x000fe80000100800 */
[----:B------:R-:W-:Y:S04]  /*10f0*/  STL [R1+0x64], R4 ;  /* 0x0000640401007387 */ /* 0x000fe80000100800 */
[----:B------:R0:W-:Y:S04]  /*1100*/  STL [R1+0x84], R0 ;  /* 0x0000840001007387 */ /* 0x0001e80000100800 */
[----:B------:R1:W-:Y:S01]  /*1110*/  STL [R1+0x60], R2 ;  /* 0x0000600201007387 */ /* 0x0003e20000100800 */
[----:B0-----:R-:W-:-:S03]  /*1120*/  SHF.R.S32.HI R0, RZ, 0x1f, R6 ;  /* 0x0000001fff007819 */ /* 0x001fc60000011406 */
[----:B------:R0:W-:Y:S04]  /*1130*/  STL [R1+0x80], R3 ;  /* 0x0000800301007387 */ /* 0x0001e80000100800 */
[----:B------:R2:W-:Y:S01]  /*1140*/  STL [R1+0x7c], R0 ;  /* 0x00007c0001007387 */ /* 0x0005e20000100800 */
[----:B-1----:R-:W-:Y:S02]  /*1150*/  SHF.R.S32.HI R2, RZ, 0x1f, R2 ;  /* 0x0000001fff027819 */ /* 0x002fe40000011402 */
[----:B0-----:R-:W-:Y:S01]  /*1160*/  SHF.R.S32.HI R3, RZ, 0x1f, R4 ;  /* 0x0000001fff037819 */ /* 0x001fe20000011404 */
[----:B--2---:R-:W-:-:S04]  /*1170*/  IMAD R0, R7, 0x8, R5 ;  /* 0x0000000807007824 */ /* 0x004fc800078e0205 */
[----:B------:R0:W-:Y:S04]  /*1180*/  STL [R1+0x78], R3 ;  /* 0x0000780301007387 */ /* 0x0001e80000100800 */
[----:B------:R0:W-:Y:S04]  /*1190*/  STL [R1+0x8c], R0 ;  /* 0x00008c0001007387 */ /* 0x0001e80000100800 */
[----:B------:R0:W-:Y:S01]  /*11a0*/  STL [R1+0x74], R2 ;  /* 0x0000740201007387 */ /* 0x0001e20000100800 */
[----:B------:R-:W-:-:S07]  /*11b0*/  IMAD.MOV.U32 R17, RZ, RZ, RZ ;  /* 0x000000ffff117224 */ /* 0x000fce00078e00ff */
.L_x_416:
[----:B012---:R-:W0:Y:S01]  /*11c0*/  LDC.64 R2, c[0x0][0xc88] ;  /* 0x00032200ff027b82 */ /* 0x007e220000000a00 */
[----:B------:R-:W-:Y:S01]  /*11d0*/  ULDC.64 UR4, c[0x0][0xa28] ;  /* 0x00028a0000047ab9 */ /* 0x000fe20000000a00 */
[----:B------:R-:W-:Y:S01]  /*11e0*/  ULDC.64 UR8, c[0x0][0xa18] ;  /* 0x0002860000087ab9 */ /* 0x000fe20000000a00 */
[----:B------:R-:W-:Y:S01]  /*11f0*/  ULDC.64 UR6, c[0x0][0xa08] ;  /* 0x0002820000067ab9 */ /* 0x000fe20000000a00 */
[----:B0-----:R-:W-:-:S05]  /*1200*/  IMAD.WIDE R2, R27, 0x4, R2 ;  /* 0x000000041b027825 */ /* 0x001fca00078e0202 */
[----:B------:R-:W2:Y:S01]  /*1210*/  LDG.E R31, desc[UR40][R2.64] ;  /* 0x00000028021f7981 */ /* 0x000ea2000c1e1900 */
[----:B------:R-:W-:Y:S01]  /*1220*/  ISETP.NE.U32.AND P2, PT, RZ, UR4, PT ;  /* 0x00000004ff007c0c */ /* 0x000fe2000bf45070 */
[----:B------:R-:W-:Y:S01]  /*1230*/  IMAD.MOV.U32 R8, RZ, RZ, RZ ;  /* 0x000000ffff087224 */ /* 0x000fe200078e00ff */
[----:B------:R-:W-:Y:S01]  /*1240*/  ISETP.NE.U32.AND P1, PT, RZ, UR8, PT ;  /* 0x00000008ff007c0c */ /* 0x000fe2000bf25070 */
[----:B------:R-:W-:Y:S01]  /*1250*/  IMAD.MOV.U32 R28, RZ, RZ, RZ ;  /* 0x000000ffff1c7224 */ /* 0x000fe200078e00ff */
[----:B------:R-:W-:Y:S02]  /*1260*/  ISETP.NE.AND.EX P2, PT, RZ, UR5, PT, P2 ;  /* 0x00000005ff007c0c */ /* 0x000fe4000bf45320 */
[----:B------:R-:W-:Y:S02]  /*1270*/  ISETP.NE.AND.EX P1, PT, RZ, UR9, PT, P1 ;  /* 0x00000009ff007c0c */ /* 0x000fe4000bf25310 */
[----:B------:R-:W-:-:S04]  /*1280*/  ISETP.NE.U32.AND P0, PT, RZ, UR6, PT ;  /* 0x00000006ff007c0c */ /* 0x000fc8000bf05070 */
[----:B------:R-:W-:Y:S02]  /*1290*/  ISETP.NE.AND.EX P0, PT, RZ, UR7, PT, P0 ;  /* 0x00000007ff007c0c */ /* 0x000fe4000bf05300 */
[----:B--2---:R-:W-:Y:S01]  /*12a0*/  SHF.R.S32.HI R0, RZ, 0x1f, R31 ;  /* 0x0000001fff007819 */ /* 0x004fe2000001141f */
[C---:B------:R-:W-:Y:S02]  /*12b0*/  IMAD.SHL.U32 R34, R31.reuse, 0x4, RZ ;  /* 0x000000041f227824 */ /* 0x040fe400078e00ff */
[C---:B------:R-:W-:Y:S01]  /*12c0*/  @P2 LEA R2, P3, R31.reuse, UR4, 0x2 ;  /* 0x000000041f022c11 */ /* 0x040fe2000f8610ff */
[----:B------:R-:W-:Y:S01]  /*12d0*/  STL [R1+0x34], R31 ;  /* 0x0000341f01007387 */ /* 0x000fe20000100800 */
[C-C-:B------:R-:W-:Y:S02]  /*12e0*/  SHF.L.U64.HI R33, R31.reuse, 0x2, R0.reuse ;  /* 0x000000021f217819 */ /* 0x140fe40000010200 */
[----:B------:R-:W-:Y:S01]  /*12f0*/  @P2 LEA.HI.X R3, R31, UR5, R0, 0x2, P3 ;  /* 0x000000051f032c11 */ /* 0x000fe200098f1400 */
[----:B------:R-:W-:Y:S01]  /*1300*/  ULDC UR4, c[0x0][0x288] ;  /* 0x0000a20000047ab9 */ /* 0x000fe20000000800 */
[C---:B-----5:R-:W-:Y:S01]  /*1310*/  IADD3 R6, P4, R34.reuse, UR6, RZ ;  /* 0x0000000622067c10 */ /* 0x060fe2000ff9e0ff */
[----:B------:R0:W-:Y:S04]  /*1320*/  STL [R1+0x4c], R0 ;  /* 0x00004c0001007387 */ /* 0x0001e80000100800 */
[----:B------:R1:W5:Y:S01]  /*1330*/  @P2 LDG.E R8, desc[UR40][R2.64] ;  /* 0x0000002802082981 */ /* 0x000362000c1e1900 */
[----:B----4-:R-:W-:Y:S01]  /*1340*/  @P1 IADD3 R4, P2, R34, UR8, RZ ;  /* 0x0000000822041c10 */ /* 0x010fe2000ff5e0ff */
[----:B------:R-:W-:Y:S01]  /*1350*/  IMAD.U32 R24, RZ, RZ, UR4 ;  /* 0x00000004ff187e24 */ /* 0x000fe2000f8e00ff */
[C---:B------:R-:W-:Y:S01]  /*1360*/  IADD3.X R7, R33.reuse, UR7, RZ, P4, !PT ;  /* 0x0000000721077c10 */ /* 0x040fe2000a7fe4ff */
[----:B------:R2:W-:Y:S01]  /*1370*/  STL [R1+0x40], R34 ;  /* 0x0000402201007387 */ /* 0x0005e20000100800 */
[----:B---3--:R-:W-:Y:S01]  /*1380*/  @P1 IADD3.X R5, R33, UR9, RZ, P2, !PT ;  /* 0x0000000921051c10 */ /* 0x008fe200097fe4ff */
[----:B------:R-:W-:Y:S01]  /*1390*/  ULDC.64 UR4, c[0x0][0x418] ;  /* 0x0001060000047ab9 */ /* 0x000fe20000000a00 */
[----:B------:R-:W-:Y:S01]  /*13a0*/  LOP3.LUT R30, R26, 0xffff, RZ, 0xc0, !PT ;  /* 0x0000ffff1a1e7812 */ /* 0x000fe200078ec0ff */
[----:B------:R2:W5:Y:S01]  /*13b0*/  @P0 LDG.E R28, desc[UR40][R6.64] ;  /* 0x00000028061c0981 */ /* 0x000562000c1e1900 */
[----:B------:R-:W-:-:S03]  /*13c0*/  ULDC.64 UR8, c[0x0][0xa20] ;  /* 0x0002880000087ab9 */ /* 0x000fc60000000a00 */
[----:B------:R2:W5:Y:S04]  /*13d0*/  @P1 LDG.E R24, desc[UR40][R4.64] ;  /* 0x0000002804181981 */ /* 0x000568000c1e1900 */
[----:B------:R2:W-:Y:S04]  /*13e0*/  STL [R1+0x44], R33 ;  /* 0x0000442101007387 */ /* 0x0005e80000100800 */
[----:B------:R2:W-:Y:S04]  /*13f0*/  STL [R1+0x50], R25 ;  /* 0x0000501901007387 */ /* 0x0005e80000100800 */
[----:B------:R2:W-:Y:S01]  /*1400*/  STL [R1+0x18], R30 ;  /* 0x0000181e01007387 */ /* 0x0005e20000100800 */
[----:B------:R-:W-:Y:S01]  /*1410*/  UISETP.NE.U32.AND UP0, UPT, UR4, URZ, UPT ;  /* 0x0000003f0400728c */ /* 0x000fe2000bf05070 */
[----:B-1----:R-:W-:-:S02]  /*1420*/  LOP3.LUT R2, R26, 0xff000000, RZ, 0xc0, !PT ;  /* 0xff0000001a027812 */ /* 0x002fc400078ec0ff */
[----:B------:R-:W-:Y:S01]  /*1430*/  ULDC UR4, c[0x0][0x424] ;  /* 0x0001090000047ab9 */ /* 0x000fe20000000800 */
[----:B------:R-:W-:Y:S01]  /*1440*/  UISETP.NE.AND.EX UP0, UPT, UR5, URZ, UPT, UP0 ;  /* 0x0000003f0500728c */ /* 0x000fe2000bf05300 */
[----:B------:R-:W-:Y:S02]  /*1450*/  ISETP.NE.U32.AND P2, PT, RZ, UR8, PT ;  /* 0x00000008ff007c0c */ /* 0x000fe4000bf45070 */
[----:B------:R-:W-:Y:S01]  /*1460*/  ULDC UR5, c[0x0][0x2f0] ;  /* 0x0000bc0000057ab9 */ /* 0x000fe20000000800 */
[----:B------:R-:W-:Y:S01]  /*1470*/  USEL UR4, UR4, 0x1, UP0 ;  /* 0x0000000104047887 */ /* 0x000fe20008000000 */
[----:B0-----:R-:W-:Y:S02]  /*1480*/  LOP3.LUT R0, R26, 0xff0000, RZ, 0xc0, !PT ;  /* 0x00ff00001a007812 */ /* 0x001fe400078ec0ff */
[----:B------:R-:W-:Y:S01]  /*1490*/  SHF.R.U32.HI R3, RZ, 0x8, R2 ;  /* 0x00000008ff037819 */ /* 0x000fe20000011602 */
[----:B------:R-:W-:Y:S01]  /*14a0*/  UIMAD UR4, UR4, UR5, URZ ;  /* 0x00000005040472a4 */ /* 0x000fe2000f8e023f */
[----:B------:R-:W-:-:S02]  /*14b0*/  ISETP.NE.AND.EX P2, PT, RZ, UR9, PT, P2 ;  /* 0x00000009ff007c0c */ /* 0x000fc4000bf45320 */
[----:B------:R-:W-:Y:S01]  /*14c0*/  ULDC UR5, c[0x0][0x348] ;  /* 0x0000d20000057ab9 */ /* 0x000fe20000000800 */
[----:B------:R-:W-:Y:S01]  /*14d0*/  LEA.HI R9, R0, R3, RZ, 0x10 ;  /* 0x0000000300097211 */ /* 0x000fe200078f80ff */
[----:B--2---:R-:W-:Y:S09]  /*14e0*/  @P1 BRA `(.L_x_313) ;  /* 0x0000000000241947 */ /* 0x004ff20003800000 */
[----:B------:R-:W-:Y:S02]  /*14f0*/  ULDC.64 UR6, c[0x0][0xa00] ;  /* 0x0002800000067ab9 */ /* 0x000fe40000000a00 */
[----:B------:R-:W-:-:S04]  /*1500*/  ISETP.NE.U32.AND P1, PT, RZ, UR6, PT ;  /* 0x00000006ff007c0c */ /* 0x000fc8000bf25070 */
[----:B------:R-:W-:-:S13]  /*1510*/  ISETP.NE.AND.EX P1, PT, RZ, UR7, PT, P1 ;  /* 0x00000007ff007c0c */ /* 0x000fda000bf25310 */
[----:B------:R-:W-:Y:S05]  /*1520*/  @!P1 BRA `(.L_x_313) ;  /* 0x0000000000149947 */ /* 0x000fea0003800000 */
[----:B------:R-:W0:Y:S02]  /*1530*/  LDC.64 R2, c[0x0][0xa00] ;  /* 0x00028000ff027b82 */ /* 0x000e240000000a00 */
[----:B0-----:R-:W-:-:S05]  /*1540*/  IMAD.WIDE R2, R31, 0x4, R2 ;  /* 0x000000041f027825 */ /* 0x001fca00078e0202 */
[----:B-----5:R-:W2:Y:S04]  /*1550*/  LDG.E R24, desc[UR40][R2.64] ;  /* 0x0000002802187981 */ /* 0x020ea8000c1e1900 */
[----:B------:R-:W2:Y:S02]  /*1560*/  LDG.E R5, desc[UR40][R2.64+0x4] ;  /* 0x0000042802057981 */ /* 0x000ea4000c1e1900 */
[----:B--2---:R-:W-:-:S07]  /*1570*/  IMAD.IADD R24, R5, 0x1, -R24 ;  /* 0x0000000105187824 */ /* 0x004fce00078e0a18 */
.L_x_313:
[----:B------:R-:W-:Y:S01]  /*1580*/  MOV R32, UR5 ;  /* 0x0000000500207c02 */ /* 0x000fe20008000f00 */
[----:B------:R-:W-:Y:S01]  /*1590*/  IMAD.U32 R29, RZ, RZ, UR4 ;  /* 0x00000004ff1d7e24 */ /* 0x000fe2000f8e00ff */
[----:B------:R-:W-:Y:S06]  /*15a0*/  @!P2 BRA `(.L_x_314) ;  /* 0x000000000010a947 */ /* 0x000fec0003800000 */
[----:B------:R-:W-:-:S04]  /*15b0*/  IADD3 R2, P0, R34, UR8, RZ ;  /* 0x0000000822027c10 */ /* 0x000fc8000ff1e0ff */
[----:B------:R-:W-:-:S05]  /*15c0*/  IADD3.X R3, R33, UR9, RZ, P0, !PT ;  /* 0x0000000921037c10 */ /* 0x000fca00087fe4ff */
[----:B------:R0:W5:Y:S01]  /*15d0*/  LDG.E R29, desc[UR40][R2.64] ;  /* 0x00000028021d7981 */ /* 0x000162000c1e1900 */
[----:B------:R-:W-:Y:S05]  /*15e0*/  BRA `(.L_x_315) ;  /* 0x0000000000107947 */ /* 0x000fea0003800000 */
.L_x_314:
[----:B------:R-:W-:Y:S05]  /*15f0*/  @!P0 BRA `(.L_x_315) ;  /* 0x00000000000c8947 */ /* 0x000fea0003800000 */
[----:B------:R-:W2:Y:S04]  /*1600*/  LDG.E R0, desc[UR40][R6.64] ;  /* 0x0000002806007981 */ /* 0x000ea8000c1e1900 */
[----:B------:R-:W2:Y:S02]  /*1610*/  LDG.E R29, desc[UR40][R6.64+0x4] ;  /* 0x00000428061d7981 */ /* 0x000ea4000c1e1900 */
[----:B--2---:R-:W-:-:S07]  /*1620*/  IMAD.IADD R29, R29, 0x1, -R0 ;  /* 0x000000011d1d7824 */ /* 0x004fce00078e0a00 */
.L_x_315:
[----:B------:R-:W-:Y:S02]  /*1630*/  ULDC.64 UR4, c[0x0][0xa10] ;  /* 0x0002840000047ab9 */ /* 0x000fe40000000a00 */
[----:B------:R-:W-:-:S04]  /*1640*/  ISETP.NE.U32.AND P0, PT, RZ, UR4, PT ;  /* 0x00000004ff007c0c */ /* 0x000fc8000bf05070 */
[----:B------:R-:W-:Y:S01]  /*1650*/  ISETP.NE.AND.EX P0, PT, RZ, UR5, PT, P0 ;  /* 0x00000005ff007c0c */ /* 0x000fe2000bf05300 */
[----:B------:R-:W-:-:S12]  /*1660*/  ULDC.64 UR4, c[0x0][0xa30] ;  /* 0x00028c0000047ab9 */ /* 0x000fd80000000a00 */
[----:B0-----:R-:W0:Y:S01]  /*1670*/  @P0 LDC.64 R2, c[0x0][0xa10] ;  /* 0x00028400ff020b82 */ /* 0x001e220000000a00 */
[----:B------:R-:W-:-:S04]  /*1680*/  ISETP.NE.U32.AND P1, PT, RZ, UR4, PT ;  /* 0x00000004ff007c0c */ /* 0x000fc8000bf25070 */
[----:B------:R-:W-:Y:S01]  /*1690*/  ISETP.NE.AND.EX P1, PT, RZ, UR5, PT, P1 ;  /* 0x00000005ff007c0c */ /* 0x000fe2000bf25310 */
[----:B0-----:R-:W-:-:S05]  /*16a0*/  @P0 IMAD.WIDE R2, R31, 0x4, R2 ;  /* 0x000000041f020825 */ /* 0x001fca00078e0202 */
[----:B------:R-:W2:Y:S04]  /*16b0*/  @P0 LDG.E R0, desc[UR40][R2.64] ;  /* 0x0000002802000981 */ /* 0x000ea8000c1e1900 */
[----:B------:R-:W2:Y:S03]  /*16c0*/  @P0 LDG.E R7, desc[UR40][R2.64+0x4] ;  /* 0x0000042802070981 */ /* 0x000ea6000c1e1900 */
[----:B------:R-:W-:Y:S01]  /*16d0*/  @P1 IADD3 R4, P2, R34, UR4, RZ ;  /* 0x0000000422041c10 */ /* 0x000fe2000ff5e0ff */
[----:B-----5:R-:W-:-:S03]  /*16e0*/  IMAD.MOV.U32 R26, RZ, RZ, R29 ;  /* 0x000000ffff1a7224 */ /* 0x020fc600078e001d */
[----:B------:R-:W-:-:S05]  /*16f0*/  @P1 IADD3.X R5, R33, UR5, RZ, P2, !PT ;  /* 0x0000000521051c10 */ /* 0x000fca00097fe4ff */
[----:B------:R0:W5:Y:S01]  /*1700*/  @P1 LDG.E R26, desc[UR40][R4.64] ;  /* 0x00000028041a1981 */ /* 0x000162000c1e1900 */
[----:B------:R-:W-:Y:S01]  /*1710*/  LOP3.LUT R10, R9, 0xff, RZ, 0xc0, !PT ;  /* 0x000000ff090a7812 */ /* 0x000fe200078ec0ff */
[----:B------:R-:W-:Y:S01]  /*1720*/  IMAD.IADD R11, R29, 0x1, -R8 ;  /* 0x000000011d0b7824 */ /* 0x000fe200078e0a08 */
[----:B------:R-:W-:Y:S01]  /*1730*/  SHF.R.U32.HI R6, RZ, 0x10, R9 ;  /* 0x00000010ff067819 */ /* 0x000fe20000011609 */
[----:B------:R-:W-:Y:S01]  /*1740*/  BSSY B0, `(.L_x_316) ;  /* 0x000002b000007945 */ /* 0x000fe20003800000 */
[----:B------:R-:W-:Y:S01]  /*1750*/  LOP3.LUT R22, R22, 0xfffffff7, RZ, 0xc0, !PT ;  /* 0xfffffff716167812 */ /* 0x000fe200078ec0ff */
[----:B------:R0:W-:Y:S04]  /*1760*/  STL [R1+0x58], R10 ;  /* 0x0000580a01007387 */ /* 0x0001e80000100800 */
[----:B------:R0:W-:Y:S01]  /*1770*/  STL [R1+0x3c], R6 ;  /* 0x00003c0601007387 */ /* 0x0001e20000100800 */
[----:B--2---:R-:W-:-:S04]  /*1780*/  @P0 IMAD.IADD R32, R7, 0x1, -R0 ;  /* 0x0000000107200824 */ /* 0x004fc800078e0a00 */
[----:B------:R-:W-:-:S04]  /*1790*/  IMAD.IADD R105, R11, 0x1, R32 ;  /* 0x000000010b697824 */ /* 0x000fc800078e0220 */
[C---:B------:R-:W-:Y:S01]  /*17a0*/  VIADD R0, R105.reuse, 0x9f ;  /* 0x0000009f69007836 */ /* 0x040fe20000000000 */
[----:B------:R-:W-:-:S03]  /*17b0*/  ISETP.GE.AND P3, PT, R105, 0x1, PT ;  /* 0x000000016900780c */ /* 0x000fc60003f66270 */
[----:B------:R-:W-:-:S05]  /*17c0*/  IMAD.HI R0, R0, 0x66666667, RZ ;  /* 0x6666666700007827 */ /* 0x000fca00078e02ff */
[----:B------:R-:W-:-:S04]  /*17d0*/  SHF.R.U32.HI R3, RZ, 0x1f, R0 ;  /* 0x0000001fff037819 */ /* 0x000fc80000011600 */
[----:B------:R-:W-:Y:S01]  /*17e0*/  LEA.HI.SX32 R104, R0, R3, 0x1a ;  /* 0x0000000300687211 */ /* 0x000fe200078fd2ff */
[----:B------:R-:W-:Y:S01]  /*17f0*/  IMAD.MOV.U32 R3, RZ, RZ, RZ ;  /* 0x000000ffff037224 */ /* 0x000fe200078e00ff */
[----:B------:R-:W-:Y:S01]  /*1800*/  @P3 LOP3.LUT R22, R22, 0x8, RZ, 0xfc, !PT ;  /* 0x0000000816163812 */ /* 0x000fe200078efcff */
[----:B0-----:R-:W-:Y:S06]  /*1810*/  @!P3 BRA `(.L_x_317) ;  /* 0x000000000074b947 */ /* 0x001fec0003800000 */
[----:B------:R-:W-:Y:S01]  /*1820*/  ISETP.NE.AND P0, PT, R6, RZ, PT ;  /* 0x000000ff0600720c */ /* 0x000fe20003f05270 */
[----:B------:R-:W-:-:S03]  /*1830*/  ULDC UR4, c[0x0][0x9f0] ;  /* 0x00027c0000047ab9 */ /* 0x000fc60000000800 */
[----:B------:R-:W-:-:S04]  /*1840*/  SEL R9, R6, UR4, P0 ;  /* 0x0000000406097c07 */ /* 0x000fc80008000000 */
[-C--:B------:R-:W-:Y:S02]  /*1850*/  IABS R5, R9.reuse ;  /* 0x0000000900057213 */ /* 0x080fe40000000000 */
[----:B------:R-:W-:Y:S02]  /*1860*/  IADD3 R0, R104, -0x1, R9 ;  /* 0xffffffff68007810 */ /* 0x000fe40007ffe009 */
[----:B------:R-:W0:Y:S01]  /*1870*/  I2F.RP R4, R5 ;  /* 0x0000000500047306 */ /* 0x000e220000209400 */
[----:B------:R-:W-:-:S05]  /*1880*/  IABS R8, R9 ;  /* 0x0000000900087213 */ /* 0x000fca0000000000 */
[----:B------:R-:W-:Y:S02]  /*1890*/  IMAD.MOV R8, RZ, RZ, -R8 ;  /* 0x000000ffff087224 */ /* 0x000fe400078e0a08 */
[----:B0-----:R-:W0:Y:S02]  /*18a0*/  MUFU.RCP R4, R4 ;  /* 0x0000000400047308 */ /* 0x001e240000001000 */
[----:B0-----:R-:W-:Y:S01]  /*18b0*/  VIADD R2, R4, 0xffffffe ;  /* 0x0ffffffe04027836 */ /* 0x001fe20000000000 */
[----:B------:R-:W-:Y:S02]  /*18c0*/  IABS R4, R0 ;  /* 0x0000000000047213 */ /* 0x000fe40000000000 */
[----:B------:R-:W-:-:S03]  /*18d0*/  LOP3.LUT R0, R0, R9, RZ, 0x3c, !PT ;  /* 0x0000000900007212 */ /* 0x000fc600078e3cff */
[----:B------:R0:W1:Y:S01]  /*18e0*/  F2I.FTZ.U32.TRUNC.NTZ R3, R2 ;  /* 0x0000000200037305 */ /* 0x000062000021f000 */
[----:B------:R-:W-:Y:S01]  /*18f0*/  ISETP.GE.AND P2, PT, R0, RZ, PT ;  /* 0x000000ff0000720c */ /* 0x000fe20003f46270 */
[----:B0-----:R-:W-:Y:S01]  /*1900*/  IMAD.MOV.U32 R2, RZ, RZ, RZ ;  /* 0x000000ffff027224 */ /* 0x001fe200078e00ff */
[----:B-1----:R-:W-:-:S05]  /*1910*/  IADD3 R6, RZ, -R3, RZ ;  /* 0x80000003ff067210 */ /* 0x002fca0007ffe0ff */
[----:B------:R-:W-:-:S04]  /*1920*/  IMAD R7, R6, R5, RZ ;  /* 0x0000000506077224 */ /* 0x000fc800078e02ff */
[----:B------:R-:W-:-:S04]  /*1930*/  IMAD.HI.U32 R3, R3, R7, R2 ;  /* 0x0000000703037227 */ /* 0x000fc800078e0002 */
[----:B------:R-:W-:Y:S02]  /*1940*/  IMAD.MOV.U32 R2, RZ, RZ, R8 ;  /* 0x000000ffff027224 */ /* 0x000fe400078e0008 */
        /* <DEDUP_REMOVED lines=10> */
.L_x_317:
[----:B------:R-:W-:Y:S05]  /*19f0*/  BSYNC B0 ;  /* 0x0000000000007941 */ /* 0x000fea0003800000 */
.L_x_316:
[----:B------:R-:W-:-:S05]  /*1a00*/  IMAD R0, R10, R3, RZ ;  /* 0x000000030a007224 */ /* 0x000fca00078e02ff */
[C---:B------:R-:W-:Y:S01]  /*1a10*/  VIADDMNMX R3, R0.reuse, R3, R104, PT ;  /* 0x0000000300037246 */ /* 0x040fe20003800168 */
[----:B------:R-:W-:-:S04]  /*1a20*/  IMAD R0, R0, 0xa0, -R11 ;  /* 0x000000a000007824 */ /* 0x000fc800078e0a0b */
[----:B------:R-:W-:Y:S01]  /*1a30*/  IMAD R3, R3, 0xa0, -R11 ;  /* 0x000000a003037824 */ /* 0x000fe200078e0a0b */
[----:B------:R-:W-:-:S04]  /*1a40*/  VIMNMX R0, RZ, R0, !PT ;  /* 0x00000000ff007248 */ /* 0x000fc80007fe0100 */
[----:B------:R-:W-:Y:S01]  /*1a50*/  VIMNMX R5, R3, R32, PT ;  /* 0x0000002003057248 */ /* 0x000fe20003fe0100 */
[----:B------:R-:W-:-:S03]  /*1a60*/  IMAD.WIDE.U32 R2, R0, -0x33333333, RZ ;  /* 0xcccccccd00027825 */ /* 0x000fc600078e00ff */
[----:B------:R-:W-:Y:S02]  /*1a70*/  ISETP.GT.AND P0, PT, R5, R0, PT ;  /* 0x000000000500720c */ /* 0x000fe40003f04270 */
[----:B------:R-:W-:-:S05]  /*1a80*/  SHF.R.U32.HI R27, RZ, 0x7, R3 ;  /* 0x00000007ff1b7819 */ /* 0x000fca0000011603 */
[----:B------:R-:W-:-:S06]  /*1a90*/  IMAD.MOV.U32 R2, RZ, RZ, R27 ;  /* 0x000000ffff027224 */ /* 0x000fcc00078e001b */
[----:B------:R-:W-:-:S04]  /*1aa0*/  @P0 VIADD R0, R5, 0x9f ;  /* 0x0000009f05000836 */ /* 0x000fc80000000000 */
[----:B------:R-:W-:-:S05]  /*1ab0*/  @P0 IMAD.HI R0, R0, 0x66666667, RZ ;  /* 0x6666666700000827 */ /* 0x000fca00078e02ff */
[----:B------:R-:W-:-:S04]  /*1ac0*/  @P0 SHF.R.U32.HI R3, RZ, 0x1f, R0 ;  /* 0x0000001fff030819 */ /* 0x000fc80000011600 */
[----:B------:R-:W-:Y:S02]  /*1ad0*/  @P0 LEA.HI.SX32 R2, R0, R3, 0x1a ;  /* 0x0000000300020211 */ /* 0x000fe400078fd2ff */
[----:B------:R-:W-:Y:S02]  /*1ae0*/  PLOP3.LUT P0, PT, PT, PT, PT, 0x80, 0x0 ;  /* 0x000000000000781c */ /* 0x000fe40003f0f070 */
[----:B------:R-:W-:-:S13]  /*1af0*/  ISETP.GT.AND P1, PT, R2, R27, PT ;  /* 0x0000001b0200720c */ /* 0x000fda0003f24270 */
[----:B------:R-:W-:Y:S05]  /*1b00*/  @!P1 BRA `(.L_x_318) ;  /* 0x0000003000dc9947 */ /* 0x000fea0003800000 */
[----:B------:R-:W-:Y:S01]  /*1b10*/  IADD3 R0, R16, 0xe000, RZ ;  /* 0x0000e00010007810 */ /* 0x000fe20007ffe0ff */
[----:B------:R-:W-:Y:S03]  /*1b20*/  BSSY B6, `(.L_x_319) ;  /* 0x0000013000067945 */ /* 0x000fe60003800000 */
[----:B------:R-:W-:-:S13]  /*1b30*/  LOP3.LUT P0, RZ, R0, 0x1bf, RZ, 0xc0, !PT ;  /* 0x000001bf00ff7812 */ /* 0x000fda000780c0ff */
[----:B------:R-:W-:Y:S05]  /*1b40*/  @!P0 BRA `(.L_x_320) ;  /* 0x0000000000408947 */ /* 0x000fea0003800000 */
[----:B------:R-:W-:Y:S01]  /*1b50*/  MOV R0, 0x0 ;  /* 0x0000000000007802 */ /* 0x000fe20000000f00 */
[----:B------:R-:W-:Y:S01]  /*1b60*/  ULDC.64 UR4, c[0x4][0x98] ;  /* 0x0100260000047ab9 */ /* 0x000fe20000000a00 */
[----:B------:R-:W-:Y:S01]  /*1b70*/  ULDC.64 UR6, c[0x4][0x20] ;  /* 0x0100080000067ab9 */ /* 0x000fe20000000a00 */
[----:B------:R-:W-:Y:S01]  /*1b80*/  IMAD.U32 R4, RZ, RZ, UR4 ;  /* 0x00000004ff047e24 */ /* 0x000fe2000f8e00ff */
        /* <DEDUP_REMOVED lines=11> */
[----:B-1---5:R-:W-:Y:S05]  /*1c40*/  CALL.ABS.NOINC R14 ;  /* 0x000000000e007343 */ /* 0x022fea0003c00000 */
.L_x_320:
[----:B------:R-:W-:Y:S05]  /*1c50*/  BSYNC B6 ;  /* 0x0000000000067941 */ /* 0x000fea0003800000 */
.L_x_319:
        /* <DEDUP_REMOVED lines=20> */
.L_x_322:
[----:B------:R-:W-:Y:S05]  /*1da0*/  BSYNC B6 ;  /* 0x0000000000067941 */ /* 0x000fea0003800000 */
.L_x_321:
[----:B------:R-:W-:Y:S01]  /*1db0*/  ULDC.64 UR4, c[0x0][0x9f8] ;  /* 0x00027e0000047ab9 */ /* 0x000fe20000000a00 */
[----:B------:R-:W-:Y:S01]  /*1dc0*/  MOV R0, R31 ;  /* 0x0000001f00007202 */ /* 0x000fe20000000f00 */
[----:B------:R-:W0:Y:S01]  /*1dd0*/  LDC.64 R46, c[0x0][0x300] ;  /* 0x0000c000ff2e7b82 */ /* 0x000e220000000a00 */
[----:B------:R-:W-:Y:S01]  /*1de0*/  ISETP.NE.U32.AND P0, PT, RZ, UR4, PT ;  /* 0x00000004ff007c0c */ /* 0x000fe2000bf05070 */
[----:B------:R-:W-:Y:S01]  /*1df0*/  IMAD.IADD R28, R28, 0x1, R29 ;  /* 0x000000011c1c7824 */ /* 0x000fe200078e021d */
[----:B------:R-:W-:Y:S01]  /*1e00*/  SHF.R.S32.HI R19, RZ, 0x1f, R18 ;  /* 0x0000001fff137819 */ /* 0x000fe20000011412 */
[----:B------:R-:W2:Y:S01]  /*1e10*/  LDL R14, [R1+0x28] ;  /* 0x00002800010e7983 */ /* 0x000ea20000100800 */
[----:B------:R-:W-:Y:S01]  /*1e20*/  ISETP.NE.AND.EX P0, PT, RZ, UR5, PT, P0 ;  /* 0x00000005ff007c0c */ /* 0x000fe2000bf05300 */
[----:B------:R-:W-:Y:S02]  /*1e30*/  ULDC.64 UR6, c[0x0][0x330] ;  /* 0x0000cc0000067ab9 */ /* 0x000fe40000000a00 */
[----:B------:R-:W3:Y:S01]  /*1e40*/  LDL R12, [R1+0x2c] ;  /* 0x00002c00010c7983 */ /* 0x000ee20000100800 */
[----:B------:R-:W1:Y:S03]  /*1e50*/  LDC R55, c[0x0][0x3f4] ;  /* 0x0000fd00ff377b82 */ /* 0x000e660000000800 */
[----:B------:R-:W4:Y:S05]  /*1e60*/  LDL R10, [R1+0x30] ;  /* 0x00003000010a7983 */ /* 0x000f2a0000100800 */
[----:B------:R-:W1:Y:S01]  /*1e70*/  LDC.64 R40, c[0x0][0x3f8] ;  /* 0x0000fe00ff287b82 */ /* 0x000e620000000a00 */
[----:B------:R-:W-:-:S04]  /*1e80*/  @P0 IADD3 R4, P1, R34, UR4, RZ ;  /* 0x0000000422040c10 */ /* 0x000fc8000ff3e0ff */
[----:B------:R-:W-:Y:S01]  /*1e90*/  @P0 IADD3.X R5, R33, UR5, RZ, P1, !PT ;  /* 0x0000000521050c10 */ /* 0x000fe20008ffe4ff */
[----:B------:R-:W-:Y:S01]  /*1ea0*/  ULDC.64 UR4, c[0x0][0xa08] ;  /* 0x0002820000047ab9 */ /* 0x000fe20000000a00 */
[----:B------:R-:W-:Y:S01]  /*1eb0*/  SHF.R.S32.HI R11, RZ, 0x1f, R28 ;  /* 0x0000001fff0b7819 */ /* 0x000fe2000001141c */
[-C--:B0-----:R-:W-:Y:S01]  /*1ec0*/  IMAD.WIDE.U32 R6, R28, R46.reuse, RZ ;  /* 0x0000002e1c067225 */ /* 0x081fe200078e00ff */
[----:B------:R-:W0:Y:S01]  /*1ed0*/  LDC.64 R34, c[0x0][0x408] ;  /* 0x00010200ff227b82 */ /* 0x000e220000000a00 */
[----:B------:R1:W2:Y:S01]  /*1ee0*/  @P0 LDG.E R0, desc[UR40][R4.64] ;  /* 0x0000002804000981 */ /* 0x0002a2000c1e1900 */
[----:B------:R-:W-:Y:S01]  /*1ef0*/  ISETP.NE.U32.AND P0, PT, RZ, UR4, PT ;  /* 0x00000004ff007c0c */ /* 0x000fe2000bf05070 */
[----:B------:R-:W-:Y:S02]  /*1f00*/  IMAD R3, R11, R46, RZ ;  /* 0x0000002e0b037224 */ /* 0x000fe400078e02ff */
[----:B------:R-:W-:Y:S01]  /*1f10*/  IMAD.WIDE.U32 R8, R30, UR6, R18 ;  /* 0x000000061e087c25 */ /* 0x000fe2000f8e0012 */
[----:B------:R-:W-:Y:S01]  /*1f20*/  ISETP.NE.AND.EX P0, PT, RZ, UR5, PT, P0 ;  /* 0x00000005ff007c0c */ /* 0x000fe2000bf05300 */
[----:B------:R-:W-:-:S02]  /*1f30*/  ULDC.64 UR4, c[0x0][0x308] ;  /* 0x0000c20000047ab9 */ /* 0x000fc40000000a00 */
[----:B------:R-:W-:Y:S02]  /*1f40*/  IMAD R3, R28, R47, R3 ;  /* 0x0000002f1c037224 */ /* 0x000fe400078e0203 */
[C---:B------:R-:W-:Y:S01]  /*1f50*/  IMAD R9, R30.reuse, UR7, R9 ;  /* 0x000000071e097c24 */ /* 0x040fe2000f8e0209 */
[----:B------:R-:W-:Y:S01]  /*1f60*/  SHF.R.S32.HI R15, RZ, 0x1f, R23 ;  /* 0x0000001fff0f7819 */ /* 0x000fe20000011417 */
[----:B------:R-:W-:Y:S01]  /*1f70*/  IMAD.IADD R7, R7, 0x1, R3 ;  /* 0x0000000107077824 */ /* 0x000fe200078e0203 */
[----:B------:R-:W-:Y:S01]  /*1f80*/  ULDC.64 UR6, c[0x0][0x338] ;  /* 0x0000ce0000067ab9 */ /* 0x000fe20000000a00 */
[----:B-1----:R-:W-:-:S04]  /*1f90*/  IMAD.WIDE.U32 R4, R30, UR4, R6 ;  /* 0x000000041e047c25 */ /* 0x002fc8000f8e0006 */
[----:B------:R-:W-:Y:S01]  /*1fa0*/  IMAD R5, R30, UR5, R5 ;  /* 0x000000051e057c24 */ /* 0x000fe2000f8e0205 */
[----:B------:R-:W-:Y:S01]  /*1fb0*/  ULDC.64 UR4, c[0x0][0x310] ;  /* 0x0000c40000047ab9 */ /* 0x000fe20000000a00 */
[----:B------:R-:W4:Y:S01]  /*1fc0*/  LDL R30, [R1+0x70] ;  /* 0x00007000011e7983 */ /* 0x000f220000100800 */
[C---:B------:R-:W-:Y:S01]  /*1fd0*/  IMAD.WIDE.U32 R20, R23.reuse, R46, R18 ;  /* 0x0000002e17147225 */ /* 0x040fe200078e0012 */
[----:B------:R-:W1:Y:S01]  /*1fe0*/  S2R R31, SR_TID.X ;  /* 0x00000000001f7919 */ /* 0x000e620000002100 */
[----:B------:R-:W-:Y:S02]  /*1ff0*/  ISETP.GE.AND P2, PT, R18, R55, PT ;  /* 0x000000371200720c */ /* 0x000fe40003f46270 */
[----:B------:R-:W-:Y:S01]  /*2000*/  SHF.R.S32.HI R157, RZ, 0x1f, R156 ;  /* 0x0000001fff9d7819 */ /* 0x000fe2000001149c */
[----:B------:R-:W-:-:S04]  /*2010*/  IMAD.WIDE.U32 R42, R23, R40, R18 ;  /* 0x00000028172a7225 */ /* 0x000fc800078e0012 */
[----:B------:R-:W-:-:S04]  /*2020*/  IMAD.WIDE.U32 R44, R23, R40, R156 ;  /* 0x00000028172c7225 */ /* 0x000fc800078e009c */
[----:B0-----:R-:W-:-:S04]  /*2030*/  IMAD.WIDE.U32 R38, R23, R34, R156 ;  /* 0x0000002217267225 */ /* 0x001fc800078e009c */
[----:B------:R-:W-:Y:S01]  /*2040*/  IMAD.WIDE.U32 R36, R23, R34, R18 ;  /* 0x0000002217247225 */ /* 0x000fe200078e0012 */
[----:B------:R-:W-:-:S03]  /*2050*/  LOP3.LUT R22, R22, 0xfffffffb, RZ, 0xc0, !PT ;  /* 0xfffffffb16167812 */ /* 0x000fc600078ec0ff */
[----:B------:R-:W-:Y:S02]  /*2060*/  IMAD R57, R41, 0xa0, RZ ;  /* 0x000000a029397824 */ /* 0x000fe400078e02ff */
[----:B------:R-:W-:Y:S01]  /*2070*/  VIADD R33, R18, 0x20 ;  /* 0x0000002012217836 */ /* 0x000fe20000000000 */
[----:B------:R-:W-:Y:S02]  /*2080*/  @P2 LOP3.LUT R22, R22, 0x4, RZ, 0xfc, !PT ;  /* 0x0000000416162812 */ /* 0x000fe400078efcff */
[----:B-1----:R-:W-:-:S04]  /*2090*/  SHF.R.U32.HI R29, RZ, 0x7, R31 ;  /* 0x00000007ff1d7819 */ /* 0x002fc8000001161f */
[----:B------:R-:W-:Y:S02]  /*20a0*/  IADD3 R54, R29, 0x8, RZ ;  /* 0x000000081d367810 */ /* 0x000fe40007ffe0ff */
[----:B--2---:R-:W-:-:S04]  /*20b0*/  SHF.R.S32.HI R3, RZ, 0x1f, R0 ;  /* 0x0000001fff037819 */ /* 0x004fc80000011400 */
[----:B------:R-:W-:Y:S02]  /*20c0*/  SEL R6, R3, RZ, !P0 ;  /* 0x000000ff03067207 */ /* 0x000fe40004000000 */
[----:B------:R-:W-:-:S03]  /*20d0*/  SEL R3, R0, RZ, !P0 ;  /* 0x000000ff00037207 */ /* 0x000fc60004000000 */
[C---:B------:R-:W-:Y:S02]  /*20e0*/  IMAD R0, R6.reuse, UR4, RZ ;  /* 0x0000000406007c24 */ /* 0x040fe4000f8e02ff */
[----:B------:R-:W-:Y:S02]  /*20f0*/  IMAD R6, R6, UR6, RZ ;  /* 0x0000000606067c24 */ /* 0x000fe4000f8e02ff */
[C---:B------:R-:W-:Y:S02]  /*2100*/  IMAD R7, R3.reuse, UR5, R0 ;  /* 0x0000000503077c24 */ /* 0x040fe4000f8e0200 */
[----:B------:R-:W-:Y:S01]  /*2110*/  IMAD.WIDE.U32 R50, R3, UR4, R4 ;  /* 0x0000000403327c25 */ /* 0x000fe2000f8e0004 */
[----:B------:R-:W-:-:S03]  /*2120*/  ULDC UR4, c[0x0][0x2f4] ;  /* 0x0000bd0000047ab9 */ /* 0x000fc60000000800 */
[----:B------:R-:W-:Y:S02]  /*2130*/  IMAD R0, R15, R46, RZ ;  /* 0x0000002e0f007224 */ /* 0x000fe400078e02ff */
[----:B------:R-:W-:-:S04]  /*2140*/  IMAD.WIDE.U32 R48, R3, UR6, R8 ;  /* 0x0000000603307c25 */ /* 0x000fc8000f8e0008 */
[----:B------:R-:W-:Y:S02]  /*2150*/  IMAD R13, R3, UR7, R6 ;  /* 0x00000007030d7c24 */ /* 0x000fe4000f8e0206 */
[----:B------:R-:W-:Y:S01]  /*2160*/  IMAD R5, R23, R47, R0 ;  /* 0x0000002f17057224 */ /* 0x000fe200078e0200 */
[----:B------:R-:W-:Y:S01]  /*2170*/  IADD3 R0, P0, R50, R20, RZ ;  /* 0x0000001432007210 */ /* 0x000fe20007f1e0ff */
[----:B------:R-:W-:Y:S02]  /*2180*/  IMAD.IADD R3, R51, 0x1, R7 ;  /* 0x0000000133037824 */ /* 0x000fe400078e0207 */
[----:B------:R-:W-:-:S03]  /*2190*/  IMAD R4, R15, R40, RZ ;  /* 0x000000280f047224 */ /* 0x000fc600078e02ff */
[----:B------:R-:W-:Y:S02]  /*21a0*/  IADD3.X R20, R3, R21, R5, P0, !PT ;  /* 0x0000001503147210 */ /* 0x000fe400007fe405 */
[----:B------:R-:W-:Y:S01]  /*21b0*/  SEL R5, R55, RZ, P2 ;  /* 0x000000ff37057207 */ /* 0x000fe20001000000 */
[----:B------:R-:W-:Y:S02]  /*21c0*/  IMAD R7, R23, R41, R4 ;  /* 0x0000002917077224 */ /* 0x000fe400078e0204 */
[----:B------:R-:W-:Y:S02]  /*21d0*/  IMAD R4, R15, R34, RZ ;  /* 0x000000220f047224 */ /* 0x000fe400078e02ff */
[----:B------:R-:W-:Y:S02]  /*21e0*/  IMAD.IADD R5, R18, 0x1, R5 ;  /* 0x0000000112057824 */ /* 0x000fe400078e0205 */
[----:B------:R-:W-:Y:S02]  /*21f0*/  IMAD.IADD R45, R45, 0x1, R7 ;  /* 0x000000012d2d7824 */ /* 0x000fe400078e0207 */
[----:B------:R-:W-:Y:S01]  /*2200*/  IMAD R9, R23, R35, R4 ;  /* 0x0000002317097224 */ /* 0x000fe200078e0204 */
[----:B------:R-:W-:Y:S01]  /*2210*/  SHF.R.S32.HI R4, RZ, 0x1f, R5 ;  /* 0x0000001fff047819 */ /* 0x000fe20000011405 */
[----:B------:R-:W-:Y:S01]  /*2220*/  IMAD.IADD R43, R7, 0x1, R43 ;  /* 0x00000001072b7824 */ /* 0x000fe200078e022b */
[----:B-----5:R-:W-:-:S02]  /*2230*/  SHF.R.S32.HI R7, RZ, 0x1f, R26 ;  /* 0x0000001fff077819 */ /* 0x020fc4000001141a */
[----:B------:R-:W-:Y:S01]  /*2240*/  LEA.HI R21, R4, R5, RZ, 0x4 ;  /* 0x0000000504157211 */ /* 0x000fe200078f20ff */
[----:B------:R-:W-:Y:S02]  /*2250*/  IMAD.IADD R39, R39, 0x1, R9 ;  /* 0x0000000127277824 */ /* 0x000fe400078e0209 */
[C---:B------:R-:W-:Y:S02]  /*2260*/  IMAD R6, R7.reuse, R40, RZ ;  /* 0x0000002807067224 */ /* 0x040fe400078e02ff */
[----:B------:R-:W-:Y:S01]  /*2270*/  IMAD R7, R7, R34, RZ ;  /* 0x0000002207077224 */ /* 0x000fe200078e02ff */
[----:B------:R-:W-:Y:S01]  /*2280*/  LOP3.LUT R4, R14, 0x30, R21, 0xf8, !PT ;  /* 0x000000300e047812 */ /* 0x000fe200078ef815 */
[----:B------:R-:W-:Y:S01]  /*2290*/  IMAD.IADD R37, R9, 0x1, R37 ;  /* 0x0000000109257824 */ /* 0x000fe200078e0225 */
[----:B------:R-:W-:Y:S01]  /*22a0*/  IADD3 R52, P0, R23, R28, RZ ;  /* 0x0000001c17347210 */ /* 0x000fe20007f1e0ff */
[----:B------:R-:W-:Y:S01]  /*22b0*/  IMAD R69, R26, R35, R7 ;  /* 0x000000231a457224 */ /* 0x000fe200078e0207 */
[----:B------:R-:W-:Y:S01]  /*22c0*/  LOP3.LUT R61, R21, 0xfffffff0, RZ, 0xc0, !PT ;  /* 0xfffffff0153d7812 */ /* 0x000fe200078ec0ff */
[----:B------:R-:W-:Y:S01]  /*22d0*/  IMAD R5, R47, 0xa0, RZ ;  /* 0x000000a02f057824 */ /* 0x000fe200078e02ff */
[----:B---3--:R-:W-:Y:S01]  /*22e0*/  LOP3.LUT R4, R4, R12, RZ, 0x3c, !PT ;  /* 0x0000000c04047212 */ /* 0x008fe200078e3cff */
[----:B------:R-:W-:-:S02]  /*22f0*/  IMAD R9, R26, R41, R6 ;  /* 0x000000291a097224 */ /* 0x000fc400078e0206 */
[----:B------:R-:W-:-:S04]  /*2300*/  IMAD.WIDE.U32 R44, R26, R40, R44 ;  /* 0x000000281a2c7225 */ /* 0x000fc800078e002c */
[----:B------:R-:W-:-:S04]  /*2310*/  IMAD.WIDE.U32 R42, R26, R40, R42 ;  /* 0x000000281a2a7225 */ /* 0x000fc800078e002a */
[----:B------:R-:W-:Y:S02]  /*2320*/  IMAD R7, R35, 0xa0, RZ ;  /* 0x000000a023077824 */ /* 0x000fe400078e02ff */
[----:B------:R-:W-:-:S04]  /*2330*/  IMAD.WIDE.U32 R38, R26, R34, R38 ;  /* 0x000000221a267225 */ /* 0x000fc800078e0026 */
[----:B------:R-:W-:-:S04]  /*2340*/  IMAD.WIDE.U32 R36, R26, R34, R36 ;  /* 0x000000221a247225 */ /* 0x000fc800078e0024 */
[----:B------:R-:W-:-:S04]  /*2350*/  IMAD.WIDE.U32 R46, R46, 0xa0, RZ ;  /* 0x000000a02e2e7825 */ /* 0x000fc800078e00ff */
[----:B------:R-:W-:-:S04]  /*2360*/  IMAD.WIDE.U32 R40, R40, 0xa0, RZ ;  /* 0x000000a028287825 */ /* 0x000fc800078e00ff */
[----:B------:R-:W-:Y:S01]  /*2370*/  IMAD.WIDE.U32 R34, R34, 0xa0, RZ ;  /* 0x000000a022227825 */ /* 0x000fe200078e00ff */
[----:B----4-:R-:W-:Y:S02]  /*2380*/  LOP3.LUT P4, RZ, R30, 0x2, RZ, 0xc0, !PT ;  /* 0x000000021eff7812 */ /* 0x010fe4000788c0ff */
[----:B------:R-:W-:Y:S01]  /*2390*/  ISETP.GE.AND P3, PT, R18, UR4, PT ;  /* 0x0000000412007c0c */ /* 0x000fe2000bf66270 */
[----:B------:R-:W-:Y:S01]  /*23a0*/  IMAD.IADD R68, R39, 0x1, R69 ;  /* 0x0000000127447824 */ /* 0x000fe200078e0245 */
[----:B------:R-:W-:Y:S01]  /*23b0*/  ISETP.GE.AND P2, PT, R33, UR4, PT ;  /* 0x0000000421007c0c */ /* 0x000fe2000bf46270 */
[----:B------:R-:W-:Y:S01]  /*23c0*/  IMAD.SHL.U32 R55, R55, 0x2, RZ ;  /* 0x0000000237377824 */ /* 0x000fe200078e00ff */
[----:B------:R-:W-:Y:S01]  /*23d0*/  SHF.R.S32.HI R70, RZ, 0x1f, R61 ;  /* 0x0000001fff467819 */ /* 0x000fe2000001143d */
[----:B------:R-:W-:Y:S01]  /*23e0*/  IMAD.X R53, R15, 0x1, R11, P0 ;  /* 0x000000010f357824 */ /* 0x000fe200000e060b */
[----:B------:R-:W-:Y:S01]  /*23f0*/  IADD3 R71, R10, R4, RZ ;  /* 0x000000040a477210 */ /* 0x000fe20007ffe0ff */
[----:B------:R-:W-:-:S02]  /*2400*/  IMAD.IADD R56, R47, 0x1, R5 ;  /* 0x000000012f387824 */ /* 0x000fc400078e0205 */
[----:B------:R-:W-:Y:S02]  /*2410*/  IMAD.IADD R57, R41, 0x1, R57 ;  /* 0x0000000129397824 */ /* 0x000fe400078e0239 */
[----:B------:R-:W-:Y:S02]  /*2420*/  IMAD.IADD R58, R35, 0x1, R7 ;  /* 0x00000001233a7824 */ /* 0x000fe400078e0207 */
[----:B------:R-:W-:Y:S02]  /*2430*/  IMAD.IADD R59, R45, 0x1, R9 ;  /* 0x000000012d3b7824 */ /* 0x000fe400078e0209 */
[----:B------:R-:W-:Y:S02]  /*2440*/  IMAD.IADD R60, R9, 0x1, R43 ;  /* 0x00000001093c7824 */ /* 0x000fe400078e022b */
[----:B------:R-:W-:Y:S02]  /*2450*/  IMAD.IADD R69, R69, 0x1, R37 ;  /* 0x0000000145457824 */ /* 0x000fe400078e0225 */
[----:B------:R-:W-:-:S07]  /*2460*/  IMAD.IADD R72, R49, 0x1, R13 ;  /* 0x0000000131487824 */ /* 0x000fce00078e020d */
.L_x_352:
[----:B------:R-:W2:Y:S01]  /*2470*/  LDL R4, [R1+0x14] ;  /* 0x0000140001047983 */ /* 0x000ea20000100800 */
[----:B0---4-:R-:W0:Y:S01]  /*2480*/  LDC.64 R62, c[0x0][0x2e8] ;  /* 0x0000ba00ff3e7b82 */ /* 0x011e220000000a00 */
[----:B------:R-:W-:Y:S01]  /*2490*/  VIADD R2, R2, 0xffffffff ;  /* 0xffffffff02027836 */ /* 0x000fe20000000000 */
[----:B------:R-:W-:Y:S01]  /*24a0*/  LOP3.LUT R22, R22, 0xfffffffd, RZ, 0xc0, !PT ;  /* 0xfffffffd16167812 */ /* 0x000fe200078ec0ff */
[----:B------:R-:W-:Y:S05]  /*24b0*/  YIELD ;  /* 0x0000000000007946 */ /* 0x000fea0003800000 */
[----:B------:R-:W-:Y:S01]  /*24c0*/  SHF.R.S32.HI R11, RZ, 0x1f, R2 ;  /* 0x0000001fff0b7819 */ /* 0x000fe20000011402 */
[-C--:B------:R-:W-:Y:S01]  /*24d0*/  IMAD R5, R56, R2.reuse, RZ ;  /* 0x0000000238057224 */ /* 0x080fe200078e02ff */
[----:B------:R-:W1:Y:S01]  /*24e0*/  LDC R31, c[0x0][0x3f4] ;  /* 0x0000fd00ff1f7b82 */ /* 0x000e620000000800 */
[----:B---3--:R-:W-:Y:S01]  /*24f0*/  IMAD.WIDE.U32 R14, R46, R2, RZ ;  /* 0x000000022e0e7225 */ /* 0x008fe200078e00ff */
[----:B------:R-:W-:Y:S03]  /*2500*/  BSSY B0, `(.L_x_323) ;  /* 0x0000259000007945 */ /* 0x000fe60003800000 */
[----:B------:R-:W-:-:S04]  /*2510*/  IMAD R7, R11, R46, R5 ;  /* 0x0000002e0b077224 */ /* 0x000fc800078e0205 */
[----:B------:R-:W-:Y:S01]  /*2520*/  IMAD.IADD R65, R15, 0x1, R7 ;  /* 0x000000010f417824 */ /* 0x000fe200078e0207 */
[----:B0-----:R-:W-:-:S04]  /*2530*/  IADD3 R12, P0, P1, R14, R62, R0 ;  /* 0x0000003e0e0c7210 */ /* 0x001fc8000791e000 */
[----:B------:R-:W-:Y:S02]  /*2540*/  IADD3.X R13, R65, R63, R20, P0, P1 ;  /* 0x0000003f410d7210 */ /* 0x000fe400007e2414 */
[----:B------:R-:W-:-:S13]  /*2550*/  ISETP.GT.AND P0, PT, R2, R27, PT ;  /* 0x0000001b0200720c */ /* 0x000fda0003f04270 */
[----:B------:R-:W-:Y:S02]  /*2560*/  @P0 LOP3.LUT R22, R22, 0x2, RZ, 0xfc, !PT ;  /* 0x0000000216160812 */ /* 0x000fe400078efcff */
[----:B-1----:R-:W-:Y:S01]  /*2570*/  ISETP.GE.AND P0, PT, R31, 0x1, PT ;  /* 0x000000011f00780c */ /* 0x002fe20003f06270 */
[----:B--2---:R-:W-:-:S04]  /*2580*/  IMAD R5, R17, 0x2800, R4 ;  /* 0x0000280011057824 */ /* 0x004fc800078e0204 */
[C---:B------:R-:W-:Y:S02]  /*2590*/  VIADD R73, R5.reuse, 0x20 ;  /* 0x0000002005497836 */ /* 0x040fe40000000000 */
[----:B------:R-:W-:Y:S02]  /*25a0*/  @P4 VIADD R73, R5, 0xffffffe0 ;  /* 0xffffffe005494836 */ /* 0x000fe40000000000 */
[C---:B------:R-:W-:Y:S02]  /*25b0*/  IMAD.IADD R74, R16.reuse, 0x1, R5 ;  /* 0x00000001104a7824 */ /* 0x040fe400078e0205 */
[----:B------:R-:W-:Y:S02]  /*25c0*/  IMAD.IADD R73, R16, 0x1, R73 ;  /* 0x0000000110497824 */ /* 0x000fe400078e0249 */
[----:B------:R-:W-:Y:S05]  /*25d0*/  @!P0 BRA `(.L_x_324) ;  /* 0x0000002000e08947 */ /* 0x000fea0003800000 */
[----:B------:R-:W-:Y:S01]  /*25e0*/  ULDC.U8 UR4, c[0x0][0x410] ;  /* 0x0001040000047ab9 */ /* 0x000fe20000000000 */
[-C--:B------:R-:W-:Y:S01]  /*25f0*/  IMAD R5, R57, R2.reuse, RZ ;  /* 0x0000000239057224 */ /* 0x080fe200078e02ff */
[----:B------:R-:W-:Y:S01]  /*2600*/  ISETP.NE.AND P0, PT, RZ, UR4, PT ;  /* 0x00000004ff007c0c */ /* 0x000fe2000bf05270 */
[----:B------:R-:W-:Y:S02]  /*2610*/  IMAD R7, R58, R2, RZ ;  /* 0x000000023a077224 */ /* 0x000fe400078e02ff */
[C---:B------:R-:W-:Y:S02]  /*2620*/  IMAD R9, R11.reuse, R40, R5 ;  /* 0x000000280b097224 */ /* 0x040fe400078e0205 */
[----:B------:R-:W-:Y:S02]  /*2630*/  IMAD R11, R11, R34, R7 ;  /* 0x000000220b0b7224 */ /* 0x000fe400078e0207 */
[----:B------:R-:W-:-:S04]  /*2640*/  IMAD.WIDE.U32 R4, R40, R2, RZ ;  /* 0x0000000228047225 */ /* 0x000fc800078e00ff */
[----:B------:R-:W-:-:S04]  /*2650*/  IMAD.WIDE.U32 R6, R34, R2, RZ ;  /* 0x0000000222067225 */ /* 0x000fc800078e00ff */
[----:B------:R-:W-:Y:S02]  /*2660*/  IMAD.IADD R30, R5, 0x1, R9 ;  /* 0x00000001051e7824 */ /* 0x000fe400078e0209 */
[----:B------:R-:W-:Y:S01]  /*2670*/  IMAD.IADD R64, R7, 0x1, R11 ;  /* 0x0000000107407824 */ /* 0x000fe200078e020b */
[----:B------:R-:W-:Y:S06]  /*2680*/  @!P0 BRA `(.L_x_325) ;  /* 0x00000010003c8947 */ /* 0x000fec0003800000 */
[----:B------:R-:W-:Y:S01]  /*2690*/  IMAD R8, R2, -0xa0, R32 ;  /* 0xffffff6002087824 */ /* 0x000fe200078e0220 */
[----:B------:R-:W-:Y:S01]  /*26a0*/  BSSY B1, `(.L_x_326) ;  /* 0x0000017000017945 */ /* 0x000fe20003800000 */
[----:B------:R-:W-:Y:S02]  /*26b0*/  CS2R R14, SRZ ;  /* 0x00000000000e7805 */ /* 0x000fe4000001ff00 */
[----:B------:R-:W-:Y:S02]  /*26c0*/  CS2R R10, SRZ ;  /* 0x00000000000a7805 */ /* 0x000fe4000001ff00 */
[----:B------:R-:W-:Y:S02]  /*26d0*/  CS2R R28, SRZ ;  /* 0x00000000001c7805 */ /* 0x000fe4000001ff00 */
[----:B------:R-:W-:-:S04]  /*26e0*/  VIMNMX R8, R8, 0xa0, PT ;  /* 0x000000a008087848 */ /* 0x000fc80003fe0100 */
[----:B------:R-:W-:Y:S02]  /*26f0*/  ISETP.GE.AND P1, PT, R23, R8, PT ;  /* 0x000000081700720c */ /* 0x000fe40003f26270 */
[----:B------:R-:W-:-:S11]  /*2700*/  CS2R R8, SRZ ;  /* 0x0000000000087805 */ /* 0x000fd6000001ff00 */
[----:B------:R-:W-:Y:S05]  /*2710*/  @P1 BRA `(.L_x_327) ;  /* 0x00000000003c1947 */ /* 0x000fea0003800000 */
[----:B------:R-:W2:Y:S01]  /*2720*/  LDL R66, [R1+0x10] ;  /* 0x0000100001427983 */ /* 0x000ea20000100800 */
[----:B------:R-:W-:Y:S02]  /*2730*/  ULDC.64 UR4, c[0x0][0x3e8] ;  /* 0x0000fa0000047ab9 */ /* 0x000fe40000000a00 */
[----:B------:R-:W-:-:S04]  /*2740*/  IADD3 R4, P0, P5, R44, UR4, R4 ;  /* 0x000000042c047c10 */ /* 0x000fc8000fd1e004 */
[----:B------:R-:W-:Y:S01]  /*2750*/  IADD3.X R5, R59, UR5, R30, P0, P5 ;  /* 0x000000053b057c10 */ /* 0x000fe200087ea41e */
[----:B------:R-:W-:Y:S02]  /*2760*/  ULDC.64 UR4, c[0x0][0x400] ;  /* 0x0001000000047ab9 */ /* 0x000fe40000000a00 */
[----:B------:R-:W-:-:S04]  /*2770*/  IADD3 R6, P0, P5, R38, UR4, R6 ;  /* 0x0000000426067c10 */ /* 0x000fc8000fd1e006 */
[----:B------:R-:W-:Y:S02]  /*2780*/  IADD3.X R7, R68, UR5, R64, P0, P5 ;  /* 0x0000000544077c10 */ /* 0x000fe400087ea440 */
[----:B------:R-:W-:Y:S02]  /*2790*/  ISETP.GE.AND P0, PT, R156, R31, PT ;  /* 0x0000001f9c00720c */ /* 0x000fe40003f06270 */
[----:B------:R-:W-:Y:S02]  /*27a0*/  CS2R R8, SRZ ;  /* 0x0000000000087805 */ /* 0x000fe4000001ff00 */
[----:B------:R-:W-:-:S09]  /*27b0*/  CS2R R10, SRZ ;  /* 0x00000000000a7805 */ /* 0x000fd2000001ff00 */
[----:B------:R0:W5:Y:S04]  /*27c0*/  @!P0 LDG.E.64 R14, desc[UR40][R4.64] ;  /* 0x00000028040e8981 */ /* 0x000168000c1e1b00 */
[----:B------:R0:W5:Y:S01]  /*27d0*/  @!P0 LDG.E.64 R28, desc[UR40][R6.64] ;  /* 0x00000028061c8981 */ /* 0x000162000c1e1b00 */
[----:B--2---:R-:W-:-:S13]  /*27e0*/  ISETP.GE.AND P0, PT, R66, R31, PT ;  /* 0x0000001f4200720c */ /* 0x004fda0003f06270 */
[----:B------:R0:W5:Y:S04]  /*27f0*/  @!P0 LDG.E.64 R8, desc[UR40][R4.64+0x10] ;  /* 0x0000102804088981 */ /* 0x000168000c1e1b00 */
[----:B------:R0:W5:Y:S02]  /*2800*/  @!P0 LDG.E.64 R10, desc[UR40][R6.64+0x10] ;  /* 0x00001028060a8981 */ /* 0x000164000c1e1b00 */
.L_x_327:
[----:B------:R-:W-:Y:S05]  /*2810*/  BSYNC B1 ;  /* 0x0000000000017941 */ /* 0x000fea0003800000 */
.L_x_326:
[----:B0-----:R-:W2:Y:S01]  /*2820*/  LDL R4, [R1+0x8] ;  /* 0x0000080001047983 */ /* 0x001ea20000100800 */
[----:B-----5:R-:W-:Y:S01]  /*2830*/  MOV R30, R8 ;  /* 0x00000008001e7202 */ /* 0x020fe20000000f00 */
[----:B------:R-:W-:Y:S02]  /*2840*/  IMAD.MOV.U32 R63, RZ, RZ, R14 ;  /* 0x000000ffff3f7224 */ /* 0x000fe400078e000e */
[----:B------:R-:W-:Y:S02]  /*2850*/  IMAD.MOV.U32 R62, RZ, RZ, R10 ;  /* 0x000000ffff3e7224 */ /* 0x000fe400078e000a */
[----:B------:R-:W-:Y:S01]  /*2860*/  IMAD.MOV.U32 R81, RZ, RZ, R28 ;  /* 0x000000ffff517224 */ /* 0x000fe200078e001c */
[----:B--2---:R-:W-:-:S13]  /*2870*/  ISETP.NE.AND P0, PT, R4, 0x3, PT ;  /* 0x000000030400780c */ /* 0x004fda0003f05270 */
[----:B------:R-:W-:Y:S05]  /*2880*/  @!P0 BRA `(.L_x_328) ;  /* 0x0000000000048947 */ /* 0x000fea0003800000 */
[----:B------:R-:W-:Y:S01]  /*2890*/  BPT.TRAP 0x1 ;  /* 0x000000040000795c */ /* 0x000fe20000300000 */
.L_x_328:
[----:B------:R-:W2:Y:S01]  /*28a0*/  LDL R4, [R1] ;  /* 0x0000000001047983 */ /* 0x000ea20000100800 */
[----:B------:R-:W-:Y:S01]  /*28b0*/  IMAD R75, R17, 0x8, R16 ;  /* 0x00000008114b7824 */ /* 0x000fe200078e0210 */
[----:B------:R-:W-:Y:S01]  /*28c0*/  BSSY B1, `(.L_x_329) ;  /* 0x0000004000017945 */ /* 0x000fe20003800000 */
[----:B--2---:R-:W-:-:S04]  /*28d0*/  SHF.L.U32 R76, R4, 0x1f, RZ ;  /* 0x0000001f044c7819 */ /* 0x004fc800000006ff */
[----:B------:R-:W0:Y:S02]  /*28e0*/  SYNCS.PHASECHK.TRANS64.TRYWAIT P5, [R75+URZ+0x13290], R76 ;  /* 0x0132904c4b0075a7 */ /* 0x000e2400080a017f */
[----:B0-----:R-:W-:Y:S05]  /*28f0*/  @!P5 BRA `(.L_x_330) ;  /* 0x000001500038d947 */ /* 0x001fea0003800000 */
.L_x_543:
[----:B------:R-:W-:Y:S05]  /*2900*/  BSYNC B1 ;  /* 0x0000000000017941 */ /* 0x000fea0003800000 */
.L_x_329:
[----:B------:R-:W-:Y:S05]  /*2910*/  @P1 BRA `(.L_x_331) ;  /* 0x00000020005c1947 */ /* 0x000fea0003800000 */
[----:B------:R-:W-:Y:S04]  /*2920*/  BSSY B1, `(.L_x_332) ;  /* 0x000006f000017945 */ /* 0x000fe80003800000 */
[----:B------:R-:W-:Y:S05]  /*2930*/  @P3 BRA `(.L_x_333) ;  /* 0x0000000400b43947 */ /* 0x000fea0003800000 */
[----:B------:R1:W2:Y:S01]  /*2940*/  LDS.128 R4, [R74+0xe000] ;  /* 0x00e000004a047984 */ /* 0x0002a20000000c00 */
[----:B------:R-:W-:Y:S01]  /*2950*/  ISETP.GE.AND P5, PT, R156, R31, PT ;  /* 0x0000001f9c00720c */ /* 0x000fe20003fa6270 */
[----:B------:R-:W-:-:S12]  /*2960*/  BSSY B2, `(.L_x_334) ;  /* 0x0000069000027945 */ /* 0x000fd80003800000 */
[----:B-1----:R-:W-:Y:S05]  /*2970*/  @P5 BRA `(.L_x_335) ;  /* 0x00000004009c5947 */ /* 0x002fea0003800000 */
[----:B------:R-:W-:Y:S02]  /*2980*/  SHF.R.U32.HI R14, RZ, 0x8, R15 ;  /* 0x00000008ff0e7819 */ /* 0x000fe4000001160f */
[----:B------:R-:W-:Y:S02]  /*2990*/  SHF.R.U32.HI R28, RZ, 0x8, R29 ;  /* 0x00000008ff1c7819 */ /* 0x000fe4000001161d */
[----:B------:R-:W-:Y:S01]  /*29a0*/  SHF.R.U32.HI R67, RZ, 0x10, R15 ;  /* 0x00000010ff437819 */ /* 0x000fe2000001160f */
[----:B------:R-:W-:Y:S01]  /*29b0*/  IMAD.SHL.U32 R14, R14, 0x100, RZ ;  /* 0x000001000e0e7824 */ /* 0x000fe200078e00ff */
[----:B------:R-:W-:Y:S02]  /*29c0*/  SHF.R.U32.HI R65, RZ, 0x10, R29 ;  /* 0x00000010ff417819 */ /* 0x000fe4000001161d */
[----:B------:R-:W-:Y:S01]  /*29d0*/  LOP3.LUT R64, R29, 0xff0000ff, RZ, 0xc0, !PT ;  /* 0xff0000ff1d407812 */ /* 0x000fe200078ec0ff */
[----:B------:R-:W-:Y:S01]  /*29e0*/  IMAD.SHL.U32 R29, R28, 0x100, RZ ;  /* 0x000001001c1d7824 */ /* 0x000fe200078e00ff */
[----:B------:R-:W-:Y:S01]  /*29f0*/  LOP3.LUT R15, R15, 0xff0000ff, RZ, 0xc0, !PT ;  /* 0xff0000ff0f0f7812 */ /* 0x000fe200078ec0ff */
[----:B--2---:R-:W-:Y:S01]  /*2a00*/  IMAD.MOV.U32 R28, RZ, RZ, R4 ;  /* 0x000000ffff1c7224 */ /* 0x004fe200078e0004 */
[----:B------:R-:W-:-:S02]  /*2a10*/  F2FP.F16.E4M3.UNPACK_B R4, R5 ;  /* 0x00000005ff04723e */ /* 0x000fc400020006ff */
[----:B------:R-:W-:Y:S01]  /*2a20*/  LOP3.LUT R15, R15, 0xff00, R14, 0xf8, !PT ;  /* 0x0000ff000f0f7812 */ /* 0x000fe200078ef80e */
[----:B------:R-:W-:Y:S01]  /*2a30*/  IMAD.U32 R14, R67, 0x10000, RZ ;  /* 0x00010000430e7824 */ /* 0x000fe200078e00ff */
[----:B------:R-:W-:Y:S01]  /*2a40*/  LOP3.LUT R66, R64, 0xff00, R29, 0xf8, !PT ;  /* 0x0000ff0040427812 */ /* 0x000fe200078ef81d */
[----:B------:R-:W-:Y:S01]  /*2a50*/  IMAD.U32 R29, R65, 0x10000, RZ ;  /* 0x00010000411d7824 */ /* 0x000fe200078e00ff */
[----:B------:R-:W-:Y:S02]  /*2a60*/  F2FP.F16.E4M3.UNPACK_B R64, R81.H1 ;  /* 0x00000051ff40723e */ /* 0x000fe400030006ff */
[----:B------:R-:W-:Y:S02]  /*2a70*/  LOP3.LUT R14, R15, 0xff0000, R14, 0xf8, !PT ;  /* 0x00ff00000f0e7812 */ /* 0x000fe400078ef80e */
[----:B------:R-:W-:Y:S01]  /*2a80*/  LOP3.LUT R15, R66, 0xff0000, R29, 0xf8, !PT ;  /* 0x00ff0000420f7812 */ /* 0x000fe200078ef81d */
[----:B------:R-:W-:Y:S01]  /*2a90*/  HADD2.F32 R77, -RZ, R64.H0_H0 ;  /* 0x20000040ff4d7230 */ /* 0x000fe20000004100 */
[----:B------:R-:W-:Y:S01]  /*2aa0*/  F2FP.F16.E4M3.UNPACK_B R66, R63.H1 ;  /* 0x0000003fff42723e */ /* 0x000fe200030006ff */
[--C-:B------:R-:W-:Y:S01]  /*2ab0*/  HADD2.F32 R29, -RZ, R4.reuse.H1_H1 ;  /* 0x30000004ff1d7230 */ /* 0x100fe20000004100 */
[----:B------:R-:W-:Y:S01]  /*2ac0*/  F2FP.F16.E4M3.UNPACK_B R5, R5.H1 ;  /* 0x00000005ff05723e */ /* 0x000fe200030006ff */
[----:B------:R-:W-:-:S02]  /*2ad0*/  HADD2.F32 R4, -RZ, R4.H0_H0 ;  /* 0x20000004ff047230 */ /* 0x000fc40000004100 */
[----:B------:R-:W-:Y:S02]  /*2ae0*/  HADD2.F32 R67, -RZ, R66.H0_H0 ;  /* 0x20000042ff437230 */ /* 0x000fe40000004100 */
[CC--:B------:R-:W-:Y:S01]  /*2af0*/  FMUL.FTZ R79, R29.reuse, R77.reuse ;  /* 0x0000004d1d4f7220 */ /* 0x0c0fe20000410000 */
[----:B------:R-:W-:Y:S02]  /*2b00*/  HADD2.F32 R78, -RZ, R64.H1_H1 ;  /* 0x30000040ff4e7230 */ /* 0x000fe40000004100 */
[C---:B------:R-:W-:Y:S01]  /*2b10*/  FMUL.FTZ R80, R4.reuse, R77 ;  /* 0x0000004d04507220 */ /* 0x040fe20000410000 */
[--C-:B------:R-:W-:Y:S02]  /*2b20*/  HADD2.F32 R65, -RZ, R5.reuse.H1_H1 ;  /* 0x30000005ff417230 */ /* 0x100fe40000004100 */
[-C--:B------:R-:W-:Y:S01]  /*2b30*/  FFMA.FTZ R4, R4, R67.reuse, -R79 ;  /* 0x0000004304047223 */ /* 0x080fe2000001084f */
[----:B------:R-:W-:Y:S02]  /*2b40*/  HADD2.F32 R64, -RZ, R5.H0_H0 ;  /* 0x20000005ff407230 */ /* 0x000fe40000004100 */
[----:B------:R-:W-:Y:S01]  /*2b50*/  FFMA.FTZ R5, R29, R67, R80 ;  /* 0x000000431d057223 */ /* 0x000fe20000010050 */
[----:B------:R-:W-:-:S02]  /*2b60*/  HADD2.F32 R66, -RZ, R66.H1_H1 ;  /* 0x30000042ff427230 */ /* 0x000fc40000004100 */
[CC--:B------:R-:W-:Y:S01]  /*2b70*/  FMUL.FTZ R79, R65.reuse, R78.reuse ;  /* 0x0000004e414f7220 */ /* 0x0c0fe20000410000 */
[----:B------:R-:W-:Y:S01]  /*2b80*/  F2FP.F16.E4M3.UNPACK_B R77, R81 ;  /* 0x00000051ff4d723e */ /* 0x000fe200020006ff */
[C---:B------:R-:W-:Y:S01]  /*2b90*/  FMUL.FTZ R78, R64.reuse, R78 ;  /* 0x0000004e404e7220 */ /* 0x040fe20000410000 */
[----:B------:R-:W-:Y:S01]  /*2ba0*/  F2FP.F16.E4M3.UNPACK_B R29, R28.H1 ;  /* 0x0000001cff1d723e */ /* 0x000fe200030006ff */
[----:B------:R-:W-:Y:S01]  /*2bb0*/  FFMA.FTZ R79, R64, R66, -R79 ;  /* 0x00000042404f7223 */ /* 0x000fe2000001084f */
[----:B------:R-:W-:Y:S01]  /*2bc0*/  F2FP.F16.E4M3.UNPACK_B R28, R28 ;  /* 0x0000001cff1c723e */ /* 0x000fe200020006ff */
[----:B------:R-:W-:Y:S01]  /*2bd0*/  FFMA.FTZ R84, R65, R66, R78 ;  /* 0x0000004241547223 */ /* 0x000fe2000001004e */
[----:B------:R-:W-:Y:S01]  /*2be0*/  F2FP.F16.E4M3.UNPACK_B R66, R63 ;  /* 0x0000003fff42723e */ /* 0x000fe200020006ff */
[----:B------:R-:W-:Y:S01]  /*2bf0*/  HADD2.F32 R67, -RZ, R77.H1_H1 ;  /* 0x3000004dff437230 */ /* 0x000fe20000004100 */
[----:B------:R-:W-:Y:S01]  /*2c00*/  F2FP.F16.E4M3.UNPACK_B R81, R15.H1 ;  /* 0x0000000fff51723e */ /* 0x000fe200030006ff */
[----:B------:R-:W-:-:S02]  /*2c10*/  HADD2.F32 R64, -RZ, R29.H0_H0 ;  /* 0x2000001dff407230 */ /* 0x000fc40000004100 */
[----:B------:R-:W-:Y:S02]  /*2c20*/  HADD2.F32 R65, -RZ, R29.H1_H1 ;  /* 0x3000001dff417230 */ /* 0x000fe40000004100 */
[----:B------:R-:W-:Y:S02]  /*2c30*/  HADD2.F32 R78, -RZ, R77.H0_H0 ;  /* 0x2000004dff4e7230 */ /* 0x000fe40000004100 */
[-C--:B------:R-:W-:Y:S01]  /*2c40*/  FMUL.FTZ R82, R64, R67.reuse ;  /* 0x0000004340527220 */ /* 0x080fe20000410000 */
[--C-:B------:R-:W-:Y:S02]  /*2c50*/  HADD2.F32 R63, -RZ, R28.reuse.H1_H1 ;  /* 0x3000001cff3f7230 */ /* 0x100fe40000004100 */
[----:B------:R-:W-:Y:S01]  /*2c60*/  FMUL.FTZ R77, R65, R67 ;  /* 0x00000043414d7220 */ /* 0x000fe20000410000 */
[----:B------:R-:W-:Y:S02]  /*2c70*/  HADD2.F32 R29, -RZ, R28.H0_H0 ;  /* 0x2000001cff1d7230 */ /* 0x000fe40000004100 */
[----:B------:R-:W-:-:S02]  /*2c80*/  HADD2.F32 R28, -RZ, R66.H1_H1 ;  /* 0x30000042ff1c7230 */ /* 0x000fc40000004100 */
[-C--:B------:R-:W-:Y:S01]  /*2c90*/  FMUL.FTZ R80, R63, R78.reuse ;  /* 0x0000004e3f507220 */ /* 0x080fe20000410000 */
[----:B------:R-:W-:Y:S02]  /*2ca0*/  HADD2.F32 R66, -RZ, R66.H0_H0 ;  /* 0x20000042ff427230 */ /* 0x000fe40000004100 */
[----:B------:R-:W-:Y:S01]  /*2cb0*/  FMUL.FTZ R78, R29, R78 ;  /* 0x0000004e1d4e7220 */ /* 0x000fe20000410000 */
[--C-:B------:R-:W-:Y:S02]  /*2cc0*/  HADD2.F32 R83, -RZ, R81.reuse.H1_H1 ;  /* 0x30000051ff537230 */ /* 0x100fe40000004100 */
[-C--:B------:R-:W-:Y:S01]  /*2cd0*/  FFMA.FTZ R64, R64, R28.reuse, -R77 ;  /* 0x0000001c40407223 */ /* 0x080fe2000001084d */
[----:B------:R-:W-:Y:S01]  /*2ce0*/  FFMA.FTZ R65, R65, R28, R82 ;  /* 0x0000001c41417223 */ /* 0x000fe20000010052 */
[-C--:B------:R-:W-:Y:S01]  /*2cf0*/  FFMA.FTZ R28, R29, R66.reuse, -R80 ;  /* 0x000000421d1c7223 */ /* 0x080fe20000010850 */
[----:B------:R-:W-:Y:S01]  /*2d00*/  FFMA.FTZ R29, R63, R66, R78 ;  /* 0x000000423f1d7223 */ /* 0x000fe2000001004e */
[----:B------:R-:W-:Y:S01]  /*2d10*/  F2FP.F16.E4M3.UNPACK_B R66, R7.H1 ;  /* 0x00000007ff42723e */ /* 0x000fe200030006ff */
[----:B------:R-:W-:Y:S01]  /*2d20*/  HADD2.F32 R81, -RZ, R81.H0_H0 ;  /* 0x20000051ff517230 */ /* 0x000fe20000004100 */
[----:B------:R-:W-:-:S02]  /*2d30*/  F2FP.SATFINITE.E4M3.F32.PACK_AB_MERGE_C R64, R65, R64, RZ ;  /* 0x000000404140723e */ /* 0x000fc400048070ff */
[----:B------:R-:W-:Y:S01]  /*2d40*/  F2FP.F16.E4M3.UNPACK_B R78, R14.H1 ;  /* 0x0000000eff4e723e */ /* 0x000fe200030006ff */
[--C-:B------:R-:W-:Y:S01]  /*2d50*/  HADD2.F32 R67, -RZ, R66.reuse.H0_H0 ;  /* 0x20000042ff437230 */ /* 0x100fe20000004100 */
[----:B------:R-:W-:Y:S01]  /*2d60*/  F2FP.F16.E4M3.UNPACK_B R65, R6.H1 ;  /* 0x00000006ff41723e */ /* 0x000fe200030006ff */
[----:B------:R-:W-:Y:S01]  /*2d70*/  HADD2.F32 R66, -RZ, R66.H1_H1 ;  /* 0x30000042ff427230 */ /* 0x000fe20000004100 */
[----:B------:R-:W-:Y:S02]  /*2d80*/  F2FP.F16.E4M3.UNPACK_B R80, R15 ;  /* 0x0000000fff50723e */ /* 0x000fe400020006ff */
[----:B------:R-:W-:Y:S01]  /*2d90*/  F2FP.SATFINITE.E4M3.F32.PACK_AB_MERGE_C R63, R84, R79, RZ ;  /* 0x0000004f543f723e */ /* 0x000fe200048070ff */
[----:B------:R-:W-:Y:S01]  /*2da0*/  HADD2.F32 R79, -RZ, R78.H1_H1 ;  /* 0x3000004eff4f7230 */ /* 0x000fe20000004100 */
[----:B------:R-:W-:Y:S01]  /*2db0*/  F2FP.F16.E4M3.UNPACK_B R77, R14 ;  /* 0x0000000eff4d723e */ /* 0x000fe200020006ff */
[----:B------:R-:W-:Y:S02]  /*2dc0*/  HADD2.F32 R15, -RZ, R65.H1_H1 ;  /* 0x30000041ff0f7230 */ /* 0x000fe40000004100 */
[----:B------:R-:W-:Y:S01]  /*2dd0*/  FMUL.FTZ R14, R66, R83 ;  /* 0x00000053420e7220 */ /* 0x000fe20000410000 */
[----:B------:R-:W-:-:S02]  /*2de0*/  HADD2.F32 R82, -RZ, R80.H1_H1 ;  /* 0x30000050ff527230 */ /* 0x000fc40000004100 */
[C---:B------:R-:W-:Y:S01]  /*2df0*/  FMUL.FTZ R85, R67.reuse, R83 ;  /* 0x0000005343557220 */ /* 0x040fe20000410000 */
[----:B------:R-:W-:Y:S02]  /*2e00*/  HADD2.F32 R65, -RZ, R65.H0_H0 ;  /* 0x20000041ff417230 */ /* 0x000fe40000004100 */
[----:B------:R-:W-:Y:S01]  /*2e10*/  FFMA.FTZ R83, R67, R79, -R14 ;  /* 0x0000004f43537223 */ /* 0x000fe2000001080e */
[----:B------:R-:W-:Y:S02]  /*2e20*/  HADD2.F32 R14, -RZ, R77.H1_H1 ;  /* 0x3000004dff0e7230 */ /* 0x000fe40000004100 */
[-C--:B------:R-:W-:Y:S01]  /*2e30*/  FMUL.FTZ R84, R15, R82.reuse ;  /* 0x000000520f547220 */ /* 0x080fe20000410000 */
[----:B------:R-:W-:Y:S01]  /*2e40*/  F2FP.F16.E4M3.UNPACK_B R7, R7 ;  /* 0x00000007ff07723e */ /* 0x000fe200020006ff */
[C---:B------:R-:W-:Y:S01]  /*2e50*/  FMUL.FTZ R82, R65.reuse, R82 ;  /* 0x0000005241527220 */ /* 0x040fe20000410000 */
[----:B------:R-:W-:Y:S01]  /*2e60*/  F2FP.F16.E4M3.UNPACK_B R6, R6 ;  /* 0x00000006ff06723e */ /* 0x000fe200020006ff */
[----:B------:R-:W-:Y:S01]  /*2e70*/  FFMA.FTZ R84, R65, R14, -R84 ;  /* 0x0000000e41547223 */ /* 0x000fe20000010854 */
[----:B------:R-:W-:-:S02]  /*2e80*/  HADD2.F32 R80, -RZ, R80.H0_H0 ;  /* 0x20000050ff507230 */ /* 0x000fc40000004100 */
[----:B------:R-:W-:Y:S01]  /*2e90*/  FFMA.FTZ R67, R15, R14, R82 ;  /* 0x0000000e0f437223 */ /* 0x000fe20000010052 */
[--C-:B------:R-:W-:Y:S02]  /*2ea0*/  HADD2.F32 R14, -RZ, R7.reuse.H0_H0 ;  /* 0x20000007ff0e7230 */ /* 0x100fe40000004100 */
[----:B------:R-:W-:Y:S01]  /*2eb0*/  FFMA.FTZ R86, R66, R79, R85 ;  /* 0x0000004f42567223 */ /* 0x000fe20000010055 */
[----:B------:R-:W-:Y:S01]  /*2ec0*/  HADD2.F32 R15, -RZ, R7.H1_H1 ;  /* 0x30000007ff0f7230 */ /* 0x000fe20000004100 */
[----:B------:R-:W-:Y:S01]  /*2ed0*/  F2FP.SATFINITE.E4M3.F32.PACK_AB_MERGE_C R5, R5, R4, R63 ;  /* 0x000000040505723e */ /* 0x000fe2000480703f */
[--C-:B------:R-:W-:Y:S02]  /*2ee0*/  HADD2.F32 R7, -RZ, R6.reuse.H0_H0 ;  /* 0x20000006ff077230 */ /* 0x100fe40000004100 */
[-C--:B------:R-:W-:Y:S01]  /*2ef0*/  FMUL.FTZ R82, R14, R81.reuse ;  /* 0x000000510e527220 */ /* 0x080fe20000410000 */
[----:B------:R-:W-:Y:S02]  /*2f00*/  HADD2.F32 R6, -RZ, R6.H1_H1 ;  /* 0x30000006ff067230 */ /* 0x000fe40000004100 */
[----:B------:R-:W-:Y:S01]  /*2f10*/  FMUL.FTZ R79, R15, R81 ;  /* 0x000000510f4f7220 */ /* 0x000fe20000410000 */
[----:B------:R-:W-:-:S02]  /*2f20*/  HADD2.F32 R78, -RZ, R78.H0_H0 ;  /* 0x2000004eff4e7230 */ /* 0x000fc40000004100 */
[-C--:B------:R-:W-:Y:S01]  /*2f30*/  FMUL.FTZ R65, R7, R80.reuse ;  /* 0x0000005007417220 */ /* 0x080fe20000410000 */
[----:B------:R-:W-:Y:S02]  /*2f40*/  HADD2.F32 R77, -RZ, R77.H0_H0 ;  /* 0x2000004dff4d7230 */ /* 0x000fe40000004100 */
[----:B------:R-:W-:Y:S01]  /*2f50*/  FMUL.FTZ R66, R6, R80 ;  /* 0x0000005006427220 */ /* 0x000fe20000410000 */
[----:B------:R-:W-:Y:S01]  /*2f60*/  F2FP.SATFINITE.E4M3.F32.PACK_AB_MERGE_C R67, R67, R84, RZ ;  /* 0x000000544343723e */ /* 0x000fe200048070ff */
[-C--:B------:R-:W-:Y:S01]  /*2f70*/  FFMA.FTZ R79, R14, R78.reuse, -R79 ;  /* 0x0000004e0e4f7223 */ /* 0x080fe2000001084f */
[----:B------:R-:W-:Y:S01]  /*2f80*/  FFMA.FTZ R82, R15, R78, R82 ;  /* 0x0000004e0f527223 */ /* 0x000fe20000010052 */
[-C--:B------:R-:W-:Y:S01]  /*2f90*/  FFMA.FTZ R66, R7, R77.reuse, -R66 ;  /* 0x0000004d07427223 */ /* 0x080fe20000010842 */
[----:B------:R-:W-:Y:S01]  /*2fa0*/  FFMA.FTZ R65, R6, R77, R65 ;  /* 0x0000004d06417223 */ /* 0x000fe20000010041 */
[----:B------:R-:W-:Y:S02]  /*2fb0*/  F2FP.SATFINITE.E4M3.F32.PACK_AB_MERGE_C R83, R86, R83, RZ ;  /* 0x000000535653723e */ /* 0x000fe400048070ff */
[----:B------:R-:W-:-:S02]  /*2fc0*/  F2FP.SATFINITE.E4M3.F32.PACK_AB_MERGE_C R4, R29, R28, R64 ;  /* 0x0000001c1d04723e */ /* 0x000fc40004807040 */
[----:B------:R-:W-:Y:S02]  /*2fd0*/  F2FP.SATFINITE.E4M3.F32.PACK_AB_MERGE_C R6, R65, R66, R67 ;  /* 0x000000424106723e */ /* 0x000fe40004807043 */
[----:B------:R-:W-:-:S07]  /*2fe0*/  F2FP.SATFINITE.E4M3.F32.PACK_AB_MERGE_C R7, R82, R79, R83 ;  /* 0x0000004f5207723e */ /* 0x000fce0004807053 */
.L_x_335:
[----:B------:R-:W-:Y:S05]  /*2ff0*/  BSYNC B2 ;  /* 0x0000000000027941 */ /* 0x000fea0003800000 */
.L_x_334:
[----:B--2---:R1:W-:Y:S02]  /*3000*/  STG.E.128 desc[UR40][R12.64], R4 ;  /* 0x000000040c007986 */ /* 0x0043e4000c101d28 */
.L_x_333:
[----:B------:R-:W-:Y:S05]  /*3010*/  BSYNC B1 ;  /* 0x0000000000017941 */ /* 0x000fea0003800000 */
.L_x_332:
[----:B------:R-:W-:Y:S05]  /*3020*/  @P2 BRA `(.L_x_331) ;  /* 0x0000001800982947 */ /* 0x000fea0003800000 */
[----:B-1----:R-:W2:Y:S04]  /*3030*/  LDL R6, [R1+0x14] ;  /* 0x0000140001067983 */ /* 0x002ea80000100800 */
[----:B------:R-:W3:Y:S01]  /*3040*/  LDL R14, [R1+0x10] ;  /* 0x00001000010e7983 */ /* 0x000ee20000100800 */
[----:B------:R-:W-:Y:S01]  /*3050*/  MOV R5, 0x20 ;  /* 0x0000002000057802 */ /* 0x000fe20000000f00 */
[----:B------:R-:W-:Y:S01]  /*3060*/  IMAD R4, R17, 0x2800, RZ ;  /* 0x0000280011047824 */ /* 0x000fe200078e02ff */
[----:B------:R-:W-:Y:S02]  /*3070*/  BSSY B1, `(.L_x_336) ;  /* 0x000006e000017945 */ /* 0x000fe40003800000 */
[----:B------:R-:W-:-:S04]  /*3080*/  SEL R5, R5, 0xffffffe0, !P4 ;  /* 0xffffffe005057807 */ /* 0x000fc80006000000 */
[----:B--2---:R-:W-:Y:S02]  /*3090*/  IADD3 R5, R5, R6, R4 ;  /* 0x0000000605057210 */ /* 0x004fe40007ffe004 */
[----:B---3--:R-:W-:-:S03]  /*30a0*/  ISETP.GE.AND P5, PT, R14, R31, PT ;  /* 0x0000001f0e00720c */ /* 0x008fc60003fa6270 */
[----:B------:R-:W-:-:S06]  /*30b0*/  IMAD.IADD R4, R16, 0x1, R5 ;  /* 0x0000000110047824 */ /* 0x000fcc00078e0205 */
[----:B------:R-:W1:Y:S04]  /*30c0*/  LDS.128 R4, [R4+0xe000] ;  /* 0x00e0000004047984 */ /* 0x000e680000000c00 */
[----:B------:R-:W-:Y:S05]  /*30d0*/  @P5 BRA `(.L_x_337) ;  /* 0x00000004009c5947 */ /* 0x000fea0003800000 */
[----:B------:R-:W-:Y:S02]  /*30e0*/  SHF.R.U32.HI R29, RZ, 0x8, R9 ;  /* 0x00000008ff1d7819 */ /* 0x000fe40000011609 */
[----:B------:R-:W-:Y:S02]  /*30f0*/  SHF.R.U32.HI R10, RZ, 0x8, R11 ;  /* 0x00000008ff0a7819 */ /* 0x000fe4000001160b */
[----:B------:R-:W-:Y:S02]  /*3100*/  LOP3.LUT R8, R9, 0xff0000ff, RZ, 0xc0, !PT ;  /* 0xff0000ff09087812 */ /* 0x000fe400078ec0ff */
[----:B------:R-:W-:Y:S01]  /*3110*/  SHF.R.U32.HI R15, RZ, 0x10, R9 ;  /* 0x00000010ff0f7819 */ /* 0x000fe20000011609 */
[----:B------:R-:W-:Y:S01]  /*3120*/  IMAD.SHL.U32 R9, R29, 0x100, RZ ;  /* 0x000001001d097824 */ /* 0x000fe200078e00ff */
[----:B------:R-:W-:Y:S02]  /*3130*/  LOP3.LUT R14, R11, 0xff0000ff, RZ, 0xc0, !PT ;  /* 0xff0000ff0b0e7812 */ /* 0x000fe400078ec0ff */
[----:B------:R-:W-:Y:S01]  /*3140*/  SHF.R.U32.HI R28, RZ, 0x10, R11 ;  /* 0x00000010ff1c7819 */ /* 0x000fe2000001160b */
[----:B------:R-:W-:Y:S01]  /*3150*/  IMAD.SHL.U32 R11, R10, 0x100, RZ ;  /* 0x000001000a0b7824 */ /* 0x000fe200078e00ff */
[----:B------:R-:W-:Y:S01]  /*3160*/  LOP3.LUT R8, R8, 0xff00, R9, 0xf8, !PT ;  /* 0x0000ff0008087812 */ /* 0x000fe200078ef809 */
[----:B------:R-:W-:-:S02]  /*3170*/  IMAD.U32 R9, R15, 0x10000, RZ ;  /* 0x000100000f097824 */ /* 0x000fc400078e00ff */
[----:B-1----:R-:W-:Y:S01]  /*3180*/  IMAD.MOV.U32 R10, RZ, RZ, R4 ;  /* 0x000000ffff0a7224 */ /* 0x002fe200078e0004 */
[----:B------:R-:W-:Y:S01]  /*3190*/  LOP3.LUT R11, R14, 0xff00, R11, 0xf8, !PT ;  /* 0x0000ff000e0b7812 */ /* 0x000fe200078ef80b */
[----:B------:R-:W-:Y:S01]  /*31a0*/  IMAD.U32 R28, R28, 0x10000, RZ ;  /* 0x000100001c1c7824 */ /* 0x000fe200078e00ff */
[-C--:B------:R-:W-:Y:S02]  /*31b0*/  F2FP.F16.E4M3.UNPACK_B R4, R5.reuse ;  /* 0x00000005ff04723e */ /* 0x080fe400020006ff */
[----:B------:R-:W-:Y:S02]  /*31c0*/  F2FP.F16.E4M3.UNPACK_B R14, R62.H1 ;  /* 0x0000003eff0e723e */ /* 0x000fe400030006ff */
[----:B------:R-:W-:Y:S02]  /*31d0*/  LOP3.LUT R8, R8, 0xff0000, R9, 0xf8, !PT ;  /* 0x00ff000008087812 */ /* 0x000fe400078ef809 */
[----:B------:R-:W-:Y:S01]  /*31e0*/  LOP3.LUT R9, R11, 0xff0000, R28, 0xf8, !PT ;  /* 0x00ff00000b097812 */ /* 0x000fe200078ef81c */
[----:B------:R-:W-:Y:S01]  /*31f0*/  HADD2.F32 R11, -RZ, R4.H1_H1 ;  /* 0x30000004ff0b7230 */ /* 0x000fe20000004100 */
[----:B------:R-:W-:Y:S01]  /*3200*/  F2FP.F16.E4M3.UNPACK_B R28, R30.H1 ;  /* 0x0000001eff1c723e */ /* 0x000fe200030006ff */
[----:B------:R-:W-:Y:S01]  /*3210*/  HADD2.F32 R31, -RZ, R14.H0_H0 ;  /* 0x2000000eff1f7230 */ /* 0x000fe20000004100 */
[----:B------:R-:W-:Y:S01]  /*3220*/  F2FP.F16.E4M3.UNPACK_B R5, R5.H1 ;  /* 0x00000005ff05723e */ /* 0x000fe200030006ff */
[----:B------:R-:W-:Y:S01]  /*3230*/  HADD2.F32 R4, -RZ, R4.H0_H0 ;  /* 0x20000004ff047230 */ /* 0x000fe20000004100 */
[----:B------:R-:W-:Y:S01]  /*3240*/  F2FP.F16.E4M3.UNPACK_B R62, R62 ;  /* 0x0000003eff3e723e */ /* 0x000fe200020006ff */
[----:B------:R-:W-:-:S02]  /*3250*/  HADD2.F32 R63, -RZ, R14.H1_H1 ;  /* 0x3000000eff3f7230 */ /* 0x000fc40000004100 */
[CC--:B------:R-:W-:Y:S01]  /*3260*/  FMUL.FTZ R65, R11.reuse, R31.reuse ;  /* 0x0000001f0b417220 */ /* 0x0c0fe20000410000 */
[--C-:B------:R-:W-:Y:S02]  /*3270*/  HADD2.F32 R29, -RZ, R28.reuse.H0_H0 ;  /* 0x2000001cff1d7230 */ /* 0x100fe40000004100 */
[----:B------:R-:W-:Y:S01]  /*3280*/  FMUL.FTZ R64, R4, R31 ;  /* 0x0000001f04407220 */ /* 0x000fe20000410000 */
[--C-:B------:R-:W-:Y:S01]  /*3290*/  HADD2.F32 R15, -RZ, R5.reuse.H1_H1 ;  /* 0x30000005ff0f7230 */ /* 0x100fe20000004100 */
[----:B------:R-:W-:Y:S01]  /*32a0*/  F2FP.F16.E4M3.UNPACK_B R30, R30 ;  /* 0x0000001eff1e723e */ /* 0x000fe200020006ff */
[----:B------:R-:W-:Y:S02]  /*32b0*/  HADD2.F32 R14, -RZ, R5.H0_H0 ;  /* 0x20000005ff0e7230 */ /* 0x000fe40000004100 */
[----:B------:R-:W-:Y:S01]  /*32c0*/  FFMA.FTZ R5, R11, R29, R64 ;  /* 0x0000001d0b057223 */ /* 0x000fe20000010040 */
[----:B------:R-:W-:Y:S02]  /*32d0*/  HADD2.F32 R28, -RZ, R28.H1_H1 ;  /* 0x3000001cff1c7230 */ /* 0x000fe40000004100 */
[CC--:B------:R-:W-:Y:S01]  /*32e0*/  FMUL.FTZ R31, R15.reuse, R63.reuse ;  /* 0x0000003f0f1f7220 */ /* 0x0c0fe20000410000 */
[-C--:B------:R-:W-:Y:S01]  /*32f0*/  F2FP.F16.E4M3.UNPACK_B R11, R10.reuse.H1 ;  /* 0x0000000aff0b723e */ /* 0x080fe200030006ff */
[----:B------:R-:W-:Y:S01]  /*3300*/  FMUL.FTZ R66, R14, R63 ;  /* 0x0000003f0e427220 */ /* 0x000fe20000410000 */
[----:B------:R-:W-:Y:S01]  /*3310*/  F2FP.F16.E4M3.UNPACK_B R10, R10 ;  /* 0x0000000aff0a723e */ /* 0x000fe200020006ff */
[----:B------:R-:W-:Y:S01]  /*3320*/  FFMA.FTZ R4, R4, R29, -R65 ;  /* 0x0000001d04047223 */ /* 0x000fe20000010841 */
[-C--:B------:R-:W-:Y:S01]  /*3330*/  FFMA.FTZ R63, R14, R28.reuse, -R31 ;  /* 0x0000001c0e3f7223 */ /* 0x080fe2000001081f */
[----:B------:R-:W-:Y:S01]  /*3340*/  FFMA.FTZ R78, R15, R28, R66 ;  /* 0x0000001c0f4e7223 */ /* 0x000fe20000010042 */
[----:B------:R-:W-:-:S02]  /*3350*/  HADD2.F32 R29, -RZ, R62.H1_H1 ;  /* 0x3000003eff1d7230 */ /* 0x000fc40000004100 */
[--C-:B------:R-:W-:Y:S02]  /*3360*/  HADD2.F32 R15, -RZ, R11.reuse.H0_H0 ;  /* 0x2000000bff0f7230 */ /* 0x100fe40000004100 */
[----:B------:R-:W-:Y:S01]  /*3370*/  HADD2.F32 R28, -RZ, R11.H1_H1 ;  /* 0x3000000bff1c7230 */ /* 0x000fe20000004100 */
[----:B------:R-:W-:Y:S01]  /*3380*/  F2FP.SATFINITE.E4M3.F32.PACK_AB_MERGE_C R78, R78, R63, RZ ;  /* 0x0000003f4e4e723e */ /* 0x000fe200048070ff */
[----:B------:R-:W-:Y:S02]  /*3390*/  HADD2.F32 R62, -RZ, R62.H0_H0 ;  /* 0x2000003eff3e7230 */ /* 0x000fe40000004100 */
[-C--:B------:R-:W-:Y:S01]  /*33a0*/  FMUL.FTZ R31, R15, R29.reuse ;  /* 0x0000001d0f1f7220 */ /* 0x080fe20000410000 */
[--C-:B------:R-:W-:Y:S02]  /*33b0*/  HADD2.F32 R14, -RZ, R10.reuse.H1_H1 ;  /* 0x3000000aff0e7230 */ /* 0x100fe40000004100 */
[----:B------:R-:W-:Y:S01]  /*33c0*/  FMUL.FTZ R66, R28, R29 ;  /* 0x0000001d1c427220 */ /* 0x000fe20000410000 */
[----:B------:R-:W-:Y:S01]  /*33d0*/  HADD2.F32 R11, -RZ, R10.H0_H0 ;  /* 0x2000000aff0b7230 */ /* 0x000fe20000004100 */
[----:B------:R-:W-:Y:S01]  /*33e0*/  F2FP.F16.E4M3.UNPACK_B R63, R9.H1 ;  /* 0x00000009ff3f723e */ /* 0x000fe200030006ff */
[----:B------:R-:W-:-:S02]  /*33f0*/  HADD2.F32 R10, -RZ, R30.H1_H1 ;  /* 0x3000001eff0a7230 */ /* 0x000fc40000004100 */
[-C--:B------:R-:W-:Y:S01]  /*3400*/  FMUL.FTZ R64, R14, R62.reuse ;  /* 0x0000003e0e407220 */ /* 0x080fe20000410000 */
[----:B------:R-:W-:Y:S02]  /*3410*/  HADD2.F32 R30, -RZ, R30.H0_H0 ;  /* 0x2000001eff1e7230 */ /* 0x000fe40000004100 */
[----:B------:R-:W-:Y:S01]  /*3420*/  FMUL.FTZ R29, R11, R62 ;  /* 0x0000003e0b1d7220 */ /* 0x000fe20000410000 */
[----:B------:R-:W-:Y:S01]  /*3430*/  F2FP.F16.E4M3.UNPACK_B R62, R9 ;  /* 0x00000009ff3e723e */ /* 0x000fe200020006ff */
[-C--:B------:R-:W-:Y:S01]  /*3440*/  FFMA.FTZ R66, R15, R10.reuse, -R66 ;  /* 0x0000000a0f427223 */ /* 0x080fe20000010842 */
[----:B------:R-:W-:Y:S01]  /*3450*/  FFMA.FTZ R31, R28, R10, R31 ;  /* 0x0000000a1c1f7223 */ /* 0x000fe2000001001f */
[-C--:B------:R-:W-:Y:S01]  /*3460*/  FFMA.FTZ R10, R11, R30.reuse, -R64 ;  /* 0x0000001e0b0a7223 */ /* 0x080fe20000010840 */
[----:B------:R-:W-:Y:S01]  /*3470*/  F2FP.F16.E4M3.UNPACK_B R15, R7.H1 ;  /* 0x00000007ff0f723e */ /* 0x000fe200030006ff */
[----:B------:R-:W-:Y:S01]  /*3480*/  FFMA.FTZ R11, R14, R30, R29 ;  /* 0x0000001e0e0b7223 */ /* 0x000fe2000001001d */
[----:B------:R-:W-:Y:S01]  /*3490*/  F2FP.F16.E4M3.UNPACK_B R14, R6.H1 ;  /* 0x00000006ff0e723e */ /* 0x000fe200030006ff */
[----:B------:R-:W-:Y:S01]  /*34a0*/  HADD2.F32 R65, -RZ, R63.H1_H1 ;  /* 0x3000003fff417230 */ /* 0x000fe20000004100 */
[----:B------:R-:W-:Y:S01]  /*34b0*/  F2FP.F16.E4M3.UNPACK_B R29, R8 ;  /* 0x00000008ff1d723e */ /* 0x000fe200020006ff */
[--C-:B------:R-:W-:Y:S01]  /*34c0*/  HADD2.F32 R28, -RZ, R15.reuse.H0_H0 ;  /* 0x2000000fff1c7230 */ /* 0x100fe20000004100 */
[----:B------:R-:W-:Y:S01]  /*34d0*/  F2FP.SATFINITE.E4M3.F32.PACK_AB_MERGE_C R77, R31, R66, RZ ;  /* 0x000000421f4d723e */ /* 0x000fe200048070ff */
[----:B------:R-:W-:Y:S01]  /*34e0*/  HADD2.F32 R15, -RZ, R15.H1_H1 ;  /* 0x3000000fff0f7230 */ /* 0x000fe20000004100 */
[----:B------:R-:W-:Y:S01]  /*34f0*/  F2FP.F16.E4M3.UNPACK_B R30, R8.H1 ;  /* 0x00000008ff1e723e */ /* 0x000fe200030006ff */
[----:B------:R-:W-:-:S02]  /*3500*/  HADD2.F32 R9, -RZ, R14.H1_H1 ;  /* 0x3000000eff097230 */ /* 0x000fc40000004100 */
[-C--:B------:R-:W-:Y:S01]  /*3510*/  FMUL.FTZ R66, R28, R65.reuse ;  /* 0x000000411c427220 */ /* 0x080fe20000410000 */
[----:B------:R-:W-:Y:S02]  /*3520*/  HADD2.F32 R64, -RZ, R62.H1_H1 ;  /* 0x3000003eff407230 */ /* 0x000fe40000004100 */
[----:B------:R-:W-:Y:S01]  /*3530*/  FMUL.FTZ R67, R15, R65 ;  /* 0x000000410f437220 */ /* 0x000fe20000410000 */
[----:B------:R-:W-:Y:S01]  /*3540*/  HADD2.F32 R14, -RZ, R14.H0_H0 ;  /* 0x2000000eff0e7230 */ /* 0x000fe20000004100 */
[----:B------:R-:W-:Y:S01]  /*3550*/  F2FP.F16.E4M3.UNPACK_B R7, R7 ;  /* 0x00000007ff07723e */ /* 0x000fe200020006ff */
[----:B------:R-:W-:Y:S02]  /*3560*/  HADD2.F32 R8, -RZ, R29.H1_H1 ;  /* 0x3000001dff087230 */ /* 0x000fe40000004100 */
[----:B------:R-:W-:Y:S01]  /*3570*/  FMUL.FTZ R65, R9, R64 ;  /* 0x0000004009417220 */ /* 0x000fe20000410000 */
[----:B------:R-:W-:Y:S01]  /*3580*/  F2FP.F16.E4M3.UNPACK_B R6, R6 ;  /* 0x00000006ff06723e */ /* 0x000fe200020006ff */
[----:B------:R-:W-:Y:S01]  /*3590*/  FMUL.FTZ R64, R14, R64 ;  /* 0x000000400e407220 */ /* 0x000fe20000410000 */
[----:B------:R-:W-:-:S02]  /*35a0*/  HADD2.F32 R31, -RZ, R30.H1_H1 ;  /* 0x3000001eff1f7230 */ /* 0x000fc40000004100 */
[-C--:B------:R-:W-:Y:S01]  /*35b0*/  FFMA.FTZ R65, R14, R8.reuse, -R65 ;  /* 0x000000080e417223 */ /* 0x080fe20000010841 */
[----:B------:R-:W-:Y:S02]  /*35c0*/  HADD2.F32 R63, -RZ, R63.H0_H0 ;  /* 0x2000003fff3f7230 */ /* 0x000fe40000004100 */
[----:B------:R-:W-:Y:S01]  /*35d0*/  FFMA.FTZ R64, R9, R8, R64 ;  /* 0x0000000809407223 */ /* 0x000fe20000010040 */
[--C-:B------:R-:W-:Y:S02]  /*35e0*/  HADD2.F32 R8, -RZ, R7.reuse.H0_H0 ;  /* 0x20000007ff087230 */ /* 0x100fe40000004100 */
[-C--:B------:R-:W-:Y:S01]  /*35f0*/  FFMA.FTZ R67, R28, R31.reuse, -R67 ;  /* 0x0000001f1c437223 */ /* 0x080fe20000010843 */
[----:B------:R-:W-:Y:S02]  /*3600*/  HADD2.F32 R9, -RZ, R7.H1_H1 ;  /* 0x30000007ff097230 */ /* 0x000fe40000004100 */
[----:B------:R-:W-:Y:S01]  /*3610*/  FFMA.FTZ R66, R15, R31, R66 ;  /* 0x0000001f0f427223 */ /* 0x000fe20000010042 */
[----:B------:R-:W-:-:S02]  /*3620*/  HADD2.F32 R7, -RZ, R6.H0_H0 ;  /* 0x20000006ff077230 */ /* 0x000fc40000004100 */
[-C--:B------:R-:W-:Y:S01]  /*3630*/  FMUL.FTZ R28, R8, R63.reuse ;  /* 0x0000003f081c7220 */ /* 0x080fe20000410000 */
[----:B------:R-:W-:Y:S02]  /*3640*/  HADD2.F32 R6, -RZ, R6.H1_H1 ;  /* 0x30000006ff067230 */ /* 0x000fe40000004100 */
[----:B------:R-:W-:Y:S01]  /*3650*/  FMUL.FTZ R31, R9, R63 ;  /* 0x0000003f091f7220 */ /* 0x000fe20000410000 */
[----:B------:R-:W-:Y:S01]  /*3660*/  HADD2.F32 R62, -RZ, R62.H0_H0 ;  /* 0x2000003eff3e7230 */ /* 0x000fe20000004100 */
[----:B------:R-:W-:Y:S01]  /*3670*/  F2FP.SATFINITE.E4M3.F32.PACK_AB_MERGE_C R64, R64, R65, RZ ;  /* 0x000000414040723e */ /* 0x000fe200048070ff */
[----:B------:R-:W-:Y:S01]  /*3680*/  HADD2.F32 R30, -RZ, R30.H0_H0 ;  /* 0x2000001eff1e7230 */ /* 0x000fe20000004100 */
[----:B------:R-:W-:Y:S01]  /*3690*/  F2FP.SATFINITE.E4M3.F32.PACK_AB_MERGE_C R66, R66, R67, RZ ;  /* 0x000000434242723e */ /* 0x000fe200048070ff */
[----:B------:R-:W-:Y:S02]  /*36a0*/  HADD2.F32 R29, -RZ, R29.H0_H0 ;  /* 0x2000001dff1d7230 */ /* 0x000fe40000004100 */
[-C--:B------:R-:W-:Y:S01]  /*36b0*/  FMUL.FTZ R14, R6, R62.reuse ;  /* 0x0000003e060e7220 */ /* 0x080fe20000410000 */
[----:B------:R-:W-:Y:S01]  /*36c0*/  FMUL.FTZ R15, R7, R62 ;  /* 0x0000003e070f7220 */ /* 0x000fe20000410000 */
[-C--:B------:R-:W-:Y:S01]  /*36d0*/  FFMA.FTZ R31, R8, R30.reuse, -R31 ;  /* 0x0000001e081f7223 */ /* 0x080fe2000001081f */
[----:B------:R-:W-:Y:S01]  /*36e0*/  FFMA.FTZ R28, R9, R30, R28 ;  /* 0x0000001e091c7223 */ /* 0x000fe2000001001c */
[-C--:B------:R-:W-:Y:S01]  /*36f0*/  FFMA.FTZ R14, R7, R29.reuse, -R14 ;  /* 0x0000001d070e7223 */ /* 0x080fe2000001080e */
[----:B------:R-:W-:Y:S01]  /*3700*/  FFMA.FTZ R15, R6, R29, R15 ;  /* 0x0000001d060f7223 */ /* 0x000fe2000001000f */
[----:B------:R-:W-:-:S02]  /*3710*/  F2FP.SATFINITE.E4M3.F32.PACK_AB_MERGE_C R5, R5, R4, R78 ;  /* 0x000000040505723e */ /* 0x000fc4000480704e */
[----:B------:R-:W-:Y:S02]  /*3720*/  F2FP.SATFINITE.E4M3.F32.PACK_AB_MERGE_C R4, R11, R10, R77 ;  /* 0x0000000a0b04723e */ /* 0x000fe4000480704d */
[----:B------:R-:W-:Y:S02]  /*3730*/  F2FP.SATFINITE.E4M3.F32.PACK_AB_MERGE_C R6, R15, R14, R64 ;  /* 0x0000000e0f06723e */ /* 0x000fe40004807040 */
[----:B------:R-:W-:-:S07]  /*3740*/  F2FP.SATFINITE.E4M3.F32.PACK_AB_MERGE_C R7, R28, R31, R66 ;  /* 0x0000001f1c07723e */ /* 0x000fce0004807042 */
.L_x_337:
[----:B------:R-:W-:Y:S05]  /*3750*/  BSYNC B1 ;  /* 0x0000000000017941 */ /* 0x000fea0003800000 */
.L_x_336:
[----:B-1----:R2:W-:Y:S01]  /*3760*/  STG.E.128 desc[UR40][R12.64+0x20], R4 ;  /* 0x000020040c007986 */ /* 0x0025e2000c101d28 */
[----:B------:R-:W-:Y:S05]  /*3770*/  BRA `(.L_x_331) ;  /* 0x0000001000c47947 */ /* 0x000fea0003800000 */
.L_x_325:
[----:B------:R-:W-:Y:S01]  /*3780*/  IMAD R5, R2, -0xa0, R32 ;  /* 0xffffff6002057824 */ /* 0x000fe200078e0220 */
[----:B------:R-:W2:Y:S01]  /*3790*/  LDL R66, [R1+0x8] ;  /* 0x0000080001427983 */ /* 0x000ea20000100800 */
[----:B------:R-:W-:-:S03]  /*37a0*/  CS2R R10, SRZ ;  /* 0x00000000000a7805 */ /* 0x000fc6000001ff00 */
[----:B------:R-:W-:-:S04]  /*37b0*/  VIMNMX R8, R5, 0xa0, PT ;  /* 0x000000a005087848 */ /* 0x000fc80003fe0100 */
[----:B------:R-:W-:Y:S02]  /*37c0*/  ISETP.GE.AND P1, PT, R23, R8, PT ;  /* 0x000000081700720c */ /* 0x000fe40003f26270 */
[----:B------:R-:W-:Y:S02]  /*37d0*/  CS2R R8, SRZ ;  /* 0x0000000000087805 */ /* 0x000fe4000001ff00 */
[----:B------:R-:W-:-:S13]  /*37e0*/  ISETP.GE.OR P0, PT, R18, R31, P1 ;  /* 0x0000001f1200720c */ /* 0x000fda0000f06670 */
[----:B------:R-:W0:Y:S08]  /*37f0*/  @!P0 LDC.64 R12, c[0x0][0x3e8] ;  /* 0x0000fa00ff0c8b82 */ /* 0x000e300000000a00 */
[----:B------:R-:W1:Y:S01]  /*3800*/  @!P0 LDC.64 R28, c[0x0][0x400] ;  /* 0x00010000ff1c8b82 */ /* 0x000e620000000a00 */
[----:B0-----:R-:W-:Y:S02]  /*3810*/  @!P0 IADD3 R12, P5, P6, R42, R12, R4 ;  /* 0x0000000c2a0c8210 */ /* 0x001fe40007ebe004 */
[----:B------:R-:W-:-:S02]  /*3820*/  CS2R R4, SRZ ;  /* 0x0000000000047805 */ /* 0x000fc4000001ff00 */
[----:B------:R-:W-:Y:S02]  /*3830*/  @!P0 IADD3.X R13, R60, R13, R30, P5, P6 ;  /* 0x0000000d3c0d8210 */ /* 0x000fe40002fec41e */
[----:B-1----:R-:W-:Y:S02]  /*3840*/  @!P0 IADD3 R28, P5, P6, R36, R28, R6 ;  /* 0x0000001c241c8210 */ /* 0x002fe40007ebe006 */
[----:B------:R-:W-:Y:S02]  /*3850*/  CS2R R6, SRZ ;  /* 0x0000000000067805 */ /* 0x000fe4000001ff00 */
[----:B------:R-:W-:-:S04]  /*3860*/  @!P0 IADD3.X R29, R69, R29, R64, P5, P6 ;  /* 0x0000001d451d8210 */ /* 0x000fc80002fec440 */
[----:B------:R-:W3:Y:S04]  /*3870*/  @!P0 LDG.E.128 R4, desc[UR40][R12.64] ;  /* 0x000000280c048981 */ /* 0x000ee8000c1e1d00 */
[----:B------:R-:W4:Y:S01]  /*3880*/  @!P0 LDG.E.128 R8, desc[UR40][R28.64] ;  /* 0x000000281c088981 */ /* 0x000f22000c1e1d00 */
[----:B------:R-:W-:Y:S02]  /*3890*/  ISETP.GE.AND P5, PT, R18, R31, PT ;  /* 0x0000001f1200720c */ /* 0x000fe40003fa6270 */
[----:B------:R-:W-:-:S11]  /*38a0*/  LOP3.LUT R22, R22, 0xfffffffe, RZ, 0xc0, !PT ;  /* 0xfffffffe16167812 */ /* 0x000fd600078ec0ff */
[----:B------:R-:W-:Y:S02]  /*38b0*/  @P5 LOP3.LUT R22, R22, 0x1, RZ, 0xfc, !PT ;  /* 0x0000000116165812 */ /* 0x000fe400078efcff */
[----:B--2---:R-:W-:Y:S01]  /*38c0*/  ISETP.NE.AND P0, PT, R66, 0x3, PT ;  /* 0x000000034200780c */ /* 0x004fe20003f05270 */
[----:B---3--:R-:W-:Y:S02]  /*38d0*/  IMAD.MOV.U32 R80, RZ, RZ, R6 ;  /* 0x000000ffff507224 */ /* 0x008fe400078e0006 */
[----:B------:R-:W-:Y:S02]  /*38e0*/  IMAD.MOV.U32 R82, RZ, RZ, R4 ;  /* 0x000000ffff527224 */ /* 0x000fe400078e0004 */
[----:B----4-:R-:W-:Y:S01]  /*38f0*/  IMAD.MOV.U32 R81, RZ, RZ, R10 ;  /* 0x000000ffff517224 */ /* 0x010fe200078e000a */
[----:B------:R-:W-:-:S07]  /*3900*/  MOV R83, R8 ;  /* 0x0000000800537202 */ /* 0x000fce0000000f00 */
[----:B------:R-:W-:Y:S05]  /*3910*/  @!P0 BRA `(.L_x_338) ;  /* 0x0000000000048947 */ /* 0x000fea0003800000 */
[----:B------:R-:W-:Y:S01]  /*3920*/  BPT.TRAP 0x1 ;  /* 0x000000040000795c */ /* 0x000fe20000300000 */
.L_x_338:
[----:B------:R-:W2:Y:S01]  /*3930*/  LDL R12, [R1] ;  /* 0x00000000010c7983 */ /* 0x000ea20000100800 */
[----:B------:R-:W-:Y:S01]  /*3940*/  IMAD R75, R17, 0x8, R16 ;  /* 0x00000008114b7824 */ /* 0x000fe200078e0210 */
[----:B------:R-:W0:Y:S01]  /*3950*/  LDC R77, c[0x0][0x2f4] ;  /* 0x0000bd00ff4d7b82 */ /* 0x000e220000000800 */
[----:B------:R-:W-:Y:S01]  /*3960*/  BSSY B1, `(.L_x_339) ;  /* 0x0000004000017945 */ /* 0x000fe20003800000 */
[----:B--2---:R-:W-:-:S04]  /*3970*/  SHF.L.U32 R76, R12, 0x1f, RZ ;  /* 0x0000001f0c4c7819 */ /* 0x004fc800000006ff */
[----:B------:R-:W1:Y:S02]  /*3980*/  SYNCS.PHASECHK.TRANS64.TRYWAIT P5, [R75+URZ+0x13290], R76 ;  /* 0x0132904c4b0075a7 */ /* 0x000e6400080a017f */
[----:B01----:R-:W-:Y:S05]  /*3990*/  @!P5 BRA `(.L_x_340) ;  /* 0x000001400024d947 */ /* 0x003fea0003800000 */
.L_x_544:
[----:B------:R-:W-:Y:S05]  /*39a0*/  BSYNC B1 ;  /* 0x0000000000017941 */ /* 0x000fea0003800000 */
.L_x_339:
[----:B------:R-:W-:Y:S01]  /*39b0*/  ISETP.GE.OR P5, PT, R18, R77, P1 ;  /* 0x0000004d1200720c */ /* 0x000fe20000fa6670 */
[----:B------:R-:W-:Y:S01]  /*39c0*/  ULDC.64 UR4, c[0x0][0x300] ;  /* 0x0000c00000047ab9 */ /* 0x000fe20000000a00 */
[----:B------:R-:W-:Y:S01]  /*39d0*/  SHF.R.S32.HI R12, RZ, 0x1f, R23 ;  /* 0x0000001fff0c7819 */ /* 0x000fe20000011417 */
[----:B------:R-:W-:-:S04]  /*39e0*/  IMAD.MOV.U32 R64, RZ, RZ, R14 ;  /* 0x000000ffff407224 */ /* 0x000fc800078e000e */
[----:B------:R-:W-:Y:S02]  /*39f0*/  IMAD R12, R12, UR4, RZ ;  /* 0x000000040c0c7c24 */ /* 0x000fe4000f8e02ff */
[----:B------:R-:W-:-:S04]  /*3a00*/  IMAD.WIDE.U32 R64, R23, UR4, R64 ;  /* 0x0000000417407c25 */ /* 0x000fc8000f8e0040 */
[----:B------:R-:W-:Y:S01]  /*3a10*/  IMAD R13, R23, UR5, R12 ;  /* 0x00000005170d7c24 */ /* 0x000fe2000f8e020c */
[----:B------:R-:W-:Y:S06]  /*3a20*/  @P5 BRA `(.L_x_331) ;  /* 0x0000001000185947 */ /* 0x000fec0003800000 */
[----:B------:R-:W2:Y:S04]  /*3a30*/  LDL R30, [R1+0x28] ;  /* 0x00002800011e7983 */ /* 0x000ea80000100800 */
[----:B------:R-:W3:Y:S04]  /*3a40*/  LDL R29, [R1+0x2c] ;  /* 0x00002c00011d7983 */ /* 0x000ee80000100800 */
[----:B------:R-:W4:Y:S01]  /*3a50*/  LDL R28, [R1+0x30] ;  /* 0x00003000011c7983 */ /* 0x000f220000100800 */
[----:B------:R-:W-:Y:S01]  /*3a60*/  IMAD.IADD R78, R13, 0x1, R65 ;  /* 0x000000010d4e7824 */ /* 0x000fe200078e0241 */
[----:B------:R-:W-:Y:S01]  /*3a70*/  IADD3 R67, P5, P6, R50, R64, R61 ;  /* 0x0000004032437210 */ /* 0x000fe20007ebe03d */
[----:B------:R-:W-:Y:S03]  /*3a80*/  BSSY B1, `(.L_x_341) ;  /* 0x00000e3000017945 */ /* 0x000fe60003800000 */
[----:B------:R-:W-:-:S02]  /*3a90*/  IADD3.X R12, R3, R78, R70, P5, P6 ;  /* 0x0000004e030c7210 */ /* 0x000fc40002fec446 */
[----:B------:R-:W-:Y:S02]  /*3aa0*/  IADD3 R66, P5, R67, R62, RZ ;  /* 0x0000003e43427210 */ /* 0x000fe40007fbe0ff */
[----:B------:R-:W-:-:S03]  /*3ab0*/  LOP3.LUT P6, RZ, R22, 0x1, RZ, 0xc0, !PT ;  /* 0x0000000116ff7812 */ /* 0x000fc600078cc0ff */
[----:B------:R-:W-:Y:S01]  /*3ac0*/  IMAD.X R67, R12, 0x1, R63, P5 ;  /* 0x000000010c437824 */ /* 0x000fe200028e063f */
[----:B------:R-:W-:Y:S01]  /*3ad0*/  LOP3.LUT P5, RZ, R22, 0x4, RZ, 0xc0, !PT ;  /* 0x0000000416ff7812 */ /* 0x000fe200078ac0ff */
[----:B------:R-:W-:-:S05]  /*3ae0*/  IMAD.IADD R12, R77, 0x1, -R55 ;  /* 0x000000014d0c7824 */ /* 0x000fca00078e0a37 */
[----:B------:R-:W-:-:S04]  /*3af0*/  SEL R12, R55, R12, !P5 ;  /* 0x0000000c370c7207 */ /* 0x000fc80006800000 */
[----:B------:R-:W-:-:S04]  /*3b00*/  SHF.R.S32.HI R13, RZ, 0x1f, R12 ;  /* 0x0000001fff0d7819 */ /* 0x000fc8000001140c */
[----:B------:R-:W-:-:S04]  /*3b10*/  LEA.HI R13, R13, R12, RZ, 0x5 ;  /* 0x0000000c0d0d7211 */ /* 0x000fc800078f28ff */
[----:B------:R-:W-:Y:S01]  /*3b20*/  SHF.R.S32.HI R12, RZ, 0x5, R13 ;  /* 0x00000005ff0c7819 */ /* 0x000fe2000001140d */
[----:B------:R-:W-:-:S03]  /*3b30*/  IMAD R13, R17, 0x2800, R71 ;  /* 0x00002800110d7824 */ /* 0x000fc600078e0247 */
[----:B------:R-:W-:Y:S01]  /*3b40*/  LEA.HI.SX32 R12, R21, R12, 0x1c ;  /* 0x0000000c150c7211 */ /* 0x000fe200078fe2ff */
[----:B------:R-:W-:-:S04]  /*3b50*/  IMAD.IADD R13, R16, 0x1, R13 ;  /* 0x00000001100d7824 */ /* 0x000fc800078e020d */
[----:B------:R-:W-:-:S05]  /*3b60*/  IMAD.SHL.U32 R79, R12, 0x10, RZ ;  /* 0x000000100c4f7824 */ /* 0x000fca00078e00ff */
[----:B--2---:R-:W-:-:S04]  /*3b70*/  LOP3.LUT R12, R30, 0x30, R79, 0xf8, !PT ;  /* 0x000000301e0c7812 */ /* 0x004fc800078ef84f */
[----:B---3--:R-:W-:-:S05]  /*3b80*/  LOP3.LUT R12, R12, R29, RZ, 0x3c, !PT ;  /* 0x0000001d0c0c7212 */ /* 0x008fca00078e3cff */
[----:B----4-:R-:W-:-:S04]  /*3b90*/  IMAD.IADD R12, R28, 0x1, R12 ;  /* 0x000000011c0c7824 */ /* 0x010fc800078e020c */
[----:B------:R-:W-:-:S04]  /*3ba0*/  IMAD R15, R17, 0x2800, R12 ;  /* 0x00002800110f7824 */ /* 0x000fc800078e020c */
[----:B------:R-:W-:Y:S02]  /*3bb0*/  IMAD.IADD R28, R16, 0x1, R15 ;  /* 0x00000001101c7824 */ /* 0x000fe400078e020f */
[----:B------:R-:W1:Y:S04]  /*3bc0*/  LDS.128 R12, [R13+0xe000] ;  /* 0x00e000000d0c7984 */ /* 0x000e680000000c00 */
[----:B------:R-:W2:Y:S01]  /*3bd0*/  LDS.128 R28, [R28+0xe000] ;  /* 0x00e000001c1c7984 */ /* 0x000ea20000000c00 */
[----:B------:R-:W-:Y:S05]  /*3be0*/  @P6 BRA `(.L_x_342) ;  /* 0x0000000c00306947 */ /* 0x000fea0003800000 */
[--C-:B------:R-:W-:Y:S02]  /*3bf0*/  SHF.R.U32.HI R89, RZ, 0x8, R5.reuse ;  /* 0x00000008ff597819 */ /* 0x100fe40000011605 */
[----:B------:R-:W-:Y:S02]  /*3c00*/  LOP3.LUT R4, R5, 0xff0000ff, RZ, 0xc0, !PT ;  /* 0xff0000ff05047812 */ /* 0x000fe400078ec0ff */
[----:B------:R-:W-:Y:S02]  /*3c10*/  SHF.R.U32.HI R88, RZ, 0x10, R5 ;  /* 0x00000010ff587819 */ /* 0x000fe40000011605 */
[----:B------:R-:W-:Y:S02]  /*3c20*/  SHF.R.U32.HI R8, RZ, 0x8, R7 ;  /* 0x00000008ff087819 */ /* 0x000fe40000011607 */
[----:B------:R-:W-:Y:S02]  /*3c30*/  SHF.R.U32.HI R85, RZ, 0x8, R9 ;  /* 0x00000008ff557819 */ /* 0x000fe40000011609 */
[----:B------:R-:W-:-:S02]  /*3c40*/  LOP3.LUT R10, R9, 0xff0000ff, RZ, 0xc0, !PT ;  /* 0xff0000ff090a7812 */ /* 0x000fc400078ec0ff */
[----:B------:R-:W-:Y:S01]  /*3c50*/  SHF.R.U32.HI R5, RZ, 0x10, R9 ;  /* 0x00000010ff057819 */ /* 0x000fe20000011609 */
[----:B------:R-:W-:Y:S01]  /*3c60*/  IMAD.SHL.U32 R85, R85, 0x100, RZ ;  /* 0x0000010055557824 */ /* 0x000fe200078e00ff */
[----:B------:R-:W-:Y:S02]  /*3c70*/  SHF.L.U32 R9, R89, 0x8, RZ ;  /* 0x0000000859097819 */ /* 0x000fe400000006ff */
[----:B------:R-:W-:Y:S01]  /*3c80*/  LOP3.LUT R6, R7, 0xff0000ff, RZ, 0xc0, !PT ;  /* 0xff0000ff07067812 */ /* 0x000fe200078ec0ff */
[----:B------:R-:W-:Y:S01]  /*3c90*/  IMAD.U32 R5, R5, 0x10000, RZ ;  /* 0x0001000005057824 */ /* 0x000fe200078e00ff */
[----:B------:R-:W-:Y:S02]  /*3ca0*/  SHF.R.U32.HI R86, RZ, 0x10, R7 ;  /* 0x00000010ff567819 */ /* 0x000fe40000011607 */
[----:B------:R-:W-:Y:S02]  /*3cb0*/  SHF.R.U32.HI R87, RZ, 0x8, R11 ;  /* 0x00000008ff577819 */ /* 0x000fe4000001160b */
[----:B------:R-:W-:-:S02]  /*3cc0*/  LOP3.LUT R84, R11, 0xff0000ff, RZ, 0xc0, !PT ;  /* 0xff0000ff0b547812 */ /* 0x000fc400078ec0ff */
[----:B------:R-:W-:Y:S01]  /*3cd0*/  SHF.R.U32.HI R7, RZ, 0x10, R11 ;  /* 0x00000010ff077819 */ /* 0x000fe2000001160b */
[----:B------:R-:W-:Y:S01]  /*3ce0*/  IMAD.SHL.U32 R11, R8, 0x100, RZ ;  /* 0x00000100080b7824 */ /* 0x000fe200078e00ff */
[----:B------:R-:W-:Y:S01]  /*3cf0*/  LOP3.LUT R4, R4, 0xff00, R9, 0xf8, !PT ;  /* 0x0000ff0004047812 */ /* 0x000fe200078ef809 */
[----:B------:R-:W-:Y:S01]  /*3d00*/  IMAD.U32 R9, R88, 0x10000, RZ ;  /* 0x0001000058097824 */ /* 0x000fe200078e00ff */
[----:B------:R-:W-:Y:S01]  /*3d10*/  LOP3.LUT R88, R10, 0xff00, R85, 0xf8, !PT ;  /* 0x0000ff000a587812 */ /* 0x000fe200078ef855 */
[----:B------:R-:W-:Y:S01]  /*3d20*/  IMAD.SHL.U32 R87, R87, 0x100, RZ ;  /* 0x0000010057577824 */ /* 0x000fe200078e00ff */
[----:B------:R-:W-:Y:S01]  /*3d30*/  LOP3.LUT R8, R6, 0xff00, R11, 0xf8, !PT ;  /* 0x0000ff0006087812 */ /* 0x000fe200078ef80b */
[----:B------:R-:W-:Y:S01]  /*3d40*/  IMAD.U32 R90, R7, 0x10000, RZ ;  /* 0x00010000075a7824 */ /* 0x000fe200078e00ff */
[----:B------:R-:W-:Y:S01]  /*3d50*/  LOP3.LUT R6, R4, 0xff0000, R9, 0xf8, !PT ;  /* 0x00ff000004067812 */ /* 0x000fe200078ef809 */
[----:B------:R-:W-:Y:S01]  /*3d60*/  IMAD.U32 R9, R86, 0x10000, RZ ;  /* 0x0001000056097824 */ /* 0x000fe200078e00ff */
[----:B------:R-:W-:-:S02]  /*3d70*/  F2FP.F16.E4M3.UNPACK_B R86, R83.H1 ;  /* 0x00000053ff56723e */ /* 0x000fc400030006ff */
[----:B--2---:R-:W-:Y:S02]  /*3d80*/  F2FP.F16.E4M3.UNPACK_B R11, R28.H1 ;  /* 0x0000001cff0b723e */ /* 0x004fe400030006ff */
[----:B-1----:R-:W-:Y:S02]  /*3d90*/  F2FP.F16.E4M3.UNPACK_B R10, R12.H1 ;  /* 0x0000000cff0a723e */ /* 0x002fe400030006ff */
[----:B------:R-:W-:Y:S01]  /*3da0*/  LOP3.LUT R89, R84, 0xff00, R87, 0xf8, !PT ;  /* 0x0000ff0054597812 */ /* 0x000fe200078ef857 */
[----:B------:R-:W-:Y:S01]  /*3db0*/  HADD2.F32 R87, -RZ, R86.H0_H0 ;  /* 0x20000056ff577230 */ /* 0x000fe20000004100 */
[----:B------:R-:W-:Y:S01]  /*3dc0*/  LOP3.LUT R4, R8, 0xff0000, R9, 0xf8, !PT ;  /* 0x00ff000008047812 */ /* 0x000fe200078ef809 */
[----:B------:R-:W-:Y:S01]  /*3dd0*/  HADD2.F32 R9, -RZ, R11.H0_H0 ;  /* 0x2000000bff097230 */ /* 0x000fe20000004100 */
[----:B------:R-:W-:Y:S01]  /*3de0*/  F2FP.F16.E4M3.UNPACK_B R84, R82.H1 ;  /* 0x00000052ff54723e */ /* 0x000fe200030006ff */
[--C-:B------:R-:W-:Y:S01]  /*3df0*/  HADD2.F32 R8, -RZ, R10.reuse.H0_H0 ;  /* 0x2000000aff087230 */ /* 0x100fe20000004100 */
[----:B------:R-:W-:Y:S01]  /*3e00*/  LOP3.LUT R7, R88, 0xff0000, R5, 0xf8, !PT ;  /* 0x00ff000058077812 */ /* 0x000fe200078ef805 */
[----:B------:R-:W-:-:S02]  /*3e10*/  HADD2.F32 R10, -RZ, R10.H1_H1 ;  /* 0x3000000aff0a7230 */ /* 0x000fc40000004100 */
[CC--:B------:R-:W-:Y:S01]  /*3e20*/  FMUL.FTZ R91, R9.reuse, R87.reuse ;  /* 0x00000057095b7220 */ /* 0x0c0fe20000410000 */
[--C-:B------:R-:W-:Y:S02]  /*3e30*/  HADD2.F32 R85, -RZ, R84.reuse.H0_H0 ;  /* 0x20000054ff557230 */ /* 0x100fe40000004100 */
[C---:B------:R-:W-:Y:S01]  /*3e40*/  FMUL.FTZ R92, R8.reuse, R87 ;  /* 0x00000057085c7220 */ /* 0x040fe20000410000 */
[----:B------:R-:W-:Y:S01]  /*3e50*/  HADD2.F32 R87, -RZ, R84.H1_H1 ;  /* 0x30000054ff577230 */ /* 0x000fe20000004100 */
[----:B------:R-:W-:Y:S01]  /*3e60*/  F2FP.F16.E4M3.UNPACK_B R88, R83 ;  /* 0x00000053ff58723e */ /* 0x000fe200020006ff */
[----:B------:R-:W-:Y:S02]  /*3e70*/  HADD2.F32 R84, -RZ, R11.H1_H1 ;  /* 0x3000000bff547230 */ /* 0x000fe40000004100 */
[-C--:B------:R-:W-:Y:S01]  /*3e80*/  FFMA.FTZ R8, R8, R85.reuse, -R91 ;  /* 0x0000005508087223 */ /* 0x080fe2000001085b */
[----:B------:R-:W-:Y:S01]  /*3e90*/  FFMA.FTZ R9, R9, R85, R92 ;  /* 0x0000005509097223 */ /* 0x000fe2000001005c */
[----:B------:R-:W-:Y:S01]  /*3ea0*/  F2FP.F16.E4M3.UNPACK_B R85, R82 ;  /* 0x00000052ff55723e */ /* 0x000fe200020006ff */
[----:B------:R-:W-:Y:S01]  /*3eb0*/  HADD2.F32 R91, -RZ, R86.H1_H1 ;  /* 0x30000056ff5b7230 */ /* 0x000fe20000004100 */
[----:B------:R-:W-:-:S02]  /*3ec0*/  F2FP.F16.E4M3.UNPACK_B R82, R12 ;  /* 0x0000000cff52723e */ /* 0x000fc400020006ff */
[----:B------:R-:W-:Y:S01]  /*3ed0*/  LOP3.LUT R5, R89, 0xff0000, R90, 0xf8, !PT ;  /* 0x00ff000059057812 */ /* 0x000fe200078ef85a */
[----:B------:R-:W-:Y:S01]  /*3ee0*/  HADD2.F32 R89, -RZ, R88.H0_H0 ;  /* 0x20000058ff597230 */ /* 0x000fe20000004100 */
[----:B------:R-:W-:Y:S01]  /*3ef0*/  F2FP.F16.E4M3.UNPACK_B R28, R28 ;  /* 0x0000001cff1c723e */ /* 0x000fe200020006ff */
[-C--:B------:R-:W-:Y:S01]  /*3f00*/  FMUL.FTZ R11, R84, R91.reuse ;  /* 0x0000005b540b7220 */ /* 0x080fe20000410000 */
[----:B------:R-:W-:Y:S02]  /*3f10*/  HADD2.F32 R12, -RZ, R82.H0_H0 ;  /* 0x20000052ff0c7230 */ /* 0x000fe40000004100 */
[C---:B------:R-:W-:Y:S01]  /*3f20*/  FMUL.FTZ R91, R10.reuse, R91 ;  /* 0x0000005b0a5b7220 */ /* 0x040fe20000410000 */
[----:B------:R-:W-:Y:S02]  /*3f30*/  HADD2.F32 R86, -RZ, R85.H0_H0 ;  /* 0x20000055ff567230 */ /* 0x000fe40000004100 */
[----:B------:R-:W-:Y:S01]  /*3f40*/  FFMA.FTZ R11, R10, R87, -R11 ;  /* 0x000000570a0b7223 */ /* 0x000fe2000001080b */
[----:B------:R-:W-:-:S02]  /*3f50*/  HADD2.F32 R83, -RZ, R28.H0_H0 ;  /* 0x2000001cff537230 */ /* 0x000fc40000004100 */
[----:B------:R-:W-:Y:S01]  /*3f60*/  FFMA.FTZ R10, R84, R87, R91 ;  /* 0x00000057540a7223 */ /* 0x000fe2000001005b */
[----:B------:R-:W-:Y:S01]  /*3f70*/  FMUL.FTZ R90, R12, R89 ;  /* 0x000000590c5a7220 */ /* 0x000fe20000410000 */
[----:B------:R-:W-:Y:S01]  /*3f80*/  HADD2.F32 R87, -RZ, R88.H1_H1 ;  /* 0x30000058ff577230 */ /* 0x000fe20000004100 */
[----:B------:R-:W-:Y:S01]  /*3f90*/  F2FP.F16.E4M3.UNPACK_B R88, R81.H1 ;  /* 0x00000051ff58723e */ /* 0x000fe200030006ff */
[----:B------:R-:W-:Y:S02]  /*3fa0*/  HADD2.F32 R84, -RZ, R28.H1_H1 ;  /* 0x3000001cff547230 */ /* 0x000fe40000004100 */
[C---:B------:R-:W-:Y:S01]  /*3fb0*/  FMUL.FTZ R91, R83.reuse, R89 ;  /* 0x00000059535b7220 */ /* 0x040fe20000410000 */
[----:B------:R-:W-:Y:S01]  /*3fc0*/  FFMA.FTZ R28, R83, R86, R90 ;  /* 0x00000056531c7223 */ /* 0x000fe2000001005a */
[----:B------:R-:W-:Y:S01]  /*3fd0*/  HADD2.F32 R82, -RZ, R82.H1_H1 ;  /* 0x30000052ff527230 */ /* 0x000fe20000004100 */
[----:B------:R-:W-:Y:S01]  /*3fe0*/  F2FP.F16.E4M3.UNPACK_B R89, R80.H1 ;  /* 0x00000050ff59723e */ /* 0x000fe200030006ff */
[----:B------:R-:W-:-:S02]  /*3ff0*/  HADD2.F32 R83, -RZ, R85.H1_H1 ;  /* 0x30000055ff537230 */ /* 0x000fc40000004100 */
[-C--:B------:R-:W-:Y:S01]  /*4000*/  FMUL.FTZ R85, R84, R87.reuse ;  /* 0x0000005754557220 */ /* 0x080fe20000410000 */
[----:B------:R-:W-:Y:S01]  /*4010*/  FFMA.FTZ R12, R12, R86, -R91 ;  /* 0x000000560c0c7223 */ /* 0x000fe2000001085b */
[----:B------:R-:W-:Y:S01]  /*4020*/  F2FP.F16.E4M3.UNPACK_B R86, R30.H1 ;  /* 0x0000001eff56723e */ /* 0x000fe200030006ff */
[C---:B------:R-:W-:Y:S01]  /*4030*/  FMUL.FTZ R93, R82.reuse, R87 ;  /* 0x00000057525d7220 */ /* 0x040fe20000410000 */
[-C--:B------:R-:W-:Y:S01]  /*4040*/  FFMA.FTZ R85, R82, R83.reuse, -R85 ;  /* 0x0000005352557223 */ /* 0x080fe20000010855 */
[-C--:B------:R-:W-:Y:S01]  /*4050*/  F2FP.F16.E4M3.UNPACK_B R82, R14.reuse.H1 ;  /* 0x0000000eff52723e */ /* 0x080fe200030006ff */
[----:B------:R-:W-:Y:S02]  /*4060*/  HADD2.F32 R91, -RZ, R88.H0_H0 ;  /* 0x20000058ff5b7230 */ /* 0x000fe40000004100 */
[----:B------:R-:W-:Y:S01]  /*4070*/  FFMA.FTZ R83, R84, R83, R93 ;  /* 0x0000005354537223 */ /* 0x000fe2000001005d */
[----:B------:R-:W-:Y:S01]  /*4080*/  HADD2.F32 R87, -RZ, R86.H0_H0 ;  /* 0x20000056ff577230 */ /* 0x000fe20000004100 */
[----:B------:R-:W-:Y:S01]  /*4090*/  F2FP.F16.E4M3.UNPACK_B R14, R14 ;  /* 0x0000000eff0e723e */ /* 0x000fe200020006ff */
[----:B------:R-:W-:Y:S01]  /*40a0*/  HADD2.F32 R84, -RZ, R82.H0_H0 ;  /* 0x20000052ff547230 */ /* 0x000fe20000004100 */
[----:B------:R-:W-:Y:S01]  /*40b0*/  F2FP.SATFINITE.E4M3.F32.PACK_AB_MERGE_C R9, R10, R9, RZ ;  /* 0x000000090a09723e */ /* 0x000fe200048070ff */
[----:B------:R-:W-:-:S02]  /*40c0*/  HADD2.F32 R93, -RZ, R88.H1_H1 ;  /* 0x30000058ff5d7230 */ /* 0x000fc40000004100 */
[-C--:B------:R-:W-:Y:S01]  /*40d0*/  FMUL.FTZ R95, R87, R91.reuse ;  /* 0x0000005b575f7220 */ /* 0x080fe20000410000 */
[----:B------:R-:W-:Y:S02]  /*40e0*/  HADD2.F32 R88, -RZ, R86.H1_H1 ;  /* 0x30000056ff587230 */ /* 0x000fe40000004100 */
[----:B------:R-:W-:Y:S01]  /*40f0*/  FMUL.FTZ R92, R84, R91 ;  /* 0x0000005b545c7220 */ /* 0x000fe20000410000 */
[--C-:B------:R-:W-:Y:S01]  /*4100*/  HADD2.F32 R90, -RZ, R89.reuse.H0_H0 ;  /* 0x20000059ff5a7230 */ /* 0x100fe20000004100 */
[----:B------:R-:W-:Y:S01]  /*4110*/  F2FP.SATFINITE.E4M3.F32.PACK_AB_MERGE_C R8, R11, R8, RZ ;  /* 0x000000080b08723e */ /* 0x000fe200048070ff */
[----:B------:R-:W-:Y:S02]  /*4120*/  HADD2.F32 R86, -RZ, R82.H1_H1 ;  /* 0x30000052ff567230 */ /* 0x000fe40000004100 */
[-C--:B------:R-:W-:Y:S01]  /*4130*/  FMUL.FTZ R91, R88, R93.reuse ;  /* 0x0000005d585b7220 */ /* 0x080fe20000410000 */
[----:B------:R-:W-:Y:S02]  /*4140*/  HADD2.F32 R89, -RZ, R89.H1_H1 ;  /* 0x30000059ff597230 */ /* 0x000fe40000004100 */
[-C--:B------:R-:W-:Y:S01]  /*4150*/  FFMA.FTZ R82, R84, R90.reuse, -R95 ;  /* 0x0000005a54527223 */ /* 0x080fe2000001085f */
[----:B------:R-:W-:Y:S01]  /*4160*/  FFMA.FTZ R84, R87, R90, R92 ;  /* 0x0000005a57547223 */ /* 0x000fe2000001005c */
[C---:B------:R-:W-:Y:S01]  /*4170*/  FMUL.FTZ R93, R86.reuse, R93 ;  /* 0x0000005d565d7220 */ /* 0x040fe20000410000 */
[----:B------:R-:W-:Y:S01]  /*4180*/  F2FP.F16.E4M3.UNPACK_B R87, R81 ;  /* 0x00000051ff57723e */ /* 0x000fe200020006ff */
[-C--:B------:R-:W-:Y:S01]  /*4190*/  FFMA.FTZ R81, R86, R89.reuse, -R91 ;  /* 0x0000005956517223 */ /* 0x080fe2000001085b */
[----:B------:R-:W-:Y:S01]  /*41a0*/  F2FP.F16.E4M3.UNPACK_B R86, R30 ;  /* 0x0000001eff56723e */ /* 0x000fe200020006ff */
[----:B------:R-:W-:Y:S01]  /*41b0*/  FFMA.FTZ R99, R88, R89, R93 ;  /* 0x0000005958637223 */ /* 0x000fe2000001005d */
[----:B------:R-:W-:Y:S01]  /*41c0*/  HADD2.F32 R30, -RZ, R14.H0_H0 ;  /* 0x2000000eff1e7230 */ /* 0x000fe20000004100 */
[----:B------:R-:W-:Y:S01]  /*41d0*/  F2FP.F16.E4M3.UNPACK_B R10, R29 ;  /* 0x0000001dff0a723e */ /* 0x000fe200020006ff */
[--C-:B------:R-:W-:Y:S01]  /*41e0*/  HADD2.F32 R91, -RZ, R87.reuse.H0_H0 ;  /* 0x20000057ff5b7230 */ /* 0x100fe20000004100 */
[----:B------:R-:W-:Y:S01]  /*41f0*/  F2FP.F16.E4M3.UNPACK_B R11, R7 ;  /* 0x00000007ff0b723e */ /* 0x000fe200020006ff */
[----:B------:R-:W-:Y:S01]  /*4200*/  HADD2.F32 R93, -RZ, R87.H1_H1 ;  /* 0x30000057ff5d7230 */ /* 0x000fe20000004100 */
[----:B------:R-:W-:Y:S01]  /*4210*/  F2FP.F16.E4M3.UNPACK_B R87, R80 ;  /* 0x00000050ff57723e */ /* 0x000fe200020006ff */
[--C-:B------:R-:W-:Y:S01]  /*4220*/  HADD2.F32 R80, -RZ, R86.reuse.H0_H0 ;  /* 0x20000056ff507230 */ /* 0x100fe20000004100 */
[----:B------:R-:W-:Y:S01]  /*4230*/  F2FP.SATFINITE.E4M3.F32.PACK_AB_MERGE_C R28, R83, R28, R9 ;  /* 0x0000001c531c723e */ /* 0x000fe20004807009 */
[----:B------:R-:W-:Y:S01]  /*4240*/  HADD2.F32 R86, -RZ, R86.H1_H1 ;  /* 0x30000056ff567230 */ /* 0x000fe20000004100 */
[----:B------:R-:W-:Y:S01]  /*4250*/  F2FP.F16.E4M3.UNPACK_B R9, R13 ;  /* 0x0000000dff09723e */ /* 0x000fe200020006ff */
[----:B------:R-:W-:-:S02]  /*4260*/  HADD2.F32 R14, -RZ, R14.H1_H1 ;  /* 0x3000000eff0e7230 */ /* 0x000fc40000004100 */
[-C--:B------:R-:W-:Y:S01]  /*4270*/  FMUL.FTZ R95, R80, R91.reuse ;  /* 0x0000005b505f7220 */ /* 0x080fe20000410000 */
[--C-:B------:R-:W-:Y:S02]  /*4280*/  HADD2.F32 R89, -RZ, R87.reuse.H0_H0 ;  /* 0x20000057ff597230 */ /* 0x100fe40000004100 */
[----:B------:R-:W-:Y:S01]  /*4290*/  FMUL.FTZ R91, R30, R91 ;  /* 0x0000005b1e5b7220 */ /* 0x000fe20000410000 */
[----:B------:R-:W-:Y:S02]  /*42a0*/  HADD2.F32 R87, -RZ, R87.H1_H1 ;  /* 0x30000057ff577230 */ /* 0x000fe40000004100 */
[-C--:B------:R-:W-:Y:S01]  /*42b0*/  FMUL.FTZ R97, R86, R93.reuse ;  /* 0x0000005d56617220 */ /* 0x080fe20000410000 */
[----:B------:R-:W-:Y:S01]  /*42c0*/  FMUL.FTZ R93, R14, R93 ;  /* 0x0000005d0e5d7220 */ /* 0x000fe20000410000 */
[-C--:B------:R-:W-:Y:S01]  /*42d0*/  FFMA.FTZ R95, R30, R89.reuse, -R95 ;  /* 0x000000591e5f7223 */ /* 0x080fe2000001085f */
[----:B------:R-:W-:Y:S01]  /*42e0*/  FFMA.FTZ R30, R80, R89, R91 ;  /* 0x00000059501e7223 */ /* 0x000fe2000001005b */
[----:B------:R-:W-:Y:S01]  /*42f0*/  FFMA.FTZ R14, R14, R87, -R97 ;  /* 0x000000570e0e7223 */ /* 0x000fe20000010861 */
[----:B------:R-:W-:Y:S01]  /*4300*/  F2FP.SATFINITE.E4M3.F32.PACK_AB_MERGE_C R82, R81, R82, RZ ;  /* 0x000000525152723e */ /* 0x000fe200048070ff */
[----:B------:R-:W-:Y:S01]  /*4310*/  HADD2.F32 R80, -RZ, R10.H0_H0 ;  /* 0x2000000aff507230 */ /* 0x000fe20000004100 */
[----:B------:R-:W-:Y:S01]  /*4320*/  F2FP.SATFINITE.E4M3.F32.PACK_AB_MERGE_C R12, R85, R12, R8 ;  /* 0x0000000c550c723e */ /* 0x000fe20004807008 */
[----:B------:R-:W-:Y:S01]  /*4330*/  HADD2.F32 R85, -RZ, R11.H0_H0 ;  /* 0x2000000bff557230 */ /* 0x000fe20000004100 */
[----:B------:R-:W-:Y:S01]  /*4340*/  F2FP.F16.E4M3.UNPACK_B R81, R6 ;  /* 0x00000006ff51723e */ /* 0x000fe200020006ff */
[----:B------:R-:W-:-:S02]  /*4350*/  HADD2.F32 R8, -RZ, R9.H0_H0 ;  /* 0x20000009ff087230 */ /* 0x000fc40000004100 */
[----:B------:R-:W-:Y:S01]  /*4360*/  FFMA.FTZ R93, R86, R87, R93 ;  /* 0x00000057565d7223 */ /* 0x000fe2000001005d */
[----:B------:R-:W-:Y:S01]  /*4370*/  F2FP.SATFINITE.E4M3.F32.PACK_AB_MERGE_C R14, R14, R95, R82 ;  /* 0x0000005f0e0e723e */ /* 0x000fe20004807052 */
[-C--:B------:R-:W-:Y:S01]  /*4380*/  FMUL.FTZ R87, R80, R85.reuse ;  /* 0x0000005550577220 */ /* 0x080fe20000410000 */
[----:B------:R-:W-:Y:S02]  /*4390*/  HADD2.F32 R83, -RZ, R81.H0_H0 ;  /* 0x20000051ff537230 */ /* 0x000fe40000004100 */
[C---:B------:R-:W-:Y:S01]  /*43a0*/  FMUL.FTZ R85, R8.reuse, R85 ;  /* 0x0000005508557220 */ /* 0x040fe20000410000 */
[----:B------:R-:W-:Y:S01]  /*43b0*/  HADD2.F32 R82, -RZ, R11.H1_H1 ;  /* 0x3000000bff527230 */ /* 0x000fe20000004100 */
[----:B------:R-:W-:Y:S01]  /*43c0*/  F2FP.F16.E4M3.UNPACK_B R29, R29.H1 ;  /* 0x0000001dff1d723e */ /* 0x000fe200030006ff */
[----:B------:R-:W-:Y:S02]  /*43d0*/  HADD2.F32 R10, -RZ, R10.H1_H1 ;  /* 0x3000000aff0a7230 */ /* 0x000fe40000004100 */
[----:B------:R-:W-:Y:S01]  /*43e0*/  FFMA.FTZ R8, R8, R83, -R87 ;  /* 0x0000005308087223 */ /* 0x000fe20000010857 */
[----:B------:R-:W-:-:S02]  /*43f0*/  HADD2.F32 R11, -RZ, R9.H1_H1 ;  /* 0x30000009ff0b7230 */ /* 0x000fc40000004100 */
[----:B------:R-:W-:Y:S01]  /*4400*/  FFMA.FTZ R9, R80, R83, R85 ;  /* 0x0000005350097223 */ /* 0x000fe20000010055 */
[----:B------:R-:W-:Y:S02]  /*4410*/  HADD2.F32 R81, -RZ, R81.H1_H1 ;  /* 0x30000051ff517230 */ /* 0x000fe40000004100 */
[CC--:B------:R-:W-:Y:S01]  /*4420*/  FMUL.FTZ R80, R10.reuse, R82.reuse ;  /* 0x000000520a507220 */ /* 0x0c0fe20000410000 */
[----:B------:R-:W-:Y:S01]  /*4430*/  F2FP.F16.E4M3.UNPACK_B R13, R13.H1 ;  /* 0x0000000dff0d723e */ /* 0x000fe200030006ff */
[C---:B------:R-:W-:Y:S01]  /*4440*/  FMUL.FTZ R83, R11.reuse, R82 ;  /* 0x000000520b537220 */ /* 0x040fe20000410000 */
[----:B------:R-:W-:Y:S01]  /*4450*/  F2FP.F16.E4M3.UNPACK_B R82, R7.H1 ;  /* 0x00000007ff52723e */ /* 0x000fe200030006ff */
[-C--:B------:R-:W-:Y:S01]  /*4460*/  FFMA.FTZ R11, R11, R81.reuse, -R80 ;  /* 0x000000510b0b7223 */ /* 0x080fe20000010850 */
[----:B------:R-:W-:Y:S01]  /*4470*/  F2FP.F16.E4M3.UNPACK_B R6, R6.H1 ;  /* 0x00000006ff06723e */ /* 0x000fe200030006ff */
[----:B------:R-:W-:Y:S01]  /*4480*/  FFMA.FTZ R10, R10, R81, R83 ;  /* 0x000000510a0a7223 */ /* 0x000fe20000010053 */
[----:B------:R-:W-:Y:S01]  /*4490*/  HADD2.F32 R80, -RZ, R29.H0_H0 ;  /* 0x2000001dff507230 */ /* 0x000fe20000004100 */
[----:B------:R-:W-:Y:S01]  /*44a0*/  F2FP.SATFINITE.E4M3.F32.PACK_AB_MERGE_C R84, R99, R84, RZ ;  /* 0x000000546354723e */ /* 0x000fe200048070ff */
[----:B------:R-:W-:Y:S01]  /*44b0*/  HADD2.F32 R83, -RZ, R82.H0_H0 ;  /* 0x20000052ff537230 */ /* 0x000fe20000004100 */
[----:B------:R-:W-:Y:S01]  /*44c0*/  F2FP.F16.E4M3.UNPACK_B R89, R5 ;  /* 0x00000005ff59723e */ /* 0x000fe200020006ff */
[----:B------:R-:W-:Y:S01]  /*44d0*/  HADD2.F32 R7, -RZ, R13.H0_H0 ;  /* 0x2000000dff077230 */ /* 0x000fe20000004100 */
[----:B------:R-:W-:Y:S01]  /*44e0*/  F2FP.SATFINITE.E4M3.F32.PACK_AB_MERGE_C R30, R93, R30, R84 ;  /* 0x0000001e5d1e723e */ /* 0x000fe20004807054 */
[----:B------:R-:W-:-:S02]  /*44f0*/  HADD2.F32 R81, -RZ, R29.H1_H1 ;  /* 0x3000001dff517230 */ /* 0x000fc40000004100 */
[CC--:B------:R-:W-:Y:S01]  /*4500*/  FMUL.FTZ R86, R80.reuse, R83.reuse ;  /* 0x0000005350567220 */ /* 0x0c0fe20000410000 */
[----:B------:R-:W-:Y:S02]  /*4510*/  HADD2.F32 R29, -RZ, R6.H0_H0 ;  /* 0x20000006ff1d7230 */ /* 0x000fe40000004100 */
[C---:B------:R-:W-:Y:S01]  /*4520*/  FMUL.FTZ R83, R7.reuse, R83 ;  /* 0x0000005307537220 */ /* 0x040fe20000410000 */
[----:B------:R-:W-:Y:S01]  /*4530*/  HADD2.F32 R13, -RZ, R13.H1_H1 ;  /* 0x3000000dff0d7230 */ /* 0x000fe20000004100 */
[----:B------:R-:W-:Y:S01]  /*4540*/  F2FP.F16.E4M3.UNPACK_B R87, R4.H1 ;  /* 0x00000004ff57723e */ /* 0x000fe200030006ff */
[----:B------:R-:W-:Y:S01]  /*4550*/  HADD2.F32 R82, -RZ, R82.H1_H1 ;  /* 0x30000052ff527230 */ /* 0x000fe20000004100 */
[----:B------:R-:W-:Y:S01]  /*4560*/  F2FP.F16.E4M3.UNPACK_B R90, R5.H1 ;  /* 0x00000005ff5a723e */ /* 0x000fe200030006ff */
[----:B------:R-:W-:Y:S02]  /*4570*/  HADD2.F32 R84, -RZ, R6.H1_H1 ;  /* 0x30000006ff547230 */ /* 0x000fe40000004100 */
[-C--:B------:R-:W-:Y:S01]  /*4580*/  FFMA.FTZ R6, R7, R29.reuse, -R86 ;  /* 0x0000001d07067223 */ /* 0x080fe20000010856 */
[----:B------:R-:W-:Y:S01]  /*4590*/  FFMA.FTZ R7, R80, R29, R83 ;  /* 0x0000001d50077223 */ /* 0x000fe20000010053 */
[-C--:B------:R-:W-:Y:S01]  /*45a0*/  FMUL.FTZ R88, R81, R82.reuse ;  /* 0x0000005251587220 */ /* 0x080fe20000410000 */
[C---:B------:R-:W-:Y:S01]  /*45b0*/  FMUL.FTZ R80, R13.reuse, R82 ;  /* 0x000000520d507220 */ /* 0x040fe20000410000 */
[----:B------:R-:W-:Y:S01]  /*45c0*/  F2FP.F16.E4M3.UNPACK_B R82, R31 ;  /* 0x0000001fff52723e */ /* 0x000fe200020006ff */
[----:B------:R-:W-:Y:S01]  /*45d0*/  HADD2.F32 R92, -RZ, R90.H0_H0 ;  /* 0x2000005aff5c7230 */ /* 0x000fe20000004100 */
[----:B------:R-:W-:Y:S01]  /*45e0*/  F2FP.F16.E4M3.UNPACK_B R29, R15 ;  /* 0x0000000fff1d723e */ /* 0x000fe200020006ff */
[-C--:B------:R-:W-:Y:S01]  /*45f0*/  FFMA.FTZ R13, R13, R84.reuse, -R88 ;  /* 0x000000540d0d7223 */ /* 0x080fe20000010858 */
[----:B------:R-:W-:Y:S01]  /*4600*/  FFMA.FTZ R80, R81, R84, R80 ;  /* 0x0000005451507223 */ /* 0x000fe20000010050 */
[----:B------:R-:W-:Y:S01]  /*4610*/  F2FP.F16.E4M3.UNPACK_B R86, R4 ;  /* 0x00000004ff56723e */ /* 0x000fe200020006ff */
[----:B------:R-:W-:Y:S01]  /*4620*/  HADD2.F32 R84, -RZ, R82.H0_H0 ;  /* 0x20000052ff547230 */ /* 0x000fe20000004100 */
[----:B------:R-:W-:Y:S01]  /*4630*/  F2FP.F16.E4M3.UNPACK_B R83, R31.H1 ;  /* 0x0000001fff53723e */ /* 0x000fe200030006ff */
[----:B------:R-:W-:Y:S01]  /*4640*/  HADD2.F32 R4, -RZ, R89.H0_H0 ;  /* 0x20000059ff047230 */ /* 0x000fe20000004100 */
[----:B------:R-:W-:Y:S01]  /*4650*/  F2FP.F16.E4M3.UNPACK_B R15, R15.H1 ;  /* 0x0000000fff0f723e */ /* 0x000fe200030006ff */
[----:B------:R-:W-:Y:S01]  /*4660*/  HADD2.F32 R31, -RZ, R29.H0_H0 ;  /* 0x2000001dff1f7230 */ /* 0x000fe20000004100 */
[----:B------:R-:W-:Y:S01]  /*4670*/  F2FP.SATFINITE.E4M3.F32.PACK_AB_MERGE_C R6, R13, R6, RZ ;  /* 0x000000060d06723e */ /* 0x000fe200048070ff */
[----:B------:R-:W-:-:S02]  /*4680*/  HADD2.F32 R5, -RZ, R86.H0_H0 ;  /* 0x20000056ff057230 */ /* 0x000fc40000004100 */
[-C--:B------:R-:W-:Y:S01]  /*4690*/  FMUL.FTZ R94, R84, R4.reuse ;  /* 0x00000004545e7220 */ /* 0x080fe20000410000 */
[----:B------:R-:W-:Y:S02]  /*46a0*/  HADD2.F32 R85, -RZ, R83.H0_H0 ;  /* 0x20000053ff557230 */ /* 0x000fe40000004100 */
[C---:B------:R-:W-:Y:S01]  /*46b0*/  FMUL.FTZ R91, R31.reuse, R4 ;  /* 0x000000041f5b7220 */ /* 0x040fe20000410000 */
[----:B------:R-:W-:Y:S02]  /*46c0*/  HADD2.F32 R81, -RZ, R15.H0_H0 ;  /* 0x2000000fff517230 */ /* 0x000fe40000004100 */
[----:B------:R-:W-:Y:S01]  /*46d0*/  FFMA.FTZ R4, R31, R5, -R94 ;  /* 0x000000051f047223 */ /* 0x000fe2000001085e */
[----:B------:R-:W-:Y:S02]  /*46e0*/  HADD2.F32 R83, -RZ, R83.H1_H1 ;  /* 0x30000053ff537230 */ /* 0x000fe40000004100 */
[----:B------:R-:W-:Y:S01]  /*46f0*/  FMUL.FTZ R96, R85, R92 ;  /* 0x0000005c55607220 */ /* 0x000fe20000410000 */
[----:B------:R-:W-:-:S02]  /*4700*/  HADD2.F32 R90, -RZ, R90.H1_H1 ;  /* 0x3000005aff5a7230 */ /* 0x000fc40000004100 */
[----:B------:R-:W-:Y:S01]  /*4710*/  FFMA.FTZ R5, R84, R5, R91 ;  /* 0x0000000554057223 */ /* 0x000fe2000001005b */
[----:B------:R-:W-:Y:S02]  /*4720*/  HADD2.F32 R15, -RZ, R15.H1_H1 ;  /* 0x3000000fff0f7230 */ /* 0x000fe40000004100 */
[----:B------:R-:W-:Y:S01]  /*4730*/  FMUL.FTZ R92, R81, R92 ;  /* 0x0000005c515c7220 */ /* 0x000fe20000410000 */
[----:B------:R-:W-:Y:S02]  /*4740*/  HADD2.F32 R88, -RZ, R87.H0_H0 ;  /* 0x20000057ff587230 */ /* 0x000fe40000004100 */
[-C--:B------:R-:W-:Y:S01]  /*4750*/  FMUL.FTZ R94, R83, R90.reuse ;  /* 0x0000005a535e7220 */ /* 0x080fe20000410000 */
[----:B------:R-:W-:Y:S02]  /*4760*/  HADD2.F32 R82, -RZ, R82.H1_H1 ;  /* 0x30000052ff527230 */ /* 0x000fe40000004100 */
[----:B------:R-:W-:Y:S01]  /*4770*/  FMUL.FTZ R90, R15, R90 ;  /* 0x0000005a0f5a7220 */ /* 0x000fe20000410000 */
[----:B------:R-:W-:-:S02]  /*4780*/  HADD2.F32 R89, -RZ, R89.H1_H1 ;  /* 0x30000059ff597230 */ /* 0x000fc40000004100 */
[-C--:B------:R-:W-:Y:S01]  /*4790*/  FFMA.FTZ R96, R81, R88.reuse, -R96 ;  /* 0x0000005851607223 */ /* 0x080fe20000010860 */
[----:B------:R-:W-:Y:S02]  /*47a0*/  HADD2.F32 R84, -RZ, R87.H1_H1 ;  /* 0x30000057ff547230 */ /* 0x000fe40000004100 */
[----:B------:R-:W-:Y:S01]  /*47b0*/  FFMA.FTZ R92, R85, R88, R92 ;  /* 0x00000058555c7223 */ /* 0x000fe2000001005c */
[----:B------:R-:W-:Y:S02]  /*47c0*/  HADD2.F32 R29, -RZ, R29.H1_H1 ;  /* 0x3000001dff1d7230 */ /* 0x000fe40000004100 */
[-C--:B------:R-:W-:Y:S01]  /*47d0*/  FMUL.FTZ R88, R82, R89.reuse ;  /* 0x0000005952587220 */ /* 0x080fe20000410000 */
[----:B------:R-:W-:Y:S02]  /*47e0*/  HADD2.F32 R86, -RZ, R86.H1_H1 ;  /* 0x30000056ff567230 */ /* 0x000fe40000004100 */
[-C--:B------:R-:W-:Y:S01]  /*47f0*/  FFMA.FTZ R15, R15, R84.reuse, -R94 ;  /* 0x000000540f0f7223 */ /* 0x080fe2000001085e */
[----:B------:R-:W-:Y:S01]  /*4800*/  FFMA.FTZ R83, R83, R84, R90 ;  /* 0x0000005453537223 */ /* 0x000fe2000001005a */
[C---:B------:R-:W-:Y:S01]  /*4810*/  FMUL.FTZ R89, R29.reuse, R89 ;  /* 0x000000591d597220 */ /* 0x040fe20000410000 */
[----:B------:R-:W-:Y:S01]  /*4820*/  F2FP.SATFINITE.E4M3.F32.PACK_AB_MERGE_C R7, R80, R7, RZ ;  /* 0x000000075007723e */ /* 0x000fe200048070ff */
[----:B------:R-:W-:Y:S01]  /*4830*/  FFMA.FTZ R29, R29, R86, -R88 ;  /* 0x000000561d1d7223 */ /* 0x000fe20000010858 */
[----:B------:R-:W-:Y:S01]  /*4840*/  F2FP.SATFINITE.E4M3.F32.PACK_AB_MERGE_C R15, R15, R96, RZ ;  /* 0x000000600f0f723e */ /* 0x000fe200048070ff */
[----:B------:R-:W-:Y:S01]  /*4850*/  FFMA.FTZ R82, R82, R86, R89 ;  /* 0x0000005652527223 */ /* 0x000fe20000010059 */
[----:B------:R-:W-:-:S02]  /*4860*/  F2FP.SATFINITE.E4M3.F32.PACK_AB_MERGE_C R83, R83, R92, RZ ;  /* 0x0000005c5353723e */ /* 0x000fc400048070ff */
[----:B------:R-:W-:Y:S02]  /*4870*/  F2FP.SATFINITE.E4M3.F32.PACK_AB_MERGE_C R15, R29, R4, R15 ;  /* 0x000000041d0f723e */ /* 0x000fe4000480700f */
[----:B------:R-:W-:Y:S02]  /*4880*/  F2FP.SATFINITE.E4M3.F32.PACK_AB_MERGE_C R13, R11, R8, R6 ;  /* 0x000000080b0d723e */ /* 0x000fe40004807006 */
[----:B------:R-:W-:Y:S02]  /*4890*/  F2FP.SATFINITE.E4M3.F32.PACK_AB_MERGE_C R29, R10, R9, R7 ;  /* 0x000000090a1d723e */ /* 0x000fe40004807007 */
[----:B------:R-:W-:-:S07]  /*48a0*/  F2FP.SATFINITE.E4M3.F32.PACK_AB_MERGE_C R31, R82, R5, R83 ;  /* 0x00000005521f723e */ /* 0x000fce0004807053 */
.L_x_342:
[----:B------:R-:W-:Y:S05]  /*48b0*/  BSYNC B1 ;  /* 0x0000000000017941 */ /* 0x000fea0003800000 */
.L_x_341:
[----:B-1----:R3:W-:Y:S01]  /*48c0*/  STG.E.128 desc[UR40][R66.64], R12 ;  /* 0x0000000c42007986 */ /* 0x0027e2000c101d28 */
[----:B------:R-:W-:-:S13]  /*48d0*/  ISETP.GE.AND P5, PT, R79, R77, PT ;  /* 0x0000004d4f00720c */ /* 0x000fda0003fa6270 */
[----:B------:R-:W-:Y:S05]  /*48e0*/  @P5 BRA `(.L_x_331) ;  /* 0x0000000000685947 */ /* 0x000fea0003800000 */
[--C-:B------:R-:W-:Y:S02]  /*48f0*/  SHF.R.S32.HI R4, RZ, 0x1f, R79.reuse ;  /* 0x0000001fff047819 */ /* 0x100fe4000001144f */
[----:B------:R-:W-:-:S04]  /*4900*/  IADD3 R65, P5, P6, R50, R64, R79 ;  /* 0x0000004032417210 */ /* 0x000fc80007ebe04f */
[----:B------:R-:W-:Y:S02]  /*4910*/  IADD3.X R4, R3, R78, R4, P5, P6 ;  /* 0x0000004e03047210 */ /* 0x000fe40002fec404 */
[----:B------:R-:W-:-:S05]  /*4920*/  IADD3 R62, P5, R65, R62, RZ ;  /* 0x0000003e413e7210 */ /* 0x000fca0007fbe0ff */
[----:B------:R-:W-:-:S05]  /*4930*/  IMAD.X R63, R4, 0x1, R63, P5 ;  /* 0x00000001043f7824 */ /* 0x000fca00028e063f */
[----:B--2---:R4:W-:Y:S01]  /*4940*/  STG.E.128 desc[UR40][R62.64], R28 ;  /* 0x0000001c3e007986 */ /* 0x0049e2000c101d28 */
[----:B------:R-:W-:Y:S05]  /*4950*/  BRA `(.L_x_331) ;  /* 0x00000000004c7947 */ /* 0x000fea0003800000 */
.L_x_324:
[----:B------:R-:W2:Y:S02]  /*4960*/  LDL R4, [R1+0x8] ;  /* 0x0000080001047983 */ /* 0x000ea40000100800 */
[----:B--2---:R-:W-:-:S13]  /*4970*/  ISETP.NE.AND P0, PT, R4, 0x3, PT ;  /* 0x000000030400780c */ /* 0x004fda0003f05270 */
[----:B------:R-:W-:Y:S05]  /*4980*/  @!P0 BRA `(.L_x_343) ;  /* 0x0000000000048947 */ /* 0x000fea0003800000 */
[----:B------:R-:W-:Y:S01]  /*4990*/  BPT.TRAP 0x1 ;  /* 0x000000040000795c */ /* 0x000fe20000300000 */
.L_x_343:
[----:B------:R-:W2:Y:S01]  /*49a0*/  LDL R5, [R1] ;  /* 0x0000000001057983 */ /* 0x000ea20000100800 */
[----:B------:R-:W-:Y:S01]  /*49b0*/  IMAD R75, R17, 0x8, R16 ;  /* 0x00000008114b7824 */ /* 0x000fe200078e0210 */
[----:B------:R-:W-:Y:S01]  /*49c0*/  BSSY B1, `(.L_x_344) ;  /* 0x0000006000017945 */ /* 0x000fe20003800000 */
[----:B------:R-:W-:-:S05]  /*49d0*/  IMAD R4, R2, -0xa0, R32 ;  /* 0xffffff6002047824 */ /* 0x000fca00078e0220 */
[----:B------:R-:W-:Y:S02]  /*49e0*/  VIMNMX R4, R4, 0xa0, PT ;  /* 0x000000a004047848 */ /* 0x000fe40003fe0100 */
[----:B--2---:R-:W-:-:S04]  /*49f0*/  SHF.L.U32 R76, R5, 0x1f, RZ ;  /* 0x0000001f054c7819 */ /* 0x004fc800000006ff */
[----:B------:R-:W0:Y:S02]  /*4a00*/  SYNCS.PHASECHK.TRANS64.TRYWAIT P1, [R75+URZ+0x13290], R76 ;  /* 0x0132904c4b0075a7 */ /* 0x000e24000802017f */
[----:B0-----:R-:W-:Y:S05]  /*4a10*/  @!P1 BRA `(.L_x_345) ;  /* 0x0000013000189947 */ /* 0x001fea0003800000 */
.L_x_545:
[----:B------:R-:W-:Y:S05]  /*4a20*/  BSYNC B1 ;  /* 0x0000000000017941 */ /* 0x000fea0003800000 */
.L_x_344:
[----:B------:R-:W-:-:S13]  /*4a30*/  ISETP.GE.AND P1, PT, R23, R4, PT ;  /* 0x000000041700720c */ /* 0x000fda0003f26270 */
[----:B------:R-:W-:Y:S05]  /*4a40*/  @P1 BRA `(.L_x_331) ;  /* 0x0000000000101947 */ /* 0x000fea0003800000 */
[----:B------:R-:W1:Y:S04]  /*4a50*/  @!P3 LDS.128 R4, [R74+0xe000] ;  /* 0x00e000004a04b984 */ /* 0x000e680000000c00 */
[----:B------:R-:W2:Y:S04]  /*4a60*/  @!P2 LDS.128 R8, [R73+0xe000] ;  /* 0x00e000004908a984 */ /* 0x000ea80000000c00 */
[----:B-1----:R1:W-:Y:S04]  /*4a70*/  @!P3 STG.E.128 desc[UR40][R12.64], R4 ;  /* 0x000000040c00b986 */ /* 0x0023e8000c101d28 */
[----:B--2---:R1:W-:Y:S02]  /*4a80*/  @!P2 STG.E.128 desc[UR40][R12.64+0x20], R8 ;  /* 0x000020080c00a986 */ /* 0x0043e4000c101d28 */
.L_x_331:
[----:B------:R-:W-:Y:S05]  /*4a90*/  BSYNC B0 ;  /* 0x0000000000007941 */ /* 0x000fea0003800000 */
.L_x_323:
[----:B-12---:R-:W1:Y:S01]  /*4aa0*/  S2R R4, SR_TID.X ;  /* 0x0000000000047919 */ /* 0x006e620000002100 */
[----:B------:R-:W-:Y:S01]  /*4ab0*/  @!PT LDS RZ, [RZ] ;  /* 0x00000000fffff984 */ /* 0x000fe20000000800 */
[----:B------:R-:W-:Y:S01]  /*4ac0*/  @!PT LDS RZ, [RZ] ;  /* 0x00000000fffff984 */ /* 0x000fe20000000800 */
[----:B------:R-:W-:Y:S01]  /*4ad0*/  @!PT LDS RZ, [RZ] ;  /* 0x00000000fffff984 */ /* 0x000fe20000000800 */
[----:B------:R-:W-:Y:S01]  /*4ae0*/  @!PT LDS RZ, [RZ] ;  /* 0x00000000fffff984 */ /* 0x000fe20000000800 */
[----:B------:R2:W-:Y:S06]  /*4af0*/  MEMBAR.ALL.CTA ;  /* 0x0000000000007992 */ /* 0x0005ec0000008000 */
[----:B--2---:R-:W2:Y:S01]  /*4b00*/  FENCE.VIEW.ASYNC.S ;  /* 0x00000000000073c6 */ /* 0x004ea20000000000 */
[----:B------:R-:W-:Y:S05]  /*4b10*/  WARPSYNC.ALL ;  /* 0x0000000000007948 */ /* 0x000fea0003800000 */
[----:B------:R-:W-:Y:S01]  /*4b20*/  BSSY B0, `(.L_x_346) ;  /* 0x0000009000007945 */ /* 0x000fe20003800000 */
[----:B-1----:R-:W-:Y:S01]  /*4b30*/  LOP3.LUT R4, R4, 0x7f, RZ, 0xc0, !PT ;  /* 0x0000007f04047812 */ /* 0x002fe200078ec0ff */
[----:B--2---:R1:W-:Y:S03]  /*4b40*/  BAR.SYNC.DEFER_BLOCKING R54, 0x80 ;  /* 0x000200360000751d */ /* 0x0043e60000010000 */
[----:B------:R-:W-:-:S13]  /*4b50*/  ISETP.NE.AND P5, PT, R4, RZ, PT ;  /* 0x000000ff0400720c */ /* 0x000fda0003fa5270 */
[----:B------:R-:W-:-:S04]  /*4b60*/  @!P5 IADD3 R4, R75, 0x132a0, RZ ;  /* 0x000132a04b04d810 */ /* 0x000fc80007ffe0ff */
[----:B------:R-:W-:-:S04]  /*4b70*/  @!P5 PRMT R4, RZ, 0x654, R4 ;  /* 0x00000654ff04d816 */ /* 0x000fc80000000004 */
[----:B------:R1:W-:Y:S01]  /*4b80*/  @!P5 SYNCS.ARRIVE.TRANS64.RED.A1T0 RZ, [R4+URZ], RZ ;  /* 0x000000ff04ffd9a7 */ /* 0x0003e2000810043f */
[----:B------:R-:W-:Y:S05]  /*4b90*/  @!P0 BRA `(.L_x_347) ;  /* 0x0000000000048947 */ /* 0x000fea0003800000 */
[----:B------:R-:W-:Y:S01]  /*4ba0*/  BPT.TRAP 0x1 ;  /* 0x000000040000795c */ /* 0x000fe20000300000 */
.L_x_347:
[----:B------:R-:W-:Y:S05]  /*4bb0*/  BSYNC B0 ;  /* 0x0000000000007941 */ /* 0x000fea0003800000 */
.L_x_346:
[----:B------:R-:W2:Y:S01]  /*4bc0*/  SYNCS.PHASECHK.TRANS64.TRYWAIT P0, [R75+URZ+0x132b0], R76 ;  /* 0x0132b04c4b0075a7 */ /* 0x000ea2000800017f */
[----:B------:R-:W-:Y:S04]  /*4bd0*/  BSSY B0, `(.L_x_348) ;  /* 0x0000002000007945 */ /* 0x000fe80003800000 */
[----:B--2---:R-:W-:Y:S05]  /*4be0*/  @!P0 BRA `(.L_x_349) ;  /* 0x0000012c00b88947 */ /* 0x004fea0003800000 */
.L_x_546:
[----:B------:R-:W-:Y:S05]  /*4bf0*/  BSYNC B0 ;  /* 0x0000000000007941 */ /* 0x000fea0003800000 */
.L_x_348:
[----:B------:R-:W-:Y:S04]  /*4c00*/  BSSY B0, `(.L_x_350) ;  /* 0x0000013000007945 */ /* 0x000fe80003800000 */
[----:B------:R-:W-:Y:S05]  /*4c10*/  @P1 BRA `(.L_x_351) ;  /* 0x0000000000441947 */ /* 0x000fea0003800000 */
[----:B-1----:R-:W-:Y:S01]  /*4c20*/  IMAD.WIDE R4, R2, 0xa0, R52 ;  /* 0x000000a002047825 */ /* 0x002fe200078e0234 */
[----:B------:R-:W-:Y:S01]  /*4c30*/  ULDC.64 UR4, c[0x0][0x328] ;  /* 0x0000ca0000047ab9 */ /* 0x000fe20000000a00 */
[----:B------:R-:W-:Y:S02]  /*4c40*/  ULDC.64 UR6, c[0x0][0x318] ;  /* 0x0000c60000067ab9 */ /* 0x000fe40000000a00 */
[----:B------:R-:W-:Y:S02]  /*4c50*/  IMAD.MOV.U32 R6, RZ, RZ, R48 ;  /* 0x000000ffff067224 */ /* 0x000fe400078e0030 */
[----:B------:R-:W-:Y:S02]  /*4c60*/  IMAD.MOV.U32 R7, RZ, RZ, R72 ;  /* 0x000000ffff077224 */ /* 0x000fe400078e0048 */
[----:B------:R-:W-:Y:S02]  /*4c70*/  IMAD R5, R5, UR4, RZ ;  /* 0x0000000405057c24 */ /* 0x000fe4000f8e02ff */
[----:B------:R-:W-:Y:S01]  /*4c80*/  IMAD.WIDE.U32 R6, R4, UR4, R6 ;  /* 0x0000000404067c25 */ /* 0x000fe2000f8e0006 */
[----:B------:R-:W-:-:S03]  /*4c90*/  ULDC UR4, c[0x0][0x2f4] ;  /* 0x0000bd0000047ab9 */ /* 0x000fc60000000800 */
[----:B------:R-:W-:Y:S01]  /*4ca0*/  IMAD R5, R4, UR5, R5 ;  /* 0x0000000504057c24 */ /* 0x000fe2000f8e0205 */
[----:B------:R-:W-:-:S04]  /*4cb0*/  IADD3 R8, P0, R6, UR6, RZ ;  /* 0x0000000606087c10 */ /* 0x000fc8000ff1e0ff */
[----:B------:R-:W-:Y:S02]  /*4cc0*/  IADD3.X R9, R7, UR7, R5, P0, !PT ;  /* 0x0000000707097c10 */ /* 0x000fe400087fe405 */
[----:B------:R-:W-:-:S13]  /*4cd0*/  ISETP.GE.AND P0, PT, R18, UR4, PT ;  /* 0x0000000412007c0c */ /* 0x000fda000bf06270 */
[----:B------:R-:W1:Y:S04]  /*4ce0*/  @!P0 LDS.128 R4, [R74+0x6000] ;  /* 0x006000004a048984 */ /* 0x000e680000000c00 */
[----:B-1----:R-:W-:Y:S01]  /*4cf0*/  @!P0 STG.E.128 desc[UR40][R8.64], R4 ;  /* 0x0000000408008986 */ /* 0x002fe2000c101d28 */
[----:B------:R-:W-:-:S13]  /*4d00*/  ISETP.GE.AND P0, PT, R33, UR4, PT ;  /* 0x0000000421007c0c */ /* 0x000fda000bf06270 */
[----:B------:R-:W1:Y:S04]  /*4d10*/  @!P0 LDS.128 R4, [R73+0x6000] ;  /* 0x0060000049048984 */ /* 0x000e680000000c00 */
[----:B-1----:R1:W-:Y:S02]  /*4d20*/  @!P0 STG.E.128 desc[UR40][R8.64+0x20], R4 ;  /* 0x0000200408008986 */ /* 0x0023e4000c101d28 */
.L_x_351:
[----:B------:R-:W-:Y:S05]  /*4d30*/  BSYNC B0 ;  /* 0x0000000000007941 */ /* 0x000fea0003800000 */
.L_x_350:
[----:B-1----:R-:W5:Y:S01]  /*4d40*/  LDL.LU R5, [R1] ;  /* 0x0000000001057983 */ /* 0x002f620000300800 */
[----:B------:R-:W-:Y:S01]  /*4d50*/  VIADD R17, R17, 0x1 ;  /* 0x0000000111117836 */ /* 0x000fe20000000000 */
[----:B------:R-:W-:Y:S01]  /*4d60*/  LOP3.LUT P1, RZ, R22, 0x2, RZ, 0xc0, !PT ;  /* 0x0000000216ff7812 */ /* 0x000fe2000782c0ff */
[----:B0-2---:R-:W-:Y:S01]  /*4d70*/  @!P5 VIADD R75, R75, 0x132c0 ;  /* 0x000132c04b4bd836 */ /* 0x005fe20000000000 */
[----:B------:R-:W-:Y:S01]  /*4d80*/  @!PT LDS RZ, [RZ] ;  /* 0x00000000fffff984 */ /* 0x000fe20000000800 */
[----:B------:R-:W-:Y:S01]  /*4d90*/  @!PT LDS RZ, [RZ] ;  /* 0x00000000fffff984 */ /* 0x000fe20000000800 */
[----:B------:R-:W-:Y:S01]  /*4da0*/  @!PT LDS RZ, [RZ] ;  /* 0x00000000fffff984 */ /* 0x000fe20000000800 */
[----:B------:R-:W-:Y:S01]  /*4db0*/  @!PT LDS RZ, [RZ] ;  /* 0x00000000fffff984 */ /* 0x000fe20000000800 */
[----:B------:R0:W-:Y:S06]  /*4dc0*/  MEMBAR.ALL.CTA ;  /* 0x0000000000007992 */ /* 0x0001ec0000008000 */
[----:B0-----:R-:W0:Y:S02]  /*4dd0*/  FENCE.VIEW.ASYNC.S ;  /* 0x00000000000073c6 */ /* 0x001e240000000000 */
[----:B0-----:R0:W-:Y:S01]  /*4de0*/  BAR.SYNC.DEFER_BLOCKING R54, 0x80 ;  /* 0x000200360000751d */ /* 0x0011e20000010000 */
[----:B------:R-:W-:-:S02]  /*4df0*/  ISETP.NE.AND P0, PT, R17, 0x2, PT ;  /* 0x000000021100780c */ /* 0x000fc40003f05270 */
[----:B------:R-:W-:Y:S02]  /*4e00*/  @!P5 PRMT R75, RZ, 0x654, R75 ;  /* 0x00000654ff4bd816 */ /* 0x000fe4000000004b */
[----:B------:R-:W-:Y:S02]  /*4e10*/  SEL R4, RZ, 0x1, P0 ;  /* 0x00000001ff047807 */ /* 0x000fe40000000000 */
[----:B------:R-:W-:Y:S02]  /*4e20*/  SEL R17, R17, RZ, P0 ;  /* 0x000000ff11117207 */ /* 0x000fe40000000000 */
[----:B------:R-:W-:Y:S01]  /*4e30*/  PLOP3.LUT P0, PT, PT, PT, PT, 0x8, 0x0 ;  /* 0x000000000000781c */ /* 0x000fe20003f0e170 */
[----:B------:R0:W-:Y:S01]  /*4e40*/  @!P5 SYNCS.ARRIVE.TRANS64.RED.A1T0 RZ, [R75+URZ], RZ ;  /* 0x000000ff4bffd9a7 */ /* 0x0001e2000810043f */
[----:B-----5:R-:W-:-:S05]  /*4e50*/  LOP3.LUT R5, R5, R4, RZ, 0x3c, !PT ;  /* 0x0000000405057212 */ /* 0x020fca00078e3cff */
[----:B------:R0:W-:Y:S01]  /*4e60*/  STL [R1], R5 ;  /* 0x0000000501007387 */ /* 0x0001e20000100800 */
[----:B------:R-:W-:Y:S05]  /*4e70*/  @P1 BRA `(.L_x_352) ;  /* 0xffffffd4007c1947 */ /* 0x000fea000383ffff */
.L_x_318:
[----:B------:R-:W-:Y:S01]  /*4e80*/  BSSY B0, `(.L_x_353) ;  /* 0x0000005000007945 */ /* 0x000fe20003800000 */
[----:B------:R-:W-:-:S03]  /*4e90*/  IMAD.MOV.U32 R3, RZ, RZ, RZ ;  /* 0x000000ffff037224 */ /* 0x000fc600078e00ff */
[----:B------:R-:W-:Y:S05]  /*4ea0*/  @P0 BRA `(.L_x_354) ;  /* 0x0000000000080947 */ /* 0x000fea0003800000 */
[----:B------:R-:W1:Y:S02]  /*4eb0*/  FENCE.VIEW.ASYNC.G ;  /* 0x00000000000073c6 */ /* 0x000e640000000100 */
[----:B-1----:R-:W-:Y:S06]  /*4ec0*/  BAR.ARV 0xc, 0x200 ;  /* 0x0308000000007b1d */ /* 0x002fec0000002000 */
.L_x_354:
[----:B------:R-:W-:Y:S05]  /*4ed0*/  BSYNC B0 ;  /* 0x0000000000007941 */ /* 0x000fea0003800000 */
.L_x_353:
[----:B------:R-:W-:Y:S01]  /*4ee0*/  LOP3.LUT P0, RZ, R22, 0x8, RZ, 0xc0, !PT ;  /* 0x0000000816ff7812 */ /* 0x000fe2000780c0ff */
[----:B------:R-:W-:-:S12]  /*4ef0*/  BSSY B0, `(.L_x_355) ;  /* 0x0000020000007945 */ /* 0x000fd80003800000 */
[----:B------:R-:W-:Y:S05]  /*4f00*/  @!P0 BRA `(.L_x_356) ;  /* 0x0000000000788947 */ /* 0x000fea0003800000 */
[----:B------:R-:W2:Y:S01]  /*4f10*/  LDL R0, [R1+0x3c] ;  /* 0x00003c0001007983 */ /* 0x000ea20000100800 */
[----:B------:R-:W-:Y:S01]  /*4f20*/  ULDC UR4, c[0x0][0x9f0] ;  /* 0x00027c0000047ab9 */ /* 0x000fe20000000800 */
[----:B--2---:R-:W-:-:S04]  /*4f30*/  ISETP.NE.AND P0, PT, R0, RZ, PT ;  /* 0x000000ff0000720c */ /* 0x004fc80003f05270 */
[----:B------:R-:W-:-:S04]  /*4f40*/  SEL R9, R0, UR4, P0 ;  /* 0x0000000400097c07 */ /* 0x000fc80008000000 */
[-C--:B0-----:R-:W-:Y:S02]  /*4f50*/  IABS R5, R9.reuse ;  /* 0x0000000900057213 */ /* 0x081fe40000000000 */
[----:B------:R-:W-:Y:S02]  /*4f60*/  IABS R8, R9 ;  /* 0x0000000900087213 */ /* 0x000fe40000000000 */
[----:B------:R-:W0:Y:S01]  /*4f70*/  I2F.RP R4, R5 ;  /* 0x0000000500047306 */ /* 0x000e220000209400 */
[----:B------:R-:W-:Y:S02]  /*4f80*/  IADD3 R0, R104, -0x1, R9 ;  /* 0xffffffff68007810 */ /* 0x000fe40007ffe009 */
[----:B------:R-:W-:-:S05]  /*4f90*/  IMAD.MOV R8, RZ, RZ, -R8 ;  /* 0x000000ffff087224 */ /* 0x000fca00078e0a08 */
[----:B0-----:R-:W0:Y:S02]  /*4fa0*/  MUFU.RCP R4, R4 ;  /* 0x0000000400047308 */ /* 0x001e240000001000 */
[----:B0-----:R-:W-:Y:S01]  /*4fb0*/  VIADD R2, R4, 0xffffffe ;  /* 0x0ffffffe04027836 */ /* 0x001fe20000000000 */
[----:B------:R-:W-:Y:S02]  /*4fc0*/  IABS R4, R0 ;  /* 0x0000000000047213 */ /* 0x000fe40000000000 */
[----:B------:R-:W-:-:S03]  /*4fd0*/  LOP3.LUT R0, R0, R9, RZ, 0x3c, !PT ;  /* 0x0000000900007212 */ /* 0x000fc600078e3cff */
[----:B------:R0:W1:Y:S01]  /*4fe0*/  F2I.FTZ.U32.TRUNC.NTZ R3, R2 ;  /* 0x0000000200037305 */ /* 0x000062000021f000 */
[----:B------:R-:W-:Y:S01]  /*4ff0*/  ISETP.GE.AND P2, PT, R0, RZ, PT ;  /* 0x000000ff0000720c */ /* 0x000fe20003f46270 */
[----:B0-----:R-:W-:Y:S02]  /*5000*/  IMAD.MOV.U32 R2, RZ, RZ, RZ ;  /* 0x000000ffff027224 */ /* 0x001fe400078e00ff */
[----:B-1----:R-:W-:-:S04]  /*5010*/  IMAD.MOV R6, RZ, RZ, -R3 ;  /* 0x000000ffff067224 */ /* 0x002fc800078e0a03 */
[----:B------:R-:W-:-:S04]  /*5020*/  IMAD R7, R6, R5, RZ ;  /* 0x0000000506077224 */ /* 0x000fc800078e02ff */
[----:B------:R-:W-:Y:S01]  /*5030*/  IMAD.HI.U32 R3, R3, R7, R2 ;  /* 0x0000000703037227 */ /* 0x000fe200078e0002 */
[----:B------:R-:W-:-:S05]  /*5040*/  MOV R2, R8 ;  /* 0x0000000800027202 */ /* 0x000fca0000000f00 */
        /* <DEDUP_REMOVED lines=10> */
.L_x_356:
[----:B------:R-:W-:Y:S05]  /*50f0*/  BSYNC B0 ;  /* 0x0000000000007941 */ /* 0x000fea0003800000 */
.L_x_355:
[----:B------:R-:W2:Y:S01]  /*5100*/  LDL R0, [R1+0x58] ;  /* 0x0000580001007983 */ /* 0x000ea20000100800 */
[----:B------:R-:W-:Y:S02]  /*5110*/  PLOP3.LUT P0, PT, PT, PT, PT, 0x80, 0x0 ;  /* 0x000000000000781c */ /* 0x000fe40003f0f070 */
[----:B---3--:R-:W-:Y:S01]  /*5120*/  CS2R R12, SRZ ;  /* 0x00000000000c7805 */ /* 0x008fe2000001ff00 */
[----:B------:R-:W-:Y:S01]  /*5130*/  IMAD.MOV.U32 R60, RZ, RZ, RZ ;  /* 0x000000ffff3c7224 */ /* 0x000fe200078e00ff */
[----:B0-----:R-:W-:Y:S01]  /*5140*/  CS2R R4, SRZ ;  /* 0x0000000000047805 */ /* 0x001fe2000001ff00 */
[----:B------:R-:W-:Y:S01]  /*5150*/  IMAD.MOV.U32 R11, RZ, RZ, RZ ;  /* 0x000000ffff0b7224 */ /* 0x000fe200078e00ff */
[----:B------:R-:W-:Y:S02]  /*5160*/  CS2R R6, SRZ ;  /* 0x0000000000067805 */ /* 0x000fe4000001ff00 */
[----:B----4-:R-:W-:Y:S02]  /*5170*/  CS2R R30, SRZ ;  /* 0x00000000001e7805 */ /* 0x010fe4000001ff00 */
[----:B------:R-:W-:-:S02]  /*5180*/  CS2R R14, SRZ ;  /* 0x00000000000e7805 */ /* 0x000fc4000001ff00 */
[----:B------:R-:W-:Y:S02]  /*5190*/  CS2R R38, SRZ ;  /* 0x0000000000267805 */ /* 0x000fe4000001ff00 */
[----:B------:R-:W-:Y:S02]  /*51a0*/  CS2R R34, SRZ ;  /* 0x0000000000227805 */ /* 0x000fe4000001ff00 */
[----:B------:R-:W-:Y:S02]  /*51b0*/  CS2R R8, SRZ ;  /* 0x0000000000087805 */ /* 0x000fe4000001ff00 */
[----:B------:R-:W-:Y:S02]  /*51c0*/  CS2R R20, SRZ ;  /* 0x0000000000147805 */ /* 0x000fe4000001ff00 */
[----:B------:R-:W-:Y:S02]  /*51d0*/  CS2R R46, SRZ ;  /* 0x00000000002e7805 */ /* 0x000fe4000001ff00 */
[----:B------:R-:W-:-:S02]  /*51e0*/  CS2R R42, SRZ ;  /* 0x00000000002a7805 */ /* 0x000fc4000001ff00 */
[----:B------:R-:W-:Y:S01]  /*51f0*/  CS2R R28, SRZ ;  /* 0x00000000001c7805 */ /* 0x000fe2000001ff00 */
[----:B------:R-:W-:Y:S01]  /*5200*/  IMAD.MOV.U32 R52, RZ, RZ, RZ ;  /* 0x000000ffff347224 */ /* 0x000fe200078e00ff */
[----:B------:R-:W-:Y:S02]  /*5210*/  CS2R R54, SRZ ;  /* 0x0000000000367805 */ /* 0x000fe4000001ff00 */
[----:B------:R-:W-:Y:S01]  /*5220*/  CS2R R50, SRZ ;  /* 0x0000000000327805 */ /* 0x000fe2000001ff00 */
[----:B------:R-:W-:Y:S01]  /*5230*/  IMAD.MOV.U32 R37, RZ, RZ, RZ ;  /* 0x000000ffff257224 */ /* 0x000fe200078e00ff */
[----:B------:R-:W-:Y:S01]  /*5240*/  MOV R32, RZ ;  /* 0x000000ff00207202 */ /* 0x000fe20000000f00 */
[----:B--2---:R-:W-:Y:S02]  /*5250*/  IMAD R2, R0, R3, RZ ;  /* 0x0000000300027224 */ /* 0x004fe400078e02ff */
[----:B------:R-:W-:-:S03]  /*5260*/  IMAD.MOV.U32 R0, RZ, RZ, RZ ;  /* 0x000000ffff007224 */ /* 0x000fc600078e00ff */
[----:B------:R0:W-:Y:S01]  /*5270*/  STL [R1+0x1c], R2 ;  /* 0x00001c0201007387 */ /* 0x0001e20000100800 */
[----:B------:R-:W-:-:S04]  /*5280*/  VIADDMNMX R104, R2, R3, R104, PT ;  /* 0x0000000302687246 */ /* 0x000fc80003800168 */
[----:B------:R-:W-:-:S13]  /*5290*/  ISETP.GT.AND P1, PT, R104, R2, PT ;  /* 0x000000026800720c */ /* 0x000fda0003f24270 */
[----:B0-----:R-:W-:Y:S05]  /*52a0*/  @!P1 BRA `(.L_x_357) ;  /* 0x0000009800c09947 */ /* 0x001fea0003800000 */
[----:B------:R-:W0:Y:S01]  /*52b0*/  S2R R2, SR_TID.X ;  /* 0x0000000000027919 */ /* 0x000e220000002100 */
[----:B------:R-:W-:Y:S01]  /*52c0*/  VIADD R30, R16, 0xb000 ;  /* 0x0000b000101e7836 */ /* 0x000fe20000000000 */
[----:B------:R-:W-:Y:S04]  /*52d0*/  BSSY B6, `(.L_x_358) ;  /* 0x000001e000067945 */ /* 0x000fe80003800000 */
[----:B------:R-:W-:Y:S01]  /*52e0*/  LOP3.LUT P0, RZ, R30, 0x9f, RZ, 0xc0, !PT ;  /* 0x0000009f1eff7812 */ /* 0x000fe2000780c0ff */
[----:B0-----:R-:W-:-:S05]  /*52f0*/  VIADD R10, R2, 0xffffff80 ;  /* 0xffffff80020a7836 */ /* 0x001fca0000000000 */
[----:B------:R-:W-:-:S04]  /*5300*/  SHF.R.S32.HI R2, RZ, 0x1f, R10 ;  /* 0x0000001fff027819 */ /* 0x000fc8000001140a */
[----:B------:R-:W-:-:S04]  /*5310*/  LEA.HI R2, R2, R10, RZ, 0x7 ;  /* 0x0000000a02027211 */ /* 0x000fc800078f38ff */
[----:B------:R-:W-:-:S05]  /*5320*/  SHF.R.S32.HI R2, RZ, 0x7, R2 ;  /* 0x00000007ff027819 */ /* 0x000fca0000011402 */
[----:B------:R-:W0:Y:S02]  /*5330*/  SHFL.IDX PT, R0, R2, RZ, 0x1f ;  /* 0x00001fff02007589 */ /* 0x000e2400000e0000 */
[----:B0-----:R-:W-:-:S05]  /*5340*/  IMAD.HI R2, R0, 0x55555556, RZ ;  /* 0x5555555600027827 */ /* 0x001fca00078e02ff */
[----:B------:R-:W-:-:S05]  /*5350*/  LEA.HI R3, R2, R2, RZ, 0x1 ;  /* 0x0000000202037211 */ /* 0x000fca00078f08ff */
[----:B------:R-:W-:-:S04]  /*5360*/  IMAD R3, R3, -0x3, R0 ;  /* 0xfffffffd03037824 */ /* 0x000fc800078e0200 */
[----:B------:R-:W-:-:S05]  /*5370*/  IMAD R3, R3, 0x1000, R30 ;  /* 0x0000100003037824 */ /* 0x000fca00078e021e */
[----:B------:R-:W-:-:S04]  /*5380*/  SHF.R.U32.HI R3, RZ, 0x4, R3 ;  /* 0x00000004ff037819 */ /* 0x000fc80000011603 */
[----:B------:R-:W-:Y:S01]  /*5390*/  LOP3.LUT R32, R3, 0x3fff, RZ, 0xc0, !PT ;  /* 0x00003fff03207812 */ /* 0x000fe200078ec0ff */
[----:B------:R-:W-:Y:S06]  /*53a0*/  @!P0 BRA `(.L_x_359) ;  /* 0x0000000000408947 */ /* 0x000fec0003800000 */
        /* <DEDUP_REMOVED lines=8> */
[----:B------:R-:W-:Y:S01]  /*5430*/  MOV R8, 0x70 ;  /* 0x0000007000087802 */ /* 0x000fe20000000f00 */
[----:B------:R-:W-:Y:S02]  /*5440*/  IMAD.U32 R7, RZ, RZ, UR7 ;  /* 0x00000007ff077e24 */ /* 0x000fe4000f8e00ff */
[----:B------:R-:W-:-:S02]  /*5450*/  IMAD.U32 R10, RZ, RZ, UR4 ;  /* 0x00000004ff0a7e24 */ /* 0x000fc4000f8e00ff */
[----:B------:R-:W-:Y:S02]  /*5460*/  IMAD.U32 R11, RZ, RZ, UR5 ;  /* 0x00000005ff0b7e24 */ /* 0x000fe4000f8e00ff */
[----:B------:R-:W-:Y:S02]  /*5470*/  IMAD.MOV.U32 R12, RZ, RZ, 0x1 ;  /* 0x00000001ff0c7424 */ /* 0x000fe400078e00ff */
[----:B0-----:R-:W-:-:S07]  /*5480*/  IMAD.MOV.U32 R13, RZ, RZ, RZ ;  /* 0x000000ffff0d7224 */ /* 0x001fce00078e00ff */
[----:B------:R-:W-:-:S07]  /*5490*/  LEPC R20, `(.L_x_359) ;  /* 0x000000001014794e */ /* 0x000fce0000000000 */
[----:B-1---5:R-:W-:Y:S05]  /*54a0*/  CALL.ABS.NOINC R2 ;  /* 0x0000000002007343 */ /* 0x022fea0003c00000 */
.L_x_359:
[----:B------:R-:W-:Y:S05]  /*54b0*/  BSYNC B6 ;  /* 0x0000000000067941 */ /* 0x000fea0003800000 */
.L_x_358:
[----:B------:R-:W2:Y:S01]  /*54c0*/  LDL R2, [R1+0x4c] ;  /* 0x00004c0001027983 */ /* 0x000ea20000100800 */
[----:B------:R-:W-:Y:S01]  /*54d0*/  ULDC.64 UR4, c[0x0][0x990] ;  /* 0x0002640000047ab9 */ /* 0x000fe20000000a00 */
[----:B------:R-:W-:Y:S02]  /*54e0*/  ULDC.64 UR6, c[0x0][0x998] ;  /* 0x0002660000067ab9 */ /* 0x000fe40000000a00 */
[----:B------:R-:W3:Y:S04]  /*54f0*/  LDL R21, [R1+0x34] ;  /* 0x0000340001157983 */ /* 0x000ee80000100800 */
[----:B------:R-:W4:Y:S01]  /*5500*/  LDL R20, [R1+0x18] ;  /* 0x0000180001147983 */ /* 0x000f220000100800 */
[----:B------:R-:W-:Y:S02]  /*5510*/  ISETP.NE.U32.AND P0, PT, RZ, UR4, PT ;  /* 0x00000004ff007c0c */ /* 0x000fe4000bf05070 */
[----:B------:R-:W-:-:S02]  /*5520*/  ISETP.NE.U32.AND P1, PT, RZ, UR6, PT ;  /* 0x00000006ff007c0c */ /* 0x000fc4000bf25070 */
[----:B------:R-:W-:Y:S02]  /*5530*/  ISETP.NE.AND.EX P0, PT, RZ, UR5, PT, P0 ;  /* 0x00000005ff007c0c */ /* 0x000fe4000bf05300 */
[----:B------:R-:W-:-:S11]  /*5540*/  ISETP.NE.AND.EX P1, PT, RZ, UR7, PT, P1 ;  /* 0x00000007ff007c0c */ /* 0x000fd6000bf25310 */
[----:B------:R-:W2:Y:S08]  /*5550*/  @P0 LDC.64 R6, c[0x0][0x9a8] ;  /* 0x00026a00ff060b82 */ /* 0x000eb00000000a00 */
[----:B------:R-:W0:Y:S08]  /*5560*/  @P1 LDC.64 R8, c[0x0][0x9b8] ;  /* 0x00026e00ff081b82 */ /* 0x000e300000000a00 */
[----:B------:R-:W4:Y:S08]  /*5570*/  @P0 LDC.64 R10, c[0x0][0x9b0] ;  /* 0x00026c00ff0a0b82 */ /* 0x000f300000000a00 */
[----:B------:R-:W1:Y:S01]  /*5580*/  @P1 LDC.64 R12, c[0x0][0x9c0] ;  /* 0x00027000ff0c1b82 */ /* 0x000e620000000a00 */
[----:B--2---:R-:W-:-:S02]  /*5590*/  @P0 IMAD R0, R2, R6, RZ ;  /* 0x0000000602000224 */ /* 0x004fc400078e02ff */
[----:B0-----:R-:W-:Y:S02]  /*55a0*/  @P1 IMAD R2, R2, R8, RZ ;  /* 0x0000000802021224 */ /* 0x001fe400078e02ff */
[C---:B---3--:R-:W-:Y:S02]  /*55b0*/  @P0 IMAD R7, R21.reuse, R7, R0 ;  /* 0x0000000715070224 */ /* 0x048fe400078e0200 */
[C---:B------:R-:W-:Y:S02]  /*55c0*/  @P1 IMAD R9, R21.reuse, R9, R2 ;  /* 0x0000000915091224 */ /* 0x040fe400078e0202 */
[----:B------:R-:W-:-:S04]  /*55d0*/  @P0 IMAD.WIDE.U32 R2, R21, R6, RZ ;  /* 0x0000000615020225 */ /* 0x000fc800078e00ff */
[----:B------:R-:W-:-:S04]  /*55e0*/  @P1 IMAD.WIDE.U32 R4, R21, R8, RZ ;  /* 0x0000000815041225 */ /* 0x000fc800078e00ff */
[----:B------:R-:W-:Y:S02]  /*55f0*/  @P0 IMAD.IADD R3, R3, 0x1, R7 ;  /* 0x0000000103030824 */ /* 0x000fe400078e0207 */
[----:B------:R-:W-:Y:S02]  /*5600*/  @P1 IMAD.IADD R5, R5, 0x1, R9 ;  /* 0x0000000105051824 */ /* 0x000fe400078e0209 */
[----:B----4-:R-:W-:-:S04]  /*5610*/  @P0 IMAD.WIDE.U32 R2, R20, R10, R2 ;  /* 0x0000000a14020225 */ /* 0x010fc800078e0002 */
[----:B-1----:R-:W-:Y:S01]  /*5620*/  @P1 IMAD.WIDE.U32 R6, R20, R12, R4 ;  /* 0x0000000c14061225 */ /* 0x002fe200078e0004 */
[----:B------:R-:W-:Y:S01]  /*5630*/  @P0 LEA R4, P2, R2, UR4, 0x2 ;  /* 0x0000000402040c11 */ /* 0x000fe2000f8410ff */
[----:B------:R-:W-:Y:S02]  /*5640*/  ULDC UR4, c[0x0][0x3f4] ;  /* 0x0000fd0000047ab9 */ /* 0x000fe40000000800 */
[----:B------:R-:W-:Y:S01]  /*5650*/  @P0 IMAD R5, R20, R11, R3 ;  /* 0x0000000b14050224 */ /* 0x000fe200078e0203 */
[----:B------:R-:W-:Y:S01]  /*5660*/  @P1 LEA R8, P3, R6, UR6, 0x2 ;  /* 0x0000000606081c11 */ /* 0x000fe2000f8610ff */
[----:B------:R-:W-:Y:S02]  /*5670*/  @P1 IMAD R3, R20, R13, R7 ;  /* 0x0000000d14031224 */ /* 0x000fe400078e0207 */
[----:B------:R-:W-:Y:S01]  /*5680*/  IMAD.MOV.U32 R0, RZ, RZ, 0x3f800000 ;  /* 0x3f800000ff007424 */ /* 0x000fe200078e00ff */
[----:B------:R-:W-:Y:S02]  /*5690*/  @P0 LEA.HI.X R5, R2, UR5, R5, 0x2, P2 ;  /* 0x0000000502050c11 */ /* 0x000fe400090f1405 */
[----:B------:R-:W-:Y:S01]  /*56a0*/  @P1 LEA.HI.X R9, R6, UR7, R3, 0x2, P3 ;  /* 0x0000000706091c11 */ /* 0x000fe200098f1403 */
[----:B------:R-:W-:-:S04]  /*56b0*/  IMAD.MOV.U32 R3, RZ, RZ, 0x3f800000 ;  /* 0x3f800000ff037424 */ /* 0x000fc800078e00ff */
[----:B------:R-:W2:Y:S04]  /*56c0*/  @P1 LDG.E R0, desc[UR40][R8.64] ;  /* 0x0000002808001981 */ /* 0x000ea8000c1e1900 */
[----:B------:R-:W2:Y:S01]  /*56d0*/  @P0 LDG.E R3, desc[UR40][R4.64] ;  /* 0x0000002804030981 */ /* 0x000ea2000c1e1900 */
[----:B------:R-:W-:Y:S01]  /*56e0*/  ISETP.LT.AND P0, PT, RZ, UR4, PT ;  /* 0x00000004ff007c0c */ /* 0x000fe2000bf01270 */
[----:B------:R-:W-:Y:S01]  /*56f0*/  ULDC UR4, c[0x0][0x9d8] ;  /* 0x0002760000047ab9 */ /* 0x000fe20000000800 */
[----:B--2---:R-:W-:-:S04]  /*5700*/  FMUL.FTZ R0, R3, R0 ;  /* 0x0000000003007220 */ /* 0x004fc80000410000 */
[----:B------:R-:W-:-:S07]  /*5710*/  FMUL.FTZ R2, R0, UR4 ;  /* 0x0000000400027c20 */ /* 0x000fce0008410000 */
[----:B------:R-:W-:Y:S05]  /*5720*/  @P0 BRA `(.L_x_360) ;  /* 0x0000000000400947 */ /* 0x000fea0003800000 */
[----:B------:R-:W2:Y:S02]  /*5730*/  LDL R20, [R1+0x48] ;  /* 0x0000480001147983 */ /* 0x000ea40000100800 */
[----:B--2---:R-:W-:-:S04]  /*5740*/  LEA.HI R0, R20, R20, RZ, 0x1 ;  /* 0x0000001414007211 */ /* 0x004fc800078f08ff */
[----:B------:R-:W-:-:S05]  /*5750*/  LOP3.LUT R0, R0, 0xfffffffe, RZ, 0xc0, !PT ;  /* 0xfffffffe00007812 */ /* 0x000fca00078ec0ff */
[----:B------:R-:W-:-:S05]  /*5760*/  IMAD.IADD R0, R20, 0x1, -R0 ;  /* 0x0000000114007824 */ /* 0x000fca00078e0a00 */
[----:B------:R-:W-:-:S04]  /*5770*/  SHF.L.U32 R3, R0, 0x1f, RZ ;  /* 0x0000001f00037819 */ /* 0x000fc800000006ff */
[----:B------:R0:W1:Y:S03]  /*5780*/  SYNCS.PHASECHK.TRANS64.TRYWAIT P0, [R16+URZ+0x13200], R3 ;  /* 0x01320003100075a7 */ /* 0x000066000800017f */
[----:B-1----:R-:W-:Y:S05]  /*5790*/  @!P0 NANOSLEEP.SYNCS 0x989680 ;  /* 0x009896800000895d */ /* 0x002fea0003900000 */
[----:B------:R-:W1:Y:S01]  /*57a0*/  @!P0 SYNCS.PHASECHK.TRANS64 P0, [R16+URZ+0x13200], R3 ;  /* 0x01320003100085a7 */ /* 0x000e62000800007f */
[----:B------:R-:W-:Y:S04]  /*57b0*/  BSSY B0, `(.L_x_361) ;  /* 0x0000006000007945 */ /* 0x000fe80003800000 */
[----:B-1----:R-:W-:Y:S05]  /*57c0*/  @P0 BRA `(.L_x_362) ;  /* 0x0000000000100947 */ /* 0x002fea0003800000 */
.L_x_363:
[----:B-1----:R1:W2:Y:S02]  /*57d0*/  SYNCS.PHASECHK.TRANS64.TRYWAIT P0, [R16+URZ+0x13200], R3 ;  /* 0x01320003100075a7 */ /* 0x0022a4000800017f */
[----:B--2---:R-:W-:Y:S05]  /*57e0*/  @!P0 NANOSLEEP.SYNCS 0x989680 ;  /* 0x009896800000895d */ /* 0x004fea0003900000 */
[----:B------:R-:W2:Y:S02]  /*57f0*/  @!P0 SYNCS.PHASECHK.TRANS64 P0, [R16+URZ+0x13200], R3 ;  /* 0x01320003100085a7 */ /* 0x000ea4000800007f */
[----:B--2---:R-:W-:Y:S05]  /*5800*/  @!P0 BRA `(.L_x_363) ;  /* 0xfffffffc00f08947 */ /* 0x004fea000383ffff */
.L_x_362:
[----:B------:R-:W-:Y:S05]  /*5810*/  BSYNC B0 ;  /* 0x0000000000007941 */ /* 0x000fea0003800000 */
.L_x_361:
[----:B------:R-:W-:Y:S05]  /*5820*/  BRA `(.L_x_364) ;  /* 0x0000002800207947 */ /* 0x000fea0003800000 */
.L_x_360:
[----:B------:R-:W0:Y:S01]  /*5830*/  LDC.64 R28, c[0x0][0x3e8] ;  /* 0x0000fa00ff1c7b82 */ /* 0x000e220000000a00 */
[----:B------:R-:W-:Y:S01]  /*5840*/  LOP3.LUT P0, RZ, R30, 0x1bf, RZ, 0xc0, !PT ;  /* 0x000001bf1eff7812 */ /* 0x000fe2000780c0ff */
[----:B------:R-:W-:Y:S01]  /*5850*/  ULDC.64 UR4, c[0x0][0x3f8] ;  /* 0x0000fe0000047ab9 */ /* 0x000fe20000000a00 */
[----:B-----5:R-:W-:Y:S01]  /*5860*/  SHF.R.S32.HI R0, RZ, 0x1f, R26 ;  /* 0x0000001fff007819 */ /* 0x020fe2000001141a */
[----:B------:R-:W-:Y:S01]  /*5870*/  ULDC.64 UR6, c[0x0][0x408] ;  /* 0x0001020000067ab9 */ /* 0x000fe20000000a00 */
[----:B------:R-:W-:Y:S03]  /*5880*/  BSSY B6, `(.L_x_365) ;  /* 0x000001b000067945 */ /* 0x000fe60003800000 */
[----:B------:R-:W1:Y:S01]  /*5890*/  LDC.64 R4, c[0x0][0x400] ;  /* 0x00010000ff047b82 */ /* 0x000e620000000a00 */
[C---:B------:R-:W-:Y:S02]  /*58a0*/  IMAD R3, R0.reuse, UR4, RZ ;  /* 0x0000000400037c24 */ /* 0x040fe4000f8e02ff */
[----:B------:R-:W-:-:S02]  /*58b0*/  IMAD R7, R0, UR6, RZ ;  /* 0x0000000600077c24 */ /* 0x000fc4000f8e02ff */
[C---:B------:R-:W-:Y:S02]  /*58c0*/  IMAD R3, R26.reuse, UR5, R3 ;  /* 0x000000051a037c24 */ /* 0x040fe4000f8e0203 */
[C---:B------:R-:W-:Y:S02]  /*58d0*/  IMAD R7, R26.reuse, UR7, R7 ;  /* 0x000000071a077c24 */ /* 0x040fe4000f8e0207 */
[----:B0-----:R-:W-:-:S04]  /*58e0*/  IMAD.WIDE.U32 R28, R26, UR4, R28 ;  /* 0x000000041a1c7c25 */ /* 0x001fc8000f8e001c */
[----:B------:R-:W-:Y:S02]  /*58f0*/  IMAD.IADD R30, R3, 0x1, R29 ;  /* 0x00000001031e7824 */ /* 0x000fe400078e021d */
[----:B-1----:R-:W-:-:S04]  /*5900*/  IMAD.WIDE.U32 R26, R26, UR6, R4 ;  /* 0x000000061a1a7c25 */ /* 0x002fc8000f8e0004 */
[----:B------:R-:W-:Y:S01]  /*5910*/  IMAD.IADD R31, R7, 0x1, R27 ;  /* 0x00000001071f7824 */ /* 0x000fe200078e021b */
[----:B------:R-:W-:Y:S06]  /*5920*/  @!P0 BRA `(.L_x_366) ;  /* 0x0000000000408947 */ /* 0x000fec0003800000 */
        /* <DEDUP_REMOVED lines=16> */
.L_x_366:
[----:B------:R-:W-:Y:S05]  /*5a30*/  BSYNC B6 ;  /* 0x0000000000067941 */ /* 0x000fea0003800000 */
.L_x_365:
[----:B------:R-:W-:Y:S01]  /*5a40*/  ULDC.U8 UR4, c[0x0][0x410] ;  /* 0x0001040000047ab9 */ /* 0x000fe20000000000 */
[----:B------:R-:W-:Y:S01]  /*5a50*/  BSSY B0, `(.L_x_367) ;  /* 0x000025d000007945 */ /* 0x000fe20003800000 */
[----:B------:R-:W-:Y:S01]  /*5a60*/  ISETP.NE.AND P0, PT, RZ, UR4, PT ;  /* 0x00000004ff007c0c */ /* 0x000fe2000bf05270 */
[----:B------:R-:W-:-:S12]  /*5a70*/  IMAD R4, R25, 0xc0, R23 ;  /* 0x000000c019047824 */ /* 0x000fd800078e0217 */
[----:B------:R-:W-:Y:S05]  /*5a80*/  @!P0 BRA `(.L_x_368) ;  /* 0x0000001000cc8947 */ /* 0x000fea0003800000 */
[----:B------:R-:W-:-:S03]  /*5a90*/  UMOV UR4, 0xffffffff ;  /* 0xffffffff00047882 */ /* 0x000fc60000000000 */
[----:B------:R-:W-:Y:S05]  /*5aa0*/  BRA.DIV UR4, `(.L_x_369) ;  /* 0x00000122041c7947 */ /* 0x000fea000b800000 */
[----:B------:R0:W1:Y:S04]  /*5ab0*/  SHFL.IDX PT, R29, R28, RZ, 0x1e1f ;  /* 0x001e1fff1c1d7589 */ /* 0x00006800000e0000 */
[----:B------:R0:W2:Y:S04]  /*5ac0*/  SHFL.IDX PT, R14, R26, RZ, 0x1e1f ;  /* 0x001e1fff1a0e7589 */ /* 0x0000a800000e0000 */
[----:B------:R0:W3:Y:S04]  /*5ad0*/  SHFL.IDX PT, R0, R30, RZ, 0x1e1f ;  /* 0x001e1fff1e007589 */ /* 0x0000e800000e0000 */
[----:B------:R0:W4:Y:S02]  /*5ae0*/  SHFL.IDX PT, R3, R31, RZ, 0x1e1f ;  /* 0x001e1fff1f037589 */ /* 0x00012400000e0000 */
.L_x_552:
[----:B------:R-:W5:Y:S01]  /*5af0*/  LDL R6, [R1+0x48] ;  /* 0x0000480001067983 */ /* 0x000f620000100800 */
[----:B------:R-:W-:Y:S01]  /*5b00*/  ULDC UR4, c[0x0][0x448] ;  /* 0x0001120000047ab9 */ /* 0x000fe20000000800 */
[----:B------:R-:W-:Y:S01]  /*5b10*/  BSSY B1, `(.L_x_370) ;  /* 0x0000022000017945 */ /* 0x000fe20003800000 */
[----:B------:R-:W-:Y:S01]  /*5b20*/  IMAD R24, R24, UR4, RZ ;  /* 0x0000000418187c24 */ /* 0x000fe2000f8e02ff */
[----:B------:R-:W-:Y:S02]  /*5b30*/  CS2R R12, SRZ ;  /* 0x00000000000c7805 */ /* 0x000fe4000001ff00 */
[----:B------:R-:W-:Y:S02]  /*5b40*/  CS2R R8, SRZ ;  /* 0x0000000000087805 */ /* 0x000fe4000001ff00 */
[----:B------:R-:W-:Y:S02]  /*5b50*/  CS2R R20, SRZ ;  /* 0x0000000000147805 */ /* 0x000fe4000001ff00 */
[----:B------:R-:W-:-:S02]  /*5b60*/  CS2R R10, SRZ ;  /* 0x00000000000a7805 */ /* 0x000fc4000001ff00 */
[----:B------:R-:W-:Y:S02]  /*5b70*/  ISETP.GE.AND P0, PT, R4, R24, PT ;  /* 0x000000180400720c */ /* 0x000fe40003f06270 */
[----:B-----5:R-:W-:-:S04]  /*5b80*/  LEA.HI R5, R6, R6, RZ, 0x1 ;  /* 0x0000000606057211 */ /* 0x020fc800078f08ff */
[----:B------:R-:W-:-:S05]  /*5b90*/  LOP3.LUT R5, R5, 0xfffffffe, RZ, 0xc0, !PT ;  /* 0xfffffffe05057812 */ /* 0x000fca00078ec0ff */
[----:B------:R-:W-:-:S05]  /*5ba0*/  IMAD.IADD R5, R6, 0x1, -R5 ;  /* 0x0000000106057824 */ /* 0x000fca00078e0a05 */
[----:B------:R-:W-:Y:S01]  /*5bb0*/  SHF.L.U32 R27, R5, 0x1f, RZ ;  /* 0x0000001f051b7819 */ /* 0x000fe200000006ff */
[----:B------:R-:W-:Y:S06]  /*5bc0*/  @P0 BRA `(.L_x_371) ;  /* 0x0000000000580947 */ /* 0x000fec0003800000 */
[----:B------:R-:W4:Y:S01]  /*5bd0*/  LDL R15, [R1+0x10] ;  /* 0x00001000010f7983 */ /* 0x000f220000100800 */
[----:B------:R-:W-:Y:S01]  /*5be0*/  ULDC UR4, c[0x0][0x3f4] ;  /* 0x0000fd0000047ab9 */ /* 0x000fe20000000800 */
[----:B------:R-:W-:Y:S02]  /*5bf0*/  CS2R R10, SRZ ;  /* 0x00000000000a7805 */ /* 0x000fe4000001ff00 */
[----:B------:R-:W-:Y:S02]  /*5c00*/  ISETP.GE.AND P4, PT, R156, UR4, PT ;  /* 0x000000049c007c0c */ /* 0x000fe4000bf86270 */
[----:B------:R-:W-:Y:S02]  /*5c10*/  CS2R R20, SRZ ;  /* 0x0000000000147805 */ /* 0x000fe4000001ff00 */
[----:B------:R-:W-:-:S09]  /*5c20*/  CS2R R12, SRZ ;  /* 0x00000000000c7805 */ /* 0x000fd2000001ff00 */
[C---:B0-2---:R-:W-:Y:S02]  /*5c30*/  @!P4 IADD3 R28, P1, R156.reuse, R14, RZ ;  /* 0x0000000e9c1cc210 */ /* 0x045fe40007f3e0ff */
[----:B-1----:R-:W-:Y:S02]  /*5c40*/  @!P4 IADD3 R4, P0, R156, R29, RZ ;  /* 0x0000001d9c04c210 */ /* 0x002fe40007f1e0ff */
[----:B------:R-:W-:-:S05]  /*5c50*/  @!P4 SHF.R.S32.HI R8, RZ, 0x1f, R156 ;  /* 0x0000001fff08c819 */ /* 0x000fca000001149c */
[----:B---3--:R-:W-:-:S05]  /*5c60*/  @!P4 IMAD.X R5, R0, 0x1, R8, P0 ;  /* 0x000000010005c824 */ /* 0x008fca00000e0608 */
[----:B------:R0:W5:Y:S01]  /*5c70*/  @!P4 LD.E.64 R20, desc[UR40][R4.64] ;  /* 0x000000280414c980 */ /* 0x000162000c101b00 */
[----:B----4-:R-:W-:Y:S02]  /*5c80*/  ISETP.GE.AND P5, PT, R15, UR4, PT ;  /* 0x000000040f007c0c */ /* 0x010fe4000bfa6270 */
[----:B------:R-:W-:-:S11]  /*5c90*/  SHF.R.S32.HI R9, RZ, 0x1f, R15 ;  /* 0x0000001fff097819 */ /* 0x000fd6000001140f */
[C---:B------:R-:W-:Y:S02]  /*5ca0*/  @!P5 IADD3 R14, P3, R15.reuse, R14, RZ ;  /* 0x0000000e0f0ed210 */ /* 0x040fe40007f7e0ff */
[----:B------:R-:W-:Y:S01]  /*5cb0*/  @!P5 IADD3 R6, P2, R15, R29, RZ ;  /* 0x0000001d0f06d210 */ /* 0x000fe20007f5e0ff */
[C---:B------:R-:W-:Y:S02]  /*5cc0*/  @!P4 IMAD.X R29, R3.reuse, 0x1, R8, P1 ;  /* 0x00000001031dc824 */ /* 0x040fe400008e0608 */
[----:B------:R-:W-:Y:S01]  /*5cd0*/  @!P5 IMAD.X R15, R3, 0x1, R9, P3 ;  /* 0x00000001030fd824 */ /* 0x000fe200018e0609 */
[----:B------:R-:W-:Y:S02]  /*5ce0*/  @!P5 IADD3.X R7, R0, R9, RZ, P2, !PT ;  /* 0x000000090007d210 */ /* 0x000fe400017fe4ff */
[----:B------:R-:W-:Y:S01]  /*5cf0*/  CS2R R8, SRZ ;  /* 0x0000000000087805 */ /* 0x000fe2000001ff00 */
[----:B------:R0:W5:Y:S04]  /*5d00*/  @!P4 LD.E.64 R12, desc[UR40][R28.64] ;  /* 0x000000281c0cc980 */ /* 0x000168000c101b00 */
[----:B------:R0:W5:Y:S04]  /*5d10*/  @!P5 LD.E.64 R10, desc[UR40][R6.64] ;  /* 0x00000028060ad980 */ /* 0x000168000c101b00 */
[----:B------:R0:W5:Y:S02]  /*5d20*/  @!P5 LD.E.64 R8, desc[UR40][R14.64] ;  /* 0x000000280e08d980 */ /* 0x000164000c101b00 */
.L_x_371:
[----:B------:R-:W-:Y:S05]  /*5d30*/  BSYNC B1 ;  /* 0x0000000000017941 */ /* 0x000fea0003800000 */
.L_x_370:
[----:B------:R-:W1:Y:S01]  /*5d40*/  SYNCS.PHASECHK.TRANS64.TRYWAIT P0, [R16+URZ+0x13200], R27 ;  /* 0x0132001b100075a7 */ /* 0x000e62000800017f */
[----:B---3--:R-:W-:Y:S01]  /*5d50*/  IMAD R0, R25, -0xc0, R24 ;  /* 0xffffff4019007824 */ /* 0x008fe200078e0218 */
[----:B------:R-:W-:Y:S04]  /*5d60*/  BSSY B1, `(.L_x_372) ;  /* 0x0000004000017945 */ /* 0x000fe80003800000 */
[----:B------:R-:W-:-:S04]  /*5d70*/  VIMNMX R0, R0, 0xc0, PT ;  /* 0x000000c000007848 */ /* 0x000fc80003fe0100 */
[----:B------:R-:W-:Y:S01]  /*5d80*/  ISETP.GE.AND P1, PT, R23, R0, PT ;  /* 0x000000001700720c */ /* 0x000fe20003f26270 */
[----:B-1----:R-:W-:-:S12]  /*5d90*/  @!P0 BRA `(.L_x_373) ;  /* 0x0000011c00d08947 */ /* 0x002fd80003800000 */
.L_x_553:
[----:B------:R-:W-:Y:S05]  /*5da0*/  BSYNC B1 ;  /* 0x0000000000017941 */ /* 0x000fea0003800000 */
.L_x_372:
[----:B------:R-:W-:Y:S05]  /*5db0*/  @P1 BRA `(.L_x_374) ;  /* 0x0000002000981947 */ /* 0x000fea0003800000 */
[----:B------:R-:W3:Y:S01]  /*5dc0*/  LDL R0, [R1+0x10] ;  /* 0x0000100001007983 */ /* 0x000ee20000100800 */
[----:B----4-:R-:W4:Y:S03]  /*5dd0*/  LDC R3, c[0x0][0x3f4] ;  /* 0x0000fd00ff037b82 */ /* 0x010f260000000800 */
[----:B------:R0:W5:Y:S01]  /*5de0*/  LDL R37, [R1+0x14] ;  /* 0x0000140001257983 */ /* 0x0001620000100800 */
[----:B------:R-:W-:Y:S01]  /*5df0*/  BSSY B1, `(.L_x_375) ;  /* 0x000007b000017945 */ /* 0x000fe20003800000 */
[-C--:B----4-:R-:W-:Y:S02]  /*5e00*/  ISETP.GE.AND P0, PT, R156, R3.reuse, PT ;  /* 0x000000039c00720c */ /* 0x090fe40003f06270 */
[----:B---3--:R-:W-:-:S11]  /*5e10*/  ISETP.GE.AND P1, PT, R0, R3, PT ;  /* 0x000000030000720c */ /* 0x008fd60003f26270 */
[----:B0-----:R-:W-:Y:S05]  /*5e20*/  @P0 BRA `(.L_x_376) ;  /* 0x0000000400dc0947 */ /* 0x001fea0003800000 */
[----:B-----5:R-:W-:Y:S01]  /*5e30*/  IMAD.IADD R0, R16, 0x1, R37 ;  /* 0x0000000110007824 */ /* 0x020fe200078e0225 */
[----:B--2---:R-:W-:Y:S02]  /*5e40*/  SHF.R.U32.HI R14, RZ, 0x8, R20 ;  /* 0x00000008ff0e7819 */ /* 0x004fe40000011614 */
[----:B------:R-:W-:Y:S02]  /*5e50*/  LOP3.LUT R3, R20, 0xff, RZ, 0xc0, !PT ;  /* 0x000000ff14037812 */ /* 0x000fe400078ec0ff */
[----:B------:R-:W0:Y:S01]  /*5e60*/  LDS.128 R4, [R0+0xb000] ;  /* 0x00b0000000047984 */ /* 0x000e220000000c00 */
[----:B------:R-:W-:Y:S02]  /*5e70*/  LOP3.LUT R14, R14, 0xff, RZ, 0xc0, !PT ;  /* 0x000000ff0e0e7812 */ /* 0x000fe400078ec0ff */
[----:B------:R-:W-:Y:S02]  /*5e80*/  SHF.R.U32.HI R24, RZ, 0x8, R21 ;  /* 0x00000008ff187819 */ /* 0x000fe40000011615 */
[----:B-1----:R-:W-:-:S02]  /*5e90*/  SHF.R.U32.HI R27, RZ, 0x8, R13 ;  /* 0x00000008ff1b7819 */ /* 0x002fc4000001160d */
[----:B------:R-:W-:Y:S02]  /*5ea0*/  PRMT R3, R14, 0x7604, R3 ;  /* 0x000076040e037816 */ /* 0x000fe40000000003 */
[----:B------:R-:W-:Y:S02]  /*5eb0*/  LOP3.LUT R15, R21, 0xff, RZ, 0xc0, !PT ;  /* 0x000000ff150f7812 */ /* 0x000fe400078ec0ff */
[----:B------:R-:W-:Y:S02]  /*5ec0*/  LOP3.LUT R24, R24, 0xff, RZ, 0xc0, !PT ;  /* 0x000000ff18187812 */ /* 0x000fe400078ec0ff */
[----:B------:R-:W-:Y:S02]  /*5ed0*/  SHF.R.U32.HI R28, RZ, 0x10, R21 ;  /* 0x00000010ff1c7819 */ /* 0x000fe40000011615 */
[----:B------:R-:W-:Y:S02]  /*5ee0*/  SHF.R.U32.HI R14, RZ, 0x8, R12 ;  /* 0x00000008ff0e7819 */ /* 0x000fe4000001160c */
[----:B------:R-:W-:-:S02]  /*5ef0*/  SHF.R.U32.HI R29, RZ, 0x10, R13 ;  /* 0x00000010ff1d7819 */ /* 0x000fc4000001160d */
[----:B------:R-:W-:Y:S02]  /*5f00*/  LOP3.LUT R26, R13, 0xff, RZ, 0xc0, !PT ;  /* 0x000000ff0d1a7812 */ /* 0x000fe400078ec0ff */
[----:B------:R-:W-:Y:S01]  /*5f10*/  LOP3.LUT R27, R27, 0xff, RZ, 0xc0, !PT ;  /* 0x000000ff1b1b7812 */ /* 0x000fe200078ec0ff */
[----:B------:R-:W-:Y:S01]  /*5f20*/  IMAD.U32 R29, R29, 0x10000, RZ ;  /* 0x000100001d1d7824 */ /* 0x000fe200078e00ff */
[----:B------:R-:W-:Y:S02]  /*5f30*/  PRMT R15, R24, 0x7604, R15 ;  /* 0x00007604180f7816 */ /* 0x000fe4000000000f */
[----:B------:R-:W-:Y:S01]  /*5f40*/  LOP3.LUT R25, R14, 0xff, RZ, 0xc0, !PT ;  /* 0x000000ff0e197812 */ /* 0x000fe200078ec0ff */
[----:B------:R-:W-:Y:S01]  /*5f50*/  IMAD.U32 R14, R28, 0x10000, RZ ;  /* 0x000100001c0e7824 */ /* 0x000fe200078e00ff */
[----:B------:R-:W-:Y:S02]  /*5f60*/  LOP3.LUT R24, R12, 0xff, RZ, 0xc0, !PT ;  /* 0x000000ff0c187812 */ /* 0x000fe400078ec0ff */
[----:B------:R-:W-:-:S02]  /*5f70*/  PRMT R26, R27, 0x7604, R26 ;  /* 0x000076041b1a7816 */ /* 0x000fc4000000001a */
[----:B------:R-:W-:Y:S02]  /*5f80*/  PRMT R27, R25, 0x7604, R24 ;  /* 0x00007604191b7816 */ /* 0x000fe40000000018 */
[----:B------:R-:W-:Y:S02]  /*5f90*/  LOP3.LUT R25, R15, 0xff0000, R14, 0xf8, !PT ;  /* 0x00ff00000f197812 */ /* 0x000fe400078ef80e */
[----:B------:R-:W-:Y:S02]  /*5fa0*/  LOP3.LUT R29, R26, 0xff0000, R29, 0xf8, !PT ;  /* 0x00ff00001a1d7812 */ /* 0x000fe400078ef81d */
[----:B------:R-:W-:Y:S02]  /*5fb0*/  LOP3.LUT R25, R25, 0xff000000, R21, 0xf8, !PT ;  /* 0xff00000019197812 */ /* 0x000fe400078ef815 */
[----:B------:R-:W-:Y:S02]  /*5fc0*/  LOP3.LUT R29, R29, 0xff000000, R13, 0xf8, !PT ;  /* 0xff0000001d1d7812 */ /* 0x000fe400078ef80d */
[----:B------:R-:W-:-:S02]  /*5fd0*/  LOP3.LUT R15, R3, 0xff0000, R20, 0xf8, !PT ;  /* 0x00ff0000030f7812 */ /* 0x000fc400078ef814 */
[-C--:B0-----:R-:W-:Y:S02]  /*5fe0*/  F2FP.F16.E4M3.UNPACK_B R3, R6.reuse.H1 ;  /* 0x00000006ff03723e */ /* 0x081fe400030006ff */
[--C-:B------:R-:W-:Y:S02]  /*5ff0*/  LOP3.LUT R27, R27, 0xff0000, R12.reuse, 0xf8, !PT ;  /* 0x00ff00001b1b7812 */ /* 0x100fe400078ef80c */
[----:B------:R-:W-:Y:S01]  /*6000*/  F2FP.F16.E4M3.UNPACK_B R26, R29 ;  /* 0x0000001dff1a723e */ /* 0x000fe200020006ff */
[--C-:B------:R-:W-:Y:S01]  /*6010*/  HADD2.F32 R13, -RZ, R3.reuse.H0_H0 ;  /* 0x20000003ff0d7230 */ /* 0x100fe20000004100 */
[----:B------:R-:W-:Y:S02]  /*6020*/  F2FP.F16.E4M3.UNPACK_B R21, R25 ;  /* 0x00000019ff15723e */ /* 0x000fe400020006ff */
[----:B------:R-:W-:Y:S01]  /*6030*/  LOP3.LUT R27, R27, 0xff000000, R12, 0xf8, !PT ;  /* 0xff0000001b1b7812 */ /* 0x000fe200078ef80c */
[----:B------:R-:W-:Y:S01]  /*6040*/  HADD2.F32 R12, -RZ, R3.H1_H1 ;  /* 0x30000003ff0c7230 */ /* 0x000fe20000004100 */
[----:B------:R-:W-:Y:S01]  /*6050*/  F2FP.F16.E4M3.UNPACK_B R6, R6 ;  /* 0x00000006ff06723e */ /* 0x000fe200020006ff */
[--C-:B------:R-:W-:Y:S01]  /*6060*/  HADD2.F32 R28, -RZ, R26.reuse.H1_H1 ;  /* 0x3000001aff1c7230 */ /* 0x100fe20000004100 */
[----:B------:R-:W-:Y:S01]  /*6070*/  LOP3.LUT R20, R15, 0xff000000, R20, 0xf8, !PT ;  /* 0xff0000000f147812 */ /* 0x000fe200078ef814 */
[--C-:B------:R-:W-:Y:S01]  /*6080*/  HADD2.F32 R24, -RZ, R21.reuse.H1_H1 ;  /* 0x30000015ff187230 */ /* 0x100fe20000004100 */
[-C--:B------:R-:W-:Y:S01]  /*6090*/  F2FP.F16.E4M3.UNPACK_B R14, R7.reuse ;  /* 0x00000007ff0e723e */ /* 0x080fe200020006ff */
[----:B------:R-:W-:Y:S01]  /*60a0*/  HADD2.F32 R26, -RZ, R26.H0_H0 ;  /* 0x2000001aff1a7230 */ /* 0x000fe20000004100 */
[----:B------:R-:W-:Y:S01]  /*60b0*/  F2FP.F16.E4M3.UNPACK_B R15, R7.H1 ;  /* 0x00000007ff0f723e */ /* 0x000fe200030006ff */
[C---:B------:R-:W-:Y:S01]  /*60c0*/  FMUL.FTZ R30, R12.reuse, R28 ;  /* 0x0000001c0c1e7220 */ /* 0x040fe20000410000 */
[----:B------:R-:W-:Y:S01]  /*60d0*/  FMUL.FTZ R31, R12, R24 ;  /* 0x000000180c1f7220 */ /* 0x000fe20000410000 */
[-C--:B------:R-:W-:Y:S01]  /*60e0*/  F2FP.F16.E4M3.UNPACK_B R7, R5.reuse ;  /* 0x00000005ff07723e */ /* 0x080fe200020006ff */
[----:B------:R-:W-:Y:S01]  /*60f0*/  HADD2.F32 R21, -RZ, R21.H0_H0 ;  /* 0x20000015ff157230 */ /* 0x000fe20000004100 */
[----:B------:R-:W-:Y:S01]  /*6100*/  F2FP.F16.E4M3.UNPACK_B R12, R5.H1 ;  /* 0x00000005ff0c723e */ /* 0x000fe200030006ff */
[----:B------:R-:W-:-:S02]  /*6110*/  HADD2.F32 R5, -RZ, R6.H1_H1 ;  /* 0x30000006ff057230 */ /* 0x000fc40000004100 */
[C---:B------:R-:W-:Y:S01]  /*6120*/  FFMA.FTZ R30, R13.reuse, R24, -R30 ;  /* 0x000000180d1e7223 */ /* 0x040fe2000001081e */
[----:B------:R-:W-:Y:S01]  /*6130*/  FFMA.FTZ R33, R13, R28, R31 ;  /* 0x0000001c0d217223 */ /* 0x000fe2000001001f */
[----:B------:R-:W-:Y:S01]  /*6140*/  HADD2.F32 R6, -RZ, R6.H0_H0 ;  /* 0x20000006ff067230 */ /* 0x000fe20000004100 */
[----:B------:R-:W-:Y:S01]  /*6150*/  F2FP.F16.E4M3.UNPACK_B R29, R29.H1 ;  /* 0x0000001dff1d723e */ /* 0x000fe200030006ff */
[C---:B------:R-:W-:Y:S01]  /*6160*/  FMUL.FTZ R13, R5.reuse, R26 ;  /* 0x0000001a050d7220 */ /* 0x040fe20000410000 */
[----:B------:R-:W-:Y:S01]  /*6170*/  F2FP.F16.E4M3.UNPACK_B R25, R25.H1 ;  /* 0x00000019ff19723e */ /* 0x000fe200030006ff */
[-C--:B------:R-:W-:Y:S01]  /*6180*/  FMUL.FTZ R31, R5, R21.reuse ;  /* 0x00000015051f7220 */ /* 0x080fe20000410000 */
[----:B------:R-:W-:Y:S02]  /*6190*/  HADD2.F32 R5, -RZ, R14.H1_H1 ;  /* 0x3000000eff057230 */ /* 0x000fe40000004100 */
[----:B------:R-:W-:Y:S01]  /*61a0*/  FFMA.FTZ R28, R6, R21, -R13 ;  /* 0x00000015061c7223 */ /* 0x000fe2000001080d */
[----:B------:R-:W-:-:S02]  /*61b0*/  HADD2.F32 R24, -RZ, R29.H0_H0 ;  /* 0x2000001dff187230 */ /* 0x000fc40000004100 */
[----:B------:R-:W-:Y:S01]  /*61c0*/  FFMA.FTZ R31, R6, R26, R31 ;  /* 0x0000001a061f7223 */ /* 0x000fe2000001001f */
[----:B------:R-:W-:Y:S01]  /*61d0*/  HADD2.F32 R13, -RZ, R25.H0_H0 ;  /* 0x20000019ff0d7230 */ /* 0x000fe20000004100 */
[----:B------:R-:W-:Y:S01]  /*61e0*/  F2FP.F16.E4M3.UNPACK_B R3, R4 ;  /* 0x00000004ff03723e */ /* 0x000fe200020006ff */
[----:B------:R-:W-:Y:S02]  /*61f0*/  HADD2.F32 R14, -RZ, R14.H0_H0 ;  /* 0x2000000eff0e7230 */ /* 0x000fe40000004100 */
[C---:B------:R-:W-:Y:S01]  /*6200*/  FMUL.FTZ R21, R5.reuse, R24 ;  /* 0x0000001805157220 */ /* 0x040fe20000410000 */
[----:B------:R-:W-:Y:S02]  /*6210*/  HADD2.F32 R29, -RZ, R29.H1_H1 ;  /* 0x3000001dff1d7230 */ /* 0x000fe40000004100 */
[-C--:B------:R-:W-:Y:S01]  /*6220*/  FMUL.FTZ R5, R5, R13.reuse ;  /* 0x0000000d05057220 */ /* 0x080fe20000410000 */
[----:B------:R-:W-:Y:S02]  /*6230*/  HADD2.F32 R6, -RZ, R15.H1_H1 ;  /* 0x3000000fff067230 */ /* 0x000fe40000004100 */
[----:B------:R-:W-:Y:S01]  /*6240*/  FFMA.FTZ R34, R14, R13, -R21 ;  /* 0x0000000d0e227223 */ /* 0x000fe20000010815 */
[----:B------:R-:W-:-:S02]  /*6250*/  HADD2.F32 R25, -RZ, R25.H1_H1 ;  /* 0x30000019ff197230 */ /* 0x000fc40000004100 */
[----:B------:R-:W-:Y:S01]  /*6260*/  FFMA.FTZ R35, R14, R24, R5 ;  /* 0x000000180e237223 */ /* 0x000fe20000010005 */
[----:B------:R-:W-:Y:S02]  /*6270*/  HADD2.F32 R15, -RZ, R15.H0_H0 ;  /* 0x2000000fff0f7230 */ /* 0x000fe40000004100 */
[C---:B------:R-:W-:Y:S01]  /*6280*/  FMUL.FTZ R26, R6.reuse, R29 ;  /* 0x0000001d061a7220 */ /* 0x040fe20000410000 */
[----:B------:R-:W-:Y:S01]  /*6290*/  F2FP.F16.E4M3.UNPACK_B R5, R27 ;  /* 0x0000001bff05723e */ /* 0x000fe200020006ff */
[-C--:B------:R-:W-:Y:S01]  /*62a0*/  FMUL.FTZ R14, R6, R25.reuse ;  /* 0x00000019060e7220 */ /* 0x080fe20000410000 */
[----:B------:R-:W-:Y:S01]  /*62b0*/  F2FP.F16.E4M3.UNPACK_B R4, R4.H1 ;  /* 0x00000004ff04723e */ /* 0x000fe200030006ff */
[C---:B------:R-:W-:Y:S01]  /*62c0*/  FFMA.FTZ R36, R15.reuse, R25, -R26 ;  /* 0x000000190f247223 */ /* 0x040fe2000001081a */
[-C--:B------:R-:W-:Y:S01]  /*62d0*/  F2FP.F16.E4M3.UNPACK_B R13, R20.reuse ;  /* 0x00000014ff0d723e */ /* 0x080fe200020006ff */
[----:B------:R-:W-:Y:S01]  /*62e0*/  FFMA.FTZ R29, R15, R29, R14 ;  /* 0x0000001d0f1d7223 */ /* 0x000fe2000001000e */
[--C-:B------:R-:W-:Y:S01]  /*62f0*/  HADD2.F32 R21, -RZ, R5.reuse.H1_H1 ;  /* 0x30000005ff157230 */ /* 0x100fe20000004100 */
[----:B------:R-:W-:Y:S01]  /*6300*/  F2FP.F16.E4M3.UNPACK_B R20, R20.H1 ;  /* 0x00000014ff14723e */ /* 0x000fe200030006ff */
[----:B------:R-:W-:Y:S01]  /*6310*/  HADD2.F32 R15, -RZ, R5.H0_H0 ;  /* 0x20000005ff0f7230 */ /* 0x000fe20000004100 */
[----:B------:R-:W-:Y:S01]  /*6320*/  F2FP.F16.E4M3.UNPACK_B R27, R27.H1 ;  /* 0x0000001bff1b723e */ /* 0x000fe200030006ff */
[----:B------:R-:W-:-:S02]  /*6330*/  HADD2.F32 R6, -RZ, R4.H1_H1 ;  /* 0x30000004ff067230 */ /* 0x000fc40000004100 */
[----:B------:R-:W-:Y:S02]  /*6340*/  HADD2.F32 R14, -RZ, R13.H1_H1 ;  /* 0x3000000dff0e7230 */ /* 0x000fe40000004100 */
[----:B------:R-:W-:Y:S02]  /*6350*/  HADD2.F32 R5, -RZ, R4.H0_H0 ;  /* 0x20000004ff057230 */ /* 0x000fe40000004100 */
[C---:B------:R-:W-:Y:S01]  /*6360*/  FMUL.FTZ R24, R6.reuse, R21 ;  /* 0x0000001506187220 */ /* 0x040fe20000410000 */
[----:B------:R-:W-:Y:S02]  /*6370*/  HADD2.F32 R4, -RZ, R3.H1_H1 ;  /* 0x30000003ff047230 */ /* 0x000fe40000004100 */
[-C--:B------:R-:W-:Y:S01]  /*6380*/  FMUL.FTZ R26, R6, R14.reuse ;  /* 0x0000000e061a7220 */ /* 0x080fe20000410000 */
[----:B------:R-:W-:Y:S02]  /*6390*/  HADD2.F32 R13, -RZ, R13.H0_H0 ;  /* 0x2000000dff0d7230 */ /* 0x000fe40000004100 */
[----:B------:R-:W-:Y:S01]  /*63a0*/  FFMA.FTZ R24, R5, R14, -R24 ;  /* 0x0000000e05187223 */ /* 0x000fe20000010818 */
[----:B------:R-:W-:-:S02]  /*63b0*/  HADD2.F32 R3, -RZ, R3.H0_H0 ;  /* 0x20000003ff037230 */ /* 0x000fc40000004100 */
[C---:B------:R-:W-:Y:S01]  /*63c0*/  FMUL.FTZ R6, R4.reuse, R15 ;  /* 0x0000000f04067220 */ /* 0x040fe20000410000 */
[----:B------:R-:W-:Y:S01]  /*63d0*/  FFMA.FTZ R21, R5, R21, R26 ;  /* 0x0000001505157223 */ /* 0x000fe2000001001a */
[-C--:B------:R-:W-:Y:S01]  /*63e0*/  FMUL.FTZ R4, R4, R13.reuse ;  /* 0x0000000d04047220 */ /* 0x080fe20000410000 */
[----:B------:R-:W-:Y:S02]  /*63f0*/  HADD2.F32 R5, -RZ, R20.H1_H1 ;  /* 0x30000014ff057230 */ /* 0x000fe40000004100 */
[C---:B------:R-:W-:Y:S01]  /*6400*/  FFMA.FTZ R14, R3.reuse, R13, -R6 ;  /* 0x0000000d030e7223 */ /* 0x040fe20000010806 */
[--C-:B------:R-:W-:Y:S02]  /*6410*/  HADD2.F32 R13, -RZ, R27.reuse.H1_H1 ;  /* 0x3000001bff0d7230 */ /* 0x100fe40000004100 */
[----:B------:R-:W-:Y:S01]  /*6420*/  FFMA.FTZ R15, R3, R15, R4 ;  /* 0x0000000f030f7223 */ /* 0x000fe20000010004 */
[----:B------:R-:W-:Y:S02]  /*6430*/  HADD2.F32 R4, -RZ, R12.H1_H1 ;  /* 0x3000000cff047230 */ /* 0x000fe40000004100 */
[----:B------:R-:W-:-:S02]  /*6440*/  HADD2.F32 R6, -RZ, R27.H0_H0 ;  /* 0x2000001bff067230 */ /* 0x000fc40000004100 */
[--C-:B------:R-:W-:Y:S02]  /*6450*/  HADD2.F32 R3, -RZ, R7.reuse.H1_H1 ;  /* 0x30000007ff037230 */ /* 0x100fe40000004100 */
[C---:B------:R-:W-:Y:S01]  /*6460*/  FMUL.FTZ R25, R4.reuse, R13 ;  /* 0x0000000d04197220 */ /* 0x040fe20000410000 */
[----:B------:R-:W-:Y:S02]  /*6470*/  HADD2.F32 R20, -RZ, R20.H0_H0 ;  /* 0x20000014ff147230 */ /* 0x000fe40000004100 */
[-C--:B------:R-:W-:Y:S01]  /*6480*/  FMUL.FTZ R26, R4, R5.reuse ;  /* 0x00000005041a7220 */ /* 0x080fe20000410000 */
[----:B------:R-:W-:Y:S02]  /*6490*/  HADD2.F32 R12, -RZ, R12.H0_H0 ;  /* 0x2000000cff0c7230 */ /* 0x000fe40000004100 */
[C---:B------:R-:W-:Y:S01]  /*64a0*/  FMUL.FTZ R4, R3.reuse, R6 ;  /* 0x0000000603047220 */ /* 0x040fe20000410000 */
[----:B------:R-:W-:Y:S02]  /*64b0*/  HADD2.F32 R7, -RZ, R7.H0_H0 ;  /* 0x20000007ff077230 */ /* 0x000fe40000004100 */
[-C--:B------:R-:W-:Y:S01]  /*64c0*/  FMUL.FTZ R3, R3, R20.reuse ;  /* 0x0000001403037220 */ /* 0x080fe20000410000 */
[C---:B------:R-:W-:Y:S01]  /*64d0*/  FFMA.FTZ R25, R12.reuse, R5, -R25 ;  /* 0x000000050c197223 */ /* 0x040fe20000010819 */
[----:B------:R-:W-:Y:S01]  /*64e0*/  FFMA.FTZ R26, R12, R13, R26 ;  /* 0x0000000d0c1a7223 */ /* 0x000fe2000001001a */
[C---:B------:R-:W-:Y:S01]  /*64f0*/  FFMA.FTZ R5, R7.reuse, R20, -R4 ;  /* 0x0000001407057223 */ /* 0x040fe20000010804 */
[----:B------:R-:W-:Y:S01]  /*6500*/  FFMA.FTZ R12, R7, R6, R3 ;  /* 0x00000006070c7223 */ /* 0x000fe20000010003 */
[----:B------:R-:W-:-:S02]  /*6510*/  F2FP.SATFINITE.E4M3.F32.PACK_AB_MERGE_C R6, R33, R30, RZ ;  /* 0x0000001e2106723e */ /* 0x000fc400048070ff */
[----:B------:R-:W-:Y:S02]  /*6520*/  F2FP.SATFINITE.E4M3.F32.PACK_AB_MERGE_C R7, R29, R36, RZ ;  /* 0x000000241d07723e */ /* 0x000fe400048070ff */
[----:B------:R-:W-:Y:S02]  /*6530*/  F2FP.SATFINITE.E4M3.F32.PACK_AB_MERGE_C R4, R21, R24, RZ ;  /* 0x000000181504723e */ /* 0x000fe400048070ff */
[----:B------:R-:W-:Y:S02]  /*6540*/  F2FP.SATFINITE.E4M3.F32.PACK_AB_MERGE_C R25, R26, R25, RZ ;  /* 0x000000191a19723e */ /* 0x000fe400048070ff */
[----:B------:R-:W-:Y:S02]  /*6550*/  F2FP.SATFINITE.E4M3.F32.PACK_AB_MERGE_C R6, R31, R28, R6 ;  /* 0x0000001c1f06723e */ /* 0x000fe40004807006 */
[----:B------:R-:W-:Y:S02]  /*6560*/  F2FP.SATFINITE.E4M3.F32.PACK_AB_MERGE_C R7, R35, R34, R7 ;  /* 0x000000222307723e */ /* 0x000fe40004807007 */
[----:B------:R-:W-:-:S02]  /*6570*/  F2FP.SATFINITE.E4M3.F32.PACK_AB_MERGE_C R4, R15, R14, R4 ;  /* 0x0000000e0f04723e */ /* 0x000fc40004807004 */
[----:B------:R-:W-:-:S05]  /*6580*/  F2FP.SATFINITE.E4M3.F32.PACK_AB_MERGE_C R5, R12, R5, R25 ;  /* 0x000000050c05723e */ /* 0x000fca0004807019 */
[----:B------:R0:W-:Y:S02]  /*6590*/  STS.128 [R0+0xb000], R4 ;  /* 0x00b0000400007388 */ /* 0x0001e40000000c00 */
.L_x_376:
[----:B------:R-:W-:Y:S05]  /*65a0*/  BSYNC B1 ;  /* 0x0000000000017941 */ /* 0x000fea0003800000 */
.L_x_375:
[----:B------:R-:W-:Y:S05]  /*65b0*/  @P1 BRA `(.L_x_374) ;  /* 0x0000001800981947 */ /* 0x000fea0003800000 */
[----:B0-----:R-:W3:Y:S01]  /*65c0*/  LDL R0, [R1+0x70] ;  /* 0x0000700001007983 */ /* 0x001ee20000100800 */
[----:B-----5:R-:W-:Y:S01]  /*65d0*/  IMAD.IADD R3, R16, 0x1, R37 ;  /* 0x0000000110037824 */ /* 0x020fe200078e0225 */
[----:B------:R-:W-:Y:S02]  /*65e0*/  SHF.R.U32.HI R13, RZ, 0x8, R11 ;  /* 0x00000008ff0d7819 */ /* 0x000fe4000001160b */
[----:B------:R-:W-:Y:S02]  /*65f0*/  SHF.R.U32.HI R24, RZ, 0x8, R9 ;  /* 0x00000008ff187819 */ /* 0x000fe40000011609 */
[----:B------:R-:W-:Y:S02]  /*6600*/  SHF.R.U32.HI R15, RZ, 0x8, R8 ;  /* 0x00000008ff0f7819 */ /* 0x000fe40000011608 */
[----:B--2---:R-:W-:Y:S02]  /*6610*/  LOP3.LUT R14, R11, 0xff, RZ, 0xc0, !PT ;  /* 0x000000ff0b0e7812 */ /* 0x004fe400078ec0ff */
[----:B------:R-:W-:-:S02]  /*6620*/  LOP3.LUT R25, R9, 0xff, RZ, 0xc0, !PT ;  /* 0x000000ff09197812 */ /* 0x000fc400078ec0ff */
[----:B------:R-:W-:Y:S02]  /*6630*/  LOP3.LUT R13, R13, 0xff, RZ, 0xc0, !PT ;  /* 0x000000ff0d0d7812 */ /* 0x000fe400078ec0ff */
[----:B------:R-:W-:Y:S02]  /*6640*/  LOP3.LUT R24, R24, 0xff, RZ, 0xc0, !PT ;  /* 0x000000ff18187812 */ /* 0x000fe400078ec0ff */
[----:B------:R-:W-:Y:S02]  /*6650*/  LOP3.LUT R20, R15, 0xff, RZ, 0xc0, !PT ;  /* 0x000000ff0f147812 */ /* 0x000fe400078ec0ff */
[----:B------:R-:W-:Y:S02]  /*6660*/  PRMT R15, R13, 0x7604, R14 ;  /* 0x000076040d0f7816 */ /* 0x000fe4000000000e */
[----:B------:R-:W-:Y:S02]  /*6670*/  PRMT R25, R24, 0x7604, R25 ;  /* 0x0000760418197816 */ /* 0x000fe40000000019 */
[----:B------:R-:W-:-:S02]  /*6680*/  SHF.R.U32.HI R14, RZ, 0x10, R11 ;  /* 0x00000010ff0e7819 */ /* 0x000fc4000001160b */
[----:B------:R-:W-:Y:S02]  /*6690*/  SHF.R.U32.HI R24, RZ, 0x10, R9 ;  /* 0x00000010ff187819 */ /* 0x000fe40000011609 */
[----:B------:R-:W-:Y:S02]  /*66a0*/  LOP3.LUT R12, R10, 0xff, RZ, 0xc0, !PT ;  /* 0x000000ff0a0c7812 */ /* 0x000fe400078ec0ff */
[----:B------:R-:W-:Y:S02]  /*66b0*/  LOP3.LUT R14, R14, 0xff, RZ, 0xc0, !PT ;  /* 0x000000ff0e0e7812 */ /* 0x000fe400078ec0ff */
[----:B------:R-:W-:Y:S02]  /*66c0*/  LOP3.LUT R24, R24, 0xff, RZ, 0xc0, !PT ;  /* 0x000000ff18187812 */ /* 0x000fe400078ec0ff */
[----:B------:R-:W-:Y:S02]  /*66d0*/  LOP3.LUT R21, R8, 0xff, RZ, 0xc0, !PT ;  /* 0x000000ff08157812 */ /* 0x000fe400078ec0ff */
[----:B------:R-:W-:-:S02]  /*66e0*/  SHF.R.U32.HI R13, RZ, 0x10, R8 ;  /* 0x00000010ff0d7819 */ /* 0x000fc40000011608 */
[----:B------:R-:W-:Y:S02]  /*66f0*/  PRMT R15, R14, 0x7054, R15 ;  /* 0x000070540e0f7816 */ /* 0x000fe4000000000f */
[----:B------:R-:W-:Y:S02]  /*6700*/  PRMT R25, R24, 0x7054, R25 ;  /* 0x0000705418197816 */ /* 0x000fe40000000019 */
[----:B------:R-:W-:Y:S02]  /*6710*/  PRMT R21, R20, 0x7604, R21 ;  /* 0x0000760414157816 */ /* 0x000fe40000000015 */
[----:B------:R-:W-:Y:S02]  /*6720*/  LOP3.LUT R20, R13, 0xff, RZ, 0xc0, !PT ;  /* 0x000000ff0d147812 */ /* 0x000fe400078ec0ff */
[----:B------:R-:W-:Y:S02]  /*6730*/  LOP3.LUT R25, R25, 0xff000000, R9, 0xf8, !PT ;  /* 0xff00000019197812 */ /* 0x000fe400078ef809 */
[----:B------:R-:W-:-:S02]  /*6740*/  LOP3.LUT R15, R15, 0xff000000, R11, 0xf8, !PT ;  /* 0xff0000000f0f7812 */ /* 0x000fc400078ef80b */
[----:B------:R-:W-:Y:S02]  /*6750*/  PRMT R21, R20, 0x7054, R21 ;  /* 0x0000705414157816 */ /* 0x000fe40000000015 */
[-C--:B------:R-:W-:Y:S02]  /*6760*/  F2FP.F16.E4M3.UNPACK_B R20, R25.reuse ;  /* 0x00000019ff14723e */ /* 0x080fe400020006ff */
[----:B------:R-:W-:Y:S02]  /*6770*/  LOP3.LUT R21, R21, 0xff000000, R8, 0xf8, !PT ;  /* 0xff00000015157812 */ /* 0x000fe400078ef808 */
[----:B------:R-:W-:Y:S01]  /*6780*/  F2FP.F16.E4M3.UNPACK_B R25, R25.H1 ;  /* 0x00000019ff19723e */ /* 0x000fe200030006ff */
[--C-:B------:R-:W-:Y:S02]  /*6790*/  HADD2.F32 R24, -RZ, R20.reuse.H1_H1 ;  /* 0x30000014ff187230 */ /* 0x100fe40000004100 */
[----:B------:R-:W-:Y:S01]  /*67a0*/  HADD2.F32 R20, -RZ, R20.H0_H0 ;  /* 0x20000014ff147230 */ /* 0x000fe20000004100 */
[----:B---3--:R-:W-:Y:S01]  /*67b0*/  LOP3.LUT P0, RZ, R0, 0x2, RZ, 0xc0, !PT ;  /* 0x0000000200ff7812 */ /* 0x008fe2000780c0ff */
[----:B------:R-:W-:-:S12]  /*67c0*/  VIADD R0, R3, 0x20 ;  /* 0x0000002003007836 */ /* 0x000fd80000000000 */
[----:B------:R-:W-:Y:S01]  /*67d0*/  @P0 VIADD R0, R3, 0xffffffe0 ;  /* 0xffffffe003000836 */ /* 0x000fe20000000000 */
[----:B------:R-:W-:-:S04]  /*67e0*/  SHF.R.U32.HI R3, RZ, 0x8, R10 ;  /* 0x00000008ff037819 */ /* 0x000fc8000001160a */
[----:B------:R-:W0:Y:S01]  /*67f0*/  LDS.128 R4, [R0+0xb000] ;  /* 0x00b0000000047984 */ /* 0x000e220000000c00 */
[----:B------:R-:W-:-:S04]  /*6800*/  LOP3.LUT R3, R3, 0xff, RZ, 0xc0, !PT ;  /* 0x000000ff03037812 */ /* 0x000fc800078ec0ff */
[----:B------:R-:W-:Y:S02]  /*6810*/  PRMT R12, R3, 0x7604, R12 ;  /* 0x00007604030c7816 */ /* 0x000fe4000000000c */
[----:B------:R-:W-:-:S04]  /*6820*/  SHF.R.U32.HI R3, RZ, 0x10, R10 ;  /* 0x00000010ff037819 */ /* 0x000fc8000001160a */
[----:B------:R-:W-:-:S04]  /*6830*/  LOP3.LUT R3, R3, 0xff, RZ, 0xc0, !PT ;  /* 0x000000ff03037812 */ /* 0x000fc800078ec0ff */
[----:B------:R-:W-:Y:S02]  /*6840*/  PRMT R13, R3, 0x7054, R12 ;  /* 0x00007054030d7816 */ /* 0x000fe4000000000c */
[-C--:B------:R-:W-:Y:S02]  /*6850*/  F2FP.F16.E4M3.UNPACK_B R12, R15.reuse ;  /* 0x0000000fff0c723e */ /* 0x080fe400020006ff */
[----:B------:R-:W-:Y:S02]  /*6860*/  LOP3.LUT R13, R13, 0xff000000, R10, 0xf8, !PT ;  /* 0xff0000000d0d7812 */ /* 0x000fe400078ef80a */
[----:B------:R-:W-:Y:S01]  /*6870*/  F2FP.F16.E4M3.UNPACK_B R15, R15.H1 ;  /* 0x0000000fff0f723e */ /* 0x000fe200030006ff */
[--C-:B------:R-:W-:Y:S02]  /*6880*/  HADD2.F32 R14, -RZ, R12.reuse.H1_H1 ;  /* 0x3000000cff0e7230 */ /* 0x100fe40000004100 */
[----:B------:R-:W-:Y:S01]  /*6890*/  HADD2.F32 R12, -RZ, R12.H0_H0 ;  /* 0x2000000cff0c7230 */ /* 0x000fe20000004100 */
[----:B0-----:R-:W-:-:S02]  /*68a0*/  F2FP.F16.E4M3.UNPACK_B R3, R6.H1 ;  /* 0x00000006ff03723e */ /* 0x001fc400030006ff */
[----:B------:R-:W-:Y:S02]  /*68b0*/  F2FP.F16.E4M3.UNPACK_B R6, R6 ;  /* 0x00000006ff06723e */ /* 0x000fe400020006ff */
[-C--:B------:R-:W-:Y:S01]  /*68c0*/  F2FP.F16.E4M3.UNPACK_B R10, R7.reuse ;  /* 0x00000007ff0a723e */ /* 0x080fe200020006ff */
[--C-:B------:R-:W-:Y:S01]  /*68d0*/  HADD2.F32 R8, -RZ, R3.reuse.H1_H1 ;  /* 0x30000003ff087230 */ /* 0x100fe20000004100 */
[----:B------:R-:W-:Y:S01]  /*68e0*/  F2FP.F16.E4M3.UNPACK_B R11, R7.H1 ;  /* 0x00000007ff0b723e */ /* 0x000fe200030006ff */
[----:B------:R-:W-:Y:S01]  /*68f0*/  HADD2.F32 R9, -RZ, R3.H0_H0 ;  /* 0x20000003ff097230 */ /* 0x000fe20000004100 */
[-C--:B------:R-:W-:Y:S02]  /*6900*/  F2FP.F16.E4M3.UNPACK_B R7, R5.reuse ;  /* 0x00000005ff07723e */ /* 0x080fe400020006ff */
[C---:B------:R-:W-:Y:S01]  /*6910*/  FMUL.FTZ R26, R8.reuse, R24 ;  /* 0x00000018081a7220 */ /* 0x040fe20000410000 */
[----:B-1----:R-:W-:Y:S01]  /*6920*/  FMUL.FTZ R27, R8, R14 ;  /* 0x0000000e081b7220 */ /* 0x002fe20000410000 */
[----:B------:R-:W-:Y:S01]  /*6930*/  F2FP.F16.E4M3.UNPACK_B R8, R5.H1 ;  /* 0x00000005ff08723e */ /* 0x000fe200030006ff */
[----:B------:R-:W-:-:S02]  /*6940*/  HADD2.F32 R5, -RZ, R6.H1_H1 ;  /* 0x30000006ff057230 */ /* 0x000fc40000004100 */
[C---:B------:R-:W-:Y:S01]  /*6950*/  FFMA.FTZ R26, R9.reuse, R14, -R26 ;  /* 0x0000000e091a7223 */ /* 0x040fe2000001081a */
[----:B------:R-:W-:Y:S01]  /*6960*/  FFMA.FTZ R29, R9, R24, R27 ;  /* 0x00000018091d7223 */ /* 0x000fe2000001001b */
[----:B------:R-:W-:Y:S01]  /*6970*/  HADD2.F32 R6, -RZ, R6.H0_H0 ;  /* 0x20000006ff067230 */ /* 0x000fe20000004100 */
[----:B------:R-:W-:Y:S01]  /*6980*/  F2FP.F16.E4M3.UNPACK_B R3, R4 ;  /* 0x00000004ff03723e */ /* 0x000fe200020006ff */
[C---:B------:R-:W-:Y:S01]  /*6990*/  FMUL.FTZ R9, R5.reuse, R20 ;  /* 0x0000001405097220 */ /* 0x040fe20000410000 */
[----:B------:R-:W-:Y:S01]  /*69a0*/  FMUL.FTZ R27, R5, R12 ;  /* 0x0000000c051b7220 */ /* 0x000fe20000410000 */
[----:B------:R-:W-:Y:S01]  /*69b0*/  HADD2.F32 R5, -RZ, R10.H1_H1 ;  /* 0x3000000aff057230 */ /* 0x000fe20000004100 */
[----:B------:R-:W-:Y:S01]  /*69c0*/  F2FP.F16.E4M3.UNPACK_B R4, R4.H1 ;  /* 0x00000004ff04723e */ /* 0x000fe200030006ff */
[----:B------:R-:W-:Y:S02]  /*69d0*/  HADD2.F32 R14, -RZ, R25.H0_H0 ;  /* 0x20000019ff0e7230 */ /* 0x000fe40000004100 */
[----:B------:R-:W-:Y:S01]  /*69e0*/  FFMA.FTZ R24, R6, R12, -R9 ;  /* 0x0000000c06187223 */ /* 0x000fe20000010809 */
[----:B------:R-:W-:-:S02]  /*69f0*/  HADD2.F32 R9, -RZ, R15.H0_H0 ;  /* 0x2000000fff097230 */ /* 0x000fc40000004100 */
[----:B------:R-:W-:Y:S01]  /*6a00*/  FFMA.FTZ R27, R6, R20, R27 ;  /* 0x00000014061b7223 */ /* 0x000fe2000001001b */
        /* <DEDUP_REMOVED lines=11> */
[----:B------:R-:W-:Y:S01]  /*6ac0*/  FMUL.FTZ R10, R6, R15 ;  /* 0x0000000f060a7220 */ /* 0x000fe20000410000 */
[----:B------:R-:W-:Y:S01]  /*6ad0*/  F2FP.F16.E4M3.UNPACK_B R9, R13 ;  /* 0x0000000dff09723e */ /* 0x000fe200020006ff */
[C---:B------:R-:W-:Y:S01]  /*6ae0*/  FFMA.FTZ R30, R11.reuse, R15, -R12 ;  /* 0x0000000f0b1e7223 */ /* 0x040fe2000001080c */
[----:B------:R-:W-:Y:S02]  /*6af0*/  HADD2.F32 R6, -RZ, R4.H1_H1 ;  /* 0x30000004ff067230 */ /* 0x000fe40000004100 */
[----:B------:R-:W-:Y:S01]  /*6b00*/  FFMA.FTZ R25, R11, R25, R10 ;  /* 0x000000190b197223 */ /* 0x000fe2000001000a */
[--C-:B------:R-:W-:Y:S01]  /*6b10*/  HADD2.F32 R12, -RZ, R5.reuse.H1_H1 ;  /* 0x30000005ff0c7230 */ /* 0x100fe20000004100 */
[----:B------:R-:W-:Y:S01]  /*6b20*/  F2FP.F16.E4M3.UNPACK_B R13, R13.H1 ;  /* 0x0000000dff0d723e */ /* 0x000fe200030006ff */
[----:B------:R-:W-:Y:S01]  /*6b30*/  HADD2.F32 R11, -RZ, R5.H0_H0 ;  /* 0x20000005ff0b7230 */ /* 0x000fe20000004100 */
[----:B------:R-:W-:Y:S01]  /*6b40*/  F2FP.F16.E4M3.UNPACK_B R21, R21.H1 ;  /* 0x00000015ff15723e */ /* 0x000fe200030006ff */
[----:B------:R-:W-:-:S02]  /*6b50*/  HADD2.F32 R10, -RZ, R9.H1_H1 ;  /* 0x30000009ff0a7230 */ /* 0x000fc40000004100 */
[C---:B------:R-:W-:Y:S01]  /*6b60*/  FMUL.FTZ R14, R6.reuse, R12 ;  /* 0x0000000c060e7220 */ /* 0x040fe20000410000 */
[----:B------:R-:W-:Y:S02]  /*6b70*/  HADD2.F32 R5, -RZ, R4.H0_H0 ;  /* 0x20000004ff057230 */ /* 0x000fe40000004100 */
[----:B------:R-:W-:Y:S02]  /*6b80*/  HADD2.F32 R4, -RZ, R3.H1_H1 ;  /* 0x30000003ff047230 */ /* 0x000fe40000004100 */
[-C--:B------:R-:W-:Y:S01]  /*6b90*/  FMUL.FTZ R20, R6, R10.reuse ;  /* 0x0000000a06147220 */ /* 0x080fe20000410000 */
[----:B------:R-:W-:Y:S02]  /*6ba0*/  HADD2.F32 R9, -RZ, R9.H0_H0 ;  /* 0x20000009ff097230 */ /* 0x000fe40000004100 */
[C---:B------:R-:W-:Y:S01]  /*6bb0*/  FFMA.FTZ R14, R5.reuse, R10, -R14 ;  /* 0x0000000a050e7223 */ /* 0x040fe2000001080e */
[----:B------:R-:W-:Y:S02]  /*6bc0*/  HADD2.F32 R3, -RZ, R3.H0_H0 ;  /* 0x20000003ff037230 */ /* 0x000fe40000004100 */
[C---:B------:R-:W-:Y:S01]  /*6bd0*/  FMUL.FTZ R6, R4.reuse, R11 ;  /* 0x0000000b04067220 */ /* 0x040fe20000410000 */
[----:B------:R-:W-:Y:S01]  /*6be0*/  FFMA.FTZ R15, R5, R12, R20 ;  /* 0x0000000c050f7223 */ /* 0x000fe20000010014 */
[----:B------:R-:W-:Y:S01]  /*6bf0*/  FMUL.FTZ R4, R4, R9 ;  /* 0x0000000904047220 */ /* 0x000fe20000410000 */
[----:B------:R-:W-:-:S02]  /*6c00*/  HADD2.F32 R5, -RZ, R13.H1_H1 ;  /* 0x3000000dff057230 */ /* 0x000fc40000004100 */
[C---:B------:R-:W-:Y:S01]  /*6c10*/  FFMA.FTZ R12, R3.reuse, R9, -R6 ;  /* 0x00000009030c7223 */ /* 0x040fe20000010806 */
[--C-:B------:R-:W-:Y:S02]  /*6c20*/  HADD2.F32 R9, -RZ, R21.reuse.H1_H1 ;  /* 0x30000015ff097230 */ /* 0x100fe40000004100 */
[----:B------:R-:W-:Y:S01]  /*6c30*/  FFMA.FTZ R11, R3, R11, R4 ;  /* 0x0000000b030b7223 */ /* 0x000fe20000010004 */
[----:B------:R-:W-:Y:S02]  /*6c40*/  HADD2.F32 R4, -RZ, R8.H1_H1 ;  /* 0x30000008ff047230 */ /* 0x000fe40000004100 */
[----:B------:R-:W-:Y:S02]  /*6c50*/  HADD2.F32 R10, -RZ, R21.H0_H0 ;  /* 0x20000015ff0a7230 */ /* 0x000fe40000004100 */
[----:B------:R-:W-:Y:S02]  /*6c60*/  HADD2.F32 R3, -RZ, R7.H1_H1 ;  /* 0x30000007ff037230 */ /* 0x000fe40000004100 */
[----:B------:R-:W-:Y:S01]  /*6c70*/  FMUL.FTZ R20, R4, R5 ;  /* 0x0000000504147220 */ /* 0x000fe20000410000 */
[----:B------:R-:W-:-:S02]  /*6c80*/  HADD2.F32 R6, -RZ, R13.H0_H0 ;  /* 0x2000000dff067230 */ /* 0x000fc40000004100 */
[----:B------:R-:W-:Y:S01]  /*6c90*/  FMUL.FTZ R13, R4, R9 ;  /* 0x00000009040d7220 */ /* 0x000fe20000410000 */
        /* <DEDUP_REMOVED lines=16> */
[----:B------:R3:W-:Y:S01]  /*6da0*/  STS.128 [R0+0xb000], R4 ;  /* 0x00b0000400007388 */ /* 0x0007e20000000c00 */
[----:B------:R-:W-:Y:S05]  /*6db0*/  BRA `(.L_x_374) ;  /* 0x0000001000987947 */ /* 0x000fea0003800000 */
.L_x_368:
[----:B------:R-:W-:-:S03]  /*6dc0*/  UMOV UR4, 0xffffffff ;  /* 0xffffffff00047882 */ /* 0x000fc60000000000 */
[----:B------:R-:W-:Y:S05]  /*6dd0*/  BRA.DIV UR4, `(.L_x_377) ;  /* 0x0000010e04d47947 */ /* 0x000fea000b800000 */
[----:B------:R0:W1:Y:S04]  /*6de0*/  SHFL.IDX PT, R29, R28, RZ, 0x1e1f ;  /* 0x001e1fff1c1d7589 */ /* 0x00006800000e0000 */
[----:B------:R0:W2:Y:S04]  /*6df0*/  SHFL.IDX PT, R14, R26, RZ, 0x1e1f ;  /* 0x001e1fff1a0e7589 */ /* 0x0000a800000e0000 */
[----:B------:R0:W3:Y:S04]  /*6e00*/  SHFL.IDX PT, R0, R30, RZ, 0x1e1f ;  /* 0x001e1fff1e007589 */ /* 0x0000e800000e0000 */
[----:B------:R0:W4:Y:S02]  /*6e10*/  SHFL.IDX PT, R3, R31, RZ, 0x1e1f ;  /* 0x001e1fff1f037589 */ /* 0x00012400000e0000 */
.L_x_559:
[----:B------:R-:W5:Y:S01]  /*6e20*/  LDL R6, [R1+0x48] ;  /* 0x0000480001067983 */ /* 0x000f620000100800 */
[----:B------:R-:W-:Y:S01]  /*6e30*/  ULDC UR4, c[0x0][0x448] ;  /* 0x0001120000047ab9 */ /* 0x000fe20000000800 */
[----:B------:R-:W0:Y:S01]  /*6e40*/  LDC R27, c[0x0][0x3f4] ;  /* 0x0000fd00ff1b7b82 */ /* 0x000e220000000800 */
[----:B------:R-:W-:Y:S01]  /*6e50*/  IMAD R24, R24, UR4, RZ ;  /* 0x0000000418187c24 */ /* 0x000fe2000f8e02ff */
[----:B------:R-:W-:Y:S01]  /*6e60*/  BSSY B1, `(.L_x_378) ;  /* 0x0000016000017945 */ /* 0x000fe20003800000 */
[----:B------:R-:W-:Y:S02]  /*6e70*/  CS2R R8, SRZ ;  /* 0x0000000000087805 */ /* 0x000fe4000001ff00 */
[----:B------:R-:W-:Y:S02]  /*6e80*/  CS2R R10, SRZ ;  /* 0x00000000000a7805 */ /* 0x000fe4000001ff00 */
[----:B------:R-:W-:Y:S02]  /*6e90*/  ISETP.GE.AND P0, PT, R4, R24, PT ;  /* 0x000000180400720c */ /* 0x000fe40003f06270 */
[----:B-----5:R-:W-:-:S04]  /*6ea0*/  LEA.HI R5, R6, R6, RZ, 0x1 ;  /* 0x0000000606057211 */ /* 0x020fc800078f08ff */
[----:B------:R-:W-:-:S04]  /*6eb0*/  LOP3.LUT R5, R5, 0xfffffffe, RZ, 0xc0, !PT ;  /* 0xfffffffe05057812 */ /* 0x000fc800078ec0ff */
[----:B------:R-:W-:Y:S02]  /*6ec0*/  IADD3 R21, R6, -R5, RZ ;  /* 0x8000000506157210 */ /* 0x000fe40007ffe0ff */
[----:B------:R-:W-:Y:S02]  /*6ed0*/  CS2R R4, SRZ ;  /* 0x0000000000047805 */ /* 0x000fe4000001ff00 */
[----:B------:R-:W-:Y:S02]  /*6ee0*/  CS2R R6, SRZ ;  /* 0x0000000000067805 */ /* 0x000fe4000001ff00 */
[----:B------:R-:W-:Y:S01]  /*6ef0*/  SHF.L.U32 R21, R21, 0x1f, RZ ;  /* 0x0000001f15157819 */ /* 0x000fe200000006ff */
[----:B0-----:R-:W-:Y:S06]  /*6f00*/  @P0 BRA `(.L_x_379) ;  /* 0x00000000002c0947 */ /* 0x001fec0003800000 */
[----:B------:R-:W-:Y:S01]  /*6f10*/  ULDC UR4, c[0x0][0x3f4] ;  /* 0x0000fd0000047ab9 */ /* 0x000fe20000000800 */
[C---:B-1----:R-:W-:Y:S02]  /*6f20*/  IADD3 R12, P0, R18.reuse, R29, RZ ;  /* 0x0000001d120c7210 */ /* 0x042fe40007f1e0ff */
[C---:B------:R-:W-:Y:S02]  /*6f30*/  ISETP.GE.AND P2, PT, R18.reuse, UR4, PT ;  /* 0x0000000412007c0c */ /* 0x040fe4000bf46270 */
[----:B------:R-:W-:Y:S02]  /*6f40*/  SHF.R.S32.HI R8, RZ, 0x1f, R18 ;  /* 0x0000001fff087819 */ /* 0x000fe40000011412 */
[----:B--2---:R-:W-:-:S03]  /*6f50*/  IADD3 R14, P1, R18, R14, RZ ;  /* 0x0000000e120e7210 */ /* 0x004fc60007f3e0ff */
[--C-:B---3--:R-:W-:Y:S02]  /*6f60*/  IMAD.X R13, R0, 0x1, R8.reuse, P0 ;  /* 0x00000001000d7824 */ /* 0x108fe400000e0608 */
[----:B----4-:R-:W-:Y:S01]  /*6f70*/  IMAD.X R15, R3, 0x1, R8, P1 ;  /* 0x00000001030f7824 */ /* 0x010fe200008e0608 */
[----:B------:R-:W-:-:S03]  /*6f80*/  CS2R R8, SRZ ;  /* 0x0000000000087805 */ /* 0x000fc6000001ff00 */
[----:B------:R-:W-:Y:S05]  /*6f90*/  @P2 BRA `(.L_x_379) ;  /* 0x0000000000082947 */ /* 0x000fea0003800000 */
[----:B------:R0:W5:Y:S04]  /*6fa0*/  LD.E.128 R8, desc[UR40][R12.64] ;  /* 0x000000280c087980 */ /* 0x000168000c101d00 */
[----:B------:R0:W5:Y:S02]  /*6fb0*/  LD.E.128 R4, desc[UR40][R14.64] ;  /* 0x000000280e047980 */ /* 0x000164000c101d00 */
.L_x_379:
[----:B------:R-:W-:Y:S05]  /*6fc0*/  BSYNC B1 ;  /* 0x0000000000017941 */ /* 0x000fea0003800000 */
.L_x_378:
[----:B------:R-:W1:Y:S01]  /*6fd0*/  SYNCS.PHASECHK.TRANS64.TRYWAIT P1, [R16+URZ+0x13200], R21 ;  /* 0x01320015100075a7 */ /* 0x000e62000802017f */
[----:B---3--:R-:W-:Y:S01]  /*6fe0*/  IMAD R0, R25, -0xc0, R24 ;  /* 0xffffff4019007824 */ /* 0x008fe200078e0218 */
[----:B------:R-:W-:Y:S01]  /*6ff0*/  ISETP.GE.AND P0, PT, R18, R27, PT ;  /* 0x0000001b1200720c */ /* 0x000fe20003f06270 */
[----:B------:R-:W-:Y:S03]  /*7000*/  BSSY B1, `(.L_x_380) ;  /* 0x0000004000017945 */ /* 0x000fe60003800000 */
[----:B------:R-:W-:-:S04]  /*7010*/  VIMNMX R0, R0, 0xc0, PT ;  /* 0x000000c000007848 */ /* 0x000fc80003fe0100 */
[----:B------:R-:W-:Y:S01]  /*7020*/  ISETP.GE.OR P0, PT, R23, R0, P0 ;  /* 0x000000001700720c */ /* 0x000fe20000706670 */
[----:B-1----:R-:W-:-:S12]  /*7030*/  @!P1 BRA `(.L_x_381) ;  /* 0x0000010c00ac9947 */ /* 0x002fd80003800000 */
.L_x_560:
[----:B------:R-:W-:Y:S05]  /*7040*/  BSYNC B1 ;  /* 0x0000000000017941 */ /* 0x000fea0003800000 */
.L_x_380:
[----:B------:R-:W-:Y:S05]  /*7050*/  @P0 BRA `(.L_x_374) ;  /* 0x0000000c00f00947 */ /* 0x000fea0003800000 */
[----:B------:R-:W3:Y:S04]  /*7060*/  LDL R33, [R1+0x28] ;  /* 0x0000280001217983 */ /* 0x000ee80000100800 */
[----:B------:R-:W3:Y:S04]  /*7070*/  LDL R31, [R1+0x2c] ;  /* 0x00002c00011f7983 */ /* 0x000ee80000100800 */
[----:B------:R-:W3:Y:S04]  /*7080*/  LDL R29, [R1+0x30] ;  /* 0x00003000011d7983 */ /* 0x000ee80000100800 */
[----:B------:R-:W3:Y:S01]  /*7090*/  LDL R52, [R1+0x84] ;  /* 0x0000840001347983 */ /* 0x000ee20000100800 */
[----:B-----5:R-:W-:-:S02]  /*70a0*/  SHF.R.U32.HI R0, RZ, 0x8, R8 ;  /* 0x00000008ff007819 */ /* 0x020fc40000011608 */
[----:B----4-:R-:W-:Y:S02]  /*70b0*/  LOP3.LUT R3, R8, 0xff, RZ, 0xc0, !PT ;  /* 0x000000ff08037812 */ /* 0x010fe400078ec0ff */
[----:B------:R-:W-:Y:S02]  /*70c0*/  LOP3.LUT R0, R0, 0xff, RZ, 0xc0, !PT ;  /* 0x000000ff00007812 */ /* 0x000fe400078ec0ff */
[----:B------:R-:W-:Y:S02]  /*70d0*/  SHF.R.U32.HI R25, RZ, 0x8, R9 ;  /* 0x00000008ff197819 */ /* 0x000fe40000011609 */
[----:B------:R-:W-:Y:S02]  /*70e0*/  PRMT R20, R0, 0x7604, R3 ;  /* 0x0000760400147816 */ /* 0x000fe40000000003 */
[----:B0-----:R-:W-:Y:S02]  /*70f0*/  LOP3.LUT R13, R9, 0xff, RZ, 0xc0, !PT ;  /* 0x000000ff090d7812 */ /* 0x001fe400078ec0ff */
[----:B------:R-:W-:-:S02]  /*7100*/  SHF.R.U32.HI R3, RZ, 0x8, R10 ;  /* 0x00000008ff037819 */ /* 0x000fc4000001160a */
[----:B------:R-:W-:Y:S02]  /*7110*/  LOP3.LUT R0, R25, 0xff, RZ, 0xc0, !PT ;  /* 0x000000ff19007812 */ /* 0x000fe400078ec0ff */
[----:B------:R-:W-:Y:S02]  /*7120*/  LOP3.LUT R12, R10, 0xff, RZ, 0xc0, !PT ;  /* 0x000000ff0a0c7812 */ /* 0x000fe400078ec0ff */
[----:B------:R-:W-:Y:S02]  /*7130*/  LOP3.LUT R3, R3, 0xff, RZ, 0xc0, !PT ;  /* 0x000000ff03037812 */ /* 0x000fe400078ec0ff */
[----:B------:R-:W-:Y:S01]  /*7140*/  PRMT R28, R0, 0x7604, R13 ;  /* 0x00007604001c7816 */ /* 0x000fe2000000000d */
[----:B------:R-:W-:Y:S01]  /*7150*/  IMAD.IADD R0, R18, 0x1, R27 ;  /* 0x0000000112007824 */ /* 0x000fe200078e021b */
[----:B-1----:R-:W-:Y:S02]  /*7160*/  SHF.R.U32.HI R21, RZ, 0x8, R4 ;  /* 0x00000008ff157819 */ /* 0x002fe40000011604 */
[----:B------:R-:W-:-:S02]  /*7170*/  PRMT R30, R3, 0x7604, R12 ;  /* 0x00007604031e7816 */ /* 0x000fc4000000000c */
[----:B------:R-:W-:Y:S02]  /*7180*/  LOP3.LUT R24, R4, 0xff, RZ, 0xc0, !PT ;  /* 0x000000ff04187812 */ /* 0x000fe400078ec0ff */
[----:B------:R-:W-:Y:S02]  /*7190*/  LOP3.LUT R21, R21, 0xff, RZ, 0xc0, !PT ;  /* 0x000000ff15157812 */ /* 0x000fe400078ec0ff */
[----:B------:R-:W-:Y:S02]  /*71a0*/  SHF.R.U32.HI R3, RZ, 0x8, R6 ;  /* 0x00000008ff037819 */ /* 0x000fe40000011606 */
[----:B--2---:R-:W-:Y:S02]  /*71b0*/  SHF.R.U32.HI R14, RZ, 0x8, R11 ;  /* 0x00000008ff0e7819 */ /* 0x004fe4000001160b */
[----:B------:R-:W-:Y:S02]  /*71c0*/  PRMT R35, R21, 0x7604, R24 ;  /* 0x0000760415237816 */ /* 0x000fe40000000018 */
[----:B------:R-:W-:-:S02]  /*71d0*/  SHF.R.U32.HI R27, RZ, 0x8, R7 ;  /* 0x00000008ff1b7819 */ /* 0x000fc40000011607 */
[----:B------:R-:W-:Y:S02]  /*71e0*/  LOP3.LUT R25, R3, 0xff, RZ, 0xc0, !PT ;  /* 0x000000ff03197812 */ /* 0x000fe400078ec0ff */
[----:B------:R-:W-:Y:S02]  /*71f0*/  SHF.R.U32.HI R21, RZ, 0x8, R5 ;  /* 0x00000008ff157819 */ /* 0x000fe40000011605 */
[----:B------:R-:W-:Y:S02]  /*7200*/  LOP3.LUT R15, R11, 0xff, RZ, 0xc0, !PT ;  /* 0x000000ff0b0f7812 */ /* 0x000fe400078ec0ff */
[----:B------:R-:W-:Y:S02]  /*7210*/  LOP3.LUT R14, R14, 0xff, RZ, 0xc0, !PT ;  /* 0x000000ff0e0e7812 */ /* 0x000fe400078ec0ff */
[----:B------:R-:W-:Y:S02]  /*7220*/  LOP3.LUT R24, R5, 0xff, RZ, 0xc0, !PT ;  /* 0x000000ff05187812 */ /* 0x000fe400078ec0ff */
[----:B------:R-:W-:-:S02]  /*7230*/  LOP3.LUT R26, R6, 0xff, RZ, 0xc0, !PT ;  /* 0x000000ff061a7812 */ /* 0x000fc400078ec0ff */
[----:B------:R-:W-:Y:S02]  /*7240*/  LOP3.LUT R27, R27, 0xff, RZ, 0xc0, !PT ;  /* 0x000000ff1b1b7812 */ /* 0x000fe400078ec0ff */
[----:B------:R-:W-:Y:S02]  /*7250*/  LOP3.LUT R36, R7, 0xff, RZ, 0xc0, !PT ;  /* 0x000000ff07247812 */ /* 0x000fe400078ec0ff */
[----:B------:R-:W-:Y:S02]  /*7260*/  LOP3.LUT R21, R21, 0xff, RZ, 0xc0, !PT ;  /* 0x000000ff15157812 */ /* 0x000fe400078ec0ff */
[----:B------:R-:W-:Y:S02]  /*7270*/  PRMT R34, R14, 0x7604, R15 ;  /* 0x000076040e227816 */ /* 0x000fe4000000000f */
[----:B------:R-:W-:Y:S02]  /*7280*/  PRMT R37, R21, 0x7604, R24 ;  /* 0x0000760415257816 */ /* 0x000fe40000000018 */
[----:B------:R-:W-:-:S02]  /*7290*/  PRMT R39, R25, 0x7604, R26 ;  /* 0x0000760419277816 */ /* 0x000fc4000000001a */
[----:B------:R-:W-:Y:S02]  /*72a0*/  PRMT R36, R27, 0x7604, R36 ;  /* 0x000076041b247816 */ /* 0x000fe40000000024 */
[----:B------:R-:W-:-:S04]  /*72b0*/  SHF.R.U32.HI R21, RZ, 0x10, R9 ;  /* 0x00000010ff157819 */ /* 0x000fc80000011609 */
[----:B------:R-:W-:-:S04]  /*72c0*/  LOP3.LUT R21, R21, 0xff, RZ, 0xc0, !PT ;  /* 0x000000ff15157812 */ /* 0x000fc800078ec0ff */
[----:B------:R-:W-:Y:S02]  /*72d0*/  PRMT R21, R21, 0x7054, R28 ;  /* 0x0000705415157816 */ /* 0x000fe4000000001c */
[----:B------:R-:W-:-:S04]  /*72e0*/  SHF.R.U32.HI R28, RZ, 0x10, R5 ;  /* 0x00000010ff1c7819 */ /* 0x000fc80000011605 */
[----:B------:R-:W-:-:S04]  /*72f0*/  LOP3.LUT R28, R28, 0xff, RZ, 0xc0, !PT ;  /* 0x000000ff1c1c7812 */ /* 0x000fc800078ec0ff */
[----:B------:R-:W-:-:S04]  /*7300*/  PRMT R37, R28, 0x7054, R37 ;  /* 0x000070541c257816 */ /* 0x000fc80000000025 */
[----:B------:R-:W-:Y:S02]  /*7310*/  LOP3.LUT R37, R37, 0xff000000, R5, 0xf8, !PT ;  /* 0xff00000025257812 */ /* 0x000fe400078ef805 */
[----:B---3--:R-:W-:-:S04]  /*7320*/  LOP3.LUT R0, R33, 0x30, R0, 0xf8, !PT ;  /* 0x0000003021007812 */ /* 0x008fc800078ef800 */
[----:B------:R-:W-:Y:S02]  /*7330*/  LOP3.LUT R3, R0, R31, RZ, 0x3c, !PT ;  /* 0x0000001f00037212 */ /* 0x000fe400078e3cff */
[----:B------:R-:W-:Y:S02]  /*7340*/  SHF.R.U32.HI R31, RZ, 0x10, R11 ;  /* 0x00000010ff1f7819 */ /* 0x000fe4000001160b */
[----:B------:R-:W-:Y:S02]  /*7350*/  IADD3 R0, R16, R29, R3 ;  /* 0x0000001d10007210 */ /* 0x000fe40007ffe003 */
[----:B------:R-:W-:Y:S01]  /*7360*/  SHF.R.U32.HI R3, RZ, 0x10, R8 ;  /* 0x00000010ff037819 */ /* 0x000fe20000011608 */
[----:B------:R-:W0:Y:S01]  /*7370*/  LDS.128 R12, [R52+0xb000] ;  /* 0x00b00000340c7984 */ /* 0x000e220000000c00 */
[----:B------:R-:W-:Y:S02]  /*7380*/  SHF.R.U32.HI R29, RZ, 0x10, R10 ;  /* 0x00000010ff1d7819 */ /* 0x000fe4000001160a */
[----:B------:R-:W-:Y:S01]  /*7390*/  LOP3.LUT R3, R3, 0xff, RZ, 0xc0, !PT ;  /* 0x000000ff03037812 */ /* 0x000fe200078ec0ff */
[----:B------:R-:W1:Y:S01]  /*73a0*/  LDS.128 R24, [R0+0xb000] ;  /* 0x00b0000000187984 */ /* 0x000e620000000c00 */
[----:B------:R-:W-:-:S02]  /*73b0*/  LOP3.LUT R29, R29, 0xff, RZ, 0xc0, !PT ;  /* 0x000000ff1d1d7812 */ /* 0x000fc400078ec0ff */
[----:B------:R-:W-:Y:S02]  /*73c0*/  LOP3.LUT R31, R31, 0xff, RZ, 0xc0, !PT ;  /* 0x000000ff1f1f7812 */ /* 0x000fe400078ec0ff */
[----:B------:R-:W-:Y:S02]  /*73d0*/  PRMT R3, R3, 0x7054, R20 ;  /* 0x0000705403037816 */ /* 0x000fe40000000014 */
[----:B------:R-:W-:Y:S02]  /*73e0*/  PRMT R29, R29, 0x7054, R30 ;  /* 0x000070541d1d7816 */ /* 0x000fe4000000001e */
[----:B------:R-:W-:Y:S02]  /*73f0*/  SHF.R.U32.HI R20, RZ, 0x10, R4 ;  /* 0x00000010ff147819 */ /* 0x000fe40000011604 */
[----:B------:R-:W-:Y:S02]  /*7400*/  PRMT R33, R31, 0x7054, R34 ;  /* 0x000070541f217816 */ /* 0x000fe40000000022 */
[----:B------:R-:W-:-:S02]  /*7410*/  SHF.R.U32.HI R30, RZ, 0x10, R6 ;  /* 0x00000010ff1e7819 */ /* 0x000fc40000011606 */
[----:B------:R-:W-:Y:S02]  /*7420*/  SHF.R.U32.HI R31, RZ, 0x10, R7 ;  /* 0x00000010ff1f7819 */ /* 0x000fe40000011607 */
[----:B------:R-:W-:Y:S02]  /*7430*/  LOP3.LUT R20, R20, 0xff, RZ, 0xc0, !PT ;  /* 0x000000ff14147812 */ /* 0x000fe400078ec0ff */
[----:B------:R-:W-:Y:S02]  /*7440*/  LOP3.LUT R30, R30, 0xff, RZ, 0xc0, !PT ;  /* 0x000000ff1e1e7812 */ /* 0x000fe400078ec0ff */
[----:B------:R-:W-:Y:S02]  /*7450*/  LOP3.LUT R31, R31, 0xff, RZ, 0xc0, !PT ;  /* 0x000000ff1f1f7812 */ /* 0x000fe400078ec0ff */
[----:B------:R-:W-:Y:S02]  /*7460*/  PRMT R35, R20, 0x7054, R35 ;  /* 0x0000705414237816 */ /* 0x000fe40000000023 */
[----:B------:R-:W-:-:S02]  /*7470*/  PRMT R39, R30, 0x7054, R39 ;  /* 0x000070541e277816 */ /* 0x000fc40000000027 */
[----:B------:R-:W-:Y:S02]  /*7480*/  PRMT R41, R31, 0x7054, R36 ;  /* 0x000070541f297816 */ /* 0x000fe40000000024 */
[----:B------:R-:W-:Y:S02]  /*7490*/  LOP3.LUT R8, R3, 0xff000000, R8, 0xf8, !PT ;  /* 0xff00000003087812 */ /* 0x000fe400078ef808 */
[----:B------:R-:W-:Y:S02]  /*74a0*/  LOP3.LUT R31, R21, 0xff000000, R9, 0xf8, !PT ;  /* 0xff000000151f7812 */ /* 0x000fe400078ef809 */
[----:B------:R-:W-:Y:S02]  /*74b0*/  LOP3.LUT R3, R29, 0xff000000, R10, 0xf8, !PT ;  /* 0xff0000001d037812 */ /* 0x000fe400078ef80a */
[----:B------:R-:W-:Y:S02]  /*74c0*/  LOP3.LUT R20, R35, 0xff000000, R4, 0xf8, !PT ;  /* 0xff00000023147812 */ /* 0x000fe400078ef804 */
[----:B------:R-:W-:-:S02]  /*74d0*/  LOP3.LUT R34, R33, 0xff000000, R11, 0xf8, !PT ;  /* 0xff00000021227812 */ /* 0x000fc400078ef80b */
[----:B------:R-:W-:Y:S02]  /*74e0*/  LOP3.LUT R4, R39, 0xff000000, R6, 0xf8, !PT ;  /* 0xff00000027047812 */ /* 0x000fe400078ef806 */
[-C--:B0-----:R-:W-:Y:S02]  /*74f0*/  F2FP.F16.E4M3.UNPACK_B R10, R13.reuse ;  /* 0x0000000dff0a723e */ /* 0x081fe400020006ff */
[----:B------:R-:W-:Y:S02]  /*7500*/  F2FP.F16.E4M3.UNPACK_B R28, R13.H1 ;  /* 0x0000000dff1c723e */ /* 0x000fe400030006ff */
[-C--:B------:R-:W-:Y:S01]  /*7510*/  F2FP.F16.E4M3.UNPACK_B R13, R12.reuse ;  /* 0x0000000cff0d723e */ /* 0x080fe200020006ff */
[--C-:B------:R-:W-:Y:S01]  /*7520*/  HADD2.F32 R9, -RZ, R10.reuse.H0_H0 ;  /* 0x2000000aff097230 */ /* 0x100fe20000004100 */
[----:B------:R-:W-:Y:S01]  /*7530*/  F2FP.F16.E4M3.UNPACK_B R29, R12.H1 ;  /* 0x0000000cff1d723e */ /* 0x000fe200030006ff */
[----:B------:R-:W-:Y:S01]  /*7540*/  HADD2.F32 R10, -RZ, R10.H1_H1 ;  /* 0x3000000aff0a7230 */ /* 0x000fe20000004100 */
[----:B------:R-:W-:-:S02]  /*7550*/  F2FP.F16.E4M3.UNPACK_B R39, R37 ;  /* 0x00000025ff27723e */ /* 0x000fc400020006ff */
[----:B-1----:R-:W-:Y:S02]  /*7560*/  F2FP.F16.E4M3.UNPACK_B R11, R25 ;  /* 0x00000019ff0b723e */ /* 0x002fe400020006ff */
[----:B------:R-:W-:Y:S01]  /*7570*/  F2FP.F16.E4M3.UNPACK_B R12, R31 ;  /* 0x0000001fff0c723e */ /* 0x000fe200020006ff */
[----:B------:R-:W-:Y:S01]  /*7580*/  HADD2.F32 R40, -RZ, R39.H0_H0 ;  /* 0x20000027ff287230 */ /* 0x000fe20000004100 */
[-C--:B------:R-:W-:Y:S01]  /*7590*/  F2FP.F16.E4M3.UNPACK_B R30, R15.reuse ;  /* 0x0000000fff1e723e */ /* 0x080fe200020006ff */
[----:B------:R-:W-:Y:S01]  /*75a0*/  HADD2.F32 R6, -RZ, R11.H0_H0 ;  /* 0x2000000bff067230 */ /* 0x000fe20000004100 */
[----:B------:R-:W-:Y:S01]  /*75b0*/  F2FP.F16.E4M3.UNPACK_B R36, R15.H1 ;  /* 0x0000000fff24723e */ /* 0x000fe200030006ff */
[--C-:B------:R-:W-:Y:S01]  /*75c0*/  HADD2.F32 R15, -RZ, R12.reuse.H0_H0 ;  /* 0x2000000cff0f7230 */ /* 0x100fe20000004100 */
[-C--:B------:R-:W-:Y:S01]  /*75d0*/  F2FP.F16.E4M3.UNPACK_B R21, R24.reuse ;  /* 0x00000018ff15723e */ /* 0x080fe200020006ff */
[----:B------:R-:W-:Y:S01]  /*75e0*/  HADD2.F32 R39, -RZ, R39.H1_H1 ;  /* 0x30000027ff277230 */ /* 0x000fe20000004100 */
[----:B------:R-:W-:Y:S01]  /*75f0*/  F2FP.F16.E4M3.UNPACK_B R35, R24.H1 ;  /* 0x00000018ff23723e */ /* 0x000fe200030006ff */
[CC--:B------:R-:W-:Y:S01]  /*7600*/  FMUL.FTZ R24, R6.reuse, R40.reuse ;  /* 0x0000002806187220 */ /* 0x0c0fe20000410000 */
[-C--:B------:R-:W-:Y:S01]  /*7610*/  F2FP.F16.E4M3.UNPACK_B R33, R27.reuse ;  /* 0x0000001bff21723e */ /* 0x080fe200020006ff */
[----:B------:R-:W-:Y:S01]  /*7620*/  HADD2.F32 R11, -RZ, R11.H1_H1 ;  /* 0x3000000bff0b7230 */ /* 0x000fe20000004100 */
[----:B------:R-:W-:Y:S01]  /*7630*/  F2FP.F16.E4M3.UNPACK_B R38, R27.H1 ;  /* 0x0000001bff26723e */ /* 0x000fe200030006ff */
[----:B------:R-:W-:Y:S01]  /*7640*/  FMUL.FTZ R27, R6, R15 ;  /* 0x0000000f061b7220 */ /* 0x000fe20000410000 */
[----:B------:R-:W-:Y:S01]  /*7650*/  F2FP.F16.E4M3.UNPACK_B R25, R25.H1 ;  /* 0x00000019ff19723e */ /* 0x000fe200030006ff */
[C---:B------:R-:W-:Y:S01]  /*7660*/  FFMA.FTZ R6, R9.reuse, R15, -R24 ;  /* 0x0000000f09067223 */ /* 0x040fe20000010818 */
[----:B------:R-:W-:Y:S01]  /*7670*/  F2FP.F16.E4M3.UNPACK_B R37, R37.H1 ;  /* 0x00000025ff25723e */ /* 0x000fe200030006ff */
[----:B------:R-:W-:Y:S01]  /*7680*/  FFMA.FTZ R9, R9, R40, R27 ;  /* 0x0000002809097223 */ /* 0x000fe2000001001b */
[----:B------:R-:W-:Y:S01]  /*7690*/  F2FP.F16.E4M3.UNPACK_B R31, R31.H1 ;  /* 0x0000001fff1f723e */ /* 0x000fe200030006ff */
[----:B------:R-:W-:-:S02]  /*76a0*/  HADD2.F32 R24, -RZ, R12.H1_H1 ;  /* 0x3000000cff187230 */ /* 0x000fc40000004100 */
[-C--:B------:R-:W-:Y:S01]  /*76b0*/  FMUL.FTZ R43, R11, R39.reuse ;  /* 0x000000270b2b7220 */ /* 0x080fe20000410000 */
[----:B------:R-:W-:Y:S01]  /*76c0*/  HADD2.F32 R40, -RZ, R37.H0_H0 ;  /* 0x20000025ff287230 */ /* 0x000fe20000004100 */
[----:B------:R-:W-:Y:S01]  /*76d0*/  LOP3.LUT R41, R41, 0xff000000, R7, 0xf8, !PT ;  /* 0xff00000029297812 */ /* 0x000fe200078ef807 */
[----:B------:R-:W-:Y:S02]  /*76e0*/  HADD2.F32 R12, -RZ, R25.H0_H0 ;  /* 0x20000019ff0c7230 */ /* 0x000fe40000004100 */
[-C--:B------:R-:W-:Y:S01]  /*76f0*/  FMUL.FTZ R42, R11, R24.reuse ;  /* 0x000000180b2a7220 */ /* 0x080fe20000410000 */
[----:B------:R-:W-:Y:S02]  /*7700*/  HADD2.F32 R27, -RZ, R31.H0_H0 ;  /* 0x2000001fff1b7230 */ /* 0x000fe40000004100 */
[----:B------:R-:W-:Y:S01]  /*7710*/  FFMA.FTZ R11, R10, R24, -R43 ;  /* 0x000000180a0b7223 */ /* 0x000fe2000001082b */
[----:B------:R-:W-:Y:S02]  /*7720*/  HADD2.F32 R15, -RZ, R28.H0_H0 ;  /* 0x2000001cff0f7230 */ /* 0x000fe40000004100 */
[----:B------:R-:W-:Y:S01]  /*7730*/  FMUL.FTZ R44, R12, R40 ;  /* 0x000000280c2c7220 */ /* 0x000fe20000410000 */
[----:B------:R-:W-:Y:S01]  /*7740*/  FFMA.FTZ R10, R10, R39, R42 ;  /* 0x000000270a0a7223 */ /* 0x000fe2000001002a */
[----:B------:R-:W-:Y:S01]  /*7750*/  FMUL.FTZ R45, R12, R27 ;  /* 0x0000001b0c2d7220 */ /* 0x000fe20000410000 */
[----:B------:R-:W-:Y:S01]  /*7760*/  F2FP.F16.E4M3.UNPACK_B R42, R41 ;  /* 0x00000029ff2a723e */ /* 0x000fe200020006ff */
[----:B------:R-:W-:Y:S01]  /*7770*/  FFMA.FTZ R12, R15, R27, -R44 ;  /* 0x0000001b0f0c7223 */ /* 0x000fe2000001082c */
[----:B------:R-:W-:-:S02]  /*7780*/  HADD2.F32 R25, -RZ, R25.H1_H1 ;  /* 0x30000019ff197230 */ /* 0x000fc40000004100 */
[----:B------:R-:W-:Y:S01]  /*7790*/  FFMA.FTZ R15, R15, R40, R45 ;  /* 0x000000280f0f7223 */ /* 0x000fe2000001002d */
[----:B------:R-:W-:Y:S01]  /*77a0*/  HADD2.F32 R40, -RZ, R37.H1_H1 ;  /* 0x30000025ff287230 */ /* 0x000fe20000004100 */
[----:B------:R-:W-:Y:S01]  /*77b0*/  F2FP.F16.E4M3.UNPACK_B R37, R34 ;  /* 0x00000022ff25723e */ /* 0x000fe200020006ff */
[----:B------:R-:W-:Y:S01]  /*77c0*/  HADD2.F32 R31, -RZ, R31.H1_H1 ;  /* 0x3000001fff1f7230 */ /* 0x000fe20000004100 */
[----:B------:R-:W-:Y:S01]  /*77d0*/  F2FP.F16.E4M3.UNPACK_B R41, R41.H1 ;  /* 0x00000029ff29723e */ /* 0x000fe200030006ff */
[----:B------:R-:W-:Y:S02]  /*77e0*/  HADD2.F32 R28, -RZ, R28.H1_H1 ;  /* 0x3000001cff1c7230 */ /* 0x000fe40000004100 */
[C---:B------:R-:W-:Y:S01]  /*77f0*/  FMUL.FTZ R45, R25.reuse, R40 ;  /* 0x00000028192d7220 */ /* 0x040fe20000410000 */
[----:B------:R-:W-:Y:S02]  /*7800*/  HADD2.F32 R43, -RZ, R42.H0_H0 ;  /* 0x2000002aff2b7230 */ /* 0x000fe40000004100 */
[----:B------:R-:W-:Y:S01]  /*7810*/  FMUL.FTZ R47, R25, R31 ;  /* 0x0000001f192f7220 */ /* 0x000fe20000410000 */
[----:B------:R-:W-:-:S02]  /*7820*/  HADD2.F32 R27, -RZ, R33.H0_H0 ;  /* 0x20000021ff1b7230 */ /* 0x000fc40000004100 */
[C---:B------:R-:W-:Y:S01]  /*7830*/  FFMA.FTZ R25, R28.reuse, R31, -R45 ;  /* 0x0000001f1c197223 */ /* 0x040fe2000001082d */
[--C-:B------:R-:W-:Y:S02]  /*7840*/  HADD2.F32 R39, -RZ, R37.reuse.H0_H0 ;  /* 0x20000025ff277230 */ /* 0x100fe40000004100 */
[----:B------:R-:W-:Y:S01]  /*7850*/  FFMA.FTZ R28, R28, R40, R47 ;  /* 0x000000281c1c7223 */ /* 0x000fe2000001002f */
[----:B------:R-:W-:Y:S02]  /*7860*/  HADD2.F32 R24, -RZ, R30.H0_H0 ;  /* 0x2000001eff187230 */ /* 0x000fe40000004100 */
[C---:B------:R-:W-:Y:S01]  /*7870*/  FMUL.FTZ R49, R27.reuse, R43 ;  /* 0x0000002b1b317220 */ /* 0x040fe20000410000 */
[----:B------:R-:W-:Y:S02]  /*7880*/  HADD2.F32 R40, -RZ, R37.H1_H1 ;  /* 0x30000025ff287230 */ /* 0x000fe40000004100 */
[-C--:B------:R-:W-:Y:S01]  /*7890*/  FMUL.FTZ R44, R27, R39.reuse ;  /* 0x000000271b2c7220 */ /* 0x080fe20000410000 */
[----:B------:R-:W-:Y:S01]  /*78a0*/  F2FP.F16.E4M3.UNPACK_B R37, R34.H1 ;  /* 0x00000022ff25723e */ /* 0x000fe200030006ff */
[----:B------:R-:W-:Y:S01]  /*78b0*/  FFMA.FTZ R27, R24, R39, -R49 ;  /* 0x00000027181b7223 */ /* 0x000fe20000010831 */
[----:B------:R-:W-:-:S02]  /*78c0*/  HADD2.F32 R42, -RZ, R42.H1_H1 ;  /* 0x3000002aff2a7230 */ /* 0x000fc40000004100 */
[----:B------:R-:W-:Y:S01]  /*78d0*/  FFMA.FTZ R24, R24, R43, R44 ;  /* 0x0000002b18187223 */ /* 0x000fe2000001002c */
[----:B------:R-:W-:Y:S01]  /*78e0*/  HADD2.F32 R33, -RZ, R33.H1_H1 ;  /* 0x30000021ff217230 */ /* 0x000fe20000004100 */
[-C--:B------:R-:W-:Y:S01]  /*78f0*/  F2FP.F16.E4M3.UNPACK_B R7, R26.reuse ;  /* 0x0000001aff07723e */ /* 0x080fe200020006ff */
[----:B------:R-:W-:Y:S01]  /*7900*/  HADD2.F32 R31, -RZ, R30.H1_H1 ;  /* 0x3000001eff1f7230 */ /* 0x000fe20000004100 */
[----:B------:R-:W-:Y:S01]  /*7910*/  F2FP.F16.E4M3.UNPACK_B R26, R26.H1 ;  /* 0x0000001aff1a723e */ /* 0x000fe200030006ff */
[----:B------:R-:W-:Y:S02]  /*7920*/  HADD2.F32 R43, -RZ, R41.H0_H0 ;  /* 0x20000029ff2b7230 */ /* 0x000fe40000004100 */
[C---:B------:R-:W-:Y:S01]  /*7930*/  FMUL.FTZ R44, R33.reuse, R42 ;  /* 0x0000002a212c7220 */ /* 0x040fe20000410000 */
[----:B------:R-:W-:Y:S02]  /*7940*/  HADD2.F32 R30, -RZ, R38.H0_H0 ;  /* 0x20000026ff1e7230 */ /* 0x000fe40000004100 */
[----:B------:R-:W-:Y:S01]  /*7950*/  FMUL.FTZ R33, R33, R40 ;  /* 0x0000002821217220 */ /* 0x000fe20000410000 */
[----:B------:R-:W-:Y:S01]  /*7960*/  HADD2.F32 R39, -RZ, R37.H0_H0 ;  /* 0x20000025ff277230 */ /* 0x000fe20000004100 */
[----:B------:R-:W-:Y:S01]  /*7970*/  F2FP.F16.E4M3.UNPACK_B R5, R14 ;  /* 0x0000000eff05723e */ /* 0x000fe200020006ff */
[----:B------:R-:W-:-:S02]  /*7980*/  HADD2.F32 R34, -RZ, R36.H0_H0 ;  /* 0x20000024ff227230 */ /* 0x000fc40000004100 */
[C---:B------:R-:W-:Y:S01]  /*7990*/  FMUL.FTZ R45, R30.reuse, R43 ;  /* 0x0000002b1e2d7220 */ /* 0x040fe20000410000 */
[----:B------:R-:W-:Y:S02]  /*79a0*/  HADD2.F32 R38, -RZ, R38.H1_H1 ;  /* 0x30000026ff267230 */ /* 0x000fe40000004100 */
[-C--:B------:R-:W-:Y:S01]  /*79b0*/  FMUL.FTZ R46, R30, R39.reuse ;  /* 0x000000271e2e7220 */ /* 0x080fe20000410000 */
[C---:B------:R-:W-:Y:S01]  /*79c0*/  FFMA.FTZ R30, R31.reuse, R40, -R44 ;  /* 0x000000281f1e7223 */ /* 0x040fe2000001082c */
[----:B------:R-:W-:Y:S01]  /*79d0*/  FFMA.FTZ R31, R31, R42, R33 ;  /* 0x0000002a1f1f7223 */ /* 0x000fe20000010021 */
[C---:B------:R-:W-:Y:S01]  /*79e0*/  FFMA.FTZ R33, R34.reuse, R39, -R45 ;  /* 0x0000002722217223 */ /* 0x040fe2000001082d */
[----:B------:R-:W-:Y:S01]  /*79f0*/  FFMA.FTZ R34, R34, R43, R46 ;  /* 0x0000002b22227223 */ /* 0x000fe2000001002e */
[----:B------:R-:W-:Y:S01]  /*7a00*/  F2FP.F16.E4M3.UNPACK_B R43, R20.H1 ;  /* 0x00000014ff2b723e */ /* 0x000fe200030006ff */
[----:B------:R-:W-:Y:S01]  /*7a10*/  HADD2.F32 R45, -RZ, R41.H1_H1 ;  /* 0x30000029ff2d7230 */ /* 0x000fe20000004100 */
[----:B------:R-:W-:Y:S01]  /*7a20*/  F2FP.F16.E4M3.UNPACK_B R40, R8.H1 ;  /* 0x00000008ff28723e */ /* 0x000fe200030006ff */
[----:B------:R-:W-:Y:S01]  /*7a30*/  HADD2.F32 R42, -RZ, R37.H1_H1 ;  /* 0x30000025ff2a7230 */ /* 0x000fe20000004100 */
[----:B------:R-:W-:Y:S01]  /*7a40*/  F2FP.F16.E4M3.UNPACK_B R14, R14.H1 ;  /* 0x0000000eff0e723e */ /* 0x000fe200030006ff */
[----:B------:R-:W-:-:S02]  /*7a50*/  HADD2.F32 R37, -RZ, R36.H1_H1 ;  /* 0x30000024ff257230 */ /* 0x000fc40000004100 */
[C---:B------:R-:W-:Y:S01]  /*7a60*/  FMUL.FTZ R46, R38.reuse, R45 ;  /* 0x0000002d262e7220 */ /* 0x040fe20000410000 */
[----:B------:R-:W-:Y:S02]  /*7a70*/  HADD2.F32 R44, -RZ, R43.H0_H0 ;  /* 0x2000002bff2c7230 */ /* 0x000fe40000004100 */
[----:B------:R-:W-:Y:S01]  /*7a80*/  FMUL.FTZ R48, R38, R42 ;  /* 0x0000002a26307220 */ /* 0x000fe20000410000 */
[----:B------:R-:W-:Y:S01]  /*7a90*/  HADD2.F32 R36, -RZ, R35.H0_H0 ;  /* 0x20000023ff247230 */ /* 0x000fe20000004100 */
[----:B------:R-:W-:Y:S01]  /*7aa0*/  F2FP.SATFINITE.E4M3.F32.PACK_AB_MERGE_C R15, R28, R15, RZ ;  /* 0x0000000f1c0f723e */ /* 0x000fe200048070ff */
[----:B------:R-:W-:Y:S02]  /*7ab0*/  HADD2.F32 R41, -RZ, R40.H0_H0 ;  /* 0x20000028ff297230 */ /* 0x000fe40000004100 */
[----:B------:R-:W-:Y:S02]  /*7ac0*/  HADD2.F32 R39, -RZ, R29.H0_H0 ;  /* 0x2000001dff277230 */ /* 0x000fe40000004100 */
[----:B------:R-:W-:Y:S01]  /*7ad0*/  FMUL.FTZ R38, R36, R44 ;  /* 0x0000002c24267220 */ /* 0x000fe20000410000 */
[----:B------:R-:W-:-:S02]  /*7ae0*/  HADD2.F32 R35, -RZ, R35.H1_H1 ;  /* 0x30000023ff237230 */ /* 0x000fc40000004100 */
[-C--:B------:R-:W-:Y:S01]  /*7af0*/  FMUL.FTZ R47, R36, R41.reuse ;  /* 0x00000029242f7220 */ /* 0x080fe20000410000 */
[----:B------:R-:W-:Y:S01]  /*7b00*/  FFMA.FTZ R36, R37, R42, -R46 ;  /* 0x0000002a25247223 */ /* 0x000fe2000001082e */
[----:B------:R-:W-:Y:S02]  /*7b10*/  HADD2.F32 R42, -RZ, R43.H1_H1 ;  /* 0x3000002bff2a7230 */ /* 0x000fe40000004100 */
[C---:B------:R-:W-:Y:S01]  /*7b20*/  FFMA.FTZ R38, R39.reuse, R41, -R38 ;  /* 0x0000002927267223 */ /* 0x040fe20000010826 */
[----:B------:R-:W-:Y:S02]  /*7b30*/  HADD2.F32 R40, -RZ, R40.H1_H1 ;  /* 0x30000028ff287230 */ /* 0x000fe40000004100 */
[----:B------:R-:W-:Y:S01]  /*7b40*/  FFMA.FTZ R47, R39, R44, R47 ;  /* 0x0000002c272f7223 */ /* 0x000fe2000001002f */
[----:B------:R-:W-:Y:S01]  /*7b50*/  F2FP.F16.E4M3.UNPACK_B R41, R20 ;  /* 0x00000014ff29723e */ /* 0x000fe200020006ff */
[----:B------:R-:W-:Y:S01]  /*7b60*/  HADD2.F32 R29, -RZ, R29.H1_H1 ;  /* 0x3000001dff1d7230 */ /* 0x000fe20000004100 */
[----:B------:R-:W-:Y:S01]  /*7b70*/  F2FP.F16.E4M3.UNPACK_B R39, R8 ;  /* 0x00000008ff27723e */ /* 0x000fe200020006ff */
[C---:B------:R-:W-:Y:S01]  /*7b80*/  FMUL.FTZ R8, R35.reuse, R42 ;  /* 0x0000002a23087220 */ /* 0x040fe20000410000 */
[----:B------:R-:W-:Y:S01]  /*7b90*/  FMUL.FTZ R43, R35, R40 ;  /* 0x00000028232b7220 */ /* 0x000fe20000410000 */
[----:B------:R-:W-:Y:S01]  /*7ba0*/  FFMA.FTZ R37, R37, R45, R48 ;  /* 0x0000002d25257223 */ /* 0x000fe20000010030 */
[----:B------:R-:W-:-:S02]  /*7bb0*/  HADD2.F32 R35, -RZ, R41.H0_H0 ;  /* 0x20000029ff237230 */ /* 0x000fc40000004100 */
[C---:B------:R-:W-:Y:S01]  /*7bc0*/  FFMA.FTZ R45, R29.reuse, R40, -R8 ;  /* 0x000000281d2d7223 */ /* 0x040fe20000010808 */
[----:B------:R-:W-:Y:S02]  /*7bd0*/  HADD2.F32 R20, -RZ, R21.H0_H0 ;  /* 0x20000015ff147230 */ /* 0x000fe40000004100 */
[----:B------:R-:W-:Y:S01]  /*7be0*/  FFMA.FTZ R44, R29, R42, R43 ;  /* 0x0000002a1d2c7223 */ /* 0x000fe2000001002b */
[----:B------:R-:W-:Y:S01]  /*7bf0*/  HADD2.F32 R29, -RZ, R39.H0_H0 ;  /* 0x20000027ff1d7230 */ /* 0x000fe20000004100 */
[----:B------:R-:W-:Y:S01]  /*7c00*/  F2FP.SATFINITE.E4M3.F32.PACK_AB_MERGE_C R34, R37, R34, RZ ;  /* 0x000000222522723e */ /* 0x000fe200048070ff */
[----:B------:R-:W-:Y:S02]  /*7c10*/  HADD2.F32 R8, -RZ, R13.H0_H0 ;  /* 0x2000000dff087230 */ /* 0x000fe40000004100 */
[C---:B------:R-:W-:Y:S01]  /*7c20*/  FMUL.FTZ R43, R20.reuse, R35 ;  /* 0x00000023142b7220 */ /* 0x040fe20000410000 */
[----:B------:R-:W-:Y:S02]  /*7c30*/  HADD2.F32 R40, -RZ, R41.H1_H1 ;  /* 0x30000029ff287230 */ /* 0x000fe40000004100 */
[----:B------:R-:W-:Y:S01]  /*7c40*/  FMUL.FTZ R41, R20, R29 ;  /* 0x0000001d14297220 */ /* 0x000fe20000410000 */
[----:B------:R-:W-:-:S02]  /*7c50*/  HADD2.F32 R21, -RZ, R21.H1_H1 ;  /* 0x30000015ff157230 */ /* 0x000fc40000004100 */
[C---:B------:R-:W-:Y:S01]  /*7c60*/  FFMA.FTZ R43, R8.reuse, R29, -R43 ;  /* 0x0000001d082b7223 */ /* 0x040fe2000001082b */
[----:B------:R-:W-:Y:S01]  /*7c70*/  HADD2.F32 R20, -RZ, R39.H1_H1 ;  /* 0x30000027ff147230 */ /* 0x000fe20000004100 */
[----:B------:R-:W-:Y:S01]  /*7c80*/  F2FP.F16.E4M3.UNPACK_B R29, R4.H1 ;  /* 0x00000004ff1d723e */ /* 0x000fe200030006ff */
[----:B------:R-:W-:Y:S02]  /*7c90*/  HADD2.F32 R13, -RZ, R13.H1_H1 ;  /* 0x3000000dff0d7230 */ /* 0x000fe40000004100 */
[C---:B------:R-:W-:Y:S01]  /*7ca0*/  FMUL.FTZ R42, R21.reuse, R40 ;  /* 0x00000028152a7220 */ /* 0x040fe20000410000 */
[----:B------:R-:W-:Y:S01]  /*7cb0*/  FFMA.FTZ R41, R8, R35, R41 ;  /* 0x0000002308297223 */ /* 0x000fe20000010029 */
[-C--:B------:R-:W-:Y:S01]  /*7cc0*/  F2FP.F16.E4M3.UNPACK_B R8, R3.reuse.H1 ;  /* 0x00000003ff08723e */ /* 0x080fe200030006ff */
[-C--:B------:R-:W-:Y:S01]  /*7cd0*/  FMUL.FTZ R21, R21, R20.reuse ;  /* 0x0000001415157220 */ /* 0x080fe20000410000 */
[----:B------:R-:W-:Y:S01]  /*7ce0*/  FFMA.FTZ R42, R13, R20, -R42 ;  /* 0x000000140d2a7223 */ /* 0x000fe2000001082a */
[----:B------:R-:W-:Y:S01]  /*7cf0*/  HADD2.F32 R35, -RZ, R29.H0_H0 ;  /* 0x2000001dff237230 */ /* 0x000fe20000004100 */
[----:B------:R-:W-:Y:S01]  /*7d00*/  F2FP.F16.E4M3.UNPACK_B R3, R3 ;  /* 0x00000003ff03723e */ /* 0x000fe200020006ff */
[----:B------:R-:W-:-:S02]  /*7d10*/  HADD2.F32 R20, -RZ, R26.H0_H0 ;  /* 0x2000001aff147230 */ /* 0x000fc40000004100 */
[----:B------:R-:W-:Y:S01]  /*7d20*/  FFMA.FTZ R40, R13, R40, R21 ;  /* 0x000000280d287223 */ /* 0x000fe20000010015 */
[--C-:B------:R-:W-:Y:S01]  /*7d30*/  HADD2.F32 R13, -RZ, R8.reuse.H0_H0 ;  /* 0x20000008ff0d7230 */ /* 0x100fe20000004100 */
[----:B------:R-:W-:Y:S01]  /*7d40*/  F2FP.SATFINITE.E4M3.F32.PACK_AB_MERGE_C R9, R10, R9, R15 ;  /* 0x000000090a09723e */ /* 0x000fe2000480700f */
[----:B------:R-:W-:Y:S02]  /*7d50*/  HADD2.F32 R21, -RZ, R8.H1_H1 ;  /* 0x30000008ff157230 */ /* 0x000fe40000004100 */
[C---:B------:R-:W-:Y:S01]  /*7d60*/  FMUL.FTZ R39, R20.reuse, R35 ;  /* 0x0000002314277220 */ /* 0x040fe20000410000 */
[----:B------:R-:W-:Y:S02]  /*7d70*/  HADD2.F32 R8, -RZ, R14.H0_H0 ;  /* 0x2000000eff087230 */ /* 0x000fe40000004100 */
[----:B------:R-:W-:Y:S01]  /*7d80*/  FMUL.FTZ R49, R20, R13 ;  /* 0x0000000d14317220 */ /* 0x000fe20000410000 */
[----:B------:R-:W-:Y:S02]  /*7d90*/  HADD2.F32 R29, -RZ, R29.H1_H1 ;  /* 0x3000001dff1d7230 */ /* 0x000fe40000004100 */
[----:B------:R-:W-:-:S02]  /*7da0*/  HADD2.F32 R26, -RZ, R26.H1_H1 ;  /* 0x3000001aff1a7230 */ /* 0x000fc40000004100 */
[C---:B------:R-:W-:Y:S01]  /*7db0*/  FFMA.FTZ R39, R8.reuse, R13, -R39 ;  /* 0x0000000d08277223 */ /* 0x040fe20000010827 */
[----:B------:R-:W-:Y:S01]  /*7dc0*/  HADD2.F32 R14, -RZ, R14.H1_H1 ;  /* 0x3000000eff0e7230 */ /* 0x000fe20000004100 */
[----:B------:R-:W-:Y:S01]  /*7dd0*/  F2FP.F16.E4M3.UNPACK_B R13, R4 ;  /* 0x00000004ff0d723e */ /* 0x000fe200020006ff */
[----:B------:R-:W-:Y:S01]  /*7de0*/  FFMA.FTZ R49, R8, R35, R49 ;  /* 0x0000002308317223 */ /* 0x000fe20000010031 */
[C---:B------:R-:W-:Y:S01]  /*7df0*/  FMUL.FTZ R51, R26.reuse, R29 ;  /* 0x0000001d1a337220 */ /* 0x040fe20000410000 */
[----:B------:R-:W-:Y:S01]  /*7e00*/  FMUL.FTZ R26, R26, R21 ;  /* 0x000000151a1a7220 */ /* 0x000fe20000410000 */
[----:B------:R-:W-:Y:S02]  /*7e10*/  HADD2.F32 R8, -RZ, R3.H0_H0 ;  /* 0x20000003ff087230 */ /* 0x000fe40000004100 */
[----:B------:R-:W-:Y:S02]  /*7e20*/  HADD2.F32 R20, -RZ, R13.H0_H0 ;  /* 0x2000000dff147230 */ /* 0x000fe40000004100 */
[----:B------:R-:W-:Y:S01]  /*7e30*/  FFMA.FTZ R50, R14, R29, R26 ;  /* 0x0000001d0e327223 */ /* 0x000fe2000001001a */
[----:B------:R-:W-:-:S02]  /*7e40*/  HADD2.F32 R4, -RZ, R7.H0_H0 ;  /* 0x20000007ff047230 */ /* 0x000fc40000004100 */
[----:B------:R-:W-:Y:S01]  /*7e50*/  FFMA.FTZ R48, R14, R21, -R51 ;  /* 0x000000150e307223 */ /* 0x000fe20000010833 */
[----:B------:R-:W-:Y:S02]  /*7e60*/  HADD2.F32 R26, -RZ, R13.H1_H1 ;  /* 0x3000000dff1a7230 */ /* 0x000fe40000004100 */
[----:B------:R-:W-:Y:S02]  /*7e70*/  HADD2.F32 R7, -RZ, R7.H1_H1 ;  /* 0x30000007ff077230 */ /* 0x000fe40000004100 */
[C---:B------:R-:W-:Y:S01]  /*7e80*/  FMUL.FTZ R46, R4.reuse, R20 ;  /* 0x00000014042e7220 */ /* 0x040fe20000410000 */
[----:B------:R-:W-:Y:S02]  /*7e90*/  HADD2.F32 R14, -RZ, R3.H1_H1 ;  /* 0x30000003ff0e7230 */ /* 0x000fe40000004100 */
[----:B------:R-:W-:Y:S01]  /*7ea0*/  FMUL.FTZ R13, R4, R8 ;  /* 0x00000008040d7220 */ /* 0x000fe20000410000 */
[--C-:B------:R-:W-:Y:S02]  /*7eb0*/  HADD2.F32 R3, -RZ, R5.reuse.H0_H0 ;  /* 0x20000005ff037230 */ /* 0x100fe40000004100 */
[----:B------:R-:W-:Y:S01]  /*7ec0*/  FMUL.FTZ R4, R7, R26 ;  /* 0x0000001a07047220 */ /* 0x000fe20000410000 */
[----:B------:R-:W-:-:S02]  /*7ed0*/  HADD2.F32 R5, -RZ, R5.H1_H1 ;  /* 0x30000005ff057230 */ /* 0x000fc40000004100 */
[----:B------:R-:W-:Y:S01]  /*7ee0*/  FMUL.FTZ R7, R7, R14 ;  /* 0x0000000e07077220 */ /* 0x000fe20000410000 */
[----:B------:R-:W-:Y:S01]  /*7ef0*/  F2FP.SATFINITE.E4M3.F32.PACK_AB_MERGE_C R39, R48, R39, RZ ;  /* 0x000000273027723e */ /* 0x000fe200048070ff */
[C---:B------:R-:W-:Y:S01]  /*7f00*/  FFMA.FTZ R46, R3.reuse, R8, -R46 ;  /* 0x00000008032e7223 */ /* 0x040fe2000001082e */
[----:B------:R-:W-:Y:S01]  /*7f10*/  FFMA.FTZ R13, R3, R20, R13 ;  /* 0x00000014030d7223 */ /* 0x000fe2000001000d */
[C---:B------:R-:W-:Y:S01]  /*7f20*/  FFMA.FTZ R3, R5.reuse, R14, -R4 ;  /* 0x0000000e05037223 */ /* 0x040fe20000010804 */
[----:B------:R-:W-:Y:S01]  /*7f30*/  FFMA.FTZ R26, R5, R26, R7 ;  /* 0x0000001a051a7223 */ /* 0x000fe20000010007 */
[----:B------:R-:W-:Y:S02]  /*7f40*/  F2FP.SATFINITE.E4M3.F32.PACK_AB_MERGE_C R5, R25, R12, RZ ;  /* 0x0000000c1905723e */ /* 0x000fe400048070ff */
[----:B------:R-:W-:Y:S02]  /*7f50*/  F2FP.SATFINITE.E4M3.F32.PACK_AB_MERGE_C R7, R36, R33, RZ ;  /* 0x000000212407723e */ /* 0x000fe400048070ff */
[----:B------:R-:W-:-:S02]  /*7f60*/  F2FP.SATFINITE.E4M3.F32.PACK_AB_MERGE_C R4, R45, R38, RZ ;  /* 0x000000262d04723e */ /* 0x000fc400048070ff */
[----:B------:R-:W-:Y:S02]  /*7f70*/  F2FP.SATFINITE.E4M3.F32.PACK_AB_MERGE_C R8, R44, R47, RZ ;  /* 0x0000002f2c08723e */ /* 0x000fe400048070ff */
[----:B------:R-:W-:Y:S02]  /*7f80*/  F2FP.SATFINITE.E4M3.F32.PACK_AB_MERGE_C R49, R50, R49, RZ ;  /* 0x000000313231723e */ /* 0x000fe400048070ff */
[----:B------:R-:W-:Y:S02]  /*7f90*/  F2FP.SATFINITE.E4M3.F32.PACK_AB_MERGE_C R5, R11, R6, R5 ;  /* 0x000000060b05723e */ /* 0x000fe40004807005 */
[----:B------:R-:W-:Y:S02]  /*7fa0*/  F2FP.SATFINITE.E4M3.F32.PACK_AB_MERGE_C R7, R30, R27, R7 ;  /* 0x0000001b1e07723e */ /* 0x000fe40004807007 */
[----:B------:R-:W-:Y:S02]  /*7fb0*/  F2FP.SATFINITE.E4M3.F32.PACK_AB_MERGE_C R4, R42, R43, R4 ;  /* 0x0000002b2a04723e */ /* 0x000fe40004807004 */
[----:B------:R-:W-:-:S02]  /*7fc0*/  F2FP.SATFINITE.E4M3.F32.PACK_AB_MERGE_C R6, R3, R46, R39 ;  /* 0x0000002e0306723e */ /* 0x000fc40004807027 */
[----:B------:R-:W-:Y:S02]  /*7fd0*/  F2FP.SATFINITE.E4M3.F32.PACK_AB_MERGE_C R11, R31, R24, R34 ;  /* 0x000000181f0b723e */ /* 0x000fe40004807022 */
[----:B------:R-:W-:Y:S01]  /*7fe0*/  F2FP.SATFINITE.E4M3.F32.PACK_AB_MERGE_C R8, R40, R41, R8 ;  /* 0x000000292808723e */ /* 0x000fe20004807008 */
[----:B------:R0:W-:Y:S01]  /*7ff0*/  STS.128 [R52+0xb000], R4 ;  /* 0x00b0000434007388 */ /* 0x0001e20000000c00 */
[----:B------:R-:W-:-:S05]  /*8000*/  F2FP.SATFINITE.E4M3.F32.PACK_AB_MERGE_C R10, R26, R13, R49 ;  /* 0x0000000d1a0a723e */ /* 0x000fca0004807031 */
[----:B------:R0:W-:Y:S02]  /*8010*/  STS.128 [R0+0xb000], R8 ;  /* 0x00b0000800007388 */ /* 0x0001e40000000c00 */
.L_x_374:
[----:B------:R-:W-:Y:S05]  /*8020*/  BSYNC B0 ;  /* 0x0000000000007941 */ /* 0x000fea0003800000 */
.L_x_367:
[----:B------:R-:W-:Y:S01]  /*8030*/  @!PT LDS RZ, [RZ] ;  /* 0x00000000fffff984 */ /* 0x000fe20000000800 */
[----:B------:R-:W-:Y:S01]  /*8040*/  @!PT LDS RZ, [RZ] ;  /* 0x00000000fffff984 */ /* 0x000fe20000000800 */
[----:B------:R-:W-:Y:S01]  /*8050*/  @!PT LDS RZ, [RZ] ;  /* 0x00000000fffff984 */ /* 0x000fe20000000800 */
[----:B------:R-:W-:Y:S01]  /*8060*/  @!PT LDS RZ, [RZ] ;  /* 0x00000000fffff984 */ /* 0x000fe20000000800 */
[----:B------:R1:W-:Y:S06]  /*8070*/  MEMBAR.ALL.CTA ;  /* 0x0000000000007992 */ /* 0x0003ec0000008000 */
[----:B-1----:R-:W1:Y:S01]  /*8080*/  FENCE.VIEW.ASYNC.S ;  /* 0x00000000000073c6 */ /* 0x002e620000000000 */
[----:B------:R-:W-:Y:S05]  /*8090*/  WARPSYNC.ALL ;  /* 0x0000000000007948 */ /* 0x000fea0003800000 */
[----:B-1----:R-:W-:Y:S06]  /*80a0*/  BAR.SYNC.DEFER_BLOCKING 0xd, 0x180 ;  /* 0x0346000000007b1d */ /* 0x002fec0000010000 */
.L_x_364:
[----:B0--3--:R-:W3:Y:S02]  /*80b0*/  LDL R0, [R1+0x8] ;  /* 0x0000080001007983 */ /* 0x009ee40000100800 */
[----:B---3--:R-:W-:-:S13]  /*80c0*/  ISETP.NE.AND P0, PT, R0, 0x3, PT ;  /* 0x000000030000780c */ /* 0x008fda0003f05270 */
[----:B------:R-:W-:Y:S05]  /*80d0*/  @!P0 BRA `(.L_x_382) ;  /* 0x0000000000048947 */ /* 0x000fea0003800000 */
[----:B------:R-:W-:Y:S01]  /*80e0*/  BPT.TRAP 0x1 ;  /* 0x000000040000795c */ /* 0x000fe20000300000 */
.L_x_382:
[----:B------:R-:W3:Y:S04]  /*80f0*/  LDL R0, [R1+0x4] ;  /* 0x0000040001007983 */ /* 0x000ee80000100800 */
[----:B-1--4-:R-:W4:Y:S01]  /*8100*/  LDL R3, [R1+0xc] ;  /* 0x00000c0001037983 */ /* 0x012f220000100800 */
[----:B---3--:R-:W-:Y:S01]  /*8110*/  IMAD R0, R0, 0x8, R16 ;  /* 0x0000000800007824 */ /* 0x008fe200078e0210 */
[----:B----45:R-:W-:-:S04]  /*8120*/  SHF.L.U32 R7, R3, 0x1f, RZ ;  /* 0x0000001f03077819 */ /* 0x030fc800000006ff */
[----:B------:R0:W1:Y:S01]  /*8130*/  SYNCS.PHASECHK.TRANS64.TRYWAIT P1, [R0+URZ+0x13230], R7 ;  /* 0x01323007000075a7 */ /* 0x000062000802017f */
[----:B------:R-:W-:Y:S05]  /*8140*/  @!P0 BRA `(.L_x_383) ;  /* 0x0000000000048947 */ /* 0x000fea0003800000 */
[----:B------:R-:W-:Y:S01]  /*8150*/  BPT.TRAP 0x1 ;  /* 0x000000040000795c */ /* 0x000fe20000300000 */
.L_x_383:
[----:B------:R-:W-:Y:S01]  /*8160*/  VIADD R3, R16, 0xe000 ;  /* 0x0000e00010037836 */ /* 0x000fe20000000000 */
[----:B------:R-:W-:Y:S01]  /*8170*/  LOP3.LUT R4, R32, 0x10000, RZ, 0xfc, !PT ;  /* 0x0001000020047812 */ /* 0x000fe200078efcff */
[----:B------:R-:W-:-:S03]  /*8180*/  IMAD.MOV.U32 R5, RZ, RZ, -0x7fffffe0 ;  /* 0x80000020ff057424 */ /* 0x000fc600078e00ff */
[----:B------:R-:W-:-:S04]  /*8190*/  SHF.R.U32.HI R3, RZ, 0x4, R3 ;  /* 0x00000004ff037819 */ /* 0x000fc80000011603 */
[----:B------:R-:W-:-:S04]  /*81a0*/  LOP3.LUT R3, R3, 0x3fff, RZ, 0xc0, !PT ;  /* 0x00003fff03037812 */ /* 0x000fc800078ec0ff */
[----:B------:R-:W-:-:S05]  /*81b0*/  LOP3.LUT R3, R3, 0x10000, RZ, 0xfc, !PT ;  /* 0x0001000003037812 */ /* 0x000fca00078efcff */
[----:B------:R3:W-:Y:S01]  /*81c0*/  STL [R1+0x24], R3 ;  /* 0x0000240301007387 */ /* 0x0007e20000100800 */
[----:B-1----:R-:W-:Y:S05]  /*81d0*/  @P1 BRA `(.L_x_384) ;  /* 0x0000000000081947 */ /* 0x002fea0003800000 */
[----:B------:R-:W1:Y:S02]  /*81e0*/  SYNCS.PHASECHK.TRANS64.TRYWAIT P1, [R0+URZ+0x13230], R7 ;  /* 0x01323007000075a7 */ /* 0x000e64000802017f */
[----:B-1----:R-:W-:Y:S05]  /*81f0*/  @!P1 BRA `(.L_x_385) ;  /* 0x000000fc00509947 */ /* 0x002fea0003800000 */
.L_x_384:
[----:B---3--:R-:W3:Y:S04]  /*8200*/  LDL R3, [R1+0x24] ;  /* 0x0000240001037983 */ /* 0x008ee80000100800 */
[----:B------:R-:W3:Y:S01]  /*8210*/  LDL R106, [R1+0x4] ;  /* 0x00000400016a7983 */ /* 0x000ee20000100800 */
[----:B------:R-:W-:Y:S01]  /*8220*/  IMAD.MOV.U32 R9, RZ, RZ, -0x7fffffe0 ;  /* 0x80000020ff097424 */ /* 0x000fe200078e00ff */
[----:B------:R-:W-:Y:S05]  /*8230*/  WARPSYNC.ALL ;  /* 0x0000000000007948 */ /* 0x000fea0003800000 */
[----:B------:R-:W-:Y:S01]  /*8240*/  R2UR UR4, R4 ;  /* 0x00000000040472ca */ /* 0x000fe200000e0000 */
[----:B------:R-:W4:Y:S01]  /*8250*/  LDL R107, [R1+0x54] ;  /* 0x00005400016b7983 */ /* 0x000f220000100800 */
[----:B------:R-:W-:-:S02]  /*8260*/  R2UR UR5, R5 ;  /* 0x00000000050572ca */ /* 0x000fc400000e0000 */
[----:B------:R-:W-:Y:S01]  /*8270*/  R2UR UR7, R9 ;  /* 0x00000000090772ca */ /* 0x000fe200000e0000 */
[----:B------:R-:W-:Y:S01]  /*8280*/  WARPGROUP.ARRIVE ;  /* 0x00000000000079c5 */ /* 0x000fe20000000000 */
[----:B01----:R-:W-:Y:S01]  /*8290*/  MOV R7, 0x80000020 ;  /* 0x8000002000077802 */ /* 0x003fe20000000f00 */
[----:B------:R-:W-:Y:S01]  /*82a0*/  IMAD.MOV.U32 R11, RZ, RZ, -0x7fffffe0 ;  /* 0x80000020ff0b7424 */ /* 0x000fe200078e00ff */
[C---:B------:R-:W-:Y:S02]  /*82b0*/  R2UR UR8, R4.reuse ;  /* 0x00000000040872ca */ /* 0x040fe400000e0000 */
[----:B------:R-:W-:Y:S02]  /*82c0*/  R2UR UR9, R5 ;  /* 0x00000000050972ca */ /* 0x000fe400000e0000 */
[----:B------:R-:W-:Y:S02]  /*82d0*/  R2UR UR11, R11 ;  /* 0x000000000b0b72ca */ /* 0x000fe400000e0000 */
[----:B------:R-:W-:-:S02]  /*82e0*/  R2UR UR12, R4 ;  /* 0x00000000040c72ca */ /* 0x000fc400000e0000 */
[C---:B------:R-:W-:Y:S01]  /*82f0*/  R2UR UR13, R5.reuse ;  /* 0x00000000050d72ca */ /* 0x040fe200000e0000 */
[----:B------:R-:W-:Y:S01]  /*8300*/  IMAD.MOV.U32 R11, RZ, RZ, -0x7fffffe0 ;  /* 0x80000020ff0b7424 */ /* 0x000fe200078e00ff */
[----:B------:R-:W-:Y:S02]  /*8310*/  R2UR UR16, R4 ;  /* 0x00000000041072ca */ /* 0x000fe400000e0000 */
[----:B------:R-:W-:Y:S02]  /*8320*/  R2UR UR17, R5 ;  /* 0x00000000051172ca */ /* 0x000fe400000e0000 */
[----:B--2---:R-:W-:Y:S01]  /*8330*/  P2R R14, PR, RZ, 0x1 ;  /* 0x00000001ff0e7803 */ /* 0x004fe20000000000 */
[----:B---3--:R-:W-:-:S05]  /*8340*/  IMAD R8, R106, 0x280, R3 ;  /* 0x000002806a087824 */ /* 0x008fca00078e0203 */
[----:B------:R-:W-:-:S13]  /*8350*/  R2UR UR6, R8 ;  /* 0x00000000080672ca */ /* 0x000fda00000e0000 */
[----:B------:R-:W-:Y:S01]  /*8360*/  QGMMA.64x32x32.F32.E4M3.E4M3 R88, gdesc[UR4], RZ, !UPT, gsb0 ;  /* 0x00600000045879f3 */ /* 0x000fe2000c0008ff */
[----:B------:R-:W-:Y:S01]  /*8370*/  VIADD R6, R8, 0x80 ;  /* 0x0000008008067836 */ /* 0x000fe20000000000 */
[----:B------:R-:W-:Y:S02]  /*8380*/  R2UR UR7, R7 ;  /* 0x00000000070772ca */ /* 0x000fe400000e0000 */
[----:B------:R-:W-:Y:S02]  /*8390*/  R2UR UR4, R4 ;  /* 0x00000000040472ca */ /* 0x000fe400000e0000 */
[----:B------:R-:W-:Y:S02]  /*83a0*/  R2UR UR6, R6 ;  /* 0x00000000060672ca */ /* 0x000fe400000e0000 */
[----:B------:R-:W-:Y:S01]  /*83b0*/  R2UR UR5, R5 ;  /* 0x00000000050572ca */ /* 0x000fe200000e0000 */
[----:B------:R-:W-:Y:S02]  /*83c0*/  WARPGROUP.DEPBAR.LE gsb0, 0x0 ;  /* 0x00008000000079c5 */ /* 0x000fe40000010000 */
[----:B------:R-:W-:-:S10]  /*83d0*/  WARPGROUP.ARRIVE ;  /* 0x00000000000079c5 */ /* 0x000fd40000000000 */
[----:B------:R-:W-:Y:S01]  /*83e0*/  QGMMA.64x32x32.F32.E4M3.E4M3 R72, gdesc[UR4], RZ, !UPT, gsb0 ;  /* 0x00600000044879f3 */ /* 0x000fe2000c0008ff */
[----:B------:R-:W-:-:S05]  /*83f0*/  VIADD R10, R8, 0x100 ;  /* 0x00000100080a7836 */ /* 0x000fca0000000000 */
[----:B------:R-:W-:Y:S01]  /*8400*/  R2UR UR10, R10 ;  /* 0x000000000a0a72ca */ /* 0x000fe200000e0000 */
[----:B------:R-:W-:Y:S02]  /*8410*/  WARPGROUP.DEPBAR.LE gsb0, 0x0 ;  /* 0x00008000000079c5 */ /* 0x000fe40000010000 */
[----:B------:R-:W-:-:S10]  /*8420*/  WARPGROUP.ARRIVE ;  /* 0x00000000000079c5 */ /* 0x000fd40000000000 */
[----:B------:R-:W-:Y:S01]  /*8430*/  QGMMA.64x32x32.F32.E4M3.E4M3 R56, gdesc[UR8], RZ, !UPT, gsb0 ;  /* 0x00600000083879f3 */ /* 0x000fe2000c0008ff */
[----:B------:R-:W-:Y:S02]  /*8440*/  VIADD R6, R8, 0x180 ;  /* 0x0000018008067836 */ /* 0x000fe40000000000 */
[----:B------:R-:W-:-:S03]  /*8450*/  IMAD.MOV.U32 R7, RZ, RZ, -0x7fffffe0 ;  /* 0x80000020ff077424 */ /* 0x000fc600078e00ff */
[----:B------:R-:W-:Y:S02]  /*8460*/  R2UR UR14, R6 ;  /* 0x00000000060e72ca */ /* 0x000fe400000e0000 */
[----:B------:R-:W-:Y:S01]  /*8470*/  R2UR UR15, R7 ;  /* 0x00000000070f72ca */ /* 0x000fe200000e0000 */
[----:B------:R-:W-:Y:S02]  /*8480*/  WARPGROUP.DEPBAR.LE gsb0, 0x0 ;  /* 0x00008000000079c5 */ /* 0x000fe40000010000 */
[----:B------:R-:W-:-:S10]  /*8490*/  WARPGROUP.ARRIVE ;  /* 0x00000000000079c5 */ /* 0x000fd40000000000 */
[----:B------:R-:W-:Y:S01]  /*84a0*/  QGMMA.64x32x32.F32.E4M3.E4M3 R40, gdesc[UR12], RZ, !UPT, gsb0 ;  /* 0x006000000c2879f3 */ /* 0x000fe2000c0008ff */
[----:B------:R-:W-:Y:S01]  /*84b0*/  VIADD R10, R8, 0x200 ;  /* 0x00000200080a7836 */ /* 0x000fe20000000000 */
[----:B------:R-:W-:-:S04]  /*84c0*/  R2UR UR19, R11 ;  /* 0x000000000b1372ca */ /* 0x000fc800000e0000 */
[----:B------:R-:W-:Y:S01]  /*84d0*/  R2UR UR18, R10 ;  /* 0x000000000a1272ca */ /* 0x000fe200000e0000 */
[----:B------:R-:W-:Y:S02]  /*84e0*/  WARPGROUP.DEPBAR.LE gsb0, 0x0 ;  /* 0x00008000000079c5 */ /* 0x000fe40000010000 */
[----:B------:R-:W-:-:S10]  /*84f0*/  WARPGROUP.ARRIVE ;  /* 0x00000000000079c5 */ /* 0x000fd40000000000 */
[----:B------:R-:W-:Y:S01]  /*8500*/  QGMMA.64x32x32.F32.E4M3.E4M3 R24, gdesc[UR16], RZ, !UPT, gsb0 ;  /* 0x00600000101879f3 */ /* 0x000fe2000c0008ff */
[----:B------:R-:W-:Y:S02]  /*8510*/  VIADD R12, R8, 0x2 ;  /* 0x00000002080c7836 */ /* 0x000fe40000000000 */
[----:B------:R-:W-:Y:S02]  /*8520*/  VIADD R6, R4, 0x2 ;  /* 0x0000000204067836 */ /* 0x000fe40000000000 */
[----:B------:R-:W-:Y:S02]  /*8530*/  IMAD.MOV.U32 R13, RZ, RZ, -0x7fffffe0 ;  /* 0x80000020ff0d7424 */ /* 0x000fe400078e00ff */
[----:B------:R-:W-:Y:S01]  /*8540*/  IMAD.MOV.U32 R7, RZ, RZ, -0x7fffffe0 ;  /* 0x80000020ff077424 */ /* 0x000fe200078e00ff */
[----:B------:R-:W-:Y:S02]  /*8550*/  R2UR UR22, R12 ;  /* 0x000000000c1672ca */ /* 0x000fe400000e0000 */
[----:B------:R-:W-:-:S02]  /*8560*/  R2UR UR23, R13 ;  /* 0x000000000d1772ca */ /* 0x000fc400000e0000 */
[----:B------:R-:W-:Y:S02]  /*8570*/  R2UR UR20, R6 ;  /* 0x00000000061472ca */ /* 0x000fe400000e0000 */
[----:B------:R-:W-:Y:S01]  /*8580*/  R2UR UR21, R7 ;  /* 0x00000000071572ca */ /* 0x000fe200000e0000 */
[----:B------:R-:W-:Y:S02]  /*8590*/  WARPGROUP.DEPBAR.LE gsb0, 0x0 ;  /* 0x00008000000079c5 */ /* 0x000fe40000010000 */
[----:B------:R-:W-:-:S10]  /*85a0*/  WARPGROUP.ARRIVE ;  /* 0x00000000000079c5 */ /* 0x000fd40000000000 */
[----:B------:R-:W-:Y:S01]  /*85b0*/  QGMMA.64x32x32.F32.E4M3.E4M3 R88, gdesc[UR20], R88, gsb0 ;  /* 0x00600000145879f3 */ /* 0x000fe20008000858 */
[----:B------:R-:W-:Y:S01]  /*85c0*/  IMAD.MOV.U32 R11, RZ, RZ, -0x7fffffe0 ;  /* 0x80000020ff0b7424 */ /* 0x000fe200078e00ff */
[----:B------:R-:W-:Y:S02]  /*85d0*/  IADD3 R10, R8, 0x82, RZ ;  /* 0x00000082080a7810 */ /* 0x000fe40007ffe0ff */
[----:B------:R-:W-:Y:S02]  /*85e0*/  R2UR UR4, R6 ;  /* 0x00000000060472ca */ /* 0x000fe400000e0000 */
[----:B------:R-:W-:Y:S02]  /*85f0*/  R2UR UR6, R10 ;  /* 0x000000000a0672ca */ /* 0x000fe400000e0000 */
[----:B------:R-:W-:Y:S02]  /*8600*/  R2UR UR7, R11 ;  /* 0x000000000b0772ca */ /* 0x000fe400000e0000 */
[----:B------:R-:W-:Y:S01]  /*8610*/  R2UR UR5, R7 ;  /* 0x00000000070572ca */ /* 0x000fe200000e0000 */
[----:B------:R-:W-:-:S02]  /*8620*/  WARPGROUP.DEPBAR.LE gsb0, 0x0 ;  /* 0x00008000000079c5 */ /* 0x000fc40000010000 */
[----:B------:R-:W-:-:S10]  /*8630*/  WARPGROUP.ARRIVE ;  /* 0x00000000000079c5 */ /* 0x000fd40000000000 */
[----:B------:R-:W-:Y:S01]  /*8640*/  QGMMA.64x32x32.F32.E4M3.E4M3 R72, gdesc[UR4], R72, gsb0 ;  /* 0x00600000044879f3 */ /* 0x000fe20008000848 */
[----:B------:R-:W-:Y:S02]  /*8650*/  VIADD R10, R8, 0x102 ;  /* 0x00000102080a7836 */ /* 0x000fe40000000000 */
[----:B------:R-:W-:Y:S01]  /*8660*/  IMAD.MOV.U32 R11, RZ, RZ, -0x7fffffe0 ;  /* 0x80000020ff0b7424 */ /* 0x000fe200078e00ff */
        /* <DEDUP_REMOVED lines=16> */
[C---:B------:R-:W-:Y:S01]  /*8770*/  FMUL.FTZ R3, R2.reuse, R88 ;  /* 0x0000005802037220 */ /* 0x040fe20000410000 */
[C---:B------:R-:W-:Y:S01]  /*8780*/  FMUL.FTZ R13, R2.reuse, R89 ;  /* 0x00000059020d7220 */ /* 0x040fe20000410000 */
[C---:B------:R-:W-:Y:S01]  /*8790*/  FMUL.FTZ R20, R2.reuse, R92 ;  /* 0x0000005c02147220 */ /* 0x040fe20000410000 */
[C---:B------:R-:W-:Y:S01]  /*87a0*/  FMUL.FTZ R11, R2.reuse, R59 ;  /* 0x0000003b020b7220 */ /* 0x040fe20000410000 */
[C---:B------:R-:W-:Y:S02]  /*87b0*/  FMUL.FTZ R88, R2.reuse, R93 ;  /* 0x0000005d02587220 */ /* 0x040fe40000410000 */
[----:B------:R-:W0:Y:S01]  /*87c0*/  MUFU.TANH R3, R3 ;  /* 0x0000000300037308 */ /* 0x000e220000002400 */
[----:B------:R-:W-:Y:S01]  /*87d0*/  FMUL.FTZ R59, R2, R62 ;  /* 0x0000003e023b7220 */ /* 0x000fe20000410000 */
[----:B------:R-:W-:Y:S02]  /*87e0*/  VIADD R8, R8, 0x202 ;  /* 0x0000020208087836 */ /* 0x000fe40000000000 */
[----:B------:R-:W-:Y:S01]  /*87f0*/  FMUL.FTZ R62, R2, R64 ;  /* 0x00000040023e7220 */ /* 0x000fe20000410000 */
[----:B------:R-:W-:Y:S01]  /*8800*/  IMAD.MOV.U32 R9, RZ, RZ, -0x7fffffe0 ;  /* 0x80000020ff097424 */ /* 0x000fe200078e00ff */
[----:B----4-:R-:W-:-:S02]  /*8810*/  IADD3 R105, R105, 0xa0, -R107 ;  /* 0x000000a069697810 */ /* 0x010fc40007ffe86b */
[----:B------:R-:W1:Y:S01]  /*8820*/  MUFU.TANH R13, R13 ;  /* 0x0000000d000d7308 */ /* 0x000e620000002400 */
[C---:B------:R-:W-:Y:S01]  /*8830*/  FMUL.FTZ R64, R2.reuse, R65 ;  /* 0x0000004102407220 */ /* 0x040fe20000410000 */
[C---:B------:R-:W-:Y:S01]  /*8840*/  FMUL.FTZ R12, R2.reuse, R90 ;  /* 0x0000005a020c7220 */ /* 0x040fe20000410000 */
[C---:B------:R-:W-:Y:S01]  /*8850*/  FMUL.FTZ R65, R2.reuse, R67 ;  /* 0x0000004302417220 */ /* 0x040fe20000410000 */
[C---:B------:R-:W-:Y:S01]  /*8860*/  FMUL.FTZ R90, R2.reuse, R96 ;  /* 0x00000060025a7220 */ /* 0x040fe20000410000 */
[----:B------:R-:W-:-:S03]  /*8870*/  FMUL.FTZ R67, R2, R70 ;  /* 0x0000004602437220 */ /* 0x000fc60000410000 */
[----:B------:R-:W2:Y:S01]  /*8880*/  MUFU.TANH R20, R20 ;  /* 0x0000001400147308 */ /* 0x000ea20000002400 */
[----:B------:R-:W-:Y:S02]  /*8890*/  R2UR UR6, R8 ;  /* 0x00000000080672ca */ /* 0x000fe400000e0000 */
[----:B------:R-:W-:Y:S02]  /*88a0*/  R2UR UR7, R9 ;  /* 0x00000000090772ca */ /* 0x000fe400000e0000 */
[----:B------:R-:W-:Y:S02]  /*88b0*/  R2UR UR4, R6 ;  /* 0x00000000060472ca */ /* 0x000fe400000e0000 */
[----:B------:R-:W-:Y:S01]  /*88c0*/  R2UR UR5, R7 ;  /* 0x00000000070572ca */ /* 0x000fe200000e0000 */
[----:B------:R-:W3:Y:S01]  /*88d0*/  MUFU.TANH R88, R88 ;  /* 0x0000005800587308 */ /* 0x000ee20000002400 */
[C---:B------:R-:W-:Y:S01]  /*88e0*/  FMUL.FTZ R92, R2.reuse, R97 ;  /* 0x00000061025c7220 */ /* 0x040fe20000410000 */
[C---:B------:R-:W-:Y:S01]  /*88f0*/  FMUL.FTZ R10, R2.reuse, R57 ;  /* 0x00000039020a7220 */ /* 0x040fe20000410000 */
[C---:B------:R-:W-:Y:S01]  /*8900*/  FMUL.FTZ R15, R2.reuse, R91 ;  /* 0x0000005b020f7220 */ /* 0x040fe20000410000 */
[C---:B------:R-:W-:Y:S01]  /*8910*/  FMUL.FTZ R21, R2.reuse, R94 ;  /* 0x0000005e02157220 */ /* 0x040fe20000410000 */
[C---:B------:R-:W-:Y:S01]  /*8920*/  FMUL.FTZ R57, R2.reuse, R60 ;  /* 0x0000003c02397220 */ /* 0x040fe20000410000 */
[----:B------:R-:W-:-:S02]  /*8930*/  FMUL.FTZ R94, R2, R100 ;  /* 0x00000064025e7220 */ /* 0x000fc40000410000 */
[----:B------:R-:W4:Y:S01]  /*8940*/  MUFU.TANH R90, R90 ;  /* 0x0000005a005a7308 */ /* 0x000f220000002400 */
[C---:B------:R-:W-:Y:S01]  /*8950*/  FMUL.FTZ R60, R2.reuse, R61 ;  /* 0x0000003d023c7220 */ /* 0x040fe20000410000 */
[C---:B------:R-:W-:Y:S01]  /*8960*/  FMUL.FTZ R61, R2.reuse, R63 ;  /* 0x0000003f023d7220 */ /* 0x040fe20000410000 */
[C---:B------:R-:W-:Y:S01]  /*8970*/  FMUL.FTZ R63, R2.reuse, R66 ;  /* 0x00000042023f7220 */ /* 0x040fe20000410000 */
[C---:B------:R-:W-:Y:S01]  /*8980*/  FMUL.FTZ R66, R2.reuse, R68 ;  /* 0x0000004402427220 */ /* 0x040fe20000410000 */
[----:B------:R-:W-:-:S03]  /*8990*/  FMUL.FTZ R96, R2, R101 ;  /* 0x0000006502607220 */ /* 0x000fc60000410000 */
[----:B------:R-:W5:Y:S01]  /*89a0*/  MUFU.TANH R12, R12 ;  /* 0x0000000c000c7308 */ /* 0x000f620000002400 */
[C---:B------:R-:W-:Y:S01]  /*89b0*/  FMUL.FTZ R68, R2.reuse, R69 ;  /* 0x0000004502447220 */ /* 0x040fe20000410000 */
[----:B------:R-:W-:Y:S02]  /*89c0*/  WARPGROUP.DEPBAR.LE gsb0, 0x0 ;  /* 0x00008000000079c5 */ /* 0x000fe40000010000 */
[----:B------:R-:W-:Y:S01]  /*89d0*/  FMUL.FTZ R70, R2, R42 ;  /* 0x0000002a02467220 */ /* 0x000fe20000410000 */
[----:B------:R-:W-:Y:S01]  /*89e0*/  IMAD R42, R104, -0xa0, R105 ;  /* 0xffffff60682a7824 */ /* 0x000fe200078e0269 */
[----:B------:R-:W-:Y:S02]  /*89f0*/  WARPGROUP.ARRIVE ;  /* 0x00000000000079c5 */ /* 0x000fe40000000000 */
[----:B------:R-:W-:Y:S02]  /*8a00*/  MUFU.TANH R92, R92 ;  /* 0x0000005c005c7308 */ /* 0x000fe40000002400 */
[----:B------:R-:W-:-:S02]  /*8a10*/  ISETP.GT.AND P4, PT, R42, RZ, PT ;  /* 0x000000ff2a00720c */ /* 0x000fc40003f84270 */
[----:B------:R-:W-:Y:S01]  /*8a20*/  ISETP.GT.AND P3, PT, R42, 0x1, PT ;  /* 0x000000012a00780c */ /* 0x000fe20003f64270 */
[----:B------:R-:W-:Y:S01]  /*8a30*/  FMUL.FTZ R69, R2, R71 ;  /* 0x0000004702457220 */ /* 0x000fe20000410000 */
[----:B------:R-:W-:Y:S02]  /*8a40*/  ISETP.GT.AND P1, PT, R42, 0x8, PT ;  /* 0x000000082a00780c */ /* 0x000fe40003f24270 */
[----:B------:R-:W5:Y:S01]  /*8a50*/  MUFU.TANH R15, R15 ;  /* 0x0000000f000f7308 */ /* 0x000f620000002400 */
[----:B0-----:R-:W-:Y:S01]  /*8a60*/  FSEL R3, R3, -INF , P4 ;  /* 0xff80000003037808 */ /* 0x001fe20002000000 */
[----:B------:R-:W-:Y:S01]  /*8a70*/  QGMMA.64x32x32.F32.E4M3.E4M3 R24, gdesc[UR4], R24, gsb0 ;  /* 0x00600000041879f3 */ /* 0x000fe20008000818 */
[----:B-1----:R-:W-:Y:S01]  /*8a80*/  FSEL R13, R13, -INF , P3 ;  /* 0xff8000000d0d7808 */ /* 0x002fe20001800000 */
[----:B------:R-:W-:Y:S01]  /*8a90*/  FMUL.FTZ R89, R2, R95 ;  /* 0x0000005f02597220 */ /* 0x000fe20000410000 */
[----:B--2---:R-:W-:Y:S01]  /*8aa0*/  FSEL R71, R20, -INF , P1 ;  /* 0xff80000014477808 */ /* 0x004fe20000800000 */
[----:B------:R-:W-:Y:S01]  /*8ab0*/  FMUL.FTZ R72, R2, R72 ;  /* 0x0000004802487220 */ /* 0x000fe20000410000 */
[----:B------:R-:W-:Y:S01]  /*8ac0*/  ISETP.GT.AND P2, PT, R42, 0x9, PT ;  /* 0x000000092a00780c */ /* 0x000fe20003f44270 */
[----:B------:R-:W0:Y:S01]  /*8ad0*/  MUFU.TANH R94, R94 ;  /* 0x0000005e005e7308 */ /* 0x000e220000002400 */
[----:B------:R-:W-:Y:S01]  /*8ae0*/  FMNMX.FTZ R20, R3, R13, !PT ;  /* 0x0000000d03147209 */ /* 0x000fe20007810000 */
[C---:B------:R-:W-:Y:S01]  /*8af0*/  FMUL.FTZ R93, R2.reuse, R99 ;  /* 0x00000063025d7220 */ /* 0x040fe20000410000 */
[----:B------:R-:W-:Y:S01]  /*8b00*/  FMUL.FTZ R91, R2, R98 ;  /* 0x00000062025b7220 */ /* 0x000fe20000410000 */
[----:B------:R-:W-:Y:S01]  /*8b10*/  ISETP.GT.AND P6, PT, R42, 0x10, PT ;  /* 0x000000102a00780c */ /* 0x000fe20003fc4270 */
[----:B------:R-:W-:Y:S01]  /*8b20*/  FMUL.FTZ R73, R2, R73 ;  /* 0x0000004902497220 */ /* 0x000fe20000410000 */
[----:B---3--:R-:W-:-:S02]  /*8b30*/  FSEL R99, R88, -INF , P2 ;  /* 0xff80000058637808 */ /* 0x008fc40001000000 */
[----:B------:R-:W1:Y:S01]  /*8b40*/  MUFU.TANH R21, R21 ;  /* 0x0000001500157308 */ /* 0x000e620000002400 */
[----:B------:R-:W-:Y:S01]  /*8b50*/  FMNMX.FTZ R20, R71, R20, !PT ;  /* 0x0000001447147209 */ /* 0x000fe20007810000 */
[----:B------:R-:W-:Y:S01]  /*8b60*/  FMUL.FTZ R76, R2, R76 ;  /* 0x0000004c024c7220 */ /* 0x000fe20000410000 */
[----:B------:R-:W-:-:S05]  /*8b70*/  ISETP.GT.AND P5, PT, R42, 0x11, PT ;  /* 0x000000112a00780c */ /* 0x000fca0003fa4270 */
[----:B------:R-:W2:Y:S01]  /*8b80*/  MUFU.TANH R96, R96 ;  /* 0x0000006000607308 */ /* 0x000ea20000002400 */
[----:B----4-:R-:W-:Y:S01]  /*8b90*/  FSEL R101, R90, -INF , P6 ;  /* 0xff8000005a657808 */ /* 0x010fe20003000000 */
[C---:B------:R-:W-:Y:S01]  /*8ba0*/  FMUL.FTZ R97, R2.reuse, R103 ;  /* 0x0000006702617220 */ /* 0x040fe20000410000 */
[----:B------:R-:W-:Y:S01]  /*8bb0*/  FMNMX.FTZ R20, R99, R20, !PT ;  /* 0x0000001463147209 */ /* 0x000fe20007810000 */
[----:B------:R-:W-:Y:S01]  /*8bc0*/  FMUL.FTZ R77, R2, R77 ;  /* 0x0000004d024d7220 */ /* 0x000fe20000410000 */
[----:B-----5:R-:W-:Y:S01]  /*8bd0*/  FSEL R9, R12, -INF , P4 ;  /* 0xff8000000c097808 */ /* 0x020fe20002000000 */
[C---:B------:R-:W-:Y:S01]  /*8be0*/  FMUL.FTZ R80, R2.reuse, R80 ;  /* 0x0000005002507220 */ /* 0x040fe20000410000 */
[----:B------:R-:W-:Y:S01]  /*8bf0*/  FSEL R15, R15, -INF , P3 ;  /* 0xff8000000f0f7808 */ /* 0x000fe20001800000 */
[----:B------:R-:W3:Y:S01]  /*8c00*/  MUFU.TANH R89, R89 ;  /* 0x0000005900597308 */ /* 0x000ee20000002400 */
[----:B------:R-:W-:Y:S01]  /*8c10*/  FMUL.FTZ R95, R2, R102 ;  /* 0x00000066025f7220 */ /* 0x000fe20000410000 */
[----:B------:R-:W-:Y:S01]  /*8c20*/  ISETP.GT.AND P4, PT, R42, 0x18, PT ;  /* 0x000000182a00780c */ /* 0x000fe20003f84270 */
[C---:B------:R-:W-:Y:S01]  /*8c30*/  FMUL.FTZ R74, R2.reuse, R74 ;  /* 0x0000004a024a7220 */ /* 0x040fe20000410000 */
[C---:B------:R-:W-:Y:S01]  /*8c40*/  FMUL.FTZ R81, R2.reuse, R81 ;  /* 0x0000005102517220 */ /* 0x040fe20000410000 */
[C---:B------:R-:W-:Y:S01]  /*8c50*/  FMUL.FTZ R75, R2.reuse, R75 ;  /* 0x0000004b024b7220 */ /* 0x040fe20000410000 */
[C---:B------:R-:W-:Y:S01]  /*8c60*/  FMUL.FTZ R84, R2.reuse, R84 ;  /* 0x0000005402547220 */ /* 0x040fe20000410000 */
[----:B------:R-:W-:Y:S01]  /*8c70*/  FMUL.FTZ R78, R2, R78 ;  /* 0x0000004e024e7220 */ /* 0x000fe20000410000 */
[----:B------:R-:W4:Y:S01]  /*8c80*/  MUFU.TANH R72, R72 ;  /* 0x0000004800487308 */ /* 0x000f220000002400 */
[----:B------:R-:W-:Y:S01]  /*8c90*/  FSEL R103, R92, -INF , P5 ;  /* 0xff8000005c677808 */ /* 0x000fe20002800000 */
[C---:B------:R-:W-:Y:S01]  /*8ca0*/  FMUL.FTZ R85, R2.reuse, R85 ;  /* 0x0000005502557220 */ /* 0x040fe20000410000 */
[----:B------:R-:W-:Y:S01]  /*8cb0*/  FMNMX.FTZ R20, R101, R20, !PT ;  /* 0x0000001465147209 */ /* 0x000fe20007810000 */
[C---:B------:R-:W-:Y:S01]  /*8cc0*/  FMUL.FTZ R79, R2.reuse, R79 ;  /* 0x0000004f024f7220 */ /* 0x040fe20000410000 */
[C---:B------:R-:W-:Y:S01]  /*8cd0*/  FMUL.FTZ R56, R2.reuse, R56 ;  /* 0x0000003802387220 */ /* 0x040fe20000410000 */
[C---:B------:R-:W-:Y:S01]  /*8ce0*/  FMUL.FTZ R82, R2.reuse, R82 ;  /* 0x0000005202527220 */ /* 0x040fe20000410000 */
[----:B------:R-:W-:Y:S01]  /*8cf0*/  FMUL.FTZ R83, R2, R83 ;  /* 0x0000005302537220 */ /* 0x000fe20000410000 */
[----:B------:R-:W5:Y:S01]  /*8d00*/  MUFU.TANH R91, R91 ;  /* 0x0000005b005b7308 */ /* 0x000f620000002400 */
[----:B------:R-:W-:Y:S01]  /*8d10*/  ISETP.GT.AND P3, PT, R42, 0x19, PT ;  /* 0x000000192a00780c */ /* 0x000fe20003f64270 */
[----:B------:R-:W-:Y:S01]  /*8d20*/  FMUL.FTZ R86, R2, R86 ;  /* 0x0000005602567220 */ /* 0x000fe20000410000 */
[----:B0-----:R-:W-:-:S05]  /*8d30*/  FSEL R105, R94, -INF , P4 ;  /* 0xff8000005e697808 */ /* 0x001fca0002000000 */
[----:B------:R-:W-:Y:S01]  /*8d40*/  MUFU.TANH R10, R10 ;  /* 0x0000000a000a7308 */ /* 0x000fe20000002400 */
[----:B------:R-:W-:Y:S01]  /*8d50*/  FMNMX.FTZ R20, R103, R20, !PT ;  /* 0x0000001467147209 */ /* 0x000fe20007810000 */
[----:B------:R-:W-:-:S06]  /*8d60*/  FMUL.FTZ R87, R2, R87 ;  /* 0x0000005702577220 */ /* 0x000fcc0000410000 */
[----:B------:R-:W-:Y:S01]  /*8d70*/  MUFU.TANH R59, R59 ;  /* 0x0000003b003b7308 */ /* 0x000fe20000002400 */
[----:B------:R-:W-:-:S07]  /*8d80*/  FMUL.FTZ R58, R2, R58 ;  /* 0x0000003a023a7220 */ /* 0x000fce0000410000 */
[----:B------:R-:W-:Y:S08]  /*8d90*/  MUFU.TANH R57, R57 ;  /* 0x0000003900397308 */ /* 0x000ff00000002400 */
[----:B------:R-:W-:Y:S08]  /*8da0*/  MUFU.TANH R60, R60 ;  /* 0x0000003c003c7308 */ /* 0x000ff00000002400 */
[----:B------:R-:W-:Y:S01]  /*8db0*/  MUFU.TANH R62, R62 ;  /* 0x0000003e003e7308 */ /* 0x000fe20000002400 */
[----:B------:R-:W-:-:S07]  /*8dc0*/  FMUL.FTZ R40, R2, R40 ;  /* 0x0000002802287220 */ /* 0x000fce0000410000 */
[----:B------:R-:W-:Y:S01]  /*8dd0*/  MUFU.TANH R64, R64 ;  /* 0x0000004000407308 */ /* 0x000fe20000002400 */
[----:B------:R-:W-:-:S07]  /*8de0*/  FMUL.FTZ R44, R2, R44 ;  /* 0x0000002c022c7220 */ /* 0x000fce0000410000 */
[----:B------:R-:W-:Y:S01]  /*8df0*/  MUFU.TANH R11, R11 ;  /* 0x0000000b000b7308 */ /* 0x000fe20000002400 */
[----:B------:R-:W-:-:S07]  /*8e00*/  FMUL.FTZ R41, R2, R41 ;  /* 0x0000002902297220 */ /* 0x000fce0000410000 */
[----:B------:R-:W-:Y:S08]  /*8e10*/  MUFU.TANH R66, R66 ;  /* 0x0000004200427308 */ /* 0x000ff00000002400 */
[----:B------:R-:W-:Y:S01]  /*8e20*/  MUFU.TANH R68, R68 ;  /* 0x0000004400447308 */ /* 0x000fe20000002400 */
[----:B------:R-:W-:-:S07]  /*8e30*/  FMUL.FTZ R45, R2, R45 ;  /* 0x0000002d022d7220 */ /* 0x000fce0000410000 */
[----:B------:R-:W-:Y:S01]  /*8e40*/  MUFU.TANH R61, R61 ;  /* 0x0000003d003d7308 */ /* 0x000fe20000002400 */
[----:B------:R-:W-:-:S07]  /*8e50*/  FMUL.FTZ R48, R2, R48 ;  /* 0x0000003002307220 */ /* 0x000fce0000410000 */
[----:B------:R-:W-:Y:S01]  /*8e60*/  MUFU.TANH R63, R63 ;  /* 0x0000003f003f7308 */ /* 0x000fe20000002400 */
[----:B------:R-:W-:-:S07]  /*8e70*/  FMUL.FTZ R49, R2, R49 ;  /* 0x0000003102317220 */ /* 0x000fce0000410000 */
[----:B------:R-:W-:Y:S01]  /*8e80*/  MUFU.TANH R65, R65 ;  /* 0x0000004100417308 */ /* 0x000fe20000002400 */
[----:B------:R-:W-:-:S07]  /*8e90*/  FMUL.FTZ R43, R2, R43 ;  /* 0x0000002b022b7220 */ /* 0x000fce0000410000 */
        /* <DEDUP_REMOVED lines=9> */
[----:B-1----:R-:W-:Y:S01]  /*8f30*/  FSEL R21, R21, -INF , P1 ;  /* 0xff80000015157808 */ /* 0x002fe20000800000 */
[----:B------:R-:W-:Y:S01]  /*8f40*/  FMUL.FTZ R55, R2, R55 ;  /* 0x0000003702377220 */ /* 0x000fe20000410000 */
[----:B------:R-:W-:-:S05]  /*8f50*/  ULDC UR4, c[0x0][0x988] ;  /* 0x0002620000047ab9 */ /* 0x000fca0000000800 */
[----:B------:R-:W1:Y:S01]  /*8f60*/  MUFU.TANH R93, R93 ;  /* 0x0000005d005d7308 */ /* 0x000e620000002400 */
[----:B------:R-:W-:Y:S02]  /*8f70*/  ISETP.GT.AND P1, PT, R42, 0x20, PT ;  /* 0x000000202a00780c */ /* 0x000fe40003f24270 */
[----:B--2---:R-:W-:-:S05]  /*8f80*/  FSEL R107, R96, -INF , P3 ;  /* 0xff800000606b7808 */ /* 0x004fca0001800000 */
[----:B------:R-:W2:Y:S01]  /*8f90*/  MUFU.TANH R76, R76 ;  /* 0x0000004c004c7308 */ /* 0x000ea20000002400 */
[----:B------:R-:W-:Y:S02]  /*8fa0*/  FMNMX.FTZ R20, R105, R20, !PT ;  /* 0x0000001469147209 */ /* 0x000fe40007810000 */
[----:B---3--:R-:W-:-:S05]  /*8fb0*/  FSEL R89, R89, -INF , P2 ;  /* 0xff80000059597808 */ /* 0x008fca0001000000 */
[----:B------:R-:W3:Y:S01]  /*8fc0*/  MUFU.TANH R95, R95 ;  /* 0x0000005f005f7308 */ /* 0x000ee20000002400 */
[----:B------:R-:W-:Y:S02]  /*8fd0*/  ISETP.GT.AND P2, PT, R42, 0x21, PT ;  /* 0x000000212a00780c */ /* 0x000fe40003f44270 */
[----:B----4-:R-:W-:-:S05]  /*8fe0*/  FSEL R111, R72, -INF , P1 ;  /* 0xff800000486f7808 */ /* 0x010fca0000800000 */
[----:B------:R-:W4:Y:S01]  /*8ff0*/  MUFU.TANH R77, R77 ;  /* 0x0000004d004d7308 */ /* 0x000f220000002400 */
[----:B------:R-:W-:Y:S02]  /*9000*/  FMNMX.FTZ R20, R107, R20, !PT ;  /* 0x000000146b147209 */ /* 0x000fe40007810000 */
[----:B-----5:R-:W-:-:S05]  /*9010*/  FSEL R91, R91, -INF , P6 ;  /* 0xff8000005b5b7808 */ /* 0x020fca0003000000 */
[----:B------:R-:W5:Y:S01]  /*9020*/  MUFU.TANH R97, R97 ;  /* 0x0000006100617308 */ /* 0x000f620000002400 */
[----:B------:R-:W-:Y:S02]  /*9030*/  ISETP.GT.AND P6, PT, R42, 0x28, PT ;  /* 0x000000282a00780c */ /* 0x000fe40003fc4270 */
[----:B0-----:R-:W-:-:S05]  /*9040*/  FSEL R113, R73, -INF , P2 ;  /* 0xff80000049717808 */ /* 0x001fca0001000000 */
[----:B------:R-:W0:Y:S01]  /*9050*/  MUFU.TANH R80, R80 ;  /* 0x0000005000507308 */ /* 0x000e220000002400 */
[----:B------:R-:W-:Y:S02]  /*9060*/  FMNMX.FTZ R20, R111, R20, !PT ;  /* 0x000000146f147209 */ /* 0x000fe40007810000 */
[----:B-1----:R-:W-:-:S05]  /*9070*/  FSEL R93, R93, -INF , P5 ;  /* 0xff8000005d5d7808 */ /* 0x002fca0002800000 */
        /* <DEDUP_REMOVED lines=16> */
[----:B------:R-:W-:-:S07]  /*9180*/  FMNMX.FTZ R20, R117, R20, !PT ;  /* 0x0000001475147209 */ /* 0x000fce0007810000 */
[----:B------:R-:W0:Y:S01]  /*9190*/  MUFU.TANH R79, R79 ;  /* 0x0000004f004f7308 */ /* 0x000e220000002400 */
[----:B-1----:R-:W-:Y:S02]  /*91a0*/  FSEL R109, R74, -INF , P1 ;  /* 0xff8000004a6d7808 */ /* 0x002fe40000800000 */
[----:B------:R-:W-:-:S05]  /*91b0*/  ISETP.GT.AND P1, PT, R42, 0x38, PT ;  /* 0x000000382a00780c */ /* 0x000fca0003f24270 */
[----:B------:R-:W1:Y:S01]  /*91c0*/  MUFU.TANH R56, R56 ;  /* 0x0000003800387308 */ /* 0x000e620000002400 */
[----:B--2---:R-:W-:Y:S02]  /*91d0*/  FSEL R81, R81, -INF , P3 ;  /* 0xff80000051517808 */ /* 0x004fe40001800000 */
[----:B------:R-:W-:-:S05]  /*91e0*/  FMNMX.FTZ R20, R119, R20, !PT ;  /* 0x0000001477147209 */ /* 0x000fca0007810000 */
[----:B------:R-:W2:Y:S01]  /*91f0*/  MUFU.TANH R82, R82 ;  /* 0x0000005200527308 */ /* 0x000ea20000002400 */
[----:B---3--:R-:W-:Y:S02]  /*9200*/  FSEL R75, R75, -INF , P2 ;  /* 0xff8000004b4b7808 */ /* 0x008fe40001000000 */
[----:B------:R-:W-:Y:S02]  /*9210*/  ISETP.GT.AND P2, PT, R42, 0x39, PT ;  /* 0x000000392a00780c */ /* 0x000fe40003f44270 */
[----:B----4-:R-:W-:-:S03]  /*9220*/  FSEL R123, R84, -INF , P1 ;  /* 0xff800000547b7808 */ /* 0x010fc60000800000 */
[----:B------:R-:W3:Y:S01]  /*9230*/  MUFU.TANH R83, R83 ;  /* 0x0000005300537308 */ /* 0x000ee20000002400 */
[----:B------:R-:W-:Y:S02]  /*9240*/  FMNMX.FTZ R20, R81, R20, !PT ;  /* 0x0000001451147209 */ /* 0x000fe40007810000 */
[----:B-----5:R-:W-:Y:S02]  /*9250*/  FSEL R73, R78, -INF , P6 ;  /* 0xff8000004e497808 */ /* 0x020fe40003000000 */
[----:B------:R-:W-:-:S03]  /*9260*/  ISETP.GT.AND P6, PT, R42, 0x40, PT ;  /* 0x000000402a00780c */ /* 0x000fc60003fc4270 */
[----:B------:R-:W4:Y:S01]  /*9270*/  MUFU.TANH R86, R86 ;  /* 0x0000005600567308 */ /* 0x000f220000002400 */
[----:B0-----:R-:W-:Y:S02]  /*9280*/  FSEL R85, R85, -INF , P2 ;  /* 0xff80000055557808 */ /* 0x001fe40001000000 */
[----:B------:R-:W-:Y:S02]  /*9290*/  FMNMX.FTZ R20, R123, R20, !PT ;  /* 0x000000147b147209 */ /* 0x000fe40007810000 */
[----:B------:R-:W-:Y:S02]  /*92a0*/  FSEL R79, R79, -INF , P5 ;  /* 0xff8000004f4f7808 */ /* 0x000fe40002800000 */
[----:B------:R-:W-:Y:S01]  /*92b0*/  ISETP.GT.AND P5, PT, R42, 0x41, PT ;  /* 0x000000412a00780c */ /* 0x000fe20003fa4270 */
[----:B------:R-:W0:Y:S01]  /*92c0*/  MUFU.TANH R87, R87 ;  /* 0x0000005700577308 */ /* 0x000e220000002400 */
[----:B-1----:R-:W-:Y:S02]  /*92d0*/  FSEL R127, R56, -INF , P6 ;  /* 0xff800000387f7808 */ /* 0x002fe40003000000 */
[----:B------:R-:W-:Y:S01]  /*92e0*/  FMNMX.FTZ R20, R85, R20, !PT ;  /* 0x0000001455147209 */ /* 0x000fe20007810000 */
[----:B------:R-:W-:-:S02]  /*92f0*/  WARPGROUP.DEPBAR.LE gsb0, 0x0 ;  /* 0x00008000000079c5 */ /* 0x000fc40000010000 */
[----:B--2---:R-:W-:Y:S02]  /*9300*/  FSEL R77, R82, -INF , P4 ;  /* 0xff800000524d7808 */ /* 0x004fe40002000000 */
[----:B------:R-:W1:Y:S01]  /*9310*/  MUFU.TANH R58, R58 ;  /* 0x0000003a003a7308 */ /* 0x000e620000002400 */
[----:B------:R-:W-:Y:S01]  /*9320*/  FSEL R131, R10, -INF , P5 ;  /* 0xff8000000a837808 */ /* 0x000fe20002800000 */
[----:B------:R-:W-:Y:S01]  /*9330*/  FMUL.FTZ R10, R2, R24 ;  /* 0x00000018020a7220 */ /* 0x000fe20000410000 */
[----:B------:R-:W-:Y:S02]  /*9340*/  ISETP.GT.AND P4, PT, R42, 0x48, PT ;  /* 0x000000482a00780c */ /* 0x000fe40003f84270 */
[----:B------:R-:W-:Y:S02]  /*9350*/  FMNMX.FTZ R24, R127, R20, !PT ;  /* 0x000000147f187209 */ /* 0x000fe40007810000 */
[----:B---3--:R-:W-:Y:S02]  /*9360*/  FSEL R83, R83, -INF , P3 ;  /* 0xff80000053537808 */ /* 0x008fe40001800000 */
[----:B------:R-:W-:-:S02]  /*9370*/  FSEL R129, R59, -INF , P4 ;  /* 0xff8000003b817808 */ /* 0x000fc40002000000 */
[----:B------:R-:W-:Y:S02]  /*9380*/  ISETP.GT.AND P3, PT, R42, 0x49, PT ;  /* 0x000000492a00780c */ /* 0x000fe40003f64270 */
[----:B------:R-:W-:Y:S02]  /*9390*/  FSEL R59, R57, -INF , P4 ;  /* 0xff800000393b7808 */ /* 0x000fe40002000000 */
[----:B------:R-:W-:Y:S01]  /*93a0*/  FMNMX.FTZ R24, R131, R24, !PT ;  /* 0x0000001883187209 */ /* 0x000fe20007810000 */
[----:B------:R-:W-:Y:S01]  /*93b0*/  FMUL.FTZ R20, R2, R26 ;  /* 0x0000001a02147220 */ /* 0x000fe20000410000 */
[----:B----4-:R-:W-:Y:S02]  /*93c0*/  FSEL R121, R86, -INF , P1 ;  /* 0xff80000056797808 */ /* 0x010fe40000800000 */
[----:B------:R-:W-:Y:S02]  /*93d0*/  ISETP.GT.AND P1, PT, R42, 0x50, PT ;  /* 0x000000502a00780c */ /* 0x000fe40003f24270 */
[----:B------:R-:W-:-:S02]  /*93e0*/  FSEL R133, R60, -INF , P3 ;  /* 0xff8000003c857808 */ /* 0x000fc40001800000 */
[----:B------:R-:W-:Y:S01]  /*93f0*/  FMNMX.FTZ R26, R59, R24, !PT ;  /* 0x000000183b1a7209 */ /* 0x000fe20007810000 */
[----:B------:R-:W2:Y:S01]  /*9400*/  MUFU.TANH R40, R40 ;  /* 0x0000002800287308 */ /* 0x000ea20000002400 */
[----:B0-----:R-:W-:Y:S02]  /*9410*/  FSEL R87, R87, -INF , P2 ;  /* 0xff80000057577808 */ /* 0x001fe40001000000 */
[----:B------:R-:W-:Y:S02]  /*9420*/  ISETP.GT.AND P2, PT, R42, 0x51, PT ;  /* 0x000000512a00780c */ /* 0x000fe40003f44270 */
[----:B------:R-:W-:-:S03]  /*9430*/  FSEL R135, R62, -INF , P1 ;  /* 0xff8000003e877808 */ /* 0x000fc60000800000 */
[----:B------:R0:W-:Y:S01]  /*9440*/  MUFU.TANH R8, R44 ;  /* 0x0000002c00087308 */ /* 0x0001e20000002400 */
[----:B-1----:R-:W-:Y:S02]  /*9450*/  FSEL R125, R58, -INF , P6 ;  /* 0xff8000003a7d7808 */ /* 0x002fe40003000000 */
[----:B------:R-:W-:Y:S02]  /*9460*/  ISETP.GT.AND P6, PT, R42, 0x58, PT ;  /* 0x000000582a00780c */ /* 0x000fe40003fc4270 */
[----:B------:R-:W-:Y:S02]  /*9470*/  FSEL R137, R64, -INF , P2 ;  /* 0xff80000040897808 */ /* 0x000fe40001000000 */
[----:B0-----:R-:W-:Y:S01]  /*9480*/  FMNMX.FTZ R44, R133, R26, !PT ;  /* 0x0000001a852c7209 */ /* 0x001fe20007810000 */
[----:B------:R-:W0:Y:S03]  /*9490*/  MUFU.TANH R41, R41 ;  /* 0x0000002900297308 */ /* 0x000e260000002400 */
[----:B------:R-:W-:Y:S01]  /*94a0*/  FMNMX.FTZ R44, R135, R44, !PT ;  /* 0x0000002c872c7209 */ /* 0x000fe20007810000 */
[----:B------:R-:W-:Y:S01]  /*94b0*/  FMUL.FTZ R24, R2, R25 ;  /* 0x0000001902187220 */ /* 0x000fe20000410000 */
[----:B------:R-:W-:-:S02]  /*94c0*/  FSEL R11, R11, -INF , P5 ;  /* 0xff8000000b0b7808 */ /* 0x000fc40002800000 */
[----:B------:R-:W-:Y:S02]  /*94d0*/  ISETP.GT.AND P5, PT, R42, 0x59, PT ;  /* 0x000000592a00780c */ /* 0x000fe40003fa4270 */
[----:B------:R-:W-:Y:S02]  /*94e0*/  FSEL R25, R66, -INF , P6 ;  /* 0xff80000042197808 */ /* 0x000fe40003000000 */
[----:B------:R-:W-:Y:S01]  /*94f0*/  FMNMX.FTZ R44, R137, R44, !PT ;  /* 0x0000002c892c7209 */ /* 0x000fe20007810000 */
[----:B------:R-:W1:Y:S01]  /*9500*/  MUFU.TANH R45, R45 ;  /* 0x0000002d002d7308 */ /* 0x000e620000002400 */
[----:B------:R-:W-:Y:S02]  /*9510*/  ISETP.GT.AND P4, PT, R42, 0x60, PT ;  /* 0x000000602a00780c */ /* 0x000fe40003f84270 */
[----:B------:R-:W-:Y:S02]  /*9520*/  FSEL R139, R68, -INF , P5 ;  /* 0xff800000448b7808 */ /* 0x000fe40002800000 */
[----:B------:R-:W-:-:S02]  /*9530*/  FMNMX.FTZ R44, R25, R44, !PT ;  /* 0x0000002c192c7209 */ /* 0x000fc40007810000 */
[----:B------:R-:W-:Y:S01]  /*9540*/  FSEL R61, R61, -INF , P3 ;  /* 0xff8000003d3d7808 */ /* 0x000fe20001800000 */
[----:B------:R-:W3:Y:S01]  /*9550*/  MUFU.TANH R69, R69 ;  /* 0x0000004500457308 */ /* 0x000ee20000002400 */
[----:B------:R-:W-:Y:S02]  /*9560*/  ISETP.GT.AND P3, PT, R42, 0x61, PT ;  /* 0x000000612a00780c */ /* 0x000fe40003f64270 */
[----:B--2---:R-:W-:Y:S02]  /*9570*/  FSEL R141, R40, -INF , P4 ;  /* 0xff800000288d7808 */ /* 0x004fe40002000000 */
[----:B------:R-:W-:-:S03]  /*9580*/  FMNMX.FTZ R44, R139, R44, !PT ;  /* 0x0000002c8b2c7209 */ /* 0x000fc60007810000 */
[----:B------:R-:W2:Y:S01]  /*9590*/  MUFU.TANH R48, R48 ;  /* 0x0000003000307308 */ /* 0x000ea20000002400 */
[----:B------:R-:W-:Y:S02]  /*95a0*/  FSEL R63, R63, -INF , P1 ;  /* 0xff8000003f3f7808 */ /* 0x000fe40000800000 */
[----:B------:R-:W-:Y:S02]  /*95b0*/  ISETP.GT.AND P1, PT, R42, 0x68, PT ;  /* 0x000000682a00780c */ /* 0x000fe40003f24270 */
[----:B0-----:R-:W-:-:S03]  /*95c0*/  FSEL R41, R41, -INF , P3 ;  /* 0xff80000029297808 */ /* 0x001fc60001800000 */
[----:B------:R-:W0:Y:S01]  /*95d0*/  MUFU.TANH R70, R70 ;  /* 0x0000004600467308 */ /* 0x000e220000002400 */
[----:B------:R-:W-:Y:S02]  /*95e0*/  FMNMX.FTZ R44, R141, R44, !PT ;  /* 0x0000002c8d2c7209 */ /* 0x000fe40007810000 */
[----:B------:R-:W-:-:S05]  /*95f0*/  FSEL R65, R65, -INF , P2 ;  /* 0xff80000041417808 */ /* 0x000fca0001000000 */
[----:B------:R-:W4:Y:S01]  /*9600*/  MUFU.TANH R49, R49 ;  /* 0x0000003100317308 */ /* 0x000f220000002400 */
[----:B------:R-:W-:Y:S02]  /*9610*/  ISETP.GT.AND P2, PT, R42, 0x69, PT ;  /* 0x000000692a00780c */ /* 0x000fe40003f44270 */
[----:B------:R-:W-:Y:S02]  /*9620*/  FSEL R143, R8, -INF , P1 ;  /* 0xff800000088f7808 */ /* 0x000fe40000800000 */
[----:B------:R-:W-:-:S03]  /*9630*/  FMNMX.FTZ R44, R41, R44, !PT ;  /* 0x0000002c292c7209 */ /* 0x000fc60007810000 */
[----:B------:R-:W5:Y:S01]  /*9640*/  MUFU.TANH R43, R43 ;  /* 0x0000002b002b7308 */ /* 0x000f620000002400 */
[----:B------:R-:W-:Y:S02]  /*9650*/  FSEL R67, R67, -INF , P6 ;  /* 0xff80000043437808 */ /* 0x000fe40003000000 */
[----:B------:R-:W-:-:S05]  /*9660*/  ISETP.GT.AND P6, PT, R42, 0x70, PT ;  /* 0x000000702a00780c */ /* 0x000fca0003fc4270 */
[----:B------:R-:W5:Y:S01]  /*9670*/  MUFU.TANH R52, R52 ;  /* 0x0000003400347308 */ /* 0x000f620000002400 */
[----:B-1----:R-:W-:Y:S02]  /*9680*/  FSEL R45, R45, -INF , P2 ;  /* 0xff8000002d2d7808 */ /* 0x002fe40001000000 */
[----:B------:R-:W-:-:S05]  /*9690*/  FMNMX.FTZ R44, R143, R44, !PT ;  /* 0x0000002c8f2c7209 */ /* 0x000fca0007810000 */
[----:B------:R-:W1:Y:S01]  /*96a0*/  MUFU.TANH R47, R47 ;  /* 0x0000002f002f7308 */ /* 0x000e620000002400 */
[----:B---3--:R-:W-:Y:S01]  /*96b0*/  FSEL R69, R69, -INF , P5 ;  /* 0xff80000045457808 */ /* 0x008fe20002800000 */
[----:B------:R-:W-:Y:S01]  /*96c0*/  FMUL.FTZ R155, R2, R28 ;  /* 0x0000001c029b7220 */ /* 0x000fe20000410000 */
[----:B------:R-:W-:-:S05]  /*96d0*/  ISETP.GT.AND P5, PT, R42, 0x71, PT ;  /* 0x000000712a00780c */ /* 0x000fca0003fa4270 */
[----:B------:R-:W3:Y:S01]  /*96e0*/  MUFU.TANH R53, R53 ;  /* 0x0000003500357308 */ /* 0x000ee20000002400 */
[----:B--2---:R-:W-:Y:S02]  /*96f0*/  FSEL R145, R48, -INF , P6 ;  /* 0xff80000030917808 */ /* 0x004fe40003000000 */
[----:B------:R-:W-:Y:S01]  /*9700*/  FMNMX.FTZ R44, R45, R44, !PT ;  /* 0x0000002c2d2c7209 */ /* 0x000fe20007810000 */
[----:B------:R-:W-:-:S04]  /*9710*/  FMUL.FTZ R26, R2, R27 ;  /* 0x0000001b021a7220 */ /* 0x000fc80000410000 */
[----:B------:R-:W2:Y:S01]  /*9720*/  MUFU.TANH R12, R46 ;  /* 0x0000002e000c7308 */ /* 0x000ea20000002400 */
[----:B0-----:R-:W-:Y:S01]  /*9730*/  FSEL R27, R70, -INF , P4 ;  /* 0xff800000461b7808 */ /* 0x001fe20002000000 */
[----:B------:R-:W-:Y:S01]  /*9740*/  FMUL.FTZ R153, R2, R29 ;  /* 0x0000001d02997220 */ /* 0x000fe20000410000 */
[----:B------:R-:W-:-:S05]  /*9750*/  ISETP.GT.AND P4, PT, R42, 0x78, PT ;  /* 0x000000782a00780c */ /* 0x000fca0003f84270 */
[----:B------:R-:W0:Y:S01]  /*9760*/  MUFU.TANH R10, R10 ;  /* 0x0000000a000a7308 */ /* 0x000e220000002400 */
[----:B----4-:R-:W-:Y:S02]  /*9770*/  FSEL R49, R49, -INF , P5 ;  /* 0xff80000031317808 */ /* 0x010fe40002800000 */
[----:B------:R-:W-:-:S05]  /*9780*/  FMNMX.FTZ R44, R145, R44, !PT ;  /* 0x0000002c912c7209 */ /* 0x000fca0007810000 */
[----:B------:R-:W4:Y:S01]  /*9790*/  MUFU.TANH R50, R50 ;  /* 0x0000003200327308 */ /* 0x000f220000002400 */
[----:B-----5:R-:W-:Y:S02]  /*97a0*/  FSEL R43, R43, -INF , P3 ;  /* 0xff8000002b2b7808 */ /* 0x020fe40001800000 */
[----:B------:R-:W-:-:S05]  /*97b0*/  ISETP.GT.AND P3, PT, R42, 0x79, PT ;  /* 0x000000792a00780c */ /* 0x000fca0003f64270 */
[----:B------:R-:W5:Y:S01]  /*97c0*/  MUFU.TANH R24, R24 ;  /* 0x0000001800187308 */ /* 0x000f620000002400 */
[----:B------:R-:W-:Y:S02]  /*97d0*/  FSEL R147, R52, -INF , P4 ;  /* 0xff80000034937808 */ /* 0x000fe40002000000 */
[----:B------:R-:W-:-:S05]  /*97e0*/  FMNMX.FTZ R44, R49, R44, !PT ;  /* 0x0000002c312c7209 */ /* 0x000fca0007810000 */
[----:B------:R-:W5:Y:S01]  /*97f0*/  MUFU.TANH R51, R51 ;  /* 0x0000003300337308 */ /* 0x000f620000002400 */
[----:B-1----:R-:W-:Y:S02]  /*9800*/  FSEL R47, R47, -INF , P2 ;  /* 0xff8000002f2f7808 */ /* 0x002fe40001000000 */
[----:B------:R-:W-:-:S05]  /*9810*/  ISETP.GT.AND P2, PT, R42, 0x80, PT ;  /* 0x000000802a00780c */ /* 0x000fca0003f44270 */
[----:B------:R-:W1:Y:S01]  /*9820*/  MUFU.TANH R155, R155 ;  /* 0x0000009b009b7308 */ /* 0x000e620000002400 */
[----:B---3--:R-:W-:Y:S02]  /*9830*/  FSEL R53, R53, -INF , P3 ;  /* 0xff80000035357808 */ /* 0x008fe40001800000 */
[----:B------:R-:W-:-:S05]  /*9840*/  FMNMX.FTZ R44, R147, R44, !PT ;  /* 0x0000002c932c7209 */ /* 0x000fca0007810000 */
[----:B------:R-:W3:Y:S01]  /*9850*/  MUFU.TANH R153, R153 ;  /* 0x0000009900997308 */ /* 0x000ee20000002400 */
[----:B--2---:R-:W-:Y:S02]  /*9860*/  FSEL R29, R12, -INF , P1 ;  /* 0xff8000000c1d7808 */ /* 0x004fe40000800000 */
[----:B------:R-:W-:Y:S02]  /*9870*/  ISETP.GT.AND P1, PT, R42, 0x81, PT ;  /* 0x000000812a00780c */ /* 0x000fe40003f24270 */
[----:B0-----:R-:W-:Y:S02]  /*9880*/  FSEL R149, R10, -INF , P2 ;  /* 0xff8000000a957808 */ /* 0x001fe40001000000 */
[----:B------:R-:W-:Y:S01]  /*9890*/  FMNMX.FTZ R44, R53, R44, !PT ;  /* 0x0000002c352c7209 */ /* 0x000fe20007810000 */
[----:B------:R-:W-:Y:S01]  /*98a0*/  FMUL.FTZ R12, R2, R33 ;  /* 0x00000021020c7220 */ /* 0x000fe20000410000 */
[----:B----4-:R-:W-:Y:S02]  /*98b0*/  FSEL R33, R50, -INF , P6 ;  /* 0xff80000032217808 */ /* 0x010fe40003000000 */
[----:B------:R-:W-:-:S02]  /*98c0*/  ISETP.GT.AND P6, PT, R42, 0x88, PT ;  /* 0x000000882a00780c */ /* 0x000fc40003fc4270 */
[----:B-----5:R-:W-:Y:S02]  /*98d0*/  FSEL R151, R24, -INF , P1 ;  /* 0xff80000018977808 */ /* 0x020fe40000800000 */
[----:B------:R-:W-:Y:S02]  /*98e0*/  FMNMX.FTZ R44, R149, R44, !PT ;  /* 0x0000002c952c7209 */ /* 0x000fe40007810000 */
[----:B------:R-:W-:Y:S02]  /*98f0*/  FSEL R51, R51, -INF , P5 ;  /* 0xff80000033337808 */ /* 0x000fe40002800000 */
[----:B------:R-:W-:Y:S02]  /*9900*/  ISETP.GT.AND P5, PT, R42, 0x89, PT ;  /* 0x000000892a00780c */ /* 0x000fe40003fa4270 */
[----:B-1----:R-:W-:Y:S02]  /*9910*/  FSEL R155, R155, -INF , P6 ;  /* 0xff8000009b9b7808 */ /* 0x002fe40003000000 */
[----:B------:R-:W-:Y:S01]  /*9920*/  FMNMX.FTZ R44, R151, R44, !PT ;  /* 0x0000002c972c7209 */ /* 0x000fe20007810000 */
[----:B------:R-:W-:Y:S01]  /*9930*/  FMUL.FTZ R8, R2, R32 ;  /* 0x0000002002087220 */ /* 0x000fe20000410000 */
[----:B---3--:R-:W-:-:S02]  /*9940*/  FSEL R153, R153, -INF , P5 ;  /* 0xff80000099997808 */ /* 0x008fc40002800000 */
[----:B------:R-:W-:Y:S01]  /*9950*/  FMNMX.FTZ R44, R155, R44, !PT ;  /* 0x0000002c9b2c7209 */ /* 0x000fe20007810000 */
[----:B------:R-:W0:Y:S03]  /*9960*/  MUFU.TANH R54, R54 ;  /* 0x0000003600367308 */ /* 0x000e260000002400 */
[----:B------:R-:W-:Y:S02]  /*9970*/  FMNMX.FTZ R57, R153, R44, !PT ;  /* 0x0000002c99397209 */ /* 0x000fe40007810000 */
[----:B------:R-:W-:-:S03]  /*9980*/  FMNMX.FTZ R44, R9, R15, !PT ;  /* 0x0000000f092c7209 */ /* 0x000fc60007810000 */
[----:B------:R-:W1:Y:S01]  /*9990*/  MUFU.TANH R55, R55 ;  /* 0x0000003700377308 */ /* 0x000e620000002400 */
[----:B------:R-:W-:Y:S01]  /*99a0*/  FMUL.FTZ R28, R2, R36 ;  /* 0x00000024021c7220 */ /* 0x000fe20000410000 */
[----:B------:R-:W-:-:S06]  /*99b0*/  FMNMX.FTZ R44, R21, R44, !PT ;  /* 0x0000002c152c7209 */ /* 0x000fcc0007810000 */
[----:B------:R-:W2:Y:S01]  /*99c0*/  MUFU.TANH R8, R8 ;  /* 0x0000000800087308 */ /* 0x000ea20000002400 */
[----:B------:R-:W-:Y:S01]  /*99d0*/  FMUL.FTZ R24, R2, R37 ;  /* 0x0000002502187220 */ /* 0x000fe20000410000 */
[----:B------:R-:W-:-:S06]  /*99e0*/  FMNMX.FTZ R46, R89, R44, !PT ;  /* 0x0000002c592e7209 */ /* 0x000fcc0007810000 */
[----:B------:R-:W3:Y:S01]  /*99f0*/  MUFU.TANH R20, R20 ;  /* 0x0000001400147308 */ /* 0x000ee20000002400 */
[----:B------:R-:W-:-:S07]  /*9a00*/  FMNMX.FTZ R46, R91, R46, !PT ;  /* 0x0000002e5b2e7209 */ /* 0x000fce0007810000 */
[----:B------:R-:W4:Y:S01]  /*9a10*/  MUFU.TANH R12, R12 ;  /* 0x0000000c000c7308 */ /* 0x000f220000002400 */
[----:B0-----:R-:W-:-:S07]  /*9a20*/  FSEL R37, R54, -INF , P4 ;  /* 0xff80000036257808 */ /* 0x001fce0002000000 */
[----:B------:R-:W0:Y:S01]  /*9a30*/  MUFU.TANH R26, R26 ;  /* 0x0000001a001a7308 */ /* 0x000e220000002400 */
[----:B------:R-:W-:-:S07]  /*9a40*/  ISETP.GT.AND P4, PT, R42, 0x90, PT ;  /* 0x000000902a00780c */ /* 0x000fce0003f84270 */
[----:B------:R-:W5:Y:S01]  /*9a50*/  MUFU.TANH R28, R28 ;  /* 0x0000001c001c7308 */ /* 0x000f620000002400 */
[----:B------:R-:W-:Y:S02]  /*9a60*/  FMNMX.FTZ R46, R93, R46, !PT ;  /* 0x0000002e5d2e7209 */ /* 0x000fe40007810000 */
[----:B-1----:R-:W-:-:S05]  /*9a70*/  FSEL R55, R55, -INF , P3 ;  /* 0xff80000037377808 */ /* 0x002fca0001800000 */
[----:B------:R-:W1:Y:S01]  /*9a80*/  MUFU.TANH R24, R24 ;  /* 0x0000001800187308 */ /* 0x000e620000002400 */
[----:B------:R-:W-:Y:S02]  /*9a90*/  ISETP.GT.AND P3, PT, R42, 0x91, PT ;  /* 0x000000912a00780c */ /* 0x000fe40003f64270 */
[----:B--2---:R-:W-:Y:S02]  /*9aa0*/  FSEL R8, R8, -INF , P4 ;  /* 0xff80000008087808 */ /* 0x004fe40002000000 */
[----:B------:R-:W-:Y:S02]  /*9ab0*/  FMNMX.FTZ R46, R95, R46, !PT ;  /* 0x0000002e5f2e7209 */ /* 0x000fe40007810000 */
[----:B---3--:R-:W-:Y:S02]  /*9ac0*/  FSEL R20, R20, -INF , P2 ;  /* 0xff80000014147808 */ /* 0x008fe40001000000 */
[----:B------:R-:W-:Y:S02]  /*9ad0*/  ISETP.GT.AND P2, PT, R42, 0x98, PT ;  /* 0x000000982a00780c */ /* 0x000fe40003f44270 */
[----:B----4-:R-:W-:-:S02]  /*9ae0*/  FSEL R10, R12, -INF , P3 ;  /* 0xff8000000c0a7808 */ /* 0x010fc40001800000 */
[----:B------:R-:W-:Y:S02]  /*9af0*/  FMNMX.FTZ R57, R8, R57, !PT ;  /* 0x0000003908397209 */ /* 0x000fe40007810000 */
[----:B------:R-:W-:Y:S02]  /*9b00*/  FMNMX.FTZ R48, R97, R46, !PT ;  /* 0x0000002e61307209 */ /* 0x000fe40007810000 */
[----:B0-----:R-:W-:Y:S02]  /*9b10*/  FSEL R26, R26, -INF , P1 ;  /* 0xff8000001a1a7808 */ /* 0x001fe40000800000 */
[----:B------:R-:W-:Y:S02]  /*9b20*/  ISETP.GT.AND P1, PT, R42, 0x99, PT ;  /* 0x000000992a00780c */ /* 0x000fe40003f24270 */
[----:B-----5:R-:W-:Y:S02]  /*9b30*/  FSEL R12, R28, -INF , P2 ;  /* 0xff8000001c0c7808 */ /* 0x020fe40001000000 */
[----:B------:R-:W-:-:S02]  /*9b40*/  FMNMX.FTZ R57, R10, R57, !PT ;  /* 0x000000390a397209 */ /* 0x000fc40007810000 */
[----:B------:R-:W-:Y:S02]  /*9b50*/  FMNMX.FTZ R48, R109, R48, !PT ;  /* 0x000000306d307209 */ /* 0x000fe40007810000 */
[----:B-1----:R-:W-:Y:S02]  /*9b60*/  FSEL R24, R24, -INF , P1 ;  /* 0xff80000018187808 */ /* 0x002fe40000800000 */
[----:B------:R-:W-:Y:S02]  /*9b70*/  FMNMX.FTZ R57, R12, R57, !PT ;  /* 0x000000390c397209 */ /* 0x000fe40007810000 */
[----:B------:R-:W-:Y:S02]  /*9b80*/  FMNMX.FTZ R48, R75, R48, !PT ;  /* 0x000000304b307209 */ /* 0x000fe40007810000 */
[----:B------:R-:W-:Y:S02]  /*9b90*/  FMNMX.FTZ R32, R24, R57, !PT ;  /* 0x0000003918207209 */ /* 0x000fe40007810000 */
[----:B------:R-:W-:-:S03]  /*9ba0*/  FMNMX.FTZ R48, R73, R48, !PT ;  /* 0x0000003049307209 */ /* 0x000fc60007810000 */
[----:B------:R-:W0:Y:S01]  /*9bb0*/  SHFL.BFLY PT, R57, R32, 0x2, 0x1f ;  /* 0x0c401f0020397f89 */ /* 0x000e2200000e0000 */
[----:B------:R-:W-:-:S04]  /*9bc0*/  FMNMX.FTZ R50, R79, R48, !PT ;  /* 0x000000304f327209 */ /* 0x000fc80007810000 */
[----:B------:R-:W-:-:S04]  /*9bd0*/  FMNMX.FTZ R50, R77, R50, !PT ;  /* 0x000000324d327209 */ /* 0x000fc80007810000 */
[----:B------:R-:W-:-:S04]  /*9be0*/  FMNMX.FTZ R50, R83, R50, !PT ;  /* 0x0000003253327209 */ /* 0x000fc80007810000 */
[----:B------:R-:W-:-:S04]  /*9bf0*/  FMNMX.FTZ R50, R121, R50, !PT ;  /* 0x0000003279327209 */ /* 0x000fc80007810000 */
[----:B------:R-:W-:-:S04]  /*9c00*/  FMNMX.FTZ R52, R87, R50, !PT ;  /* 0x0000003257347209 */ /* 0x000fc80007810000 */
[----:B------:R-:W-:Y:S02]  /*9c10*/  FMNMX.FTZ R52, R125, R52, !PT ;  /* 0x000000347d347209 */ /* 0x000fe40007810000 */
[----:B0-----:R-:W-:Y:S02]  /*9c20*/  FMNMX.FTZ R36, R32, R57, !PT ;  /* 0x0000003920247209 */ /* 0x001fe40007810000 */
[----:B------:R-:W-:-:S03]  /*9c30*/  FMNMX.FTZ R52, R11, R52, !PT ;  /* 0x000000340b347209 */ /* 0x000fc60007810000 */
[----:B------:R-:W0:Y:S01]  /*9c40*/  SHFL.BFLY PT, R57, R36, 0x1, 0x1f ;  /* 0x0c201f0024397f89 */ /* 0x000e2200000e0000 */
[----:B------:R-:W-:-:S04]  /*9c50*/  FMNMX.FTZ R52, R129, R52, !PT ;  /* 0x0000003481347209 */ /* 0x000fc80007810000 */
[----:B------:R-:W-:-:S04]  /*9c60*/  FMNMX.FTZ R54, R61, R52, !PT ;  /* 0x000000343d367209 */ /* 0x000fc80007810000 */
[----:B------:R-:W-:-:S04]  /*9c70*/  FMNMX.FTZ R54, R63, R54, !PT ;  /* 0x000000363f367209 */ /* 0x000fc80007810000 */
[----:B------:R-:W-:-:S04]  /*9c80*/  FMNMX.FTZ R54, R65, R54, !PT ;  /* 0x0000003641367209 */ /* 0x000fc80007810000 */
[----:B------:R-:W-:-:S04]  /*9c90*/  FMNMX.FTZ R54, R67, R54, !PT ;  /* 0x0000003643367209 */ /* 0x000fc80007810000 */
[----:B------:R-:W-:Y:S01]  /*9ca0*/  FMNMX.FTZ R58, R69, R54, !PT ;  /* 0x00000036453a7209 */ /* 0x000fe20007810000 */
[----:B------:R-:W-:Y:S01]  /*9cb0*/  IMAD.U32 R56, RZ, RZ, UR4 ;  /* 0x00000004ff387e24 */ /* 0x000fe2000f8e00ff */
[----:B0-----:R-:W-:Y:S02]  /*9cc0*/  FMNMX.FTZ R57, R36, R57, !PT ;  /* 0x0000003924397209 */ /* 0x001fe40007810000 */
[----:B------:R-:W-:-:S04]  /*9cd0*/  FMNMX.FTZ R58, R27, R58, !PT ;  /* 0x0000003a1b3a7209 */ /* 0x000fc80007810000 */
[----:B------:R-:W-:Y:S01]  /*9ce0*/  FMNMX.FTZ R58, R43, R58, !PT ;  /* 0x0000003a2b3a7209 */ /* 0x000fe20007810000 */
[----:B------:R-:W-:-:S01]  /*9cf0*/  FFMA.FTZ R28, R57, R56, -8 ;  /* 0xc1000000391c7423 */ /* 0x000fc20000010038 */
[----:B------:R-:W-:Y:S02]  /*9d00*/  FSETP.NEU.FTZ.AND P0, PT, R57, -INF , PT ;  /* 0xff8000003900780b */ /* 0x000fe40003f1d000 */
[----:B------:R-:W-:Y:S02]  /*9d10*/  FMNMX.FTZ R58, R29, R58, !PT ;  /* 0x0000003a1d3a7209 */ /* 0x000fe40007810000 */
[----:B------:R-:W-:Y:S02]  /*9d20*/  FSEL R28, R28, RZ, P0 ;  /* 0x000000ff1c1c7208 */ /* 0x000fe40000000000 */
[----:B------:R-:W-:Y:S01]  /*9d30*/  ISETP.NE.AND P0, PT, R14, RZ, PT ;  /* 0x000000ff0e00720c */ /* 0x000fe20003f05270 */
[C---:B------:R-:W-:Y:S01]  /*9d40*/  FMUL.FTZ R14, R2.reuse, R30 ;  /* 0x0000001e020e7220 */ /* 0x040fe20000410000 */
[----:B------:R-:W-:Y:S01]  /*9d50*/  FMNMX.FTZ R60, R47, R58, !PT ;  /* 0x0000003a2f3c7209 */ /* 0x000fe20007810000 */
[----:B------:R-:W-:-:S03]  /*9d60*/  FMUL.FTZ R30, R2, R31 ;  /* 0x0000001f021e7220 */ /* 0x000fc60000410000 */
[----:B------:R-:W-:Y:S01]  /*9d70*/  FMNMX.FTZ R60, R33, R60, !PT ;  /* 0x0000003c213c7209 */ /* 0x000fe20007810000 */
[----:B------:R-:W-:Y:S01]  /*9d80*/  MUFU.TANH R14, R14 ;  /* 0x0000000e000e7308 */ /* 0x000fe20000002400 */
[----:B------:R-:W-:Y:S02]  /*9d90*/  FMUL.FTZ R31, R2, R34 ;  /* 0x00000022021f7220 */ /* 0x000fe40000410000 */
[----:B------:R-:W-:Y:S01]  /*9da0*/  FMNMX.FTZ R60, R51, R60, !PT ;  /* 0x0000003c333c7209 */ /* 0x000fe20007810000 */
[----:B------:R-:W-:-:S01]  /*9db0*/  FFMA.FTZ R59, R59, R56, -R28 ;  /* 0x000000383b3b7223 */ /* 0x000fc2000001081c */
[C---:B------:R-:W-:Y:S02]  /*9dc0*/  FMUL.FTZ R32, R2.reuse, R35 ;  /* 0x0000002302207220 */ /* 0x040fe40000410000 */
[----:B------:R-:W-:Y:S01]  /*9dd0*/  FMNMX.FTZ R60, R37, R60, !PT ;  /* 0x0000003c253c7209 */ /* 0x000fe20007810000 */
[----:B------:R-:W0:Y:S01]  /*9de0*/  MUFU.TANH R30, R30 ;  /* 0x0000001e001e7308 */ /* 0x000e220000002400 */
[----:B------:R-:W-:Y:S01]  /*9df0*/  FMUL.FTZ R34, R2, R38 ;  /* 0x0000002602227220 */ /* 0x000fe20000410000 */
[----:B------:R-:W-:-:S06]  /*9e00*/  FFMA.FTZ R111, R111, R56, -R28 ;  /* 0x000000386f6f7223 */ /* 0x000fcc000001081c */
[----:B------:R-:W1:Y:S01]  /*9e10*/  MUFU.TANH R31, R31 ;  /* 0x0000001f001f7308 */ /* 0x000e620000002400 */
[----:B------:R-:W-:-:S07]  /*9e20*/  FMUL.FTZ R35, R2, R39 ;  /* 0x0000002702237220 */ /* 0x000fce0000410000 */
[----:B------:R2:W-:Y:S02]  /*9e30*/  MUFU.EX2 R54, R59 ;  /* 0x0000003b00367308 */ /* 0x0005e40000000800 */
[----:B--2---:R-:W-:-:S06]  /*9e40*/  FMNMX.FTZ R59, R55, R60, !PT ;  /* 0x0000003c373b7209 */ /* 0x004fcc0007810000 */
[----:B------:R-:W-:Y:S01]  /*9e50*/  MUFU.TANH R32, R32 ;  /* 0x0000002000207308 */ /* 0x000fe20000002400 */
[----:B------:R-:W-:Y:S01]  /*9e60*/  FMNMX.FTZ R59, R20, R59, !PT ;  /* 0x0000003b143b7209 */ /* 0x000fe20007810000 */
[----:B------:R-:W-:-:S03]  /*9e70*/  FFMA.FTZ R38, R99, R56, -R28 ;  /* 0x0000003863267223 */ /* 0x000fc6000001081c */
[----:B------:R-:W-:-:S03]  /*9e80*/  FMNMX.FTZ R60, R26, R59, !PT ;  /* 0x0000003b1a3c7209 */ /* 0x000fc60007810000 */
[----:B------:R-:W2:Y:S01]  /*9e90*/  MUFU.TANH R34, R34 ;  /* 0x0000002200227308 */ /* 0x000ea20000002400 */
[----:B------:R-:W-:-:S01]  /*9ea0*/  FFMA.FTZ R99, R113, R56, -R28 ;  /* 0x0000003871637223 */ /* 0x000fc2000001081c */
[----:B0-----:R-:W-:-:S06]  /*9eb0*/  FSEL R113, R30, -INF , P5 ;  /* 0xff8000001e717808 */ /* 0x001fcc0002800000 */
[----:B------:R0:W-:Y:S01]  /*9ec0*/  MUFU.EX2 R44, R111 ;  /* 0x0000006f002c7308 */ /* 0x0001e20000000800 */
[----:B------:R-:W-:-:S01]  /*9ed0*/  FFMA.FTZ R115, R115, R56, -R28 ;  /* 0x0000003873737223 */ /* 0x000fc2000001081c */
[----:B0-----:R-:W-:-:S06]  /*9ee0*/  FSEL R111, R14, -INF , P6 ;  /* 0xff8000000e6f7808 */ /* 0x001fcc0003000000 */
[----:B------:R-:W0:Y:S01]  /*9ef0*/  MUFU.TANH R35, R35 ;  /* 0x0000002300237308 */ /* 0x000e220000002400 */
[----:B------:R-:W-:Y:S02]  /*9f00*/  FMNMX.FTZ R60, R111, R60, !PT ;  /* 0x0000003c6f3c7209 */ /* 0x000fe40007810000 */
[----:B-1----:R-:W-:Y:S02]  /*9f10*/  FSEL R31, R31, -INF , P4 ;  /* 0xff8000001f1f7808 */ /* 0x002fe40002000000 */
[----:B------:R-:W-:-:S03]  /*9f20*/  FMNMX.FTZ R60, R113, R60, !PT ;  /* 0x0000003c713c7209 */ /* 0x000fc60007810000 */
[----:B------:R1:W-:Y:S01]  /*9f30*/  MUFU.EX2 R46, R115 ;  /* 0x00000073002e7308 */ /* 0x0003e20000000800 */
[----:B------:R-:W-:-:S01]  /*9f40*/  FFMA.FTZ R39, R101, R56, -R28 ;  /* 0x0000003865277223 */ /* 0x000fc2000001081c */
[----:B------:R-:W-:Y:S01]  /*9f50*/  FMNMX.FTZ R60, R31, R60, !PT ;  /* 0x0000003c1f3c7209 */ /* 0x000fe20007810000 */
[----:B------:R-:W-:-:S01]  /*9f60*/  FFMA.FTZ R101, R117, R56, -R28 ;  /* 0x0000003875657223 */ /* 0x000fc2000001081c */
[----:B--2---:R-:W-:Y:S02]  /*9f70*/  FSEL R117, R34, -INF , P2 ;  /* 0xff80000022757808 */ /* 0x004fe40001000000 */
[----:B-1----:R-:W-:Y:S01]  /*9f80*/  FSEL R115, R32, -INF , P3 ;  /* 0xff80000020737808 */ /* 0x002fe20001800000 */
[----:B------:R-:W-:-:S03]  /*9f90*/  FFMA.FTZ R64, R41, R56, -R28 ;  /* 0x0000003829407223 */ /* 0x000fc6000001081c */
[----:B------:R-:W-:Y:S02]  /*9fa0*/  FMNMX.FTZ R60, R115, R60, !PT ;  /* 0x0000003c733c7209 */ /* 0x000fe40007810000 */
[----:B0-----:R-:W-:Y:S02]  /*9fb0*/  FSEL R41, R35, -INF , P1 ;  /* 0xff80000023297808 */ /* 0x001fe40000800000 */
[----:B------:R-:W-:-:S04]  /*9fc0*/  FMNMX.FTZ R60, R117, R60, !PT ;  /* 0x0000003c753c7209 */ /* 0x000fc80007810000 */
[----:B------:R-:W-:-:S05]  /*9fd0*/  FMNMX.FTZ R59, R41, R60, !PT ;  /* 0x0000003c293b7209 */ /* 0x000fca0007810000 */
[----:B------:R-:W0:Y:S02]  /*9fe0*/  SHFL.BFLY PT, R62, R59, 0x2, 0x1f ;  /* 0x0c401f003b3e7f89 */ /* 0x000e2400000e0000 */
[----:B0-----:R-:W-:-:S05]  /*9ff0*/  FMNMX.FTZ R66, R59, R62, !PT ;  /* 0x0000003e3b427209 */ /* 0x001fca0007810000 */
[----:B------:R-:W0:Y:S01]  /*a000*/  SHFL.BFLY PT, R59, R66, 0x1, 0x1f ;  /* 0x0c201f00423b7f89 */ /* 0x000e2200000e0000 */
[----:B------:R-:W-:-:S04]  /*a010*/  FFMA.FTZ R127, R127, R56, -R28 ;  /* 0x000000387f7f7223 */ /* 0x000fc8000001081c */
[----:B------:R1:W-:Y:S02]  /*a020*/  MUFU.EX2 R52, R127 ;  /* 0x0000007f00347308 */ /* 0x0003e40000000800 */
[----:B-1----:R-:W-:-:S01]  /*a030*/  FFMA.FTZ R127, R10, R56, -R28 ;  /* 0x000000380a7f7223 */ /* 0x002fc2000001081c */
[----:B------:R-:W-:Y:S01]  /*a040*/  FFMA.FTZ R10, R12, R56, -R28 ;  /* 0x000000380c0a7223 */ /* 0x000fe2000001081c */
[----:B0-----:R-:W-:-:S04]  /*a050*/  FMNMX.FTZ R59, R66, R59, !PT ;  /* 0x0000003b423b7209 */ /* 0x001fc80007810000 */
[C---:B------:R-:W-:Y:S01]  /*a060*/  FSETP.NEU.FTZ.AND P1, PT, R59.reuse, -INF , PT ;  /* 0xff8000003b00780b */ /* 0x040fe20003f3d000 */
[----:B------:R-:W-:-:S05]  /*a070*/  FFMA.FTZ R12, R59, R56, -8 ;  /* 0xc10000003b0c7423 */ /* 0x000fca0000010038 */
[----:B------:R-:W-:-:S05]  /*a080*/  FSEL R12, R12, RZ, P1 ;  /* 0x000000ff0c0c7208 */ /* 0x000fca0000800000 */
[-CC-:B------:R-:W-:Y:S01]  /*a090*/  FFMA.FTZ R72, R73, R56.reuse, -R12.reuse ;  /* 0x0000003849487223 */ /* 0x180fe2000001080c */
[----:B------:R-:W-:-:S01]  /*a0a0*/  FFMA.FTZ R73, R79, R56, -R12 ;  /* 0x000000384f497223 */ /* 0x000fc2000001080c */
[-C--:B------:R-:W-:Y:S02]  /*a0b0*/  FFMA.FTZ R79, R87, R56.reuse, -R12 ;  /* 0x00000038574f7223 */ /* 0x080fe4000001080c */
[----:B------:R-:W2:Y:S01]  /*a0c0*/  LDL R87, [R1+0x1c] ;  /* 0x00001c0001577983 */ /* 0x000ea20000100800 */
[----:B------:R-:W0:Y:S01]  /*a0d0*/  S2R R108, SR_TID.X ;  /* 0x00000000006c7919 */ /* 0x000e220000002100 */
[----:B------:R-:W-:-:S01]  /*a0e0*/  FFMA.FTZ R3, R3, R56, -R28 ;  /* 0x0000003803037223 */ /* 0x000fc2000001081c */
[-CC-:B------:R-:W-:Y:S01]  /*a0f0*/  FFMA.FTZ R36, R13, R56.reuse, -R28.reuse ;  /* 0x000000380d247223 */ /* 0x180fe2000001081c */
[----:B------:R-:W-:-:S01]  /*a100*/  FFMA.FTZ R40, R103, R56, -R28 ;  /* 0x0000003867287223 */ /* 0x000fc2000001081c */
[-CC-:B------:R-:W-:Y:S01]  /*a110*/  FFMA.FTZ R13, R71, R56.reuse, -R28.reuse ;  /* 0x00000038470d7223 */ /* 0x180fe2000001081c */
[----:B------:R-:W-:-:S01]  /*a120*/  FFMA.FTZ R103, R131, R56, -R28 ;  /* 0x0000003883677223 */ /* 0x000fc2000001081c */
[-C--:B------:R-:W-:Y:S01]  /*a130*/  FFMA.FTZ R131, R24, R56.reuse, -R28 ;  /* 0x0000003818837223 */ /* 0x080fe2000001081c */
[----:B------:R-:W-:Y:S01]  /*a140*/  MUFU.EX2 R3, R3 ;  /* 0x0000000300037308 */ /* 0x000fe20000000800 */
[----:B------:R-:W-:-:S01]  /*a150*/  FFMA.FTZ R9, R9, R56, -R12 ;  /* 0x0000003809097223 */ /* 0x000fc2000001080c */
[-C--:B------:R-:W-:Y:S01]  /*a160*/  FFMA.FTZ R24, R15, R56.reuse, -R12 ;  /* 0x000000380f187223 */ /* 0x080fe2000001080c */
[----:B------:R-:W-:-:S01]  /*a170*/  FFMA.FTZ R119, R119, R56, -R28 ;  /* 0x0000003877777223 */ /* 0x000fc2000001081c */
[----:B------:R-:W-:-:S04]  /*a180*/  FFMA.FTZ R123, R123, R56, -R28 ;  /* 0x000000387b7b7223 */ /* 0x000fc8000001081c */
[----:B------:R-:W1:Y:S01]  /*a190*/  MUFU.EX2 R36, R36 ;  /* 0x0000002400247308 */ /* 0x000e620000000800 */
[----:B------:R-:W-:-:S01]  /*a1a0*/  FFMA.FTZ R15, R21, R56, -R12 ;  /* 0x00000038150f7223 */ /* 0x000fc2000001080c */
[-CC-:B------:R-:W-:Y:S01]  /*a1b0*/  FFMA.FTZ R42, R105, R56.reuse, -R28.reuse ;  /* 0x00000038692a7223 */ /* 0x180fe2000001081c */
[----:B------:R-:W-:-:S01]  /*a1c0*/  FFMA.FTZ R71, R107, R56, -R28 ;  /* 0x000000386b477223 */ /* 0x000fc2000001081c */
[-CC-:B------:R-:W-:Y:S01]  /*a1d0*/  FFMA.FTZ R81, R81, R56.reuse, -R28.reuse ;  /* 0x0000003851517223 */ /* 0x180fe2000001081c */
[----:B------:R-:W-:-:S03]  /*a1e0*/  FFMA.FTZ R85, R85, R56, -R28 ;  /* 0x0000003855557223 */ /* 0x000fc6000001081c */
[----:B------:R-:W3:Y:S01]  /*a1f0*/  MUFU.EX2 R13, R13 ;  /* 0x0000000d000d7308 */ /* 0x000ee20000000800 */
[----:B------:R-:W-:-:S01]  /*a200*/  FFMA.FTZ R105, R133, R56, -R28 ;  /* 0x0000003885697223 */ /* 0x000fc2000001081c */
[-CC-:B------:R-:W-:Y:S01]  /*a210*/  FFMA.FTZ R135, R135, R56.reuse, -R28.reuse ;  /* 0x0000003887877223 */ /* 0x180fe2000001081c */
[----:B------:R-:W-:-:S01]  /*a220*/  FFMA.FTZ R107, R137, R56, -R28 ;  /* 0x00000038896b7223 */ /* 0x000fc2000001081c */
[-CC-:B------:R-:W-:Y:S01]  /*a230*/  FFMA.FTZ R25, R25, R56.reuse, -R28.reuse ;  /* 0x0000003819197223 */ /* 0x180fe2000001081c */
[----:B------:R-:W-:-:S01]  /*a240*/  FFMA.FTZ R14, R139, R56, -R28 ;  /* 0x000000388b0e7223 */ /* 0x000fc2000001081c */
[-CC-:B------:R-:W-:Y:S01]  /*a250*/  FFMA.FTZ R30, R141, R56.reuse, -R28.reuse ;  /* 0x000000388d1e7223 */ /* 0x180fe2000001081c */
[----:B------:R-:W-:-:S01]  /*a260*/  FFMA.FTZ R32, R143, R56, -R28 ;  /* 0x000000388f207223 */ /* 0x000fc2000001081c */
[----:B------:R4:W-:Y:S01]  /*a270*/  MUFU.EX2 R48, R119 ;  /* 0x0000007700307308 */ /* 0x0009e20000000800 */
        /* <DEDUP_REMOVED lines=8> */
[----:B----4-:R-:W-:-:S01]  /*a300*/  FFMA.FTZ R119, R151, R56, -R28 ;  /* 0x0000003897777223 */ /* 0x010fc2000001081c */
[----:B------:R-:W-:-:S06]  /*a310*/  FFMA.FTZ R21, R91, R56, -R12 ;  /* 0x000000385b157223 */ /* 0x000fcc000001080c */
[----:B------:R4:W-:Y:S01]  /*a320*/  MUFU.EX2 R35, R64 ;  /* 0x0000004000237308 */ /* 0x0009e20000000800 */
[----:B-----5:R-:W-:-:S07]  /*a330*/  FFMA.FTZ R123, R153, R56, -R28 ;  /* 0x00000038997b7223 */ /* 0x020fce000001081c */
[----:B------:R-:W-:Y:S01]  /*a340*/  MUFU.EX2 R9, R9 ;  /* 0x0000000900097308 */ /* 0x000fe20000000800 */
[----:B----4-:R-:W-:-:S01]  /*a350*/  FFMA.FTZ R64, R155, R56, -R28 ;  /* 0x000000389b407223 */ /* 0x010fc2000001081c */
[----:B------:R-:W-:-:S06]  /*a360*/  FFMA.FTZ R28, R89, R56, -R12 ;  /* 0x00000038591c7223 */ /* 0x000fcc000001080c */
[----:B------:R-:W4:Y:S08]  /*a370*/  MUFU.EX2 R24, R24 ;  /* 0x0000001800187308 */ /* 0x000f300000000800 */
[----:B------:R-:W5:Y:S01]  /*a380*/  MUFU.EX2 R38, R38 ;  /* 0x0000002600267308 */ /* 0x000f620000000800 */
[----:B------:R-:W-:-:S01]  /*a390*/  FFMA.FTZ R66, R93, R56, -R12 ;  /* 0x000000385d427223 */ /* 0x000fc2000001080c */
[----:B------:R-:W-:-:S06]  /*a3a0*/  FFMA.FTZ R74, R77, R56, -R12 ;  /* 0x000000384d4a7223 */ /* 0x000fcc000001080c */
[----:B------:R-:W5:Y:S01]  /*a3b0*/  MUFU.EX2 R15, R15 ;  /* 0x0000000f000f7308 */ /* 0x000f620000000800 */
[----:B------:R-:W-:-:S01]  /*a3c0*/  FFMA.FTZ R77, R83, R56, -R12 ;  /* 0x00000038534d7223 */ /* 0x000fc2000001080c */
[----:B-1----:R-:W-:-:S06]  /*a3d0*/  FADD.FTZ R86, R3, R36 ;  /* 0x0000002403567221 */ /* 0x002fcc0000010000 */
[----:B------:R-:W1:Y:S01]  /*a3e0*/  MUFU.EX2 R39, R39 ;  /* 0x0000002700277308 */ /* 0x000e620000000800 */
[----:B------:R-:W-:-:S01]  /*a3f0*/  FFMA.FTZ R83, R61, R56, -R12 ;  /* 0x000000383d537223 */ /* 0x000fc2000001080c */
[----:B------:R-:W-:Y:S01]  /*a400*/  FFMA.FTZ R61, R63, R56, -R12 ;  /* 0x000000383f3d7223 */ /* 0x000fe2000001080c */
[----:B0-----:R-:W-:-:S05]  /*a410*/  LOP3.LUT R98, R108, 0x7f, RZ, 0xc0, !PT ;  /* 0x0000007f6c627812 */ /* 0x001fca00078ec0ff */
[----:B------:R-:W0:Y:S01]  /*a420*/  MUFU.EX2 R28, R28 ;  /* 0x0000001c001c7308 */ /* 0x000e220000000800 */
[----:B------:R-:W-:-:S01]  /*a430*/  FFMA.FTZ R68, R95, R56, -R12 ;  /* 0x000000385f447223 */ /* 0x000fc2000001080c */
[----:B------:R-:W-:Y:S01]  /*a440*/  FFMA.FTZ R63, R67, R56, -R12 ;  /* 0x00000038433f7223 */ /* 0x000fe2000001080c */
[----:B---3--:R-:W-:-:S05]  /*a450*/  FADD.FTZ R67, R13, R86 ;  /* 0x000000560d437221 */ /* 0x008fca0000010000 */
[----:B------:R-:W3:Y:S01]  /*a460*/  MUFU.EX2 R40, R40 ;  /* 0x0000002800287308 */ /* 0x000ee20000000800 */
[----:B------:R-:W-:Y:S01]  /*a470*/  ISETP.NE.AND P1, PT, R98, RZ, PT ;  /* 0x000000ff6200720c */ /* 0x000fe20003f25270 */
[----:B----4-:R-:W-:-:S06]  /*a480*/  FADD.FTZ R86, R9, R24 ;  /* 0x0000001809567221 */ /* 0x010fcc0000010000 */
[----:B------:R-:W4:Y:S01]  /*a490*/  MUFU.EX2 R21, R21 ;  /* 0x0000001500157308 */ /* 0x000f220000000800 */
[----:B------:R-:W-:-:S01]  /*a4a0*/  FFMA.FTZ R89, R97, R56, -R12 ;  /* 0x0000003861597223 */ /* 0x000fc2000001080c */
[----:B-----5:R-:W-:-:S06]  /*a4b0*/  FADD.FTZ R88, R38, R67 ;  /* 0x0000004326587221 */ /* 0x020fcc0000010000 */
[----:B------:R-:W5:Y:S01]  /*a4c0*/  MUFU.EX2 R42, R42 ;  /* 0x0000002a002a7308 */ /* 0x000f620000000800 */
[----:B------:R-:W-:-:S01]  /*a4d0*/  FADD.FTZ R67, R15, R86 ;  /* 0x000000560f437221 */ /* 0x000fc20000010000 */
[----:B------:R-:W-:-:S06]  /*a4e0*/  FFMA.FTZ R70, R109, R56, -R12 ;  /* 0x000000386d467223 */ /* 0x000fcc000001080c */
[----:B------:R-:W5:Y:S01]  /*a4f0*/  MUFU.EX2 R66, R66 ;  /* 0x0000004200427308 */ /* 0x000f620000000800 */
[----:B------:R-:W-:-:S01]  /*a500*/  FFMA.FTZ R84, R69, R56, -R12 ;  /* 0x0000003845547223 */ /* 0x000fc2000001080c */
[----:B-1----:R-:W-:-:S06]  /*a510*/  FADD.FTZ R69, R39, R88 ;  /* 0x0000005827457221 */ /* 0x002fcc0000010000 */
[----:B------:R-:W1:Y:S01]  /*a520*/  MUFU.EX2 R71, R71 ;  /* 0x0000004700477308 */ /* 0x000e620000000800 */
[----:B0-----:R-:W-:-:S07]  /*a530*/  FADD.FTZ R86, R28, R67 ;  /* 0x000000431c567221 */ /* 0x001fce0000010000 */
[----:B------:R-:W0:Y:S01]  /*a540*/  MUFU.EX2 R68, R68 ;  /* 0x0000004400447308 */ /* 0x000e220000000800 */
[----:B------:R-:W-:-:S01]  /*a550*/  FFMA.FTZ R75, R75, R56, -R12 ;  /* 0x000000384b4b7223 */ /* 0x000fc2000001080c */
[----:B---3--:R-:W-:Y:S01]  /*a560*/  FADD.FTZ R69, R40, R69 ;  /* 0x0000004528457221 */ /* 0x008fe20000010000 */
[----:B------:R-:W-:-:S05]  /*a570*/  FFMA.FTZ R82, R65, R56, -R12 ;  /* 0x0000003841527223 */ /* 0x000fca000001080c */
[----:B------:R-:W3:Y:S01]  /*a580*/  MUFU.EX2 R89, R89 ;  /* 0x0000005900597308 */ /* 0x000ee20000000800 */
[----:B------:R-:W-:-:S01]  /*a590*/  FFMA.FTZ R65, R27, R56, -R12 ;  /* 0x000000381b417223 */ /* 0x000fc2000001080c */
[----:B----4-:R-:W-:Y:S01]  /*a5a0*/  FADD.FTZ R67, R21, R86 ;  /* 0x0000005615437221 */ /* 0x010fe20000010000 */
[----:B------:R-:W-:-:S05]  /*a5b0*/  @!P1 VIADD R27, R0, 0x13240 ;  /* 0x00013240001b9836 */ /* 0x000fca0000000000 */
[----:B------:R-:W-:Y:S01]  /*a5c0*/  MUFU.EX2 R99, R99 ;  /* 0x0000006300637308 */ /* 0x000fe20000000800 */
[----:B-----5:R-:W-:-:S01]  /*a5d0*/  FADD.FTZ R88, R42, R69 ;  /* 0x000000452a587221 */ /* 0x020fc20000010000 */
[----:B------:R-:W-:Y:S01]  /*a5e0*/  FADD.FTZ R67, R66, R67 ;  /* 0x0000004342437221 */ /* 0x000fe20000010000 */
[----:B------:R-:W-:-:S05]  /*a5f0*/  FFMA.FTZ R86, R47, R56, -R12 ;  /* 0x000000382f567223 */ /* 0x000fca000001080c */
[----:B------:R-:W4:Y:S01]  /*a600*/  MUFU.EX2 R70, R70 ;  /* 0x0000004600467308 */ /* 0x000f220000000800 */
[----:B------:R-:W-:-:S01]  /*a610*/  FFMA.FTZ R47, R33, R56, -R12 ;  /* 0x00000038212f7223 */ /* 0x000fc2000001080c */
[----:B------:R-:W-:Y:S01]  /*a620*/  @!P1 PRMT R27, RZ, 0x654, R27 ;  /* 0x00000654ff1b9816 */ /* 0x000fe2000000001b */
[----:B-1----:R-:W-:-:S01]  /*a630*/  FADD.FTZ R33, R71, R88 ;  /* 0x0000005847217221 */ /* 0x002fc20000010000 */
[----:B------:R-:W-:-:S04]  /*a640*/  FFMA.FTZ R43, R43, R56, -R12 ;  /* 0x000000382b2b7223 */ /* 0x000fc8000001080c */
[----:B------:R-:W-:Y:S01]  /*a650*/  MUFU.EX2 R75, R75 ;  /* 0x0000004b004b7308 */ /* 0x000fe20000000800 */
[----:B0-----:R-:W-:-:S01]  /*a660*/  FADD.FTZ R88, R68, R67 ;  /* 0x0000004344587221 */ /* 0x001fc20000010000 */
[----:B------:R-:W-:Y:S01]  /*a670*/  FADD.FTZ R90, R44, R33 ;  /* 0x000000212c5a7221 */ /* 0x000fe20000010000 */
[----:B------:R0:W-:Y:S05]  /*a680*/  @!P1 SYNCS.ARRIVE.TRANS64.RED.A1T0 RZ, [R27+URZ], RZ ;  /* 0x000000ff1bff99a7 */ /* 0x0001ea000810043f */
[----:B------:R-:W1:Y:S01]  /*a690*/  MUFU.EX2 R101, R101 ;  /* 0x0000006500657308 */ /* 0x000e620000000800 */
[----:B---3--:R-:W-:-:S07]  /*a6a0*/  FADD.FTZ R33, R89, R88 ;  /* 0x0000005859217221 */ /* 0x008fce0000010000 */
[----:B------:R-:W3:Y:S01]  /*a6b0*/  MUFU.EX2 R72, R72 ;  /* 0x0000004800487308 */ /* 0x000ee20000000800 */
[----:B----4-:R-:W-:-:S01]  /*a6c0*/  FADD.FTZ R88, R70, R33 ;  /* 0x0000002146587221 */ /* 0x010fc20000010000 */
[----:B------:R-:W-:-:S06]  /*a6d0*/  FFMA.FTZ R33, R20, R56, -R12 ;  /* 0x0000003814217223 */ /* 0x000fcc000001080c */
[----:B------:R-:W4:Y:S01]  /*a6e0*/  MUFU.EX2 R73, R73 ;  /* 0x0000004900497308 */ /* 0x000f220000000800 */
[----:B------:R-:W-:-:S07]  /*a6f0*/  FFMA.FTZ R76, R121, R56, -R12 ;  /* 0x00000038794c7223 */ /* 0x000fce000001080c */
[----:B0-----:R0:W-:Y:S08]  /*a700*/  MUFU.EX2 R27, R43 ;  /* 0x0000002b001b7308 */ /* 0x0011f00000000800 */
[----:B------:R-:W5:Y:S01]  /*a710*/  MUFU.EX2 R81, R81 ;  /* 0x0000005100517308 */ /* 0x000f620000000800 */
[----:B0-----:R-:W-:-:S01]  /*a720*/  FFMA.FTZ R43, R37, R56, -R12 ;  /* 0x00000038252b7223 */ /* 0x001fc2000001080c */
[----:B------:R-:W-:-:S04]  /*a730*/  FADD.FTZ R37, R99, R90 ;  /* 0x0000005a63257221 */ /* 0x000fc80000010000 */
[----:B------:R-:W-:Y:S02]  /*a740*/  FADD.FTZ R20, R46, R37 ;  /* 0x000000252e147221 */ /* 0x000fe40000010000 */
[----:B------:R-:W0:Y:S02]  /*a750*/  MUFU.EX2 R74, R74 ;  /* 0x0000004a004a7308 */ /* 0x000e240000000800 */
[----:B-1----:R-:W-:-:S01]  /*a760*/  FADD.FTZ R67, R101, R20 ;  /* 0x0000001465437221 */ /* 0x002fc20000010000 */
[----:B------:R-:W-:-:S05]  /*a770*/  FFMA.FTZ R37, R26, R56, -R12 ;  /* 0x000000381a257223 */ /* 0x000fca000001080c */
[----:B------:R-:W-:Y:S01]  /*a780*/  MUFU.EX2 R77, R77 ;  /* 0x0000004d004d7308 */ /* 0x000fe20000000800 */
[----:B------:R-:W-:-:S07]  /*a790*/  FFMA.FTZ R78, R125, R56, -R12 ;  /* 0x000000387d4e7223 */ /* 0x000fce000001080c */
[----:B------:R1:W-:Y:S08]  /*a7a0*/  MUFU.EX2 R0, R65 ;  /* 0x0000004100007308 */ /* 0x0003f00000000800 */
[----:B------:R-:W0:Y:S01]  /*a7b0*/  MUFU.EX2 R85, R85 ;  /* 0x0000005500557308 */ /* 0x000e220000000800 */
[----:B-1----:R-:W-:-:S01]  /*a7c0*/  FADD.FTZ R65, R75, R88 ;  /* 0x000000584b417221 */ /* 0x002fc20000010000 */
[----:B------:R-:W-:-:S03]  /*a7d0*/  FADD.FTZ R88, R48, R67 ;  /* 0x0000004330587221 */ /* 0x000fc60000010000 */
[----:B---3--:R-:W-:-:S03]  /*a7e0*/  FADD.FTZ R26, R72, R65 ;  /* 0x00000041481a7221 */ /* 0x008fc60000010000 */
[----:B------:R-:W1:Y:S01]  /*a7f0*/  MUFU.EX2 R76, R76 ;  /* 0x0000004c004c7308 */ /* 0x000e620000000800 */
[----:B----4-:R-:W-:-:S01]  /*a800*/  FADD.FTZ R65, R73, R26 ;  /* 0x0000001a49417221 */ /* 0x010fc20000010000 */
[----:B------:R-:W-:Y:S01]  /*a810*/  FFMA.FTZ R11, R11, R56, -R12 ;  /* 0x000000380b0b7223 */ /* 0x000fe2000001080c */
[----:B-----5:R-:W-:-:S05]  /*a820*/  FADD.FTZ R67, R81, R88 ;  /* 0x0000005851437221 */ /* 0x020fca0000010000 */
[----:B------:R-:W3:Y:S01]  /*a830*/  MUFU.EX2 R79, R79 ;  /* 0x0000004f004f7308 */ /* 0x000ee20000000800 */
[----:B0-----:R-:W-:-:S01]  /*a840*/  FADD.FTZ R88, R74, R65 ;  /* 0x000000414a587221 */ /* 0x001fc20000010000 */
[----:B------:R-:W-:Y:S01]  /*a850*/  FFMA.FTZ R80, R129, R56, -R12 ;  /* 0x0000003881507223 */ /* 0x000fe2000001080c */
[----:B------:R-:W-:-:S05]  /*a860*/  FADD.FTZ R90, R50, R67 ;  /* 0x00000043325a7221 */ /* 0x000fca0000010000 */
[----:B------:R-:W0:Y:S01]  /*a870*/  MUFU.EX2 R103, R103 ;  /* 0x0000006700677308 */ /* 0x000e220000000800 */
[----:B------:R-:W-:-:S01]  /*a880*/  FFMA.FTZ R29, R29, R56, -R12 ;  /* 0x000000381d1d7223 */ /* 0x000fc2000001080c */
[-CC-:B------:R-:W-:Y:S01]  /*a890*/  FFMA.FTZ R51, R51, R56.reuse, -R12.reuse ;  /* 0x0000003833337223 */ /* 0x180fe2000001080c */
[----:B------:R-:W-:-:S01]  /*a8a0*/  FFMA.FTZ R55, R55, R56, -R12 ;  /* 0x0000003837377223 */ /* 0x000fc2000001080c */
[----:B------:R-:W-:-:S04]  /*a8b0*/  FFMA.FTZ R111, R111, R56, -R12 ;  /* 0x000000386f6f7223 */ /* 0x000fc8000001080c */
[----:B------:R-:W4:Y:S01]  /*a8c0*/  MUFU.EX2 R78, R78 ;  /* 0x0000004e004e7308 */ /* 0x000f220000000800 */
[----:B------:R-:W-:-:S01]  /*a8d0*/  FFMA.FTZ R113, R113, R56, -R12 ;  /* 0x0000003871717223 */ /* 0x000fc2000001080c */
[-CC-:B------:R-:W-:Y:S01]  /*a8e0*/  FFMA.FTZ R26, R31, R56.reuse, -R12.reuse ;  /* 0x000000381f1a7223 */ /* 0x180fe2000001080c */
[----:B------:R-:W-:-:S01]  /*a8f0*/  FFMA.FTZ R115, R115, R56, -R12 ;  /* 0x0000003873737223 */ /* 0x000fc2000001080c */
[-CC-:B------:R-:W-:Y:S01]  /*a900*/  FFMA.FTZ R117, R117, R56.reuse, -R12.reuse ;  /* 0x0000003875757223 */ /* 0x180fe2000001080c */
[----:B------:R-:W-:-:S01]  /*a910*/  FFMA.FTZ R12, R41, R56, -R12 ;  /* 0x00000038290c7223 */ /* 0x000fc2000001080c */
[----:B------:R-:W-:Y:S02]  /*a920*/  FADD.FTZ R41, R85, R90 ;  /* 0x0000005a55297221 */ /* 0x000fe40000010000 */
[----:B------:R-:W-:Y:S01]  /*a930*/  MUFU.EX2 R105, R105 ;  /* 0x0000006900697308 */ /* 0x000fe20000000800 */
[----:B------:R-:W-:Y:S02]  /*a940*/  F2FP.SATFINITE.E4M3.F32.PACK_AB_MERGE_C R152, R38, R13, RZ ;  /* 0x0000000d2698723e */ /* 0x000fe400048070ff */
[----:B------:R-:W-:-:S05]  /*a950*/  F2FP.SATFINITE.E4M3.F32.PACK_AB_MERGE_C R154, R71, R42, RZ ;  /* 0x0000002a479a723e */ /* 0x000fca00048070ff */
[----:B------:R-:W5:Y:S01]  /*a960*/  MUFU.EX2 R11, R11 ;  /* 0x0000000b000b7308 */ /* 0x000f620000000800 */
[----:B------:R-:W-:-:S07]  /*a970*/  FADD.FTZ R42, R52, R41 ;  /* 0x00000029342a7221 */ /* 0x000fce0000010000 */
[----:B------:R1:W-:Y:S02]  /*a980*/  MUFU.EX2 R20, R47 ;  /* 0x0000002f00147308 */ /* 0x0003e40000000800 */
[----:B-1----:R-:W-:-:S06]  /*a990*/  FADD.FTZ R47, R77, R88 ;  /* 0x000000584d2f7221 */ /* 0x002fcc0000010000 */
[----:B------:R-:W1:Y:S01]  /*a9a0*/  MUFU.EX2 R80, R80 ;  /* 0x0000005000507308 */ /* 0x000e620000000800 */
[----:B------:R-:W-:-:S07]  /*a9b0*/  FADD.FTZ R38, R76, R47 ;  /* 0x0000002f4c267221 */ /* 0x000fce0000010000 */
[----:B------:R-:W2:Y:S01]  /*a9c0*/  MUFU.EX2 R58, R135 ;  /* 0x00000087003a7308 */ /* 0x000ea20000000800 */
[----:B---3--:R-:W-:-:S01]  /*a9d0*/  FADD.FTZ R41, R79, R38 ;  /* 0x000000264f297221 */ /* 0x008fc20000010000 */
[----:B0-----:R-:W-:Y:S01]  /*a9e0*/  FADD.FTZ R47, R103, R42 ;  /* 0x0000002a672f7221 */ /* 0x001fe20000010000 */
[----:B------:R-:W-:-:S05]  /*a9f0*/  F2FP.SATFINITE.E4M3.F32.PACK_AB_MERGE_C R153, R28, R15, RZ ;  /* 0x0000000f1c99723e */ /* 0x000fca00048070ff */
[----:B------:R-:W0:Y:S01]  /*aa00*/  MUFU.EX2 R83, R83 ;  /* 0x0000005300537308 */ /* 0x000e220000000800 */
[----:B----4-:R-:W-:-:S01]  /*aa10*/  FADD.FTZ R42, R78, R41 ;  /* 0x000000294e2a7221 */ /* 0x010fc20000010000 */
[----:B------:R-:W-:-:S06]  /*aa20*/  FADD.FTZ R28, R54, R47 ;  /* 0x0000002f361c7221 */ /* 0x000fcc0000010000 */
[----:B------:R-:W3:Y:S01]  /*aa30*/  MUFU.EX2 R107, R107 ;  /* 0x0000006b006b7308 */ /* 0x000ee20000000800 */
[----:B-----5:R-:W-:-:S01]  /*aa40*/  FADD.FTZ R15, R11, R42 ;  /* 0x0000002a0b0f7221 */ /* 0x020fc20000010000 */
[----:B------:R-:W-:-:S06]  /*aa50*/  F2FP.SATFINITE.E4M3.F32.PACK_AB_MERGE_C R136, R105, R54, RZ ;  /* 0x000000366988723e */ /* 0x000fcc00048070ff */
[----:B------:R-:W4:Y:S01]  /*aa60*/  MUFU.EX2 R61, R61 ;  /* 0x0000003d003d7308 */ /* 0x000f220000000800 */
[----:B------:R-:W-:-:S07]  /*aa70*/  FADD.FTZ R105, R105, R28 ;  /* 0x0000001c69697221 */ /* 0x000fce0000010000 */
[----:B------:R-:W5:Y:S01]  /*aa80*/  MUFU.EX2 R25, R25 ;  /* 0x0000001900197308 */ /* 0x000f620000000800 */
[----:B-1----:R-:W-:-:S01]  /*aa90*/  FADD.FTZ R28, R80, R15 ;  /* 0x0000000f501c7221 */ /* 0x002fc20000010000 */
[----:B--2---:R-:W-:-:S06]  /*aaa0*/  FADD.FTZ R42, R58, R105 ;  /* 0x000000693a2a7221 */ /* 0x004fcc0000010000 */
[----:B------:R-:W1:Y:S08]  /*aab0*/  MUFU.EX2 R82, R82 ;  /* 0x0000005200527308 */ /* 0x000e700000000800 */
[----:B------:R-:W2:Y:S01]  /*aac0*/  MUFU.EX2 R14, R14 ;  /* 0x0000000e000e7308 */ /* 0x000ea20000000800 */
[----:B0-----:R-:W-:-:S01]  /*aad0*/  FADD.FTZ R28, R83, R28 ;  /* 0x0000001c531c7221 */ /* 0x001fc20000010000 */
[----:B---3--:R-:W-:-:S06]  /*aae0*/  FADD.FTZ R42, R107, R42 ;  /* 0x0000002a6b2a7221 */ /* 0x008fcc0000010000 */
[----:B------:R-:W0:Y:S01]  /*aaf0*/  MUFU.EX2 R30, R30 ;  /* 0x0000001e001e7308 */ /* 0x000e220000000800 */
[----:B----4-:R-:W-:-:S01]  /*ab00*/  FADD.FTZ R15, R61, R28 ;  /* 0x0000001c3d0f7221 */ /* 0x010fc20000010000 */
[----:B------:R-:W-:Y:S01]  /*ab10*/  F2FP.SATFINITE.E4M3.F32.PACK_AB_MERGE_C R152, R36, R3, R152 ;  /* 0x000000032498723e */ /* 0x000fe20004807098 */
[----:B-----5:R-:W-:-:S05]  /*ab20*/  FADD.FTZ R3, R25, R42 ;  /* 0x0000002a19037221 */ /* 0x020fca0000010000 */
[----:B------:R-:W3:Y:S01]  /*ab30*/  MUFU.EX2 R63, R63 ;  /* 0x0000003f003f7308 */ /* 0x000ee20000000800 */
[----:B-1----:R-:W-:-:S01]  /*ab40*/  FADD.FTZ R36, R82, R15 ;  /* 0x0000000f52247221 */ /* 0x002fc20000010000 */
[----:B--2---:R-:W-:-:S06]  /*ab50*/  FADD.FTZ R15, R14, R3 ;  /* 0x000000030e0f7221 */ /* 0x004fcc0000010000 */
[----:B------:R-:W-:Y:S08]  /*ab60*/  MUFU.EX2 R32, R32 ;  /* 0x0000002000207308 */ /* 0x000ff00000000800 */
[----:B------:R-:W1:Y:S01]  /*ab70*/  MUFU.EX2 R84, R84 ;  /* 0x0000005400547308 */ /* 0x000e620000000800 */
[----:B------:R-:W-:Y:S01]  /*ab80*/  F2FP.SATFINITE.E4M3.F32.PACK_AB_MERGE_C R138, R14, R25, RZ ;  /* 0x000000190e8a723e */ /* 0x000fe200048070ff */
[----:B0-----:R-:W-:-:S06]  /*ab90*/  FADD.FTZ R14, R30, R15 ;  /* 0x0000000f1e0e7221 */ /* 0x001fcc0000010000 */
[----:B------:R-:W0:Y:S01]  /*aba0*/  MUFU.EX2 R45, R45 ;  /* 0x0000002d002d7308 */ /* 0x000e220000000800 */
[----:B---3--:R-:W-:-:S01]  /*abb0*/  FADD.FTZ R3, R63, R36 ;  /* 0x000000243f037221 */ /* 0x008fc20000010000 */
[----:B------:R-:W-:-:S06]  /*abc0*/  FADD.FTZ R15, R35, R14 ;  /* 0x0000000e230f7221 */ /* 0x000fcc0000010000 */
[----:B------:R-:W-:Y:S08]  /*abd0*/  MUFU.EX2 R60, R60 ;  /* 0x0000003c003c7308 */ /* 0x000ff00000000800 */
[----:B------:R-:W2:Y:S08]  /*abe0*/  MUFU.EX2 R53, R53 ;  /* 0x0000003500357308 */ /* 0x000eb00000000800 */
[----:B------:R-:W3:Y:S01]  /*abf0*/  MUFU.EX2 R34, R34 ;  /* 0x0000002200227308 */ /* 0x000ee20000000800 */
[----:B------:R-:W-:Y:S01]  /*ac00*/  F2FP.SATFINITE.E4M3.F32.PACK_AB_MERGE_C R154, R40, R39, R154 ;  /* 0x00000027289a723e */ /* 0x000fe2000480709a */
[----:B-1----:R-:W-:-:S06]  /*ac10*/  FADD.FTZ R3, R84, R3 ;  /* 0x0000000354037221 */ /* 0x002fcc0000010000 */
[----:B------:R-:W1:Y:S01]  /*ac20*/  MUFU.EX2 R49, R49 ;  /* 0x0000003100317308 */ /* 0x000e620000000800 */
[----:B------:R-:W-:-:S07]  /*ac30*/  FADD.FTZ R40, R32, R15 ;  /* 0x0000000f20287221 */ /* 0x000fce0000010000 */
[----:B------:R-:W4:Y:S01]  /*ac40*/  MUFU.EX2 R29, R29 ;  /* 0x0000001d001d7308 */ /* 0x000f220000000800 */
[C---:B0-----:R-:W-:Y:S01]  /*ac50*/  F2FP.SATFINITE.E4M3.F32.PACK_AB_MERGE_C R140, R45.reuse, R32, RZ ;  /* 0x000000202d8c723e */ /* 0x041fe200048070ff */
[----:B------:R-:W-:Y:S01]  /*ac60*/  FADD.FTZ R36, R0, R3 ;  /* 0x0000000300247221 */ /* 0x000fe20000010000 */
[----:B------:R-:W-:-:S05]  /*ac70*/  FADD.FTZ R45, R45, R40 ;  /* 0x000000282d2d7221 */ /* 0x000fca0000010000 */
[----:B------:R-:W0:Y:S01]  /*ac80*/  MUFU.EX2 R86, R86 ;  /* 0x0000005600567308 */ /* 0x000e220000000800 */
[----:B--2---:R-:W-:Y:S01]  /*ac90*/  F2FP.SATFINITE.E4M3.F32.PACK_AB_MERGE_C R142, R53, R60, RZ ;  /* 0x0000003c358e723e */ /* 0x004fe200048070ff */
[----:B------:R-:W-:Y:S01]  /*aca0*/  FADD.FTZ R36, R27, R36 ;  /* 0x000000241b247221 */ /* 0x000fe20000010000 */
[----:B---3--:R-:W-:-:S05]  /*acb0*/  FADD.FTZ R32, R34, R45 ;  /* 0x0000002d22207221 */ /* 0x008fca0000010000 */
[----:B------:R-:W-:Y:S01]  /*acc0*/  MUFU.EX2 R64, R64 ;  /* 0x0000004000407308 */ /* 0x000fe20000000800 */
[----:B-1----:R-:W-:Y:S01]  /*acd0*/  F2FP.SATFINITE.E4M3.F32.PACK_AB_MERGE_C R142, R49, R34, R142 ;  /* 0x00000022318e723e */ /* 0x002fe2000480708e */
[----:B----4-:R-:W-:-:S06]  /*ace0*/  FADD.FTZ R3, R29, R36 ;  /* 0x000000241d037221 */ /* 0x010fcc0000010000 */
[----:B------:R-:W-:Y:S01]  /*acf0*/  MUFU.EX2 R123, R123 ;  /* 0x0000007b007b7308 */ /* 0x000fe20000000800 */
[----:B------:R-:W-:-:S07]  /*ad00*/  FADD.FTZ R49, R49, R32 ;  /* 0x0000002031317221 */ /* 0x000fce0000010000 */
[----:B------:R-:W-:Y:S08]  /*ad10*/  MUFU.EX2 R62, R62 ;  /* 0x0000003e003e7308 */ /* 0x000ff00000000800 */
[----:B------:R-:W1:Y:S01]  /*ad20*/  MUFU.EX2 R31, R51 ;  /* 0x00000033001f7308 */ /* 0x000e620000000800 */
[----:B0-----:R-:W-:-:S01]  /*ad30*/  FADD.FTZ R3, R86, R3 ;  /* 0x0000000356037221 */ /* 0x001fc20000010000 */
[----:B------:R-:W-:-:S06]  /*ad40*/  FADD.FTZ R60, R60, R49 ;  /* 0x000000313c3c7221 */ /* 0x000fcc0000010000 */
[----:B------:R-:W0:Y:S08]  /*ad50*/  MUFU.EX2 R119, R119 ;  /* 0x0000007700777308 */ /* 0x000e300000000800 */
[----:B------:R-:W2:Y:S01]  /*ad60*/  MUFU.EX2 R13, R43 ;  /* 0x0000002b000d7308 */ /* 0x000ea20000000800 */
[----:B------:R-:W-:Y:S01]  /*ad70*/  F2FP.SATFINITE.E4M3.F32.PACK_AB_MERGE_C R140, R35, R30, R140 ;  /* 0x0000001e238c723e */ /* 0x000fe2000480708c */
[----:B------:R-:W-:-:S06]  /*ad80*/  FADD.FTZ R30, R20, R3 ;  /* 0x00000003141e7221 */ /* 0x000fcc0000010000 */
[----:B------:R-:W3:Y:S01]  /*ad90*/  MUFU.EX2 R38, R55 ;  /* 0x0000003700267308 */ /* 0x000ee20000000800 */
[----:B------:R-:W-:-:S01]  /*ada0*/  FADD.FTZ R53, R53, R60 ;  /* 0x0000003c35357221 */ /* 0x000fc20000010000 */
[----:B------:R-:W-:Y:S01]  /*adb0*/  F2FP.SATFINITE.E4M3.F32.PACK_AB_MERGE_C R153, R24, R9, R153 ;  /* 0x000000091899723e */ /* 0x000fe20004807099 */
[----:B-1----:R-:W-:-:S01]  /*adc0*/  FADD.FTZ R30, R31, R30 ;  /* 0x0000001e1f1e7221 */ /* 0x002fc20000010000 */
[----:B------:R-:W-:-:S04]  /*add0*/  F2FP.SATFINITE.E4M3.F32.PACK_AB_MERGE_C R144, R123, R64, RZ ;  /* 0x000000407b90723e */ /* 0x000fc800048070ff */
[----:B------:R-:W1:Y:S01]  /*ade0*/  MUFU.EX2 R33, R33 ;  /* 0x0000002100217308 */ /* 0x000e620000000800 */
[----:B------:R-:W-:-:S01]  /*adf0*/  FADD.FTZ R24, R62, R53 ;  /* 0x000000353e187221 */ /* 0x000fc20000010000 */
[----:B0-----:R-:W-:-:S06]  /*ae00*/  F2FP.SATFINITE.E4M3.F32.PACK_AB_MERGE_C R144, R119, R62, R144 ;  /* 0x0000003e7790723e */ /* 0x001fcc0004807090 */
[----:B------:R-:W-:Y:S01]  /*ae10*/  MUFU.EX2 R10, R10 ;  /* 0x0000000a000a7308 */ /* 0x000fe20000000800 */
[----:B--2---:R-:W-:-:S01]  /*ae20*/  FADD.FTZ R3, R13, R30 ;  /* 0x0000001e0d037221 */ /* 0x004fc20000010000 */
[----:B------:R-:W-:-:S06]  /*ae30*/  FADD.FTZ R119, R119, R24 ;  /* 0x0000001877777221 */ /* 0x000fcc0000010000 */
[----:B------:R-:W-:Y:S08]  /*ae40*/  MUFU.EX2 R131, R131 ;  /* 0x0000008300837308 */ /* 0x000ff00000000800 */
[----:B------:R-:W-:Y:S08]  /*ae50*/  MUFU.EX2 R8, R8 ;  /* 0x0000000800087308 */ /* 0x000ff00000000800 */
[----:B------:R-:W0:Y:S01]  /*ae60*/  MUFU.EX2 R28, R37 ;  /* 0x00000025001c7308 */ /* 0x000e220000000800 */
[C---:B---3--:R-:W-:Y:S01]  /*ae70*/  F2FP.SATFINITE.E4M3.F32.PACK_AB_MERGE_C R13, R38.reuse, R13, RZ ;  /* 0x0000000d260d723e */ /* 0x048fe200048070ff */
[----:B------:R-:W-:-:S06]  /*ae80*/  FADD.FTZ R38, R38, R3 ;  /* 0x0000000326267221 */ /* 0x000fcc0000010000 */
[----:B------:R-:W2:Y:S01]  /*ae90*/  MUFU.EX2 R127, R127 ;  /* 0x0000007f007f7308 */ /* 0x000ea20000000800 */
[----:B------:R-:W-:-:S07]  /*aea0*/  FADD.FTZ R64, R64, R119 ;  /* 0x0000007740407221 */ /* 0x000fce0000010000 */
[----:B------:R-:W3:Y:S01]  /*aeb0*/  MUFU.EX2 R111, R111 ;  /* 0x0000006f006f7308 */ /* 0x000ee20000000800 */
[----:B------:R-:W-:Y:S01]  /*aec0*/  F2FP.SATFINITE.E4M3.F32.PACK_AB_MERGE_C R141, R86, R29, RZ ;  /* 0x0000001d568d723e */ /* 0x000fe200048070ff */
[----:B-1----:R-:W-:Y:S01]  /*aed0*/  FADD.FTZ R3, R33, R38 ;  /* 0x0000002621037221 */ /* 0x002fe20000010000 */
[----:B------:R-:W-:-:S05]  /*aee0*/  FADD.FTZ R123, R123, R64 ;  /* 0x000000407b7b7221 */ /* 0x000fca0000010000 */
[----:B------:R-:W1:Y:S01]  /*aef0*/  MUFU.EX2 R14, R113 ;  /* 0x00000071000e7308 */ /* 0x000e620000000800 */
[----:B------:R-:W-:Y:S01]  /*af00*/  F2FP.SATFINITE.E4M3.F32.PACK_AB_MERGE_C R141, R27, R0, R141 ;  /* 0x000000001b8d723e */ /* 0x000fe2000480708d */
[----:B0-----:R-:W-:Y:S01]  /*af10*/  FADD.FTZ R24, R28, R3 ;  /* 0x000000031c187221 */ /* 0x001fe20000010000 */
[----:B------:R-:W-:-:S05]  /*af20*/  F2FP.SATFINITE.E4M3.F32.PACK_AB_MERGE_C R9, R131, R10, RZ ;  /* 0x0000000a8309723e */ /* 0x000fca00048070ff */
[----:B------:R-:W0:Y:S01]  /*af30*/  MUFU.EX2 R26, R26 ;  /* 0x0000001a001a7308 */ /* 0x000e220000000800 */
[----:B------:R-:W-:-:S01]  /*af40*/  FADD.FTZ R0, R8, R123 ;  /* 0x0000007b08007221 */ /* 0x000fc20000010000 */
[----:B--2---:R-:W-:Y:S01]  /*af50*/  F2FP.SATFINITE.E4M3.F32.PACK_AB_MERGE_C R146, R127, R8, R9 ;  /* 0x000000087f92723e */ /* 0x004fe20004807009 */
[----:B---3--:R-:W-:-:S05]  /*af60*/  FADD.FTZ R3, R111, R24 ;  /* 0x000000186f037221 */ /* 0x008fca0000010000 */
[----:B------:R-:W2:Y:S01]  /*af70*/  MUFU.EX2 R115, R115 ;  /* 0x0000007300737308 */ /* 0x000ea20000000800 */
[----:B------:R-:W-:-:S01]  /*af80*/  FADD.FTZ R127, R127, R0 ;  /* 0x000000007f7f7221 */ /* 0x000fc20000010000 */
[----:B------:R-:W-:-:S06]  /*af90*/  IADD3 R0, R104, -0x2, RZ ;  /* 0xfffffffe68007810 */ /* 0x000fcc0007ffe0ff */
[----:B------:R-:W3:Y:S01]  /*afa0*/  MUFU.EX2 R117, R117 ;  /* 0x0000007500757308 */ /* 0x000ee20000000800 */
[----:B-1----:R-:W-:-:S07]  /*afb0*/  FADD.FTZ R3, R14, R3 ;  /* 0x000000030e037221 */ /* 0x002fce0000010000 */
[----:B------:R-:W1:Y:S01]  /*afc0*/  MUFU.EX2 R12, R12 ;  /* 0x0000000c000c7308 */ /* 0x000e620000000800 */
[----:B------:R-:W-:Y:S02]  /*afd0*/  ISETP.GE.AND P1, PT, R0, R87, PT ;  /* 0x000000570000720c */ /* 0x000fe40003f26270 */
[----:B------:R-:W-:Y:S01]  /*afe0*/  F2FP.SATFINITE.E4M3.F32.PACK_AB_MERGE_C R111, R14, R111, RZ ;  /* 0x0000006f0e6f723e */ /* 0x000fe200048070ff */
[----:B0-----:R-:W-:-:S01]  /*aff0*/  FADD.FTZ R14, R26, R3 ;  /* 0x000000031a0e7221 */ /* 0x001fc20000010000 */
[----:B------:R-:W-:-:S03]  /*b000*/  F2FP.SATFINITE.E4M3.F32.PACK_AB_MERGE_C R148, R101, R46, RZ ;  /* 0x0000002e6594723e */ /* 0x000fc600048070ff */
[----:B--2---:R-:W-:Y:S01]  /*b010*/  FADD.FTZ R14, R115, R14 ;  /* 0x0000000e730e7221 */ /* 0x004fe20000010000 */
[----:B------:R-:W-:Y:S01]  /*b020*/  F2FP.SATFINITE.E4M3.F32.PACK_AB_MERGE_C R150, R85, R50, RZ ;  /* 0x000000325596723e */ /* 0x000fe200048070ff */
[----:B------:R-:W-:Y:S01]  /*b030*/  IMAD.MOV.U32 R25, RZ, RZ, RZ ;  /* 0x000000ffff197224 */ /* 0x000fe200078e00ff */
[----:B------:R-:W-:Y:S01]  /*b040*/  F2FP.SATFINITE.E4M3.F32.PACK_AB_MERGE_C R155, R89, R68, RZ ;  /* 0x00000044599b723e */ /* 0x000fe200048070ff */
[----:B------:R-:W-:Y:S01]  /*b050*/  FADD.FTZ R10, R10, R127 ;  /* 0x0000007f0a0a7221 */ /* 0x000fe20000010000 */
[----:B------:R-:W-:Y:S01]  /*b060*/  F2FP.SATFINITE.E4M3.F32.PACK_AB_MERGE_C R149, R73, R72, RZ ;  /* 0x000000484995723e */ /* 0x000fe200048070ff */
[----:B---3--:R-:W-:Y:S01]  /*b070*/  FADD.FTZ R15, R117, R14 ;  /* 0x0000000e750f7221 */ /* 0x008fe20000010000 */
[----:B------:R-:W-:Y:S02]  /*b080*/  F2FP.SATFINITE.E4M3.F32.PACK_AB_MERGE_C R76, R79, R76, RZ ;  /* 0x0000004c4f4c723e */ /* 0x000fe400048070ff */
[----:B-1----:R-:W-:Y:S01]  /*b090*/  F2FP.SATFINITE.E4M3.F32.PACK_AB_MERGE_C R3, R12, R117, RZ ;  /* 0x000000750c03723e */ /* 0x002fe200048070ff */
[----:B------:R-:W-:Y:S01]  /*b0a0*/  BSSY B0, `(.L_x_386) ;  /* 0x0000337000007945 */ /* 0x000fe20003800000 */
[----:B------:R-:W-:-:S02]  /*b0b0*/  F2FP.SATFINITE.E4M3.F32.PACK_AB_MERGE_C R80, R83, R80, RZ ;  /* 0x000000505350723e */ /* 0x000fc400048070ff */
[----:B------:R-:W-:Y:S01]  /*b0c0*/  F2FP.SATFINITE.E4M3.F32.PACK_AB_MERGE_C R63, R84, R63, RZ ;  /* 0x0000003f543f723e */ /* 0x000fe200048070ff */
[----:B------:R-:W-:-:S01]  /*b0d0*/  FADD.FTZ R15, R12, R15 ;  /* 0x0000000f0c0f7221 */ /* 0x000fc20000010000 */
[----:B------:R-:W-:Y:S01]  /*b0e0*/  F2FP.SATFINITE.E4M3.F32.PACK_AB_MERGE_C R148, R99, R44, R148 ;  /* 0x0000002c6394723e */ /* 0x000fe20004807094 */
[--C-:B------:R-:W-:Y:S01]  /*b0f0*/  IMAD.MOV.U32 R24, RZ, RZ, R25.reuse ;  /* 0x000000ffff187224 */ /* 0x100fe200078e0019 */
[----:B------:R-:W-:Y:S01]  /*b100*/  F2FP.SATFINITE.E4M3.F32.PACK_AB_MERGE_C R150, R81, R48, R150 ;  /* 0x000000305196723e */ /* 0x000fe20004807096 */
[--C-:B------:R-:W-:Y:S01]  /*b110*/  IMAD.MOV.U32 R27, RZ, RZ, R25.reuse ;  /* 0x000000ffff1b7224 */ /* 0x100fe200078e0019 */
[----:B------:R-:W-:Y:S01]  /*b120*/  F2FP.SATFINITE.E4M3.F32.PACK_AB_MERGE_C R136, R103, R52, R136 ;  /* 0x000000346788723e */ /* 0x000fe20004807088 */
[----:B------:R-:W-:Y:S01]  /*b130*/  IMAD.MOV.U32 R29, RZ, RZ, R25 ;  /* 0x000000ffff1d7224 */ /* 0x000fe200078e0019 */
[----:B------:R-:W-:Y:S01]  /*b140*/  F2FP.SATFINITE.E4M3.F32.PACK_AB_MERGE_C R143, R31, R20, R13 ;  /* 0x000000141f8f723e */ /* 0x000fe2000480700d */
[----:B------:R-:W-:-:S01]  /*b150*/  FADD.FTZ R20, R131, R10 ;  /* 0x0000000a83147221 */ /* 0x000fc20000010000 */
[----:B------:R-:W-:Y:S01]  /*b160*/  F2FP.SATFINITE.E4M3.F32.PACK_AB_MERGE_C R145, R28, R33, R111 ;  /* 0x000000211c91723e */ /* 0x000fe2000480706f */
[----:B------:R-:W-:Y:S01]  /*b170*/  IMAD.MOV.U32 R28, RZ, RZ, R25 ;  /* 0x000000ffff1c7224 */ /* 0x000fe200078e0019 */
[----:B------:R-:W-:Y:S01]  /*b180*/  F2FP.SATFINITE.E4M3.F32.PACK_AB_MERGE_C R147, R115, R26, R3 ;  /* 0x0000001a7393723e */ /* 0x000fe20004807003 */
[--C-:B------:R-:W-:Y:S01]  /*b190*/  IMAD.MOV.U32 R26, RZ, RZ, R25.reuse ;  /* 0x000000ffff1a7224 */ /* 0x100fe200078e0019 */
[----:B------:R-:W-:Y:S01]  /*b1a0*/  F2FP.SATFINITE.E4M3.F32.PACK_AB_MERGE_C R138, R107, R58, R138 ;  /* 0x0000003a6b8a723e */ /* 0x000fe2000480708a */
[----:B------:R-:W-:Y:S01]  /*b1b0*/  IMAD.MOV.U32 R31, RZ, RZ, R25 ;  /* 0x000000ffff1f7224 */ /* 0x000fe200078e0019 */
[----:B------:R-:W-:Y:S01]  /*b1c0*/  F2FP.SATFINITE.E4M3.F32.PACK_AB_MERGE_C R155, R66, R21, R155 ;  /* 0x00000015429b723e */ /* 0x000fe2000480709b */
[----:B------:R-:W-:Y:S01]  /*b1d0*/  IMAD.MOV.U32 R30, RZ, RZ, R25 ;  /* 0x000000ffff1e7224 */ /* 0x000fe200078e0019 */
[----:B------:R-:W-:Y:S01]  /*b1e0*/  F2FP.SATFINITE.E4M3.F32.PACK_AB_MERGE_C R149, R75, R70, R149 ;  /* 0x000000464b95723e */ /* 0x000fe20004807095 */
[--C-:B------:R-:W-:Y:S01]  /*b1f0*/  IMAD.MOV.U32 R33, RZ, RZ, R25.reuse ;  /* 0x000000ffff217224 */ /* 0x100fe200078e0019 */
[----:B------:R-:W-:Y:S01]  /*b200*/  F2FP.SATFINITE.E4M3.F32.PACK_AB_MERGE_C R151, R77, R74, R76 ;  /* 0x0000004a4d97723e */ /* 0x000fe2000480704c */
[--C-:B------:R-:W-:Y:S01]  /*b210*/  IMAD.MOV.U32 R35, RZ, RZ, R25.reuse ;  /* 0x000000ffff237224 */ /* 0x100fe200078e0019 */
[----:B------:R-:W-:Y:S01]  /*b220*/  F2FP.SATFINITE.E4M3.F32.PACK_AB_MERGE_C R137, R11, R78, R80 ;  /* 0x0000004e0b89723e */ /* 0x000fe20004807050 */
[----:B------:R-:W-:Y:S01]  /*b230*/  IMAD.MOV.U32 R34, RZ, RZ, R25 ;  /* 0x000000ffff227224 */ /* 0x000fe200078e0019 */
[----:B------:R-:W-:Y:S01]  /*b240*/  F2FP.SATFINITE.E4M3.F32.PACK_AB_MERGE_C R139, R82, R61, R63 ;  /* 0x0000003d528b723e */ /* 0x000fe2000480703f */
[--C-:B------:R-:W-:Y:S01]  /*b250*/  IMAD.MOV.U32 R37, RZ, RZ, R25.reuse ;  /* 0x000000ffff257224 */ /* 0x100fe200078e0019 */
[-C--:B------:R-:W-:Y:S01]  /*b260*/  MOV R32, R25.reuse ;  /* 0x0000001900207202 */ /* 0x080fe20000000f00 */
[--C-:B------:R-:W-:Y:S01]  /*b270*/  IMAD.MOV.U32 R36, RZ, RZ, R25.reuse ;  /* 0x000000ffff247224 */ /* 0x100fe200078e0019 */
[-C--:B------:R-:W-:Y:S01]  /*b280*/  MOV R42, R25.reuse ;  /* 0x00000019002a7202 */ /* 0x080fe20000000f00 */
[--C-:B------:R-:W-:Y:S01]  /*b290*/  IMAD.MOV.U32 R39, RZ, RZ, R25.reuse ;  /* 0x000000ffff277224 */ /* 0x100fe200078e0019 */
[----:B------:R-:W-:Y:S01]  /*b2a0*/  MOV R52, R25 ;  /* 0x0000001900347202 */ /* 0x000fe20000000f00 */
[----:B------:R-:W-:-:S02]  /*b2b0*/  IMAD.MOV.U32 R38, RZ, RZ, R25 ;  /* 0x000000ffff267224 */ /* 0x000fc400078e0019 */
[--C-:B------:R-:W-:Y:S02]  /*b2c0*/  IMAD.MOV.U32 R41, RZ, RZ, R25.reuse ;  /* 0x000000ffff297224 */ /* 0x100fe400078e0019 */
[--C-:B------:R-:W-:Y:S02]  /*b2d0*/  IMAD.MOV.U32 R40, RZ, RZ, R25.reuse ;  /* 0x000000ffff287224 */ /* 0x100fe400078e0019 */
[--C-:B------:R-:W-:Y:S02]  /*b2e0*/  IMAD.MOV.U32 R43, RZ, RZ, R25.reuse ;  /* 0x000000ffff2b7224 */ /* 0x100fe400078e0019 */
[--C-:B------:R-:W-:Y:S02]  /*b2f0*/  IMAD.MOV.U32 R45, RZ, RZ, R25.reuse ;  /* 0x000000ffff2d7224 */ /* 0x100fe400078e0019 */
[--C-:B------:R-:W-:Y:S02]  /*b300*/  IMAD.MOV.U32 R44, RZ, RZ, R25.reuse ;  /* 0x000000ffff2c7224 */ /* 0x100fe400078e0019 */
        /* <DEDUP_REMOVED lines=8> */
[----:B------:R-:W-:Y:S01]  /*b390*/  IMAD.MOV.U32 R54, RZ, RZ, R25 ;  /* 0x000000ffff367224 */ /* 0x000fe200078e0019 */
[----:B------:R-:W-:Y:S06]  /*b3a0*/  @!P1 BRA `(.L_x_387) ;  /* 0x0000003000189947 */ /* 0x000fec0003800000 */
[----:B------:R0:W5:Y:S01]  /*b3b0*/  LDL.LU R9, [R1+0xc] ;  /* 0x00000c0001097983 */ /* 0x0001620000300800 */
[----:B------:R-:W-:Y:S01]  /*b3c0*/  IMAD.MOV.U32 R3, RZ, RZ, R59 ;  /* 0x000000ffff037224 */ /* 0x000fe200078e003b */
[----:B------:R-:W-:Y:S01]  /*b3d0*/  CS2R R24, SRZ ;  /* 0x0000000000187805 */ /* 0x000fe2000001ff00 */
[----:B------:R-:W-:Y:S01]  /*b3e0*/  IMAD.MOV.U32 R12, RZ, RZ, R57 ;  /* 0x000000ffff0c7224 */ /* 0x000fe200078e0039 */
[----:B------:R-:W-:Y:S01]  /*b3f0*/  CS2R R26, SRZ ;  /* 0x00000000001a7805 */ /* 0x000fe2000001ff00 */
[----:B------:R-:W-:Y:S01]  /*b400*/  IMAD.MOV.U32 R8, RZ, RZ, R106 ;  /* 0x000000ffff087224 */ /* 0x000fe200078e006a */
        /* <DEDUP_REMOVED lines=13> */
[----:B0-----:R-:W-:-:S07]  /*b4e0*/  CS2R R54, SRZ ;  /* 0x0000000000367805 */ /* 0x001fce000001ff00 */
.L_x_399:
[----:B-----5:R-:W-:-:S04]  /*b4f0*/  ISETP.NE.AND P1, PT, R8, 0x1, PT ;  /* 0x000000010800780c */ /* 0x020fc80003f25270 */
[----:B------:R-:W-:-:S04]  /*b500*/  SEL R10, RZ, 0x1, P1 ;  /* 0x00000001ff0a7807 */ /* 0x000fc80000800000 */
[----:B-----5:R-:W-:-:S05]  /*b510*/  LOP3.LUT R13, R9, R10, RZ, 0x3c, !PT ;  /* 0x0000000a090d7212 */ /* 0x020fca00078e3cff */
[----:B------:R0:W-:Y:S01]  /*b520*/  STL [R1+0xc], R13 ;  /* 0x00000c0d01007387 */ /* 0x0001e20000100800 */
[----:B------:R-:W-:Y:S05]  /*b530*/  @!P0 BRA `(.L_x_388) ;  /* 0x0000000000048947 */ /* 0x000fea0003800000 */
[----:B------:R-:W-:Y:S01]  /*b540*/  BPT.TRAP 0x1 ;  /* 0x000000040000795c */ /* 0x000fe20000300000 */
.L_x_388:
[----:B------:R-:W-:-:S05]  /*b550*/  VIADD R10, R8, 0x1 ;  /* 0x00000001080a7836 */ /* 0x000fca0000000000 */
[----:B------:R-:W-:-:S04]  /*b560*/  ISETP.NE.AND P1, PT, R10, 0x2, PT ;  /* 0x000000020a00780c */ /* 0x000fc80003f25270 */
[----:B------:R-:W-:Y:S02]  /*b570*/  SEL R11, R10, RZ, P1 ;  /* 0x000000ff0a0b7207 */ /* 0x000fe40000800000 */
[----:B------:R-:W-:-:S03]  /*b580*/  SHF.L.U32 R10, R13, 0x1f, RZ ;  /* 0x0000001f0d0a7819 */ /* 0x000fc600000006ff */
[----:B------:R1:W-:Y:S01]  /*b590*/  STL [R1+0x4], R11 ;  /* 0x0000040b01007387 */ /* 0x0003e20000100800 */
[----:B0-----:R-:W-:-:S04]  /*b5a0*/  IMAD R13, R11, 0x8, R16 ;  /* 0x000000080b0d7824 */ /* 0x001fc800078e0210 */
[----:B------:R1:W0:Y:S01]  /*b5b0*/  SYNCS.PHASECHK.TRANS64.TRYWAIT P1, [R13+URZ+0x13230], R10 ;  /* 0x0132300a0d0075a7 */ /* 0x000222000802017f */
[----:B------:R-:W-:Y:S05]  /*b5c0*/  @!P0 BRA `(.L_x_389) ;  /* 0x0000000000048947 */ /* 0x000fea0003800000 */
[----:B------:R-:W-:Y:S01]  /*b5d0*/  BPT.TRAP 0x1 ;  /* 0x000000040000795c */ /* 0x000fe20000300000 */
.L_x_389:
[----:B------:R-:W2:Y:S01]  /*b5e0*/  LDL R14, [R1+0x24] ;  /* 0x00002400010e7983 */ /* 0x000ea20000100800 */
[----:B------:R-:W-:Y:S01]  /*b5f0*/  BSSY B1, `(.L_x_390) ;  /* 0x0000007000017945 */ /* 0x000fe20003800000 */
[----:B--2---:R-:W-:-:S04]  /*b600*/  IMAD R14, R11, 0x280, R14 ;  /* 0x000002800b0e7824 */ /* 0x004fc800078e020e */
[C---:B------:R-:W-:Y:S02]  /*b610*/  VIADD R21, R14.reuse, 0x80 ;  /* 0x000000800e157836 */ /* 0x040fe40000000000 */
[----:B------:R-:W-:Y:S01]  /*b620*/  VIADD R57, R14, 0x100 ;  /* 0x000001000e397836 */ /* 0x000fe20000000000 */
[----:B0-----:R-:W-:Y:S06]  /*b630*/  @P1 BRA `(.L_x_391) ;  /* 0x0000000000081947 */ /* 0x001fec0003800000 */
[----:B------:R-:W0:Y:S02]  /*b640*/  SYNCS.PHASECHK.TRANS64.TRYWAIT P1, [R13+URZ+0x13230], R10 ;  /* 0x0132300a0d0075a7 */ /* 0x000e24000802017f */
[----:B0-----:R-:W-:Y:S05]  /*b650*/  @!P1 BRA `(.L_x_392) ;  /* 0x000000c8004c9947 */ /* 0x001fea0003800000 */
.L_x_391:
[----:B------:R-:W-:Y:S05]  /*b660*/  BSYNC B1 ;  /* 0x0000000000017941 */ /* 0x000fea0003800000 */
.L_x_390:
[----:B-1----:R-:W-:Y:S01]  /*b670*/  IMAD.MOV.U32 R11, RZ, RZ, -0x7fffffe0 ;  /* 0x80000020ff0b7424 */ /* 0x002fe200078e00ff */
[----:B0-----:R-:W-:Y:S01]  /*b680*/  MOV R10, R14 ;  /* 0x0000000e000a7202 */ /* 0x001fe20000000f00 */
[----:B------:R-:W-:Y:S01]  /*b690*/  WARPGROUP.ARRIVE ;  /* 0x00000000000079c5 */ /* 0x000fe20000000000 */
[----:B------:R-:W-:Y:S01]  /*b6a0*/  R2UR UR4, R4 ;  /* 0x00000000040472ca */ /* 0x000fe200000e0000 */
[----:B------:R-:W-:Y:S01]  /*b6b0*/  VIADD R56, R14, 0x180 ;  /* 0x000001800e387836 */ /* 0x000fe20000000000 */
[----:B------:R-:W-:Y:S01]  /*b6c0*/  R2UR UR6, R10 ;  /* 0x000000000a0672ca */ /* 0x000fe200000e0000 */
[----:B------:R-:W-:Y:S01]  /*b6d0*/  IMAD.MOV.U32 R10, RZ, RZ, R21 ;  /* 0x000000ffff0a7224 */ /* 0x000fe200078e0015 */
[----:B------:R-:W-:Y:S01]  /*b6e0*/  R2UR UR7, R11 ;  /* 0x000000000b0772ca */ /* 0x000fe200000e0000 */
[----:B------:R-:W-:Y:S01]  /*b6f0*/  VIADD R58, R14, 0x102 ;  /* 0x000001020e3a7836 */ /* 0x000fe20000000000 */
[----:B------:R-:W-:Y:S01]  /*b700*/  R2UR UR5, R5 ;  /* 0x00000000050572ca */ /* 0x000fe200000e0000 */
[----:B------:R-:W-:Y:S01]  /*b710*/  IMAD.MOV.U32 R59, RZ, RZ, -0x7fffffe0 ;  /* 0x80000020ff3b7424 */ /* 0x000fe200078e00ff */
[----:B------:R-:W-:Y:S01]  /*b720*/  R2UR UR10, R10 ;  /* 0x000000000a0a72ca */ /* 0x000fe200000e0000 */
[----:B------:R-:W-:Y:S01]  /*b730*/  IMAD.MOV.U32 R10, RZ, RZ, R57 ;  /* 0x000000ffff0a7224 */ /* 0x000fe200078e0039 */
[----:B------:R-:W-:Y:S01]  /*b740*/  R2UR UR11, R11 ;  /* 0x000000000b0b72ca */ /* 0x000fe200000e0000 */
[----:B------:R-:W-:Y:S01]  /*b750*/  IMAD.MOV.U32 R57, RZ, RZ, -0x7fffffe0 ;  /* 0x80000020ff397424 */ /* 0x000fe200078e00ff */
[----:B------:R-:W-:-:S02]  /*b760*/  R2UR UR8, R4 ;  /* 0x00000000040872ca */ /* 0x000fc400000e0000 */
[----:B------:R-:W-:Y:S02]  /*b770*/  R2UR UR9, R5 ;  /* 0x00000000050972ca */ /* 0x000fe400000e0000 */
[----:B------:R-:W-:Y:S01]  /*b780*/  R2UR UR14, R10 ;  /* 0x000000000a0e72ca */ /* 0x000fe200000e0000 */
[----:B------:R-:W-:Y:S01]  /*b790*/  VIADD R10, R14, 0x200 ;  /* 0x000002000e0a7836 */ /* 0x000fe20000000000 */
[----:B------:R-:W-:Y:S01]  /*b7a0*/  R2UR UR15, R11 ;  /* 0x000000000b0f72ca */ /* 0x000fe200000e0000 */
[----:B------:R-:W-:Y:S01]  /*b7b0*/  QGMMA.64x32x32.F32.E4M3.E4M3 R120, gdesc[UR4], RZ, !UPT, gsb0 ;  /* 0x00600000047879f3 */ /* 0x000fe2000c0008ff */
[----:B------:R-:W-:Y:S02]  /*b7c0*/  R2UR UR12, R4 ;  /* 0x00000000040c72ca */ /* 0x000fe400000e0000 */
[----:B------:R-:W-:Y:S02]  /*b7d0*/  R2UR UR13, R5 ;  /* 0x00000000050d72ca */ /* 0x000fe400000e0000 */
[----:B------:R-:W-:Y:S01]  /*b7e0*/  R2UR UR18, R56 ;  /* 0x00000000381272ca */ /* 0x000fe200000e0000 */
[----:B------:R-:W-:Y:S01]  /*b7f0*/  VIADD R56, R14, 0x2 ;  /* 0x000000020e387836 */ /* 0x000fe20000000000 */
[----:B------:R-:W-:-:S02]  /*b800*/  R2UR UR19, R57 ;  /* 0x00000000391372ca */ /* 0x000fc400000e0000 */
[----:B------:R-:W-:Y:S02]  /*b810*/  R2UR UR16, R4 ;  /* 0x00000000041072ca */ /* 0x000fe400000e0000 */
[----:B------:R-:W-:Y:S02]  /*b820*/  R2UR UR17, R5 ;  /* 0x00000000051172ca */ /* 0x000fe400000e0000 */
[----:B------:R-:W-:Y:S01]  /*b830*/  R2UR UR22, R10 ;  /* 0x000000000a1672ca */ /* 0x000fe200000e0000 */
[----:B------:R-:W-:Y:S01]  /*b840*/  VIADD R10, R14, 0x82 ;  /* 0x000000820e0a7836 */ /* 0x000fe20000000000 */
[----:B------:R-:W-:Y:S02]  /*b850*/  R2UR UR23, R11 ;  /* 0x000000000b1772ca */ /* 0x000fe400000e0000 */
[----:B------:R-:W-:Y:S01]  /*b860*/  R2UR UR26, R56 ;  /* 0x00000000381a72ca */ /* 0x000fe200000e0000 */
[----:B------:R-:W-:Y:S01]  /*b870*/  VIADD R56, R14, 0x202 ;  /* 0x000002020e387836 */ /* 0x000fe20000000000 */
[----:B------:R-:W-:Y:S01]  /*b880*/  R2UR UR27, R57 ;  /* 0x00000000391b72ca */ /* 0x000fe200000e0000 */
[----:B------:R-:W-:Y:S01]  /*b890*/  IMAD.MOV.U32 R57, RZ, RZ, -0x7fffffe0 ;  /* 0x80000020ff397424 */ /* 0x000fe200078e00ff */
[----:B------:R-:W-:-:S02]  /*b8a0*/  R2UR UR20, R4 ;  /* 0x00000000041472ca */ /* 0x000fc400000e0000 */
[----:B------:R-:W-:Y:S02]  /*b8b0*/  R2UR UR21, R5 ;  /* 0x00000000051572ca */ /* 0x000fe400000e0000 */
[----:B------:R-:W-:Y:S02]  /*b8c0*/  R2UR UR30, R56 ;  /* 0x00000000381e72ca */ /* 0x000fe400000e0000 */
[----:B------:R-:W-:Y:S02]  /*b8d0*/  R2UR UR31, R57 ;  /* 0x00000000391f72ca */ /* 0x000fe400000e0000 */
[----:B------:R-:W-:Y:S02]  /*b8e0*/  R2UR UR24, R6 ;  /* 0x00000000061872ca */ /* 0x000fe400000e0000 */
[----:B------:R-:W-:Y:S02]  /*b8f0*/  R2UR UR25, R7 ;  /* 0x00000000071972ca */ /* 0x000fe400000e0000 */
[----:B------:R-:W-:-:S02]  /*b900*/  R2UR UR6, R10 ;  /* 0x000000000a0672ca */ /* 0x000fc400000e0000 */
[----:B------:R-:W-:Y:S01]  /*b910*/  R2UR UR7, R11 ;  /* 0x000000000b0772ca */ /* 0x000fe200000e0000 */
[----:B------:R-:W-:Y:S01]  /*b920*/  IMAD.MOV.U32 R11, RZ, RZ, -0x7fffffe0 ;  /* 0x80000020ff0b7424 */ /* 0x000fe200078e00ff */
[----:B------:R-:W-:Y:S02]  /*b930*/  R2UR UR4, R6 ;  /* 0x00000000060472ca */ /* 0x000fe400000e0000 */
[C---:B------:R-:W-:Y:S02]  /*b940*/  R2UR UR5, R7.reuse ;  /* 0x00000000070572ca */ /* 0x040fe400000e0000 */
[----:B------:R-:W-:Y:S02]  /*b950*/  IADD3 R10, R14, 0x182, RZ ;  /* 0x000001820e0a7810 */ /* 0x000fe40007ffe0ff */
[----:B------:R-:W-:Y:S02]  /*b960*/  R2UR UR28, R6 ;  /* 0x00000000061c72ca */ /* 0x000fe400000e0000 */
[----:B------:R-:W-:Y:S01]  /*b970*/  R2UR UR29, R7 ;  /* 0x00000000071d72ca */ /* 0x000fe200000e0000 */
[----:B------:R-:W-:-:S02]  /*b980*/  WARPGROUP.DEPBAR.LE gsb0, 0x0 ;  /* 0x00008000000079c5 */ /* 0x000fc40000010000 */
[----:B------:R-:W-:-:S06]  /*b990*/  WARPGROUP.ARRIVE ;  /* 0x00000000000079c5 */ /* 0x000fcc0000000000 */
[----:B------:R-:W-:Y:S01]  /*b9a0*/  QGMMA.64x32x32.F32.E4M3.E4M3 R104, gdesc[UR8], RZ, !UPT, gsb0 ;  /* 0x00600000086879f3 */ /* 0x000fe2000c0008ff */
[----:B------:R-:W-:Y:S02]  /*b9b0*/  R2UR UR10, R58 ;  /* 0x000000003a0a72ca */ /* 0x000fe400000e0000 */
[----:B------:R-:W-:Y:S02]  /*b9c0*/  R2UR UR11, R59 ;  /* 0x000000003b0b72ca */ /* 0x000fe400000e0000 */
[----:B------:R-:W-:Y:S02]  /*b9d0*/  R2UR UR8, R6 ;  /* 0x00000000060872ca */ /* 0x000fe400000e0000 */
[----:B------:R-:W-:Y:S01]  /*b9e0*/  R2UR UR9, R7 ;  /* 0x00000000070972ca */ /* 0x000fe200000e0000 */
[----:B------:R-:W-:Y:S02]  /*b9f0*/  WARPGROUP.DEPBAR.LE gsb0, 0x0 ;  /* 0x00008000000079c5 */ /* 0x000fe40000010000 */
        /* <DEDUP_REMOVED lines=28> */
[----:B------:R-:W-:Y:S05]  /*bbc0*/  @!P0 BRA `(.L_x_393) ;  /* 0x0000000000048947 */ /* 0x000fea0003800000 */
[----:B------:R-:W-:Y:S01]  /*bbd0*/  BPT.TRAP 0x1 ;  /* 0x000000040000795c */ /* 0x000fe20000300000 */
.L_x_393:
[----:B------:R-:W-:Y:S01]  /*bbe0*/  SHF.L.U32 R9, R9, 0x1f, RZ ;  /* 0x0000001f09097819 */ /* 0x000fe200000006ff */
[----:B------:R-:W-:-:S04]  /*bbf0*/  IMAD R14, R8, 0x8, R16 ;  /* 0x00000008080e7824 */ /* 0x000fc800078e0210 */
[----:B------:R0:W1:Y:S01]  /*bc00*/  SYNCS.PHASECHK.TRANS64.TRYWAIT P1, [R14+URZ+0x13250], R9 ;  /* 0x013250090e0075a7 */ /* 0x000062000802017f */
[----:B------:R-:W-:Y:S05]  /*bc10*/  @!P0 BRA `(.L_x_394) ;  /* 0x0000000000048947 */ /* 0x000fea0003800000 */
[----:B------:R-:W-:Y:S01]  /*bc20*/  BPT.TRAP 0x1 ;  /* 0x000000040000795c */ /* 0x000fe20000300000 */
.L_x_394:
[----:B------:R-:W-:Y:S04]  /*bc30*/  BSSY B1, `(.L_x_395) ;  /* 0x0000004000017945 */ /* 0x000fe80003800000 */
[----:B-1----:R-:W-:Y:S05]  /*bc40*/  @P1 BRA `(.L_x_396) ;  /* 0x0000000000081947 */ /* 0x002fea0003800000 */
[----:B------:R-:W1:Y:S02]  /*bc50*/  SYNCS.PHASECHK.TRANS64.TRYWAIT P1, [R14+URZ+0x13250], R9 ;  /* 0x013250090e0075a7 */ /* 0x000e64000802017f */
[----:B-1----:R-:W-:Y:S05]  /*bc60*/  @!P1 BRA `(.L_x_397) ;  /* 0x000000c000dc9947 */ /* 0x002fea0003800000 */
.L_x_396:
[----:B------:R-:W-:Y:S05]  /*bc70*/  BSYNC B1 ;  /* 0x0000000000017941 */ /* 0x000fea0003800000 */
.L_x_395:
[----:B01----:R-:W-:Y:S01]  /*bc80*/  VIADD R9, R16, 0x1000 ;  /* 0x0000100010097836 */ /* 0x003fe20000000000 */
[----:B------:R-:W-:Y:S01]  /*bc90*/  WARPGROUP.ARRIVE ;  /* 0x00000000000079c5 */ /* 0x000fe20000000000 */
[----:B------:R-:W-:Y:S02]  /*bca0*/  IMAD.MOV.U32 R11, RZ, RZ, -0x3ffffff0 ;  /* 0xc0000010ff0b7424 */ /* 0x000fe400078e00ff */
[C---:B------:R-:W-:Y:S01]  /*bcb0*/  FMUL.FTZ R21, R2.reuse, R123 ;  /* 0x0000007b02157220 */ /* 0x040fe20000410000 */
[C---:B------:R-:W-:Y:S01]  /*bcc0*/  FMUL.FTZ R123, R2.reuse, R127 ;  /* 0x0000007f027b7220 */ /* 0x040fe20000410000 */
[----:B------:R-:W-:Y:S01]  /*bcd0*/  SHF.R.U32.HI R9, RZ, 0x4, R9 ;  /* 0x00000004ff097819 */ /* 0x000fe20000011609 */
[C---:B------:R-:W-:Y:S01]  /*bce0*/  FMUL.FTZ R127, R2.reuse, R131 ;  /* 0x00000083027f7220 */ /* 0x040fe20000410000 */
[C---:B------:R-:W-:Y:S01]  /*bcf0*/  FMUL.FTZ R104, R2.reuse, R104 ;  /* 0x0000006802687220 */ /* 0x040fe20000410000 */
[C---:B------:R-:W-:Y:S01]  /*bd00*/  FMUL.FTZ R131, R2.reuse, R135 ;  /* 0x0000008702837220 */ /* 0x040fe20000410000 */
[----:B------:R-:W-:Y:S01]  /*bd10*/  LOP3.LUT R9, R9, 0x3fff, RZ, 0xc0, !PT ;  /* 0x00003fff09097812 */ /* 0x000fe200078ec0ff */
[----:B------:R-:W-:Y:S01]  /*bd20*/  MUFU.TANH R21, R21 ;  /* 0x0000001500157308 */ /* 0x000fe20000002400 */
[C---:B------:R-:W-:Y:S01]  /*bd30*/  FMUL.FTZ R105, R2.reuse, R105 ;  /* 0x0000006902697220 */ /* 0x040fe20000410000 */
[C---:B------:R-:W-:Y:S01]  /*bd40*/  FMUL.FTZ R106, R2.reuse, R106 ;  /* 0x0000006a026a7220 */ /* 0x040fe20000410000 */
[----:B------:R-:W-:Y:S01]  /*bd50*/  LOP3.LUT R9, R9, 0x10000, RZ, 0xfc, !PT ;  /* 0x0001000009097812 */ /* 0x000fe200078efcff */
[C---:B------:R-:W-:Y:S01]  /*bd60*/  FMUL.FTZ R108, R2.reuse, R108 ;  /* 0x0000006c026c7220 */ /* 0x040fe20000410000 */
[C---:B------:R-:W-:Y:S01]  /*bd70*/  FMUL.FTZ R107, R2.reuse, R107 ;  /* 0x0000006b026b7220 */ /* 0x040fe20000410000 */
[C---:B------:R-:W-:Y:S01]  /*bd80*/  FMUL.FTZ R109, R2.reuse, R109 ;  /* 0x0000006d026d7220 */ /* 0x040fe20000410000 */
[----:B------:R-:W-:Y:S01]  /*bd90*/  FMUL.FTZ R110, R2, R110 ;  /* 0x0000006e026e7220 */ /* 0x000fe20000410000 */
[----:B------:R-:W-:Y:S01]  /*bda0*/  IMAD R8, R8, 0x280, R9 ;  /* 0x0000028008087824 */ /* 0x000fe200078e0209 */
[----:B------:R-:W-:Y:S01]  /*bdb0*/  MUFU.TANH R123, R123 ;  /* 0x0000007b007b7308 */ /* 0x000fe20000002400 */
[----:B------:R-:W-:-:S02]  /*bdc0*/  IMAD.MOV.U32 R9, RZ, RZ, -0x3ffffff0 ;  /* 0xc0000010ff097424 */ /* 0x000fc400078e00ff */
[----:B------:R-:W-:Y:S01]  /*bdd0*/  FMUL.FTZ R112, R2, R112 ;  /* 0x0000007002707220 */ /* 0x000fe20000410000 */
[C---:B------:R-:W-:Y:S01]  /*bde0*/  VIADD R10, R8.reuse, 0x80 ;  /* 0x00000080080a7836 */ /* 0x040fe20000000000 */
[----:B------:R-:W-:Y:S01]  /*bdf0*/  R2UR UR6, R8 ;  /* 0x00000000080672ca */ /* 0x000fe200000e0000 */
[C---:B------:R-:W-:Y:S01]  /*be00*/  FMUL.FTZ R111, R2.reuse, R111 ;  /* 0x0000006f026f7220 */ /* 0x040fe20000410000 */
[----:B------:R-:W-:Y:S01]  /*be10*/  R2UR UR7, R9 ;  /* 0x00000000090772ca */ /* 0x000fe200000e0000 */
[C---:B------:R-:W-:Y:S01]  /*be20*/  FMUL.FTZ R9, R2.reuse, R120 ;  /* 0x0000007802097220 */ /* 0x040fe20000410000 */
[C---:B------:R-:W-:Y:S01]  /*be30*/  FMUL.FTZ R120, R2.reuse, R124 ;  /* 0x0000007c02787220 */ /* 0x040fe20000410000 */
[C---:B------:R-:W-:Y:S01]  /*be40*/  FMUL.FTZ R124, R2.reuse, R128 ;  /* 0x00000080027c7220 */ /* 0x040fe20000410000 */
        /* <DEDUP_REMOVED lines=8> */
[----:B------:R-:W-:Y:S01]  /*bed0*/  FMUL.FTZ R118, R2, R118 ;  /* 0x0000007602767220 */ /* 0x000fe20000410000 */
[----:B------:R-:W-:Y:S01]  /*bee0*/  QGMMA.64x64x32.F32.E4M3.E4M3 R24, R152, gdesc[UR4], R24, gsb0 ;  /* 0x00e0000498187df3 */ /* 0x000fe20008000818 */
[----:B------:R-:W-:Y:S01]  /*bef0*/  R2UR UR6, R10 ;  /* 0x000000000a0672ca */ /* 0x000fe200000e0000 */
[----:B------:R-:W0:Y:S01]  /*bf00*/  MUFU.TANH R9, R9 ;  /* 0x0000000900097308 */ /* 0x000e220000002400 */
[----:B------:R-:W-:Y:S01]  /*bf10*/  R2UR UR7, R11 ;  /* 0x000000000b0772ca */ /* 0x000fe200000e0000 */
[----:B------:R-:W-:Y:S01]  /*bf20*/  IMAD.MOV.U32 R11, RZ, RZ, -0x3ffffff0 ;  /* 0xc0000010ff0b7424 */ /* 0x000fe200078e00ff */
[----:B------:R-:W-:Y:S01]  /*bf30*/  IADD3 R10, R8, 0x100, RZ ;  /* 0x00000100080a7810 */ /* 0x000fe20007ffe0ff */
        /* <DEDUP_REMOVED lines=48> */
[----:B------:R-:W-:Y:S01]  /*c240*/  FMUL.FTZ R69, R2, R71 ;  /* 0x0000004702457220 */ /* 0x000fe20000410000 */
[----:B------:R-:W-:-:S03]  /*c250*/  ULDC UR4, c[0x0][0x988] ;  /* 0x0002620000047ab9 */ /* 0x000fc60000000800 */
[----:B------:R-:W-:Y:S08]  /*c260*/  MUFU.TANH R106, R106 ;  /* 0x0000006a006a7308 */ /* 0x000ff00000002400 */
[----:B------:R-:W-:Y:S08]  /*c270*/  MUFU.TANH R108, R108 ;  /* 0x0000006c006c7308 */ /* 0x000ff00000002400 */
[----:B------:R-:W-:Y:S01]  /*c280*/  MUFU.TANH R107, R107 ;  /* 0x0000006b006b7308 */ /* 0x000fe20000002400 */
[----:B------:R-:W-:-:S02]  /*c290*/  WARPGROUP.DEPBAR.LE gsb0, 0x0 ;  /* 0x00008000000079c5 */ /* 0x000fc40000010000 */
[----:B------:R-:W-:-:S06]  /*c2a0*/  WARPGROUP.ARRIVE ;  /* 0x00000000000079c5 */ /* 0x000fcc0000000000 */
[----:B------:R-:W1:Y:S01]  /*c2b0*/  S2R R155, SR_TID.X ;  /* 0x00000000009b7919 */ /* 0x000e620000002100 */
[----:B------:R-:W-:Y:S01]  /*c2c0*/  MUFU.TANH R109, R109 ;  /* 0x0000006d006d7308 */ /* 0x000fe20000002400 */
[----:B------:R-:W-:Y:S01]  /*c2d0*/  QGMMA.64x64x32.F32.E4M3.E4M3 R24, R148, gdesc[UR4], R24, gsb0 ;  /* 0x00e0000494187df3 */ /* 0x000fe20008000818 */
[----:B------:R-:W-:Y:S01]  /*c2e0*/  R2UR UR6, R10 ;  /* 0x000000000a0672ca */ /* 0x000fe200000e0000 */
[C---:B------:R-:W-:Y:S01]  /*c2f0*/  FMUL.FTZ R10, R2.reuse, R121 ;  /* 0x00000079020a7220 */ /* 0x040fe20000410000 */
[----:B------:R-:W-:Y:S01]  /*c300*/  R2UR UR7, R11 ;  /* 0x000000000b0772ca */ /* 0x000fe200000e0000 */
[C---:B------:R-:W-:Y:S01]  /*c310*/  FMUL.FTZ R11, R2.reuse, R122 ;  /* 0x0000007a020b7220 */ /* 0x040fe20000410000 */
[C---:B------:R-:W-:Y:S01]  /*c320*/  FMUL.FTZ R121, R2.reuse, R125 ;  /* 0x0000007d02797220 */ /* 0x040fe20000410000 */
[C---:B------:R-:W-:Y:S01]  /*c330*/  FMUL.FTZ R122, R2.reuse, R126 ;  /* 0x0000007e027a7220 */ /* 0x040fe20000410000 */
[C---:B------:R-:W-:Y:S01]  /*c340*/  FMUL.FTZ R125, R2.reuse, R129 ;  /* 0x00000081027d7220 */ /* 0x040fe20000410000 */
[----:B------:R-:W2:Y:S01]  /*c350*/  MUFU.TANH R10, R10 ;  /* 0x0000000a000a7308 */ /* 0x000ea20000002400 */
[C---:B------:R-:W-:Y:S01]  /*c360*/  FMUL.FTZ R129, R2.reuse, R133 ;  /* 0x0000008502817220 */ /* 0x040fe20000410000 */
[----:B0-----:R-:W-:Y:S01]  /*c370*/  FMNMX.FTZ R133, R9, R12, !PT ;  /* 0x0000000c09857209 */ /* 0x001fe20007810000 */
[C---:B------:R-:W-:Y:S01]  /*c380*/  FMUL.FTZ R126, R2.reuse, R130 ;  /* 0x00000082027e7220 */ /* 0x040fe20000410000 */
[----:B------:R-:W-:-:S04]  /*c390*/  FMUL.FTZ R130, R2, R134 ;  /* 0x0000008602827220 */ /* 0x000fc80000410000 */
[----:B------:R-:W0:Y:S08]  /*c3a0*/  MUFU.TANH R11, R11 ;  /* 0x0000000b000b7308 */ /* 0x000e300000002400 */
[----:B------:R-:W3:Y:S01]  /*c3b0*/  MUFU.TANH R121, R121 ;  /* 0x0000007900797308 */ /* 0x000ee20000002400 */
[----:B--2---:R-:W-:Y:S02]  /*c3c0*/  FMNMX.FTZ R133, R10, R133, !PT ;  /* 0x000000850a857209 */ /* 0x004fe40007810000 */
[----:B-1----:R-:W-:-:S02]  /*c3d0*/  LOP3.LUT R155, R155, 0x7f, RZ, 0xc0, !PT ;  /* 0x0000007f9b9b7812 */ /* 0x002fc400078ec0ff */
[----:B------:R-:W-:Y:S02]  /*c3e0*/  FMNMX.FTZ R133, R120, R133, !PT ;  /* 0x0000008578857209 */ /* 0x000fe40007810000 */
[----:B------:R-:W-:Y:S01]  /*c3f0*/  ISETP.NE.AND P1, PT, R155, RZ, PT ;  /* 0x000000ff9b00720c */ /* 0x000fe20003f25270 */
[----:B------:R-:W1:Y:S01]  /*c400*/  MUFU.TANH R122, R122 ;  /* 0x0000007a007a7308 */ /* 0x000e620000002400 */
[----:B0-----:R-:W-:-:S04]  /*c410*/  FMNMX.FTZ R134, R11, R3, !PT ;  /* 0x000000030b867209 */ /* 0x001fc80007810000 */
[----:B------:R-:W-:-:S03]  /*c420*/  FMNMX.FTZ R134, R21, R134, !PT ;  /* 0x0000008615867209 */ /* 0x000fc60007810000 */
[----:B------:R-:W0:Y:S01]  /*c430*/  MUFU.TANH R125, R125 ;  /* 0x0000007d007d7308 */ /* 0x000e220000002400 */
[----:B---3--:R-:W-:-:S03]  /*c440*/  FMNMX.FTZ R133, R121, R133, !PT ;  /* 0x0000008579857209 */ /* 0x008fc60007810000 */
[----:B------:R-:W-:Y:S01]  /*c450*/  @!P1 VIADD R13, R13, 0x13240 ;  /* 0x000132400d0d9836 */ /* 0x000fe20000000000 */
[----:B------:R-:W-:-:S03]  /*c460*/  FMNMX.FTZ R133, R124, R133, !PT ;  /* 0x000000857c857209 */ /* 0x000fc60007810000 */
[----:B------:R-:W2:Y:S01]  /*c470*/  MUFU.TANH R126, R126 ;  /* 0x0000007e007e7308 */ /* 0x000ea20000002400 */
[----:B-1----:R-:W-:Y:S02]  /*c480*/  FMNMX.FTZ R134, R122, R134, !PT ;  /* 0x000000867a867209 */ /* 0x002fe40007810000 */
[----:B------:R-:W-:Y:S02]  /*c490*/  @!P1 PRMT R13, RZ, 0x654, R13 ;  /* 0x00000654ff0d9816 */ /* 0x000fe4000000000d */
[----:B------:R-:W-:-:S03]  /*c4a0*/  FMNMX.FTZ R134, R123, R134, !PT ;  /* 0x000000867b867209 */ /* 0x000fc60007810000 */
[----:B------:R-:W1:Y:S01]  /*c4b0*/  MUFU.TANH R129, R129 ;  /* 0x0000008100817308 */ /* 0x000e620000002400 */
[----:B0-----:R-:W-:-:S04]  /*c4c0*/  FMNMX.FTZ R133, R125, R133, !PT ;  /* 0x000000857d857209 */ /* 0x001fc80007810000 */
[----:B------:R-:W-:-:S03]  /*c4d0*/  FMNMX.FTZ R133, R128, R133, !PT ;  /* 0x0000008580857209 */ /* 0x000fc60007810000 */
[----:B------:R-:W0:Y:S01]  /*c4e0*/  MUFU.TANH R130, R130 ;  /* 0x0000008200827308 */ /* 0x000e220000002400 */
[----:B--2---:R-:W-:Y:S01]  /*c4f0*/  FMNMX.FTZ R56, R126, R134, !PT ;  /* 0x000000867e387209 */ /* 0x004fe20007810000 */
[----:B------:R-:W-:-:S03]  /*c500*/  FMUL.FTZ R134, R2, R57 ;  /* 0x0000003902867220 */ /* 0x000fc60000410000 */
[----:B------:R-:W-:-:S03]  /*c510*/  FMNMX.FTZ R56, R127, R56, !PT ;  /* 0x000000387f387209 */ /* 0x000fc60007810000 */
[----:B------:R-:W2:Y:S01]  /*c520*/  MUFU.TANH R110, R110 ;  /* 0x0000006e006e7308 */ /* 0x000ea20000002400 */
[----:B-1----:R-:W-:-:S04]  /*c530*/  FMNMX.FTZ R57, R129, R133, !PT ;  /* 0x0000008581397209 */ /* 0x002fc80007810000 */
[----:B------:R-:W-:Y:S01]  /*c540*/  FMNMX.FTZ R57, R104, R57, !PT ;  /* 0x0000003968397209 */ /* 0x000fe20007810000 */
[----:B------:R-:W-:Y:S02]  /*c550*/  WARPGROUP.DEPBAR.LE gsb0, 0x0 ;  /* 0x00008000000079c5 */ /* 0x000fe40000010000 */
[----:B------:R-:W1:Y:S01]  /*c560*/  MUFU.TANH R112, R112 ;  /* 0x0000007000707308 */ /* 0x000e620000002400 */
[----:B0-----:R-:W-:Y:S01]  /*c570*/  FMNMX.FTZ R56, R130, R56, !PT ;  /* 0x0000003882387209 */ /* 0x001fe20007810000 */
[----:B------:R-:W-:Y:S01]  /*c580*/  WARPGROUP.ARRIVE ;  /* 0x00000000000079c5 */ /* 0x000fe20000000000 */
[----:B------:R-:W-:Y:S02]  /*c590*/  FMNMX.FTZ R57, R105, R57, !PT ;  /* 0x0000003969397209 */ /* 0x000fe40007810000 */
[----:B------:R-:W-:Y:S02]  /*c5a0*/  FMNMX.FTZ R56, R131, R56, !PT ;  /* 0x0000003883387209 */ /* 0x000fe40007810000 */
[----:B------:R-:W-:Y:S01]  /*c5b0*/  FMNMX.FTZ R57, R108, R57, !PT ;  /* 0x000000396c397209 */ /* 0x000fe20007810000 */
[----:B------:R-:W0:Y:S01]  /*c5c0*/  MUFU.TANH R111, R111 ;  /* 0x0000006f006f7308 */ /* 0x000e220000002400 */
[----:B------:R-:W-:Y:S01]  /*c5d0*/  FMNMX.FTZ R56, R106, R56, !PT ;  /* 0x000000386a387209 */ /* 0x000fe20007810000 */
[----:B------:R-:W-:Y:S01]  /*c5e0*/  QGMMA.64x64x32.F32.E4M3.E4M3 R24, R136, gdesc[UR4], R24, gsb0 ;  /* 0x00e0000488187df3 */ /* 0x000fe20008000818 */
[----:B------:R-:W-:-:S02]  /*c5f0*/  FMNMX.FTZ R57, R109, R57, !PT ;  /* 0x000000396d397209 */ /* 0x000fc40007810000 */
[----:B------:R-:W-:-:S03]  /*c600*/  FMNMX.FTZ R56, R107, R56, !PT ;  /* 0x000000386b387209 */ /* 0x000fc60007810000 */
[----:B------:R-:W3:Y:S01]  /*c610*/  MUFU.TANH R113, R113 ;  /* 0x0000007100717308 */ /* 0x000ee20000002400 */
[----:B--2---:R-:W-:Y:S02]  /*c620*/  FMNMX.FTZ R56, R110, R56, !PT ;  /* 0x000000386e387209 */ /* 0x004fe40007810000 */
[----:B-1----:R-:W-:-:S05]  /*c630*/  FMNMX.FTZ R57, R112, R57, !PT ;  /* 0x0000003970397209 */ /* 0x002fca0007810000 */
[----:B------:R-:W1:Y:S01]  /*c640*/  MUFU.TANH R114, R114 ;  /* 0x0000007200727308 */ /* 0x000e620000002400 */
[----:B0-----:R-:W-:-:S07]  /*c650*/  FMNMX.FTZ R56, R111, R56, !PT ;  /* 0x000000386f387209 */ /* 0x001fce0007810000 */
[----:B------:R-:W0:Y:S01]  /*c660*/  MUFU.TANH R116, R116 ;  /* 0x0000007400747308 */ /* 0x000e220000002400 */
[----:B---3--:R-:W-:-:S07]  /*c670*/  FMNMX.FTZ R57, R113, R57, !PT ;  /* 0x0000003971397209 */ /* 0x008fce0007810000 */
[----:B------:R-:W2:Y:S01]  /*c680*/  MUFU.TANH R115, R115 ;  /* 0x0000007300737308 */ /* 0x000ea20000002400 */
[----:B-1----:R-:W-:-:S07]  /*c690*/  FMNMX.FTZ R56, R114, R56, !PT ;  /* 0x0000003872387209 */ /* 0x002fce0007810000 */
[----:B------:R-:W1:Y:S01]  /*c6a0*/  MUFU.TANH R117, R117 ;  /* 0x0000007500757308 */ /* 0x000e620000002400 */
[----:B0-----:R-:W-:-:S07]  /*c6b0*/  FMNMX.FTZ R57, R116, R57, !PT ;  /* 0x0000003974397209 */ /* 0x001fce0007810000 */
[----:B------:R-:W0:Y:S01]  /*c6c0*/  MUFU.TANH R118, R118 ;  /* 0x0000007600767308 */ /* 0x000e220000002400 */
[----:B--2---:R-:W-:-:S07]  /*c6d0*/  FMNMX.FTZ R56, R115, R56, !PT ;  /* 0x0000003873387209 */ /* 0x004fce0007810000 */
[----:B------:R-:W2:Y:S01]  /*c6e0*/  MUFU.TANH R88, R88 ;  /* 0x0000005800587308 */ /* 0x000ea20000002400 */
[----:B-1----:R-:W-:-:S07]  /*c6f0*/  FMNMX.FTZ R57, R117, R57, !PT ;  /* 0x0000003975397209 */ /* 0x002fce0007810000 */
[----:B------:R-:W1:Y:S01]  /*c700*/  MUFU.TANH R119, R119 ;  /* 0x0000007700777308 */ /* 0x000e620000002400 */
[----:B0-----:R-:W-:-:S07]  /*c710*/  FMNMX.FTZ R56, R118, R56, !PT ;  /* 0x0000003876387209 */ /* 0x001fce0007810000 */
[----:B------:R-:W0:Y:S01]  /*c720*/  MUFU.TANH R89, R89 ;  /* 0x0000005900597308 */ /* 0x000e220000002400 */
[----:B--2---:R-:W-:-:S07]  /*c730*/  FMNMX.FTZ R57, R88, R57, !PT ;  /* 0x0000003958397209 */ /* 0x004fce0007810000 */
[----:B------:R-:W2:Y:S01]  /*c740*/  MUFU.TANH R90, R90 ;  /* 0x0000005a005a7308 */ /* 0x000ea20000002400 */
[----:B-1----:R-:W-:Y:S01]  /*c750*/  FMNMX.FTZ R56, R119, R56, !PT ;  /* 0x0000003877387209 */ /* 0x002fe20007810000 */
[----:B------:R-:W-:Y:S02]  /*c760*/  WARPGROUP.DEPBAR.LE gsb0, 0x0 ;  /* 0x00008000000079c5 */ /* 0x000fe40000010000 */
[C---:B------:R-:W-:Y:S01]  /*c770*/  FMUL.FTZ R136, R2.reuse, R65 ;  /* 0x0000004102887220 */ /* 0x040fe20000410000 */
[C---:B------:R-:W-:Y:S01]  /*c780*/  FMUL.FTZ R65, R2.reuse, R67 ;  /* 0x0000004302417220 */ /* 0x040fe20000410000 */
[----:B------:R-:W-:Y:S01]  /*c790*/  FMUL.FTZ R67, R2, R70 ;  /* 0x0000004602437220 */ /* 0x000fe20000410000 */
[----:B------:R-:W-:Y:S01]  /*c7a0*/  WARPGROUP.ARRIVE ;  /* 0x00000000000079c5 */ /* 0x000fe20000000000 */
        /* <DEDUP_REMOVED lines=60> */
[----:B------:R1:W3:Y:S01]  /*cb70*/  MUFU.TANH R133, R134 ;  /* 0x0000008600857308 */ /* 0x0002e20000002400 */
[----:B0-----:R-:W-:-:S07]  /*cb80*/  FMNMX.FTZ R57, R132, R57, !PT ;  /* 0x0000003984397209 */ /* 0x001fce0007810000 */
[----:B------:R-:W0:Y:S01]  /*cb90*/  MUFU.TANH R58, R58 ;  /* 0x0000003a003a7308 */ /* 0x000e220000002400 */
[----:B-1----:R-:W-:Y:S01]  /*cba0*/  FMUL.FTZ R134, R2, R59 ;  /* 0x0000003b02867220 */ /* 0x002fe20000410000 */
[----:B--2---:R-:W-:-:S06]  /*cbb0*/  FMNMX.FTZ R56, R87, R56, !PT ;  /* 0x0000003857387209 */ /* 0x004fcc0007810000 */
[----:B------:R-:W1:Y:S01]  /*cbc0*/  MUFU.TANH R60, R60 ;  /* 0x0000003c003c7308 */ /* 0x000e620000002400 */
[----:B---3--:R-:W-:-:S07]  /*cbd0*/  FMNMX.FTZ R57, R133, R57, !PT ;  /* 0x0000003985397209 */ /* 0x008fce0007810000 */
        /* <DEDUP_REMOVED lines=23> */
[----:B--2---:R-:W-:-:S05]  /*cd50*/  FMNMX.FTZ R71, R66, R57, !PT ;  /* 0x0000003942477209 */ /* 0x004fca0007810000 */
[----:B------:R-:W2:Y:S01]  /*cd60*/  SHFL.BFLY PT, R57, R71, 0x2, 0x1f ;  /* 0x0c401f0047397f89 */ /* 0x000ea200000e0000 */
[----:B0-----:R-:W-:-:S04]  /*cd70*/  FMNMX.FTZ R56, R67, R56, !PT ;  /* 0x0000003843387209 */ /* 0x001fc80007810000 */
[----:B-1----:R-:W-:-:S05]  /*cd80*/  FMNMX.FTZ R59, R69, R56, !PT ;  /* 0x00000038453b7209 */ /* 0x002fca0007810000 */
[----:B------:R-:W0:Y:S01]  /*cd90*/  SHFL.BFLY PT, R56, R59, 0x2, 0x1f ;  /* 0x0c401f003b387f89 */ /* 0x000e2200000e0000 */
[----:B--2---:R-:W-:Y:S01]  /*cda0*/  FMNMX.FTZ R71, R71, R57, !PT ;  /* 0x0000003947477209 */ /* 0x004fe20007810000 */
[----:B------:R-:W-:-:S04]  /*cdb0*/  IMAD.MOV.U32 R57, RZ, RZ, -0x3ffffff0 ;  /* 0xc0000010ff397424 */ /* 0x000fc800078e00ff */
[----:B------:R-:W1:Y:S01]  /*cdc0*/  SHFL.BFLY PT, R137, R71, 0x1, 0x1f ;  /* 0x0c201f0047897f89 */ /* 0x000e6200000e0000 */
[----:B------:R-:W-:Y:S02]  /*cdd0*/  R2UR UR7, R57 ;  /* 0x00000000390772ca */ /* 0x000fe400000e0000 */
[----:B0-----:R-:W-:Y:S01]  /*cde0*/  FMNMX.FTZ R59, R59, R56, !PT ;  /* 0x000000383b3b7209 */ /* 0x001fe20007810000 */
[C---:B------:R-:W-:Y:S02]  /*cdf0*/  VIADD R56, R8.reuse, 0x180 ;  /* 0x0000018008387836 */ /* 0x040fe40000000000 */
[----:B------:R-:W-:Y:S02]  /*ce00*/  VIADD R8, R8, 0x200 ;  /* 0x0000020008087836 */ /* 0x000fe40000000000 */
[----:B------:R-:W0:Y:S01]  /*ce10*/  SHFL.BFLY PT, R70, R59, 0x1, 0x1f ;  /* 0x0c201f003b467f89 */ /* 0x000e2200000e0000 */
[----:B------:R-:W-:Y:S01]  /*ce20*/  R2UR UR6, R56 ;  /* 0x00000000380672ca */ /* 0x000fe200000e0000 */
[----:B------:R-:W-:Y:S01]  /*ce30*/  IMAD.U32 R56, RZ, RZ, UR4 ;  /* 0x00000004ff387e24 */ /* 0x000fe2000f8e00ff */
[----:B-1----:R-:W-:-:S05]  /*ce40*/  FMNMX.FTZ R57, R71, R137, !PT ;  /* 0x0000008947397209 */ /* 0x002fca0007810000 */
[----:B------:R-:W-:-:S06]  /*ce50*/  FFMA.FTZ R71, R57, R56, -8 ;  /* 0xc100000039477423 */ /* 0x000fcc0000010038 */
[----:B------:R-:W-:Y:S01]  /*ce60*/  QGMMA.64x64x32.F32.E4M3.E4M3 R24, R140, gdesc[UR4], R24, gsb0 ;  /* 0x00e000048c187df3 */ /* 0x000fe20008000818 */
[----:B------:R-:W-:-:S01]  /*ce70*/  FADD.FTZ R12, -R57, R12 ;  /* 0x0000000c390c7221 */ /* 0x000fc20000010100 */
[----:B------:R-:W-:Y:S01]  /*ce80*/  R2UR UR6, R8 ;  /* 0x00000000080672ca */ /* 0x000fe200000e0000 */
[----:B------:R-:W-:-:S01]  /*ce90*/  FFMA.FTZ R10, R10, R56, -R71 ;  /* 0x000000380a0a7223 */ /* 0x000fc20000010847 */
[-CC-:B------:R-:W-:Y:S01]  /*cea0*/  FFMA.FTZ R120, R120, R56.reuse, -R71.reuse ;  /* 0x0000003878787223 */ /* 0x180fe20000010847 */
[-C--:B------:R-:W-:Y:S01]  /*ceb0*/  FMUL.FTZ R12, R12, R56.reuse ;  /* 0x000000380c0c7220 */ /* 0x080fe20000410000 */
[-CC-:B------:R-:W-:Y:S01]  /*cec0*/  FFMA.FTZ R121, R121, R56.reuse, -R71.reuse ;  /* 0x0000003879797223 */ /* 0x180fe20000010847 */
[----:B------:R-:W-:-:S01]  /*ced0*/  FFMA.FTZ R124, R124, R56, -R71 ;  /* 0x000000387c7c7223 */ /* 0x000fc20000010847 */
[--C-:B------:R-:W-:Y:S01]  /*cee0*/  FFMA.FTZ R125, R125, R56, -R71.reuse ;  /* 0x000000387d7d7223 */ /* 0x100fe20000010847 */
[----:B------:R-:W-:Y:S01]  /*cef0*/  MUFU.EX2 R10, R10 ;  /* 0x0000000a000a7308 */ /* 0x000fe20000000800 */
[----:B0-----:R-:W-:Y:S01]  /*cf00*/  FMNMX.FTZ R59, R59, R70, !PT ;  /* 0x000000463b3b7209 */ /* 0x001fe20007810000 */
[----:B------:R-:W-:Y:S01]  /*cf10*/  FFMA.FTZ R70, R9, R56, -R71 ;  /* 0x0000003809467223 */ /* 0x000fe20000010847 */
[----:B------:R-:W-:-:S02]  /*cf20*/  IMAD.MOV.U32 R9, RZ, RZ, -0x3ffffff0 ;  /* 0xc0000010ff097424 */ /* 0x000fc400078e00ff */
[-CC-:B------:R-:W-:Y:S01]  /*cf30*/  FFMA.FTZ R128, R128, R56.reuse, -R71.reuse ;  /* 0x0000003880807223 */ /* 0x180fe20000010847 */
[----:B------:R-:W-:-:S01]  /*cf40*/  FFMA.FTZ R129, R129, R56, -R71 ;  /* 0x0000003881817223 */ /* 0x000fc20000010847 */
[----:B------:R-:W-:Y:S01]  /*cf50*/  FADD.FTZ R3, -R59, R3 ;  /* 0x000000033b037221 */ /* 0x000fe20000010100 */
[----:B------:R-:W-:-:S01]  /*cf60*/  FFMA.FTZ R104, R104, R56, -R71 ;  /* 0x0000003868687223 */ /* 0x000fc20000010847 */
[----:B------:R-:W-:Y:S01]  /*cf70*/  R2UR UR7, R9 ;  /* 0x00000000090772ca */ /* 0x000fe200000e0000 */
[----:B------:R-:W-:-:S01]  /*cf80*/  FFMA.FTZ R9, R59, R56, -8 ;  /* 0xc10000003b097423 */ /* 0x000fc20000010038 */
[-C--:B------:R-:W-:Y:S01]  /*cf90*/  FMUL.FTZ R3, R3, R56.reuse ;  /* 0x0000003803037220 */ /* 0x080fe20000410000 */
[----:B------:R-:W-:Y:S01]  /*cfa0*/  MUFU.EX2 R12, R12 ;  /* 0x0000000c000c7308 */ /* 0x000fe20000000800 */
[----:B------:R-:W-:-:S01]  /*cfb0*/  FFMA.FTZ R105, R105, R56, -R71 ;  /* 0x0000003869697223 */ /* 0x000fc20000010847 */
[-CC-:B------:R-:W-:Y:S01]  /*cfc0*/  FFMA.FTZ R8, R11, R56.reuse, -R9.reuse ;  /* 0x000000380b087223 */ /* 0x180fe20000010809 */
[----:B------:R-:W-:-:S01]  /*cfd0*/  FFMA.FTZ R11, R21, R56, -R9 ;  /* 0x00000038150b7223 */ /* 0x000fc20000010809 */
[-C--:B------:R-:W-:Y:S01]  /*cfe0*/  FFMA.FTZ R21, R122, R56.reuse, -R9 ;  /* 0x000000387a157223 */ /* 0x080fe20000010809 */
[----:B------:R-:W-:-:S01]  /*cff0*/  FFMA.FTZ R108, R108, R56, -R71 ;  /* 0x000000386c6c7223 */ /* 0x000fc20000010847 */
[-CC-:B------:R-:W-:Y:S01]  /*d000*/  FFMA.FTZ R109, R109, R56.reuse, -R71.reuse ;  /* 0x000000386d6d7223 */ /* 0x180fe20000010847 */
[----:B------:R-:W-:-:S01]  /*d010*/  FFMA.FTZ R112, R112, R56, -R71 ;  /* 0x0000003870707223 */ /* 0x000fc20000010847 */
[----:B------:R-:W-:Y:S01]  /*d020*/  MUFU.EX2 R3, R3 ;  /* 0x0000000300037308 */ /* 0x000fe20000000800 */
[----:B------:R-:W-:-:S01]  /*d030*/  FFMA.FTZ R113, R113, R56, -R71 ;  /* 0x0000003871717223 */ /* 0x000fc20000010847 */
[-CC-:B------:R-:W-:Y:S01]  /*d040*/  FFMA.FTZ R116, R116, R56.reuse, -R71.reuse ;  /* 0x0000003874747223 */ /* 0x180fe20000010847 */
[----:B------:R-:W-:-:S01]  /*d050*/  FFMA.FTZ R117, R117, R56, -R71 ;  /* 0x0000003875757223 */ /* 0x000fc20000010847 */
[-CC-:B------:R-:W-:Y:S01]  /*d060*/  FFMA.FTZ R88, R88, R56.reuse, -R71.reuse ;  /* 0x0000003858587223 */ /* 0x180fe20000010847 */
[----:B------:R-:W-:-:S01]  /*d070*/  FFMA.FTZ R89, R89, R56, -R71 ;  /* 0x0000003859597223 */ /* 0x000fc20000010847 */
[-CC-:B------:R-:W-:Y:S01]  /*d080*/  FFMA.FTZ R92, R92, R56.reuse, -R71.reuse ;  /* 0x000000385c5c7223 */ /* 0x180fe20000010847 */
[----:B------:R-:W-:-:S01]  /*d090*/  FFMA.FTZ R93, R93, R56, -R71 ;  /* 0x000000385d5d7223 */ /* 0x000fc20000010847 */
[----:B------:R-:W0:Y:S01]  /*d0a0*/  MUFU.EX2 R70, R70 ;  /* 0x0000004600467308 */ /* 0x000e220000000800 */
[----:B------:R-:W-:-:S01]  /*d0b0*/  FFMA.FTZ R96, R96, R56, -R71 ;  /* 0x0000003860607223 */ /* 0x000fc20000010847 */
[-CC-:B------:R-:W-:Y:S01]  /*d0c0*/  FFMA.FTZ R97, R97, R56.reuse, -R71.reuse ;  /* 0x0000003861617223 */ /* 0x180fe20000010847 */
[----:B------:R-:W-:-:S01]  /*d0d0*/  FFMA.FTZ R100, R100, R56, -R71 ;  /* 0x0000003864647223 */ /* 0x000fc20000010847 */
[-CC-:B------:R-:W-:Y:S01]  /*d0e0*/  FFMA.FTZ R101, R101, R56.reuse, -R71.reuse ;  /* 0x0000003865657223 */ /* 0x180fe20000010847 */
[----:B------:R-:W-:-:S01]  /*d0f0*/  FFMA.FTZ R72, R72, R56, -R71 ;  /* 0x0000003848487223 */ /* 0x000fc20000010847 */
[-CC-:B------:R-:W-:Y:S01]  /*d100*/  FFMA.FTZ R73, R73, R56.reuse, -R71.reuse ;  /* 0x0000003849497223 */ /* 0x180fe20000010847 */
[----:B------:R-:W-:-:S01]  /*d110*/  FFMA.FTZ R76, R76, R56, -R71 ;  /* 0x000000384c4c7223 */ /* 0x000fc20000010847 */
[----:B------:R-:W1:Y:S01]  /*d120*/  MUFU.EX2 R8, R8 ;  /* 0x0000000800087308 */ /* 0x000e620000000800 */
[----:B------:R-:W-:-:S01]  /*d130*/  FFMA.FTZ R77, R77, R56, -R71 ;  /* 0x000000384d4d7223 */ /* 0x000fc20000010847 */
[-CC-:B------:R-:W-:Y:S01]  /*d140*/  FFMA.FTZ R80, R80, R56.reuse, -R71.reuse ;  /* 0x0000003850507223 */ /* 0x180fe20000010847 */
[----:B------:R-:W-:-:S01]  /*d150*/  FFMA.FTZ R81, R81, R56, -R71 ;  /* 0x0000003851517223 */ /* 0x000fc20000010847 */
[-CC-:B------:R-:W-:Y:S01]  /*d160*/  FFMA.FTZ R84, R84, R56.reuse, -R71.reuse ;  /* 0x0000003854547223 */ /* 0x180fe20000010847 */
[----:B------:R-:W-:-:S01]  /*d170*/  FFMA.FTZ R85, R85, R56, -R71 ;  /* 0x0000003855557223 */ /* 0x000fc20000010847 */
[-CC-:B------:R-:W-:Y:S01]  /*d180*/  FFMA.FTZ R132, R132, R56.reuse, -R71.reuse ;  /* 0x0000003884847223 */ /* 0x180fe20000010847 */
[----:B------:R-:W-:-:S01]  /*d190*/  FFMA.FTZ R133, R133, R56, -R71 ;  /* 0x0000003885857223 */ /* 0x000fc20000010847 */
[----:B------:R-:W2:Y:S01]  /*d1a0*/  MUFU.EX2 R11, R11 ;  /* 0x0000000b000b7308 */ /* 0x000ea20000000800 */
[----:B------:R-:W-:-:S01]  /*d1b0*/  FFMA.FTZ R60, R60, R56, -R71 ;  /* 0x000000383c3c7223 */ /* 0x000fc20000010847 */
[-CC-:B------:R-:W-:Y:S01]  /*d1c0*/  FFMA.FTZ R135, R135, R56.reuse, -R71.reuse ;  /* 0x0000003887877223 */ /* 0x180fe20000010847 */
[----:B------:R-:W-:-:S01]  /*d1d0*/  FFMA.FTZ R63, R63, R56, -R71 ;  /* 0x000000383f3f7223 */ /* 0x000fc20000010847 */
[-CC-:B------:R-:W-:Y:S01]  /*d1e0*/  FFMA.FTZ R136, R136, R56.reuse, -R71.reuse ;  /* 0x0000003888887223 */ /* 0x180fe20000010847 */
[----:B------:R-:W-:-:S01]  /*d1f0*/  FFMA.FTZ R68, R68, R56, -R71 ;  /* 0x0000003844447223 */ /* 0x000fc20000010847 */
[-C--:B------:R-:W-:Y:S01]  /*d200*/  FFMA.FTZ R66, R66, R56.reuse, -R71 ;  /* 0x0000003842427223 */ /* 0x080fe20000010847 */
[----:B------:R-:W-:-:S01]  /*d210*/  FFMA.FTZ R71, R123, R56, -R9 ;  /* 0x000000387b477223 */ /* 0x000fc20000010809 */
[----:B------:R-:W3:Y:S01]  /*d220*/  MUFU.EX2 R120, R120 ;  /* 0x0000007800787308 */ /* 0x000ee20000000800 */
[----:B------:R-:W-:-:S01]  /*d230*/  FFMA.FTZ R122, R126, R56, -R9 ;  /* 0x000000387e7a7223 */ /* 0x000fc20000010809 */
[----:B------:R-:W-:Y:S01]  /*d240*/  FFMA.FTZ R123, R127, R56, -R9 ;  /* 0x000000387f7b7223 */ /* 0x000fe20000010809 */
[----:B0-----:R-:W-:-:S01]  /*d250*/  FFMA.FTZ R20, R12, R20, R70 ;  /* 0x000000140c147223 */ /* 0x001fc20000010046 */
[----:B-1----:R-:W-:Y:S01]  /*d260*/  FFMA.FTZ R15, R3, R15, R8 ;  /* 0x0000000f030f7223 */ /* 0x002fe20000010008 */
[----:B------:R-:W-:-:S01]  /*d270*/  FFMA.FTZ R126, R130, R56, -R9 ;  /* 0x00000038827e7223 */ /* 0x000fc20000010809 */
[----:B------:R-:W-:Y:S01]  /*d280*/  FFMA.FTZ R127, R131, R56, -R9 ;  /* 0x00000038837f7223 */ /* 0x000fe20000010809 */
[----:B------:R-:W-:-:S01]  /*d290*/  FADD.FTZ R20, R10, R20 ;  /* 0x000000140a147221 */ /* 0x000fc20000010000 */
[----:B------:R-:W0:Y:S01]  /*d2a0*/  MUFU.EX2 R21, R21 ;  /* 0x0000001500157308 */ /* 0x000e220000000800 */
[----:B--2---:R-:W-:-:S01]  /*d2b0*/  FADD.FTZ R15, R11, R15 ;  /* 0x0000000f0b0f7221 */ /* 0x004fc20000010000 */
[-CC-:B------:R-:W-:Y:S01]  /*d2c0*/  FFMA.FTZ R106, R106, R56.reuse, -R9.reuse ;  /* 0x000000386a6a7223 */ /* 0x180fe20000010809 */
[----:B------:R-:W-:-:S01]  /*d2d0*/  FFMA.FTZ R107, R107, R56, -R9 ;  /* 0x000000386b6b7223 */ /* 0x000fc20000010809 */
[-CC-:B------:R-:W-:Y:S01]  /*d2e0*/  FFMA.FTZ R110, R110, R56.reuse, -R9.reuse ;  /* 0x000000386e6e7223 */ /* 0x180fe20000010809 */
[----:B------:R-:W-:-:S01]  /*d2f0*/  FFMA.FTZ R111, R111, R56, -R9 ;  /* 0x000000386f6f7223 */ /* 0x000fc20000010809 */
[-CC-:B------:R-:W-:Y:S01]  /*d300*/  FFMA.FTZ R114, R114, R56.reuse, -R9.reuse ;  /* 0x0000003872727223 */ /* 0x180fe20000010809 */
[----:B------:R-:W-:-:S01]  /*d310*/  FFMA.FTZ R115, R115, R56, -R9 ;  /* 0x0000003873737223 */ /* 0x000fc20000010809 */
[----:B------:R-:W1:Y:S01]  /*d320*/  MUFU.EX2 R121, R121 ;  /* 0x0000007900797308 */ /* 0x000e620000000800 */
[----:B---3--:R-:W-:-:S01]  /*d330*/  FADD.FTZ R20, R120, R20 ;  /* 0x0000001478147221 */ /* 0x008fc20000010000 */
[-CC-:B------:R-:W-:Y:S01]  /*d340*/  FFMA.FTZ R118, R118, R56.reuse, -R9.reuse ;  /* 0x0000003876767223 */ /* 0x180fe20000010809 */
[----:B------:R-:W-:-:S01]  /*d350*/  FFMA.FTZ R119, R119, R56, -R9 ;  /* 0x0000003877777223 */ /* 0x000fc20000010809 */
[-CC-:B------:R-:W-:Y:S01]  /*d360*/  FFMA.FTZ R90, R90, R56.reuse, -R9.reuse ;  /* 0x000000385a5a7223 */ /* 0x180fe20000010809 */
[----:B------:R-:W-:-:S01]  /*d370*/  FFMA.FTZ R91, R91, R56, -R9 ;  /* 0x000000385b5b7223 */ /* 0x000fc20000010809 */
[-CC-:B------:R-:W-:Y:S01]  /*d380*/  FFMA.FTZ R94, R94, R56.reuse, -R9.reuse ;  /* 0x000000385e5e7223 */ /* 0x180fe20000010809 */
[----:B------:R-:W-:-:S01]  /*d390*/  FFMA.FTZ R95, R95, R56, -R9 ;  /* 0x000000385f5f7223 */ /* 0x000fc20000010809 */
[----:B------:R-:W2:Y:S01]  /*d3a0*/  MUFU.EX2 R71, R71 ;  /* 0x0000004700477308 */ /* 0x000ea20000000800 */
[----:B0-----:R-:W-:-:S01]  /*d3b0*/  FADD.FTZ R15, R21, R15 ;  /* 0x0000000f150f7221 */ /* 0x001fc20000010000 */
[-CC-:B------:R-:W-:Y:S01]  /*d3c0*/  FFMA.FTZ R98, R98, R56.reuse, -R9.reuse ;  /* 0x0000003862627223 */ /* 0x180fe20000010809 */
[----:B------:R-:W-:-:S01]  /*d3d0*/  FFMA.FTZ R99, R99, R56, -R9 ;  /* 0x0000003863637223 */ /* 0x000fc20000010809 */
[-CC-:B------:R-:W-:Y:S01]  /*d3e0*/  FFMA.FTZ R102, R102, R56.reuse, -R9.reuse ;  /* 0x0000003866667223 */ /* 0x180fe20000010809 */
[----:B------:R-:W-:-:S01]  /*d3f0*/  FFMA.FTZ R103, R103, R56, -R9 ;  /* 0x0000003867677223 */ /* 0x000fc20000010809 */
[-CC-:B------:R-:W-:Y:S01]  /*d400*/  FFMA.FTZ R74, R74, R56.reuse, -R9.reuse ;  /* 0x000000384a4a7223 */ /* 0x180fe20000010809 */
[----:B------:R-:W-:-:S01]  /*d410*/  FFMA.FTZ R75, R75, R56, -R9 ;  /* 0x000000384b4b7223 */ /* 0x000fc20000010809 */
[----:B------:R-:W0:Y:S01]  /*d420*/  MUFU.EX2 R124, R124 ;  /* 0x0000007c007c7308 */ /* 0x000e220000000800 */
[----:B-1----:R-:W-:-:S01]  /*d430*/  FADD.FTZ R20, R121, R20 ;  /* 0x0000001479147221 */ /* 0x002fc20000010000 */
[----:B------:R-:W-:-:S02]  /*d440*/  WARPGROUP.DEPBAR.LE gsb0, 0x0 ;  /* 0x00008000000079c5 */ /* 0x000fc40000010000 */
[----:B------:R-:W-:Y:S01]  /*d450*/  WARPGROUP.ARRIVE ;  /* 0x00000000000079c5 */ /* 0x000fe20000000000 */
[-CC-:B------:R-:W-:Y:S01]  /*d460*/  FFMA.FTZ R78, R78, R56.reuse, -R9.reuse ;  /* 0x000000384e4e7223 */ /* 0x180fe20000010809 */
[----:B------:R-:W-:-:S01]  /*d470*/  FFMA.FTZ R79, R79, R56, -R9 ;  /* 0x000000384f4f7223 */ /* 0x000fc20000010809 */
[----:B------:R-:W-:Y:S01]  /*d480*/  FFMA.FTZ R82, R82, R56, -R9 ;  /* 0x0000003852527223 */ /* 0x000fe20000010809 */
[----:B------:R-:W1:Y:S01]  /*d490*/  MUFU.EX2 R122, R122 ;  /* 0x0000007a007a7308 */ /* 0x000e620000000800 */
[----:B--2---:R-:W-:-:S01]  /*d4a0*/  FADD.FTZ R15, R71, R15 ;  /* 0x0000000f470f7221 */ /* 0x004fc20000010000 */
[----:B------:R-:W-:Y:S01]  /*d4b0*/  QGMMA.64x64x32.F32.E4M3.E4M3 R24, R144, gdesc[UR4], R24, gsb0 ;  /* 0x00e0000490187df3 */ /* 0x000fe20008000818 */
        /* <DEDUP_REMOVED lines=14> */
[----:B-1----:R-:W-:-:S07]  /*d5a0*/  FADD.FTZ R15, R122, R15 ;  /* 0x0000000f7a0f7221 */ /* 0x002fce0000010000 */
[----:B------:R-:W1:Y:S01]  /*d5b0*/  MUFU.EX2 R128, R128 ;  /* 0x0000008000807308 */ /* 0x000e620000000800 */
[----:B--2---:R-:W-:-:S07]  /*d5c0*/  FADD.FTZ R20, R125, R20 ;  /* 0x000000147d147221 */ /* 0x004fce0000010000 */
[----:B------:R-:W2:Y:S01]  /*d5d0*/  MUFU.EX2 R126, R126 ;  /* 0x0000007e007e7308 */ /* 0x000ea20000000800 */
[----:B0-----:R-:W-:-:S07]  /*d5e0*/  FADD.FTZ R15, R123, R15 ;  /* 0x0000000f7b0f7221 */ /* 0x001fce0000010000 */
        /* <DEDUP_REMOVED lines=11> */
[----:B0-----:R-:W-:-:S01]  /*d6a0*/  FADD.FTZ R15, R106, R15 ;  /* 0x0000000f6a0f7221 */ /* 0x001fc20000010000 */
[----:B------:R-:W-:Y:S02]  /*d6b0*/  WARPGROUP.DEPBAR.LE gsb0, 0x0 ;  /* 0x00008000000079c5 */ /* 0x000fe40000010000 */
[----:B------:R0:W-:Y:S04]  /*d6c0*/  @!P1 SYNCS.ARRIVE.TRANS64.RED.A1T0 RZ, [R13+URZ], RZ ;  /* 0x000000ff0dff99a7 */ /* 0x0001e8000810043f */
[----:B------:R-:W3:Y:S01]  /*d6d0*/  MUFU.EX2 R108, R108 ;  /* 0x0000006c006c7308 */ /* 0x000ee20000000800 */
[----:B-1----:R-:W-:-:S07]  /*d6e0*/  FADD.FTZ R20, R105, R20 ;  /* 0x0000001469147221 */ /* 0x002fce0000010000 */
[----:B------:R-:W1:Y:S01]  /*d6f0*/  MUFU.EX2 R110, R110 ;  /* 0x0000006e006e7308 */ /* 0x000e620000000800 */
[----:B--2---:R-:W-:-:S07]  /*d700*/  FADD.FTZ R15, R107, R15 ;  /* 0x0000000f6b0f7221 */ /* 0x004fce0000010000 */
[----:B------:R-:W2:Y:S01]  /*d710*/  MUFU.EX2 R109, R109 ;  /* 0x0000006d006d7308 */ /* 0x000ea20000000800 */
[----:B---3--:R-:W-:-:S07]  /*d720*/  FADD.FTZ R20, R108, R20 ;  /* 0x000000146c147221 */ /* 0x008fce0000010000 */
        /* <DEDUP_REMOVED lines=113> */
[----:B---3--:R-:W-:-:S01]  /*de40*/  FADD.FTZ R15, R67, R15 ;  /* 0x0000000f430f7221 */ /* 0x008fc20000010000 */
[----:B-1----:R-:W-:-:S03]  /*de50*/  FADD.FTZ R20, R66, R20 ;  /* 0x0000001442147221 */ /* 0x002fc60000010000 */
[----:B--2---:R-:W-:Y:S01]  /*de60*/  FADD.FTZ R15, R9, R15 ;  /* 0x0000000f090f7221 */ /* 0x004fe20000010000 */
[----:B0-----:R-:W-:Y:S06]  /*de70*/  @!P0 BRA `(.L_x_398) ;  /* 0x0000000000048947 */ /* 0x001fec0003800000 */
[----:B------:R-:W-:Y:S01]  /*de80*/  BPT.TRAP 0x1 ;  /* 0x000000040000795c */ /* 0x000fe20000300000 */
.L_x_398:
[----:B------:R-:W2:Y:S01]  /*de90*/  LDL R13, [R1+0x20] ;  /* 0x00002000010d7983 */ /* 0x000ea20000100800 */
[----:B------:R-:W-:Y:S01]  /*dea0*/  VIADD R14, R14, 0x13260 ;  /* 0x000132600e0e7836 */ /* 0x000fe20000000000 */
[----:B------:R-:W-:Y:S02]  /*deb0*/  F2FP.SATFINITE.E4M3.F32.PACK_AB_MERGE_C R9, R9, R67, RZ ;  /* 0x000000430909723e */ /* 0x000fe400048070ff */
[----:B------:R-:W-:Y:S02]  /*dec0*/  F2FP.SATFINITE.E4M3.F32.PACK_AB_MERGE_C R21, R71, R21, RZ ;  /* 0x000000154715723e */ /* 0x000fe400048070ff */
[----:B------:R-:W-:Y:S02]  /*ded0*/  F2FP.SATFINITE.E4M3.F32.PACK_AB_MERGE_C R147, R65, R64, R9 ;  /* 0x000000404193723e */ /* 0x000fe40004807009 */
[----:B------:R-:W-:Y:S01]  /*dee0*/  F2FP.SATFINITE.E4M3.F32.PACK_AB_MERGE_C R21, R11, R8, R21 ;  /* 0x000000080b15723e */ /* 0x000fe20004807015 */
[----:B------:R0:W5:Y:S04]  /*def0*/  LDL R9, [R1+0xc] ;  /* 0x00000c0001097983 */ /* 0x0001680000100800 */
[----:B------:R0:W5:Y:S01]  /*df00*/  LDL R8, [R1+0x4] ;  /* 0x0000040001087983 */ /* 0x0001620000100800 */
[----:B--2---:R-:W-:-:S03]  /*df10*/  PRMT R14, R13, 0x654, R14 ;  /* 0x000006540d0e7816 */ /* 0x004fc6000000000e */
[----:B------:R-:W2:Y:S01]  /*df20*/  LDL R13, [R1+0x1c] ;  /* 0x00001c00010d7983 */ /* 0x000ea20000100800 */
[----:B------:R-:W-:Y:S01]  /*df30*/  F2FP.SATFINITE.E4M3.F32.PACK_AB_MERGE_C R120, R121, R120, RZ ;  /* 0x000000787978723e */ /* 0x000fe200048070ff */
[----:B------:R0:W-:Y:S01]  /*df40*/  SYNCS.ARRIVE.TRANS64.RED.A1T0 RZ, [R14+URZ], RZ ;  /* 0x000000ff0eff79a7 */ /* 0x0001e2000810043f */
[----:B------:R-:W-:Y:S01]  /*df50*/  F2FP.SATFINITE.E4M3.F32.PACK_AB_MERGE_C R128, R129, R128, RZ ;  /* 0x000000808180723e */ /* 0x000fe200048070ff */
[----:B------:R-:W-:Y:S01]  /*df60*/  FMUL.FTZ R24, R24, R12 ;  /* 0x0000000c18187220 */ /* 0x000fe20000410000 */
[----:B------:R-:W-:Y:S01]  /*df70*/  F2FP.SATFINITE.E4M3.F32.PACK_AB_MERGE_C R92, R93, R92, RZ ;  /* 0x0000005c5d5c723e */ /* 0x000fe200048070ff */
[----:B------:R-:W-:Y:S01]  /*df80*/  FMUL.FTZ R25, R25, R12 ;  /* 0x0000000c19197220 */ /* 0x000fe20000410000 */
[----:B------:R-:W-:Y:S01]  /*df90*/  F2FP.SATFINITE.E4M3.F32.PACK_AB_MERGE_C R66, R66, R68, RZ ;  /* 0x000000444242723e */ /* 0x000fe200048070ff */
[----:B------:R-:W-:Y:S01]  /*dfa0*/  FMUL.FTZ R28, R28, R12 ;  /* 0x0000000c1c1c7220 */ /* 0x000fe20000410000 */
[----:B------:R-:W-:Y:S01]  /*dfb0*/  F2FP.SATFINITE.E4M3.F32.PACK_AB_MERGE_C R120, R10, R70, R120 ;  /* 0x000000460a78723e */ /* 0x000fe20004807078 */
[----:B------:R-:W-:Y:S01]  /*dfc0*/  FMUL.FTZ R29, R29, R12 ;  /* 0x0000000c1d1d7220 */ /* 0x000fe20000410000 */
[----:B------:R-:W-:Y:S01]  /*dfd0*/  F2FP.SATFINITE.E4M3.F32.PACK_AB_MERGE_C R128, R125, R124, R128 ;  /* 0x0000007c7d80723e */ /* 0x000fe20004807080 */
[----:B------:R-:W-:Y:S01]  /*dfe0*/  FMUL.FTZ R32, R32, R12 ;  /* 0x0000000c20207220 */ /* 0x000fe20000410000 */
[----:B------:R-:W-:Y:S01]  /*dff0*/  F2FP.SATFINITE.E4M3.F32.PACK_AB_MERGE_C R92, R89, R88, R92 ;  /* 0x00000058595c723e */ /* 0x000fe2000480705c */
        /* <DEDUP_REMOVED lines=22> */
[-C--:B------:R-:W-:Y:S01]  /*e160*/  FMUL.FTZ R26, R26, R3.reuse ;  /* 0x000000031a1a7220 */ /* 0x080fe20000410000 */
[----:B------:R-:W-:Y:S01]  /*e170*/  F2FP.SATFINITE.E4M3.F32.PACK_AB_MERGE_C R86, R87, R86, RZ ;  /* 0x000000565756723e */ /* 0x000fe200048070ff */
[-C--:B------:R-:W-:Y:S01]  /*e180*/  FMUL.FTZ R27, R27, R3.reuse ;  /* 0x000000031b1b7220 */ /* 0x080fe20000410000 */
[----:B------:R-:W-:Y:S01]  /*e190*/  F2FP.SATFINITE.E4M3.F32.PACK_AB_MERGE_C R60, R135, R60, RZ ;  /* 0x0000003c873c723e */ /* 0x000fe200048070ff */
[----:B------:R-:W-:Y:S01]  /*e1a0*/  FMUL.FTZ R30, R30, R3 ;  /* 0x000000031e1e7220 */ /* 0x000fe20000410000 */
[----:B------:R-:W-:Y:S01]  /*e1b0*/  F2FP.SATFINITE.E4M3.F32.PACK_AB_MERGE_C R61, R62, R61, RZ ;  /* 0x0000003d3e3d723e */ /* 0x000fe200048070ff */
[----:B------:R-:W-:Y:S01]  /*e1c0*/  FMUL.FTZ R31, R31, R3 ;  /* 0x000000031f1f7220 */ /* 0x000fe20000410000 */
[----:B------:R-:W-:Y:S01]  /*e1d0*/  F2FP.SATFINITE.E4M3.F32.PACK_AB_MERGE_C R146, R136, R63, R66 ;  /* 0x0000003f8892723e */ /* 0x000fe20004807042 */
        /* <DEDUP_REMOVED lines=31> */
[----:B------:R-:W-:Y:S02]  /*e3d0*/  MOV R3, R59 ;  /* 0x0000003b00037202 */ /* 0x000fe40000000f00 */
[C---:B--2---:R-:W-:Y:S01]  /*e3e0*/  ISETP.GT.AND P1, PT, R0.reuse, R13, PT ;  /* 0x0000000d0000720c */ /* 0x044fe20003f24270 */
[----:B------:R-:W-:-:S12]  /*e3f0*/  VIADD R0, R0, 0xffffffff ;  /* 0xffffffff00007836 */ /* 0x000fd80000000000 */
[----:B0-----:R-:W-:Y:S05]  /*e400*/  @P1 BRA `(.L_x_399) ;  /* 0xffffffd000381947 */ /* 0x001fea000383ffff */
.L_x_387:
[----:B------:R-:W-:Y:S05]  /*e410*/  BSYNC B0 ;  /* 0x0000000000007941 */ /* 0x000fea0003800000 */
.L_x_386:
[----:B------:R-:W-:Y:S06]  /*e420*/  BAR.ARV 0x8, 0x200 ;  /* 0x0208000000007b1d */ /* 0x000fec0000002000 */
[----:B------:R-:W-:Y:S05]  /*e430*/  @!P0 BRA `(.L_x_400) ;  /* 0x0000000000048947 */ /* 0x000fea0003800000 */
[----:B------:R-:W-:Y:S01]  /*e440*/  BPT.TRAP 0x1 ;  /* 0x000000040000795c */ /* 0x000fe20000300000 */
.L_x_400:
[----:B------:R-:W2:Y:S04]  /*e450*/  LDL R0, [R1+0xc] ;  /* 0x00000c0001007983 */ /* 0x000ea80000100800 */
[----:B------:R-:W3:Y:S01]  /*e460*/  LDL R2, [R1+0x4] ;  /* 0x0000040001027983 */ /* 0x000ee20000100800 */
[----:B--2---:R-:W-:Y:S01]  /*e470*/  SHF.L.U32 R3, R0, 0x1f, RZ ;  /* 0x0000001f00037819 */ /* 0x004fe200000006ff */
[----:B---3-5:R-:W-:-:S04]  /*e480*/  IMAD R8, R2, 0x8, R16 ;  /* 0x0000000802087824 */ /* 0x028fc800078e0210 */
[----:B------:R0:W1:Y:S01]  /*e490*/  SYNCS.PHASECHK.TRANS64.TRYWAIT P1, [R8+URZ+0x13250], R3 ;  /* 0x01325003080075a7 */ /* 0x000062000802017f */
[----:B------:R-:W-:Y:S05]  /*e4a0*/  @!P0 BRA `(.L_x_401) ;  /* 0x0000000000048947 */ /* 0x000fea0003800000 */
[----:B------:R-:W-:Y:S01]  /*e4b0*/  BPT.TRAP 0x1 ;  /* 0x000000040000795c */ /* 0x000fe20000300000 */
.L_x_401:
[----:B------:R-:W-:Y:S04]  /*e4c0*/  BSSY B0, `(.L_x_402) ;  /* 0x0000004000007945 */ /* 0x000fe80003800000 */
[----:B-1----:R-:W-:Y:S05]  /*e4d0*/  @P1 BRA `(.L_x_403) ;  /* 0x0000000000081947 */ /* 0x002fea0003800000 */
[----:B------:R-:W1:Y:S02]  /*e4e0*/  SYNCS.PHASECHK.TRANS64.TRYWAIT P1, [R8+URZ+0x13250], R3 ;  /* 0x01325003080075a7 */ /* 0x000e64000802017f */
[----:B-1----:R-:W-:Y:S05]  /*e4f0*/  @!P1 BRA `(.L_x_404) ;  /* 0x0000009800cc9947 */ /* 0x002fea0003800000 */
.L_x_403:
[----:B------:R-:W-:Y:S05]  /*e500*/  BSYNC B0 ;  /* 0x0000000000007941 */ /* 0x000fea0003800000 */
.L_x_402:
[----:B------:R-:W2:Y:S04]  /*e510*/  LDL R58, [R1+0x4] ;  /* 0x00000400013a7983 */ /* 0x000ea80000100800 */
[----:B------:R-:W3:Y:S04]  /*e520*/  LDL R0, [R1+0x4c] ;  /* 0x00004c0001007983 */ /* 0x000ee80000100800 */
[----:B------:R-:W4:Y:S04]  /*e530*/  LDL R10, [R1+0x34] ;  /* 0x00003400010a7983 */ /* 0x000f280000100800 */
[----:B------:R-:W5:Y:S01]  /*e540*/  LDL R9, [R1+0x18] ;  /* 0x0000180001097983 */ /* 0x000f620000100800 */
[----:B------:R-:W-:Y:S01]  /*e550*/  VIADD R16, R16, 0x1000 ;  /* 0x0000100010107836 */ /* 0x000fe20000000000 */
[----:B------:R-:W-:-:S04]  /*e560*/  ULDC.64 UR4, c[0x0][0x9a0] ;  /* 0x0002680000047ab9 */ /* 0x000fc80000000a00 */
[----:B------:R-:W-:-:S04]  /*e570*/  SHF.R.U32.HI R16, RZ, 0x4, R16 ;  /* 0x00000004ff107819 */ /* 0x000fc80000011610 */
[----:B------:R-:W-:-:S04]  /*e580*/  LOP3.LUT R16, R16, 0x3fff, RZ, 0xc0, !PT ;  /* 0x00003fff10107812 */ /* 0x000fc800078ec0ff */
[----:B------:R-:W-:Y:S01]  /*e590*/  LOP3.LUT R16, R16, 0x10000, RZ, 0xfc, !PT ;  /* 0x0001000010107812 */ /* 0x000fe200078efcff */
[----:B01----:R-:W-:Y:S01]  /*e5a0*/  IMAD.MOV.U32 R3, RZ, RZ, -0x3ffffff0 ;  /* 0xc0000010ff037424 */ /* 0x003fe200078e00ff */
[----:B------:R-:W-:-:S04]  /*e5b0*/  ISETP.NE.U32.AND P1, PT, RZ, UR4, PT ;  /* 0x00000004ff007c0c */ /* 0x000fc8000bf25070 */
[----:B------:R-:W-:Y:S02]  /*e5c0*/  R2UR UR7, R3 ;  /* 0x00000000030772ca */ /* 0x000fe400000e0000 */
[----:B------:R-:W-:Y:S01]  /*e5d0*/  ISETP.NE.AND.EX P1, PT, RZ, UR5, PT, P1 ;  /* 0x00000005ff007c0c */ /* 0x000fe2000bf25310 */
[----:B------:R-:W-:-:S12]  /*e5e0*/  WARPGROUP.ARRIVE ;  /* 0x00000000000079c5 */ /* 0x000fd80000000000 */
[----:B------:R-:W3:Y:S08]  /*e5f0*/  @P1 LDC.64 R6, c[0x0][0x9c8] ;  /* 0x00027200ff061b82 */ /* 0x000ef00000000a00 */
[----:B------:R-:W5:Y:S01]  /*e600*/  @P1 LDC.64 R4, c[0x0][0x9d0] ;  /* 0x00027400ff041b82 */ /* 0x000f620000000a00 */
[----:B--2---:R-:W-:-:S05]  /*e610*/  IMAD R2, R58, 0x280, R16 ;  /* 0x000002803a027824 */ /* 0x004fca00078e0210 */
[----:B------:R-:W-:-:S13]  /*e620*/  R2UR UR6, R2 ;  /* 0x00000000020672ca */ /* 0x000fda00000e0000 */
[----:B------:R-:W-:Y:S01]  /*e630*/  QGMMA.64x64x32.F32.E4M3.E4M3 R24, R152, gdesc[UR4], R24, gsb0 ;  /* 0x00e0000498187df3 */ /* 0x000fe20008000818 */
[----:B---3--:R-:W-:-:S04]  /*e640*/  @P1 IMAD R0, R0, R6, RZ ;  /* 0x0000000600001224 */ /* 0x008fc800078e02ff */
[C---:B----4-:R-:W-:Y:S02]  /*e650*/  @P1 IMAD R3, R10.reuse, R7, R0 ;  /* 0x000000070a031224 */ /* 0x050fe400078e0200 */
[----:B------:R-:W-:-:S04]  /*e660*/  @P1 IMAD.WIDE.U32 R6, R10, R6, RZ ;  /* 0x000000060a061225 */ /* 0x000fc800078e00ff */
[----:B------:R-:W-:Y:S02]  /*e670*/  @P1 IMAD.IADD R7, R7, 0x1, R3 ;  /* 0x0000000107071824 */ /* 0x000fe400078e0203 */
[----:B-----5:R-:W-:-:S04]  /*e680*/  @P1 IMAD.WIDE.U32 R6, R9, R4, R6 ;  /* 0x0000000409061225 */ /* 0x020fc800078e0006 */
[----:B------:R-:W-:Y:S01]  /*e690*/  @P1 IMAD R5, R9, R5, R7 ;  /* 0x0000000509051224 */ /* 0x000fe200078e0207 */
[C---:B------:R-:W-:Y:S02]  /*e6a0*/  @P1 LEA R4, P2, R6.reuse, UR4, 0x2 ;  /* 0x0000000406041c11 */ /* 0x040fe4000f8410ff */
[----:B------:R-:W-:Y:S02]  /*e6b0*/  MOV R9, 0x3f800000 ;  /* 0x3f80000000097802 */ /* 0x000fe40000000f00 */
[----:B------:R-:W-:-:S05]  /*e6c0*/  @P1 LEA.HI.X R5, R6, UR5, R5, 0x2, P2 ;  /* 0x0000000506051c11 */ /* 0x000fca00090f1405 */
[----:B------:R0:W2:Y:S02]  /*e6d0*/  @P1 LDG.E R9, desc[UR40][R4.64] ;  /* 0x0000002804091981 */ /* 0x0000a4000c1e1900 */
[----:B0-----:R-:W-:Y:S02]  /*e6e0*/  VIADD R4, R2, 0x80 ;  /* 0x0000008002047836 */ /* 0x001fe40000000000 */
[----:B------:R-:W-:-:S03]  /*e6f0*/  IMAD.MOV.U32 R5, RZ, RZ, -0x3ffffff0 ;  /* 0xc0000010ff057424 */ /* 0x000fc600078e00ff */
[----:B------:R-:W-:Y:S02]  /*e700*/  R2UR UR6, R4 ;  /* 0x00000000040672ca */ /* 0x000fe400000e0000 */
[----:B------:R-:W-:Y:S01]  /*e710*/  R2UR UR7, R5 ;  /* 0x00000000050772ca */ /* 0x000fe200000e0000 */
[----:B------:R-:W-:Y:S02]  /*e720*/  WARPGROUP.DEPBAR.LE gsb0, 0x0 ;  /* 0x00008000000079c5 */ /* 0x000fe40000010000 */
[----:B------:R-:W-:-:S10]  /*e730*/  WARPGROUP.ARRIVE ;  /* 0x00000000000079c5 */ /* 0x000fd40000000000 */
[----:B------:R-:W-:Y:S01]  /*e740*/  QGMMA.64x64x32.F32.E4M3.E4M3 R24, R148, gdesc[UR4], R24, gsb0 ;  /* 0x00e0000494187df3 */ /* 0x000fe20008000818 */
[----:B------:R-:W-:Y:S02]  /*e750*/  VIADD R6, R2, 0x100 ;  /* 0x0000010002067836 */ /* 0x000fe40000000000 */
[----:B------:R-:W-:-:S03]  /*e760*/  IMAD.MOV.U32 R7, RZ, RZ, -0x3ffffff0 ;  /* 0xc0000010ff077424 */ /* 0x000fc600078e00ff */
        /* <DEDUP_REMOVED lines=9> */
[----:B------:R-:W0:Y:S04]  /*e800*/  SHFL.BFLY PT, R3, R20, 0x2, 0x1f ;  /* 0x0c401f0014037f89 */ /* 0x000e2800000e0000 */
[----:B------:R-:W1:Y:S01]  /*e810*/  SHFL.BFLY PT, R4, R15, 0x2, 0x1f ;  /* 0x0c401f000f047f89 */ /* 0x000e6200000e0000 */
[----:B------:R-:W-:Y:S01]  /*e820*/  VIADD R2, R2, 0x200 ;  /* 0x0000020002027836 */ /* 0x000fe20000000000 */
[----:B------:R-:W-:-:S02]  /*e830*/  WARPGROUP.DEPBAR.LE gsb0, 0x0 ;  /* 0x00008000000079c5 */ /* 0x000fc40000010000 */
[----:B------:R-:W-:-:S06]  /*e840*/  WARPGROUP.ARRIVE ;  /* 0x00000000000079c5 */ /* 0x000fcc0000000000 */
[----:B------:R-:W-:Y:S01]  /*e850*/  QGMMA.64x64x32.F32.E4M3.E4M3 R24, R140, gdesc[UR4], R24, gsb0 ;  /* 0x00e000048c187df3 */ /* 0x000fe20008000818 */
[----:B0-----:R-:W-:-:S01]  /*e860*/  FADD.FTZ R0, R3, R20 ;  /* 0x0000001403007221 */ /* 0x001fc20000010000 */
[----:B------:R-:W-:Y:S01]  /*e870*/  IMAD.MOV.U32 R3, RZ, RZ, -0x3ffffff0 ;  /* 0xc0000010ff037424 */ /* 0x000fe200078e00ff */
[----:B------:R-:W-:-:S04]  /*e880*/  R2UR UR6, R2 ;  /* 0x00000000020672ca */ /* 0x000fc800000e0000 */
[----:B------:R-:W-:Y:S01]  /*e890*/  R2UR UR7, R3 ;  /* 0x00000000030772ca */ /* 0x000fe200000e0000 */
[----:B------:R-:W0:Y:S01]  /*e8a0*/  SHFL.BFLY PT, R5, R0, 0x1, 0x1f ;  /* 0x0c201f0000057f89 */ /* 0x000e2200000e0000 */
[----:B-1----:R-:W-:-:S05]  /*e8b0*/  FADD.FTZ R4, R4, R15 ;  /* 0x0000000f04047221 */ /* 0x002fca0000010000 */
[----:B------:R-:W1:Y:S01]  /*e8c0*/  SHFL.BFLY PT, R3, R4, 0x1, 0x1f ;  /* 0x0c201f0004037f89 */ /* 0x000e6200000e0000 */
[----:B------:R-:W-:Y:S02]  /*e8d0*/  IMAD.MOV.U32 R2, RZ, RZ, RZ ;  /* 0x000000ffff027224 */ /* 0x000fe400078e00ff */
[----:B0-----:R-:W-:-:S05]  /*e8e0*/  FADD.FTZ R7, R0, R5 ;  /* 0x0000000500077221 */ /* 0x001fca0000010000 */
[----:B------:R-:W-:Y:S01]  /*e8f0*/  FSETP.NE.FTZ.AND P1, PT, R7, RZ, PT ;  /* 0x000000ff0700720b */ /* 0x000fe20003f35000 */
[----:B-1----:R-:W-:-:S01]  /*e900*/  FADD.FTZ R11, R4, R3 ;  /* 0x00000003040b7221 */ /* 0x002fc20000010000 */
[----:B------:R-:W-:-:S03]  /*e910*/  FMUL.FTZ R12, R7, 0.00390625 ;  /* 0x3b800000070c7820 */ /* 0x000fc60000410000 */
[----:B------:R-:W-:Y:S01]  /*e920*/  FMUL.FTZ R5, R11, 0.00390625 ;  /* 0x3b8000000b057820 */ /* 0x000fe20000410000 */
[----:B------:R-:W-:Y:S02]  /*e930*/  WARPGROUP.DEPBAR.LE gsb0, 0x0 ;  /* 0x00008000000079c5 */ /* 0x000fe40000010000 */
[----:B------:R-:W-:-:S06]  /*e940*/  WARPGROUP.ARRIVE ;  /* 0x00000000000079c5 */ /* 0x000fcc0000000000 */
[----:B------:R-:W-:Y:S01]  /*e950*/  QGMMA.64x64x32.F32.E4M3.E4M3 R24, R144, gdesc[UR4], R24, gsb0 ;  /* 0x00e0000490187df3 */ /* 0x000fe20008000818 */
[----:B------:R-:W-:Y:S02]  /*e960*/  FSETP.NE.FTZ.AND P2, PT, R12, RZ, PT ;  /* 0x000000ff0c00720b */ /* 0x000fe40003f55000 */
[----:B------:R-:W-:Y:S01]  /*e970*/  FSETP.NE.FTZ.AND P3, PT, R5, RZ, PT ;  /* 0x000000ff0500720b */ /* 0x000fe20003f75000 */
[----:B------:R-:W-:Y:S01]  /*e980*/  @P1 MUFU.RCP R2, R7 ;  /* 0x0000000700021308 */ /* 0x000fe20000001000 */
[----:B------:R-:W-:Y:S02]  /*e990*/  FSETP.NE.FTZ.AND P1, PT, R11, RZ, PT ;  /* 0x000000ff0b00720b */ /* 0x000fe40003f35000 */
[----:B------:R-:W-:-:S07]  /*e9a0*/  MOV R6, RZ ;  /* 0x000000ff00067202 */ /* 0x000fce0000000f00 */
[----:B------:R-:W0:Y:S08]  /*e9b0*/  @P2 MUFU.LG2 R3, R12 ;  /* 0x0000000c00032308 */ /* 0x000e300000000c00 */
[----:B------:R-:W1:Y:S08]  /*e9c0*/  @P3 MUFU.LG2 R5, R5 ;  /* 0x0000000500053308 */ /* 0x000e700000000c00 */
[----:B------:R-:W3:Y:S01]  /*e9d0*/  @P1 MUFU.RCP R6, R11 ;  /* 0x0000000b00061308 */ /* 0x000ee20000001000 */
[C---:B------:R-:W-:Y:S01]  /*e9e0*/  @P2 FMUL.FTZ R4, R56.reuse, 0.69314718246459960938 ;  /* 0x3f31721838042820 */ /* 0x040fe20000410000 */
[----:B------:R-:W-:Y:S01]  /*e9f0*/  @P3 FMUL.FTZ R13, R56, 0.69314718246459960938 ;  /* 0x3f317218380d3820 */ /* 0x000fe20000410000 */
[----:B0-----:R-:W-:Y:S01]  /*ea00*/  @P2 FMUL.FTZ R3, R3, 0.69314718246459960938 ;  /* 0x3f31721803032820 */ /* 0x001fe20000410000 */
[----:B------:R-:W-:-:S02]  /*ea10*/  IMAD.MOV.U32 R0, RZ, RZ, -0x800000 ;  /* 0xff800000ff007424 */ /* 0x000fc400078e00ff */
[----:B------:R-:W-:Y:S02]  /*ea20*/  IMAD.MOV.U32 R60, RZ, RZ, -0x800000 ;  /* 0xff800000ff3c7424 */ /* 0x000fe400078e00ff */
[----:B-1----:R-:W-:Y:S01]  /*ea30*/  @P3 FMUL.FTZ R10, R5, 0.69314718246459960938 ;  /* 0x3f317218050a3820 */ /* 0x002fe20000410000 */
[----:B------:R-:W-:-:S01]  /*ea40*/  @P2 FFMA.FTZ R0, R4, R57, R3 ;  /* 0x0000003904002223 */ /* 0x000fc20000010003 */
[----:B--2---:R-:W-:Y:S02]  /*ea50*/  FMUL.FTZ R3, R2, R9 ;  /* 0x0000000902037220 */ /* 0x004fe40000410000 */
[----:B------:R-:W-:-:S01]  /*ea60*/  @P3 FFMA.FTZ R60, R13, R59, R10 ;  /* 0x0000003b0d3c3223 */ /* 0x000fc2000001000a */
[----:B---3--:R-:W-:Y:S01]  /*ea70*/  FMUL.FTZ R10, R6, R9 ;  /* 0x00000009060a7220 */ /* 0x008fe20000410000 */
[----:B------:R-:W-:Y:S02]  /*ea80*/  WARPGROUP.DEPBAR.LE gsb0, 0x0 ;  /* 0x00008000000079c5 */ /* 0x000fe40000010000 */
[----:B------:R-:W-:Y:S05]  /*ea90*/  @!P0 BRA `(.L_x_405) ;  /* 0x0000000000048947 */ /* 0x000fea0003800000 */
[----:B------:R-:W-:Y:S01]  /*eaa0*/  BPT.TRAP 0x1 ;  /* 0x000000040000795c */ /* 0x000fe20000300000 */
.L_x_405:
[----:B------:R-:W2:Y:S01]  /*eab0*/  LDL.LU R2, [R1+0x20] ;  /* 0x0000200001027983 */ /* 0x000ea20000300800 */
[-C--:B------:R-:W-:Y:S01]  /*eac0*/  FMUL.FTZ R11, R24, R3.reuse ;  /* 0x00000003180b7220 */ /* 0x080fe20000410000 */
[----:B------:R-:W-:Y:S02]  /*ead0*/  VIADD R8, R8, 0x13260 ;  /* 0x0001326008087836 */ /* 0x000fe40000000000 */
[-C--:B------:R-:W-:Y:S01]  /*eae0*/  FMUL.FTZ R7, R29, R3.reuse ;  /* 0x000000031d077220 */ /* 0x080fe20000410000 */
[----:B------:R-:W3:Y:S04]  /*eaf0*/  LDL.LU R24, [R1+0xc] ;  /* 0x00000c0001187983 */ /* 0x000ee80000300800 */
[----:B------:R-:W4:Y:S01]  /*eb00*/  LDL.LU R16, [R1+0x48] ;  /* 0x0000480001107983 */ /* 0x000f220000300800 */
        /* <DEDUP_REMOVED lines=29> */
[----:B------:R-:W-:Y:S01]  /*ece0*/  FMUL.FTZ R51, R51, R10 ;  /* 0x0000000a33337220 */ /* 0x000fe20000410000 */
[----:B--2---:R-:W-:-:S04]  /*ecf0*/  PRMT R2, R2, 0x654, R8 ;  /* 0x0000065402027816 */ /* 0x004fc80000000008 */
[----:B------:R0:W-:Y:S02]  /*ed00*/  SYNCS.ARRIVE.TRANS64.RED.A1T0 RZ, [R2+URZ], RZ ;  /* 0x000000ff02ff79a7 */ /* 0x0001e4000810043f */
[----:B0-----:R-:W-:Y:S02]  /*ed10*/  VIADD R2, R58, 0x1 ;  /* 0x000000013a027836 */ /* 0x001fe40000000000 */
[----:B------:R-:W-:-:S03]  /*ed20*/  FMUL.FTZ R8, R33, R3 ;  /* 0x0000000321087220 */ /* 0x000fc60000410000 */
[----:B------:R-:W-:-:S04]  /*ed30*/  ISETP.NE.AND P1, PT, R2, 0x2, PT ;  /* 0x000000020200780c */ /* 0x000fc80003f25270 */
[----:B------:R-:W-:Y:S02]  /*ed40*/  SEL R3, RZ, 0x1, P1 ;  /* 0x00000001ff037807 */ /* 0x000fe40000800000 */
[----:B------:R-:W-:Y:S01]  /*ed50*/  SEL R2, R2, RZ, P1 ;  /* 0x000000ff02027207 */ /* 0x000fe20000800000 */
[----:B----4-:R-:W-:Y:S01]  /*ed60*/  VIADD R16, R16, 0x1 ;  /* 0x0000000110107836 */ /* 0x010fe20000000000 */
[----:B---3--:R-:W-:-:S03]  /*ed70*/  LOP3.LUT R24, R24, R3, RZ, 0x3c, !PT ;  /* 0x0000000318187212 */ /* 0x008fc600078e3cff */
[----:B------:R0:W-:Y:S04]  /*ed80*/  STL [R1+0x4], R2 ;  /* 0x0000040201007387 */ /* 0x0001e80000100800 */
[----:B------:R0:W-:Y:S04]  /*ed90*/  STL [R1+0xc], R24 ;  /* 0x00000c1801007387 */ /* 0x0001e80000100800 */
[----:B------:R0:W-:Y:S02]  /*eda0*/  STL [R1+0x48], R16 ;  /* 0x0000481001007387 */ /* 0x0001e40000100800 */
.L_x_357:
[----:B------:R-:W2:Y:S01]  /*edb0*/  LDL R74, [R1+0x3c] ;  /* 0x00003c00014a7983 */ /* 0x000ea20000100800 */
[----:B------:R-:W1:Y:S01]  /*edc0*/  S2UR UR4, SR_CgaCtaId ;  /* 0x00000000000479c3 */ /* 0x000e620000008800 */
[----:B0-----:R-:W-:Y:S01]  /*edd0*/  MOV R16, 0x400 ;  /* 0x0000040000107802 */ /* 0x001fe20000000f00 */
[----:B------:R-:W-:Y:S01]  /*ede0*/  BSSY B0, `(.L_x_406) ;  /* 0x00002a2000007945 */ /* 0x000fe20003800000 */
[----:B------:R-:W0:Y:S01]  /*edf0*/  S2R R41, SR_TID.X ;  /* 0x0000000000297919 */ /* 0x000e220000002100 */
[----:B-1----:R-:W-:-:S05]  /*ee00*/  IMAD.U32 R2, RZ, RZ, UR4 ;  /* 0x00000004ff027e24 */ /* 0x002fca000f8e00ff */
[----:B------:R1:W-:Y:S01]  /*ee10*/  STL [R1+0x20], R2 ;  /* 0x0000200201007387 */ /* 0x0003e20000100800 */
[----:B------:R-:W-:Y:S01]  /*ee20*/  LEA R16, R2, R16, 0x18 ;  /* 0x0000001002107211 */ /* 0x000fe200078ec0ff */
[----:B------:R-:W-:Y:S01]  /*ee30*/  BAR.SYNC.DEFER_BLOCKING 0x5, 0x200 ;  /* 0x0148000000007b1d */ /* 0x000fe20000010000 */
[----:B0-----:R-:W-:-:S05]  /*ee40*/  VIADD R82, R41, 0xffffff80 ;  /* 0xffffff8029527836 */ /* 0x001fca0000000000 */
[----:B------:R-:W-:-:S04]  /*ee50*/  SHF.R.S32.HI R72, RZ, 0x1f, R82 ;  /* 0x0000001fff487819 */ /* 0x000fc80000011452 */
[----:B------:R-:W-:-:S04]  /*ee60*/  LEA.HI R72, R72, R82, RZ, 0x3 ;  /* 0x0000005248487211 */ /* 0x000fc800078f18ff */
[----:B------:R-:W-:-:S05]  /*ee70*/  LOP3.LUT R72, R72, 0xfffffff8, RZ, 0xc0, !PT ;  /* 0xfffffff848487812 */ /* 0x000fca00078ec0ff */
[----:B------:R-:W-:-:S04]  /*ee80*/  IMAD.IADD R72, R82, 0x1, -R72 ;  /* 0x0000000152487824 */ /* 0x000fc800078e0a48 */
[----:B------:R-:W-:Y:S01]  /*ee90*/  IMAD.SHL.U32 R61, R72, 0x8, RZ ;  /* 0x00000008483d7824 */ /* 0x000fe200078e00ff */
[----:B-----5:R1:W0:Y:S04]  /*eea0*/  LDS.128 R24, [R16+0x132d0] ;  /* 0x0132d00010187984 */ /* 0x0202280000000c00 */
[----:B------:R-:W-:Y:S01]  /*eeb0*/  SHF.R.S32.HI R62, RZ, 0x1f, R61 ;  /* 0x0000001fff3e7819 */ /* 0x000fe2000001143d */
[----:B------:R-:W-:Y:S06]  /*eec0*/  BAR.ARV 0x4, 0x200 ;  /* 0x0108000000007b1d */ /* 0x000fec0000002000 */
[----:B--2---:R-:W-:-:S13]  /*eed0*/  ISETP.NE.AND P1, PT, R74, RZ, PT ;  /* 0x000000ff4a00720c */ /* 0x004fda0003f25270 */
[----:B------:R-:W2:Y:S02]  /*eee0*/  @!P1 LDC R74, c[0x0][0xad4] ;  /* 0x0002b500ff4a9b82 */ /* 0x000ea40000000800 */
[----:B--2---:R1:W-:Y:S01]  /*eef0*/  @!P1 STL [R1+0x3c], R74 ;  /* 0x00003c4a01009387 */ /* 0x0043e20000100800 */
[----:B0-----:R-:W-:Y:S05]  /*ef00*/  @P0 BRA `(.L_x_407) ;  /* 0x0000001c00b40947 */ /* 0x001fea0003800000 */
[----:B------:R-:W2:Y:S01]  /*ef10*/  LDL.LU R36, [R1+0x34] ;  /* 0x0000340001247983 */ /* 0x000ea20000300800 */
[----:B-1----:R-:W-:Y:S01]  /*ef20*/  SHF.L.U32 R2, R41, 0x2, RZ ;  /* 0x0000000229027819 */ /* 0x002fe200000006ff */
[----:B------:R-:W-:Y:S01]  /*ef30*/  ULDC.64 UR4, c[0x4][0x38] ;  /* 0x01000e0000047ab9 */ /* 0x000fe20000000a00 */
[----:B------:R-:W-:Y:S01]  /*ef40*/  ULDC.64 UR6, c[0x0][0xc08] ;  /* 0x0003020000067ab9 */ /* 0x000fe20000000a00 */
[----:B------:R-:W3:Y:S04]  /*ef50*/  LDL.LU R40, [R1+0x4c] ;  /* 0x00004c0001287983 */ /* 0x000ee80000300800 */
[----:B------:R-:W4:Y:S01]  /*ef60*/  LDL R48, [R1+0x90] ;  /* 0x0000900001307983 */ /* 0x000f220000100800 */
[----:B------:R-:W-:-:S03]  /*ef70*/  LOP3.LUT R2, R2, 0xc, RZ, 0xc0, !PT ;  /* 0x0000000c02027812 */ /* 0x000fc600078ec0ff */
[----:B------:R-:W2:Y:S01]  /*ef80*/  LDL R44, [R1+0x18] ;  /* 0x00001800012c7983 */ /* 0x000ea20000100800 */
[----:B------:R-:W-:Y:S01]  /*ef90*/  BAR.SYNC.DEFER_BLOCKING 0x1, 0x180 ;  /* 0x0046000000007b1d */ /* 0x000fe20000010000 */
[----:B------:R-:W-:-:S05]  /*efa0*/  IADD3 R2, P0, R2, UR4, RZ ;  /* 0x0000000402027c10 */ /* 0x000fca000ff1e0ff */
[----:B------:R-:W-:Y:S01]  /*efb0*/  IMAD.X R3, RZ, RZ, UR5, P0 ;  /* 0x00000005ff037e24 */ /* 0x000fe200080e06ff */
[----:B------:R-:W-:Y:S01]  /*efc0*/  ULDC.64 UR4, c[0x0][0xc00] ;  /* 0x0003000000047ab9 */ /* 0x000fe20000000a00 */
[----:B------:R-:W3:Y:S04]  /*efd0*/  LDL.LU R87, [R1+0x40] ;  /* 0x0000400001577983 */ /* 0x000ee80000300800 */
[----:B------:R0:W2:Y:S04]  /*efe0*/  LDG.E.CONSTANT R10, desc[UR40][R2.64] ;  /* 0x00000028020a7981 */ /* 0x0000a8000c1e9900 */
[----:B------:R-:W3:Y:S01]  /*eff0*/  LDL.LU R86, [R1+0x44] ;  /* 0x0000440001567983 */ /* 0x000ee20000300800 */
[----:B------:R-:W1:Y:S01]  /*f000*/  S2R R33, SR_SWINHI ;  /* 0x0000000000217919 */ /* 0x000e620000002f00 */
[----:B------:R-:W-:-:S02]  /*f010*/  LOP3.LUT P0, R24, R41, 0x3, RZ, 0xc0, !PT ;  /* 0x0000000329187812 */ /* 0x000fc4000780c0ff */
[----:B------:R-:W3:Y:S02]  /*f020*/  LDL R83, [R1+0x8c] ;  /* 0x00008c0001537983 */ /* 0x000ee40000100800 */
[----:B------:R-:W-:Y:S02]  /*f030*/  ISETP.EQ.OR P0, PT, R24, 0x3, !P0 ;  /* 0x000000031800780c */ /* 0x000fe40004702670 */
[----:B------:R-:W3:Y:S02]  /*f040*/  LDL R80, [R1+0x50] ;  /* 0x0000500001507983 */ /* 0x000ee40000100800 */
[----:B------:R-:W-:Y:S02]  /*f050*/  SEL R67, R5, R30, P0 ;  /* 0x0000001e05437207 */ /* 0x000fe40000000000 */
[----:B------:R-:W-:Y:S01]  /*f060*/  SEL R30, R30, R5, P0 ;  /* 0x000000051e1e7207 */ /* 0x000fe20000000000 */
[----:B------:R-:W3:Y:S01]  /*f070*/  LDL R76, [R1+0x58] ;  /* 0x00005800014c7983 */ /* 0x000ee20000100800 */
[----:B------:R-:W-:-:S02]  /*f080*/  SEL R45, R4, R31, P0 ;  /* 0x0000001f042d7207 */ /* 0x000fc40000000000 */
[----:B------:R-:W-:Y:S02]  /*f090*/  SEL R70, R31, R4, P0 ;  /* 0x000000041f467207 */ /* 0x000fe40000000000 */
[----:B------:R-:W-:Y:S02]  /*f0a0*/  SEL R73, R20, R21, P0 ;  /* 0x0000001514497207 */ /* 0x000fe40000000000 */
[----:B------:R-:W-:Y:S02]  /*f0b0*/  SEL R20, R21, R20, P0 ;  /* 0x0000001415147207 */ /* 0x000fe40000000000 */
[----:B------:R-:W-:Y:S02]  /*f0c0*/  SEL R81, R12, R7, P0 ;  /* 0x000000070c517207 */ /* 0x000fe40000000000 */
[----:B------:R-:W-:Y:S02]  /*f0d0*/  SEL R69, R29, R32, P0 ;  /* 0x000000201d457207 */ /* 0x000fe40000000000 */
[----:B0-----:R-:W-:-:S02]  /*f0e0*/  MOV R2, R16 ;  /* 0x0000001000027202 */ /* 0x001fc40000000f00 */
[----:B-1----:R-:W-:Y:S02]  /*f0f0*/  MOV R3, R33 ;  /* 0x0000002100037202 */ /* 0x002fe40000000f00 */
        /* <DEDUP_REMOVED lines=23> */
[----:B------:R-:W-:Y:S01]  /*f270*/  SEL R58, R55, R54, P0 ;  /* 0x00000036373a7207 */ /* 0x000fe20000000000 */
[----:B----4-:R-:W-:-:S03]  /*f280*/  IMAD.WIDE R4, R48, 0x2, R2 ;  /* 0x0000000230047825 */ /* 0x010fc600078e0202 */
        /* <DEDUP_REMOVED lines=15> */
[--C-:B------:R-:W-:Y:S01]  /*f380*/  IMAD.X R7, RZ, RZ, R5.reuse, P1 ;  /* 0x000000ffff077224 */ /* 0x100fe200008e0605 */
[----:B------:R-:W-:Y:S01]  /*f390*/  LOP3.LUT R6, R24, R35, RZ, 0x3c, !PT ;  /* 0x0000002318067212 */ /* 0x000fe200078e3cff */
[----:B------:R-:W-:Y:S01]  /*f3a0*/  IMAD.X R9, RZ, RZ, R5, P3 ;  /* 0x000000ffff097224 */ /* 0x000fe200018e0605 */
[----:B------:R-:W-:Y:S02]  /*f3b0*/  MOV R24, R4 ;  /* 0x0000000400187202 */ /* 0x000fe40000000f00 */
[----:B--2---:R-:W-:Y:S01]  /*f3c0*/  LOP3.LUT R5, R10, 0x2, RZ, 0x3c, !PT ;  /* 0x000000020a057812 */ /* 0x004fe200078e3cff */
[----:B------:R-:W-:Y:S01]  /*f3d0*/  SHFL.IDX PT, R48, R59, R10, 0x1c1f ;  /* 0x001c1f0a3b307589 */ /* 0x000fe200000e0000 */
[----:B------:R-:W-:Y:S01]  /*f3e0*/  IMAD.MOV.U32 R78, RZ, RZ, R44 ;  /* 0x000000ffff4e7224 */ /* 0x000fe200078e002c */
[----:B------:R-:W-:-:S02]  /*f3f0*/  MOV R63, R8 ;  /* 0x00000008003f7202 */ /* 0x000fc40000000f00 */
[----:B------:R-:W0:Y:S01]  /*f400*/  SHFL.IDX PT, R47, R66, R5, 0x1c1f ;  /* 0x001c1f05422f7589 */ /* 0x000e2200000e0000 */
[----:B------:R-:W-:Y:S02]  /*f410*/  MOV R64, R64 ;  /* 0x0000004000407202 */ /* 0x000fe40000000f00 */
[----:B------:R-:W-:Y:S01]  /*f420*/  MOV R65, R6 ;  /* 0x0000000600417202 */ /* 0x000fe20000000f00 */
[----:B------:R-:W-:Y:S04]  /*f430*/  SHFL.IDX PT, R44, R67, R10, 0x1c1f ;  /* 0x001c1f0a432c7589 */ /* 0x000fe800000e0000 */
[----:B------:R-:W-:Y:S04]  /*f440*/  SHFL.IDX PT, R49, R49, R10, 0x1c1f ;  /* 0x001c1f0a31317589 */ /* 0x000fe800000e0000 */
[----:B------:R-:W1:Y:S04]  /*f450*/  SHFL.IDX PT, R43, R30, R5, 0x1c1f ;  /* 0x001c1f051e2b7589 */ /* 0x000e6800000e0000 */
[----:B------:R-:W2:Y:S01]  /*f460*/  SHFL.IDX PT, R50, R68, R5, 0x1c1f ;  /* 0x001c1f0544327589 */ /* 0x000ea200000e0000 */
[----:B------:R-:W-:-:S03]  /*f470*/  IMAD.MOV.U32 R85, RZ, RZ, R36 ;  /* 0x000000ffff557224 */ /* 0x000fc600078e0024 */
[----:B------:R-:W-:Y:S04]  /*f480*/  SHFL.IDX PT, R9, R14, R5, 0x1c1f ;  /* 0x001c1f050e097589 */ /* 0x000fe800000e0000 */
[----:B------:R-:W-:Y:S04]  /*f490*/  SHFL.IDX PT, R29, R79, R10, 0x1c1f ;  /* 0x001c1f0a4f1d7589 */ /* 0x000fe800000e0000 */
[----:B------:R-:W4:Y:S04]  /*f4a0*/  SHFL.IDX PT, R6, R11, R5, 0x1c1f ;  /* 0x001c1f050b067589 */ /* 0x000f2800000e0000 */
[----:B------:R-:W-:Y:S04]  /*f4b0*/  SHFL.IDX PT, R45, R45, R10, 0x1c1f ;  /* 0x001c1f0a2d2d7589 */ /* 0x000fe800000e0000 */
[----:B------:R-:W-:Y:S04]  /*f4c0*/  SHFL.IDX PT, R52, R33, R10, 0x1c1f ;  /* 0x001c1f0a21347589 */ /* 0x000fe800000e0000 */
[----:B------:R-:W4:Y:S04]  /*f4d0*/  SHFL.IDX PT, R14, R70, R5, 0x1c1f ;  /* 0x001c1f05460e7589 */ /* 0x000f2800000e0000 */
[----:B------:R-:W4:Y:S04]  /*f4e0*/  SHFL.IDX PT, R51, R34, R5, 0x1c1f ;  /* 0x001c1f0522337589 */ /* 0x000f2800000e0000 */
[----:B------:R-:W-:Y:S04]  /*f4f0*/  SHFL.IDX PT, R4, R81, R10, 0x1c1f ;  /* 0x001c1f0a51047589 */ /* 0x000fe800000e0000 */
[----:B------:R-:W4:Y:S01]  /*f500*/  SHFL.IDX PT, R7, R12, R5, 0x1c1f ;  /* 0x001c1f050c077589 */ /* 0x000f2200000e0000 */
[----:B---3--:R-:W-:-:S03]  /*f510*/  IMAD.MOV.U32 R84, RZ, RZ, R40 ;  /* 0x000000ffff547224 */ /* 0x008fc600078e0028 */
[----:B------:R-:W-:Y:S04]  /*f520*/  SHFL.IDX PT, R53, R53, R10, 0x1c1f ;  /* 0x001c1f0a35357589 */ /* 0x000fe800000e0000 */
[----:B------:R0:W3:Y:S04]  /*f530*/  SHFL.IDX PT, R54, R46, R5, 0x1c1f ;  /* 0x001c1f052e367589 */ /* 0x0000e800000e0000 */
[----:B------:R-:W-:Y:S04]  /*f540*/  SHFL.IDX PT, R32, R75, R10, 0x1c1f ;  /* 0x001c1f0a4b207589 */ /* 0x000fe800000e0000 */
[----:B------:R-:W-:Y:S04]  /*f550*/  SHFL.IDX PT, R36, R71, R10, 0x1c1f ;  /* 0x001c1f0a47247589 */ /* 0x000fe800000e0000 */
[----:B------:R-:W-:Y:S04]  /*f560*/  SHFL.IDX PT, R41, R41, R10, 0x1c1f ;  /* 0x001c1f0a29297589 */ /* 0x000fe800000e0000 */
[----:B------:R-:W3:Y:S04]  /*f570*/  SHFL.IDX PT, R13, R13, R5, 0x1c1f ;  /* 0x001c1f050d0d7589 */ /* 0x000ee800000e0000 */
[----:B------:R-:W3:Y:S04]  /*f580*/  SHFL.IDX PT, R15, R15, R5, 0x1c1f ;  /* 0x001c1f050f0f7589 */ /* 0x000ee800000e0000 */
[----:B------:R-:W3:Y:S04]  /*f590*/  SHFL.IDX PT, R12, R28, R5, 0x1c1f ;  /* 0x001c1f051c0c7589 */ /* 0x000ee800000e0000 */
[----:B------:R-:W-:Y:S04]  /*f5a0*/  SHFL.IDX PT, R37, R73, R10, 0x1c1f ;  /* 0x001c1f0a49257589 */ /* 0x000fe800000e0000 */
[----:B------:R-:W3:Y:S04]  /*f5b0*/  SHFL.IDX PT, R38, R20, R5, 0x1c1f ;  /* 0x001c1f0514267589 */ /* 0x000ee800000e0000 */
[----:B------:R-:W-:Y:S04]  /*f5c0*/  SHFL.IDX PT, R56, R31, R10, 0x1c1f ;  /* 0x001c1f0a1f387589 */ /* 0x000fe800000e0000 */
[----:B------:R1:W3:Y:S04]  /*f5d0*/  SHFL.IDX PT, R55, R42, R5, 0x1c1f ;  /* 0x001c1f052a377589 */ /* 0x0002e800000e0000 */
[----:B------:R-:W3:Y:S04]  /*f5e0*/  SHFL.IDX PT, R8, R77, R10, 0x1c1f ;  /* 0x001c1f0a4d087589 */ /* 0x000ee800000e0000 */
[----:B------:R-:W-:Y:S04]  /*f5f0*/  SHFL.IDX PT, R40, R69, R10, 0x1c1f ;  /* 0x001c1f0a45287589 */ /* 0x000fe800000e0000 */
[----:B------:R3:W3:Y:S04]  /*f600*/  SHFL.IDX PT, R11, R21, R5, 0x1c1f ;  /* 0x001c1f05150b7589 */ /* 0x0006e800000e0000 */
[----:B------:R-:W-:Y:S04]  /*f610*/  SHFL.IDX PT, R57, R57, R10, 0x1c1f ;  /* 0x001c1f0a39397589 */ /* 0x000fe800000e0000 */
[----:B------:R-:W3:Y:S01]  /*f620*/  SHFL.IDX PT, R58, R58, R5, 0x1c1f ;  /* 0x001c1f053a3a7589 */ /* 0x000ee200000e0000 */
[----:B0-----:R-:W-:-:S02]  /*f630*/  SEL R46, R48, R47, P0 ;  /* 0x0000002f302e7207 */ /* 0x001fc40000000000 */
[----:B------:R-:W-:Y:S02]  /*f640*/  SEL R48, R47, R48, P0 ;  /* 0x000000302f307207 */ /* 0x000fe40000000000 */
[----:B-1----:R-:W-:Y:S02]  /*f650*/  SEL R42, R44, R43, P0 ;  /* 0x0000002b2c2a7207 */ /* 0x002fe40000000000 */
[----:B--2---:R-:W-:Y:S02]  /*f660*/  SEL R47, R49, R50, P0 ;  /* 0x00000032312f7207 */ /* 0x004fe40000000000 */
[----:B------:R-:W-:Y:S02]  /*f670*/  SEL R44, R43, R44, P0 ;  /* 0x0000002c2b2c7207 */ /* 0x000fe40000000000 */
[----:B------:R-:W-:Y:S02]  /*f680*/  SEL R49, R50, R49, P0 ;  /* 0x0000003132317207 */ /* 0x000fe40000000000 */
[----:B----4-:R-:W-:-:S02]  /*f690*/  SEL R20, R29, R6, P0 ;  /* 0x000000061d147207 */ /* 0x010fc40000000000 */
[----:B------:R-:W-:Y:S02]  /*f6a0*/  SEL R28, R6, R29, P0 ;  /* 0x0000001d061c7207 */ /* 0x000fe40000000000 */
[----:B------:R-:W-:Y:S02]  /*f6b0*/  SEL R43, R45, R14, P0 ;  /* 0x0000000e2d2b7207 */ /* 0x000fe40000000000 */
[----:B------:R-:W-:Y:S02]  /*f6c0*/  SEL R50, R52, R51, P0 ;  /* 0x0000003334327207 */ /* 0x000fe40000000000 */
[----:B---3--:R-:W-:Y:S02]  /*f6d0*/  SEL R21, R4, R7, P0 ;  /* 0x0000000704157207 */ /* 0x008fe40000000000 */
        /* <DEDUP_REMOVED lines=17> */
[----:B------:R-:W-:Y:S02]  /*f7f0*/  F2FP.BF16.F32.PACK_AB R12, R21, R20 ;  /* 0x00000014150c723e */ /* 0x000fe400000010ff */
[----:B------:R-:W-:Y:S02]  /*f800*/  F2FP.BF16.F32.PACK_AB R13, R43, R42 ;  /* 0x0000002a2b0d723e */ /* 0x000fe400000010ff */
[----:B------:R-:W-:-:S02]  /*f810*/  F2FP.BF16.F32.PACK_AB R14, R29, R28 ;  /* 0x0000001c1d0e723e */ /* 0x000fc400000010ff */
[----:B------:R-:W-:Y:S02]  /*f820*/  F2FP.BF16.F32.PACK_AB R15, R45, R44 ;  /* 0x0000002c2d0f723e */ /* 0x000fe400000010ff */
[----:B------:R-:W-:Y:S02]  /*f830*/  SEL R38, R40, R11, P0 ;  /* 0x0000000b28267207 */ /* 0x000fe40000000000 */
[----:B------:R-:W-:Y:S02]  /*f840*/  SEL R55, R57, R58, P0 ;  /* 0x0000003a39377207 */ /* 0x000fe40000000000 */
[----:B------:R-:W-:Y:S02]  /*f850*/  SEL R40, R11, R40, P0 ;  /* 0x000000280b287207 */ /* 0x000fe40000000000 */
[----:B------:R-:W-:Y:S01]  /*f860*/  SEL R57, R58, R57, P0 ;  /* 0x000000393a397207 */ /* 0x000fe20000000000 */
[----:B------:R0:W-:Y:S01]  /*f870*/  STSM.16.M88.4 [R24], R12 ;  /* 0x0000000c18007844 */ /* 0x0001e20000000200 */
        /* <DEDUP_REMOVED lines=8> */
[----:B0-----:R-:W-:Y:S02]  /*f900*/  F2FP.BF16.F32.PACK_AB R12, R39, R38 ;  /* 0x00000026270c723e */ /* 0x001fe400000010ff */
[----:B------:R-:W-:Y:S02]  /*f910*/  F2FP.BF16.F32.PACK_AB R13, R55, R54 ;  /* 0x00000036370d723e */ /* 0x000fe400000010ff */
[----:B------:R-:W-:Y:S02]  /*f920*/  F2FP.BF16.F32.PACK_AB R14, R41, R40 ;  /* 0x00000028290e723e */ /* 0x000fe400000010ff */
[----:B------:R-:W-:Y:S01]  /*f930*/  F2FP.BF16.F32.PACK_AB R15, R57, R56 ;  /* 0x00000038390f723e */ /* 0x000fe200000010ff */
[----:B------:R0:W-:Y:S04]  /*f940*/  STSM.16.M88.4 [R63], R4 ;  /* 0x000000043f007844 */ /* 0x0001e80000000200 */
[----:B------:R1:W-:Y:S04]  /*f950*/  STSM.16.M88.4 [R64], R8 ;  /* 0x0000000840007844 */ /* 0x0003e80000000200 */
[----:B------:R2:W-:Y:S01]  /*f960*/  STSM.16.M88.4 [R65], R12 ;  /* 0x0000000c41007844 */ /* 0x0005e20000000200 */
[----:B------:R-:W-:-:S04]  /*f970*/  ISETP.NE.U32.AND P0, PT, RZ, UR4, PT ;  /* 0x00000004ff007c0c */ /* 0x000fc8000bf05070 */
[----:B------:R-:W-:Y:S01]  /*f980*/  ISETP.NE.AND.EX P0, PT, RZ, UR5, PT, P0 ;  /* 0x00000005ff007c0c */ /* 0x000fe2000bf05300 */
[----:B------:R-:W-:Y:S01]  /*f990*/  BAR.SYNC.DEFER_BLOCKING 0x1, 0x180 ;  /* 0x0046000000007b1d */ /* 0x000fe20000010000 */
[----:B------:R-:W-:Y:S01]  /*f9a0*/  IADD3 R58, P1, R87, UR4, RZ ;  /* 0x00000004573a7c10 */ /* 0x000fe2000ff3e0ff */
[----:B------:R-:W-:-:S03]  /*f9b0*/  IMAD.MOV.U32 R24, RZ, RZ, RZ ;  /* 0x000000ffff187224 */ /* 0x000fc600078e00ff */
[----:B------:R-:W-:-:S03]  /*f9c0*/  IADD3.X R59, R86, UR5, RZ, P1, !PT ;  /* 0x00000005563b7c10 */ /* 0x000fc60008ffe4ff */
[----:B0-----:R-:W0:Y:S01]  /*f9d0*/  LDC R63, c[0x0][0xbe8] ;  /* 0x0002fa00ff3f7b82 */ /* 0x001e220000000800 */
[----:B------:R-:W-:-:S07]  /*f9e0*/  ISETP.GT.AND P3, PT, R74, 0x1, PT ;  /* 0x000000014a00780c */ /* 0x000fce0003f64270 */
[----:B-1----:R-:W1:Y:S01]  /*f9f0*/  LDC.64 R10, c[0x0][0xba8] ;  /* 0x0002ea00ff0a7b82 */ /* 0x002e620000000a00 */
[----:B------:R-:W3:Y:S01]  /*fa00*/  @P0 LDG.E R24, desc[UR40][R58.64] ;  /* 0x000000283a180981 */ /* 0x000ee2000c1e1900 */
[----:B------:R-:W-:-:S04]  /*fa10*/  MOV R64, 0x9b8 ;  /* 0x000009b800407802 */ /* 0x000fc80000000f00 */
[----:B------:R-:W-:-:S04]  /*fa20*/  SEL R64, R64, 0x978, P3 ;  /* 0x0000097840407807 */ /* 0x000fc80001800000 */
[----:B------:R-:W4:Y:S08]  /*fa30*/  LDC.64 R8, c[0x0][R64+0x220] ;  /* 0x0000880040087b82 */ /* 0x000f300000000a00 */
[----:B--2---:R-:W2:Y:S01]  /*fa40*/  LDC.64 R12, c[0x0][R64+0x218] ;  /* 0x00008600400c7b82 */ /* 0x004ea20000000a00 */
[----:B------:R-:W-:-:S04]  /*fa50*/  ISETP.NE.U32.AND P1, PT, RZ, UR6, PT ;  /* 0x00000006ff007c0c */ /* 0x000fc8000bf25070 */
[----:B------:R-:W-:-:S03]  /*fa60*/  ISETP.NE.AND.EX P1, PT, RZ, UR7, PT, P1 ;  /* 0x00000007ff007c0c */ /* 0x000fc6000bf25310 */
[----:B------:R-:W2:Y:S01]  /*fa70*/  LDC.64 R6, c[0x0][R64+0x228] ;  /* 0x00008a0040067b82 */ /* 0x000ea20000000a00 */
[----:B0-----:R-:W-:-:S07]  /*fa80*/  ISETP.NE.AND P4, PT, R63, 0x1, PT ;  /* 0x000000013f00780c */ /* 0x001fce0003f85270 */
[----:B------:R0:W0:Y:S02]  /*fa90*/  LDC.64 R4, c[0x0][R64+0x210] ;  /* 0x0000840040047b82 */ /* 0x0000240000000a00 */
[----:B------:R-:W-:-:S04]  /*faa0*/  @P1 IADD3 R66, P2, R87, UR6, RZ ;  /* 0x0000000657421c10 */ /* 0x000fc8000ff5e0ff */
[----:B------:R-:W-:Y:S02]  /*fab0*/  @P1 IADD3.X R67, R86, UR7, RZ, P2, !PT ;  /* 0x0000000756431c10 */ /* 0x000fe400097fe4ff */
[----:B------:R-:W-:Y:S01]  /*fac0*/  ISETP.NE.U32.AND P2, PT, RZ, UR4, PT ;  /* 0x00000004ff007c0c */ /* 0x000fe2000bf45070 */
[----:B------:R-:W0:Y:S03]  /*fad0*/  @P4 LDC R71, c[0x0][0xbec] ;  /* 0x0002fb00ff474b82 */ /* 0x000e260000000800 */
[----:B------:R-:W-:Y:S01]  /*fae0*/  ISETP.NE.AND.EX P2, PT, RZ, UR5, PT, P2 ;  /* 0x00000005ff007c0c */ /* 0x000fe2000bf45320 */
[----:B------:R-:W-:-:S04]  /*faf0*/  ULDC UR6, c[0x0][0xa88] ;  /* 0x0002a20000067ab9 */ /* 0x000fc80000000800 */
[----:B------:R-:W0:Y:S01]  /*fb00*/  @P4 LDC R73, c[0x0][0xbf0] ;  /* 0x0002fc00ff494b82 */ /* 0x000e220000000800 */
[----:B------:R-:W-:Y:S01]  /*fb10*/  SEL R65, R85, RZ, !P2 ;  /* 0x000000ff55417207 */ /* 0x000fe20005000000 */
[----:B------:R-:W-:Y:S01]  /*fb20*/  IMAD.U32 R68, RZ, RZ, UR6 ;  /* 0x00000006ff447e24 */ /* 0x000fe2000f8e00ff */
[----:B------:R-:W-:-:S03]  /*fb30*/  SEL R15, R84, RZ, !P2 ;  /* 0x000000ff540f7207 */ /* 0x000fc60005000000 */
[----:B----4-:R-:W-:Y:S02]  /*fb40*/  IMAD R9, R9, R65, RZ ;  /* 0x0000004109097224 */ /* 0x010fe400078e02ff */
[----:B------:R2:W5:Y:S01]  /*fb50*/  @P1 LDG.E R68, desc[UR40][R66.64] ;  /* 0x0000002842441981 */ /* 0x000562000c1e1900 */
[----:B------:R-:W-:Y:S01]  /*fb60*/  IMAD R14, R80, 0xc0, R83 ;  /* 0x000000c0500e7824 */ /* 0x000fe200078e0253 */
[----:B-1----:R-:W1:Y:S01]  /*fb70*/  @!P3 LDC R10, c[0x0][0xb50] ;  /* 0x0002d400ff0abb82 */ /* 0x002e620000000800 */
[C---:B------:R-:W-:Y:S02]  /*fb80*/  IMAD R69, R8.reuse, R15, R9 ;  /* 0x0000000f08457224 */ /* 0x040fe400078e0209 */
[----:B------:R-:W-:-:S04]  /*fb90*/  IMAD.WIDE.U32 R8, R8, R65, RZ ;  /* 0x0000004108087225 */ /* 0x000fc800078e00ff */
[-C--:B--2---:R-:W-:Y:S01]  /*fba0*/  IMAD R67, R13, R78.reuse, RZ ;  /* 0x0000004e0d437224 */ /* 0x084fe200078e02ff */
[----:B------:R-:W2:Y:S01]  /*fbb0*/  @!P3 LDC R11, c[0x0][0xb54] ;  /* 0x0002d500ff0bbb82 */ /* 0x000ea20000000800 */
[----:B------:R-:W-:Y:S01]  /*fbc0*/  IMAD.WIDE.U32 R12, R12, R78, RZ ;  /* 0x0000004e0c0c7225 */ /* 0x000fe200078e00ff */
[----:B------:R-:W-:-:S03]  /*fbd0*/  SEL R15, R76, RZ, P3 ;  /* 0x000000ff4c0f7207 */ /* 0x000fc60001800000 */
[----:B------:R-:W-:Y:S02]  /*fbe0*/  IMAD.IADD R69, R9, 0x1, R69 ;  /* 0x0000000109457824 */ /* 0x000fe400078e0245 */
[----:B------:R-:W-:Y:S02]  /*fbf0*/  IMAD.MOV.U32 R9, RZ, RZ, R14 ;  /* 0x000000ffff097224 */ /* 0x000fe400078e000e */
[----:B------:R-:W-:Y:S02]  /*fc00*/  IMAD.IADD R67, R13, 0x1, R67 ;  /* 0x000000010d437824 */ /* 0x000fe400078e0243 */
[-C--:B------:R-:W-:Y:S02]  /*fc10*/  IMAD R13, R7, R15.reuse, RZ ;  /* 0x0000000f070d7224 */ /* 0x080fe400078e02ff */
[----:B------:R-:W-:-:S04]  /*fc20*/  IMAD.WIDE.U32 R6, R6, R15, RZ ;  /* 0x0000000f06067225 */ /* 0x000fc800078e00ff */
[----:B------:R-:W-:Y:S01]  /*fc30*/  IMAD.IADD R13, R7, 0x1, R13 ;  /* 0x00000001070d7824 */ /* 0x000fe200078e020d */
[--C-:B---3--:R-:W-:Y:S01]  /*fc40*/  IADD3 R12, P2, P5, R8, R12, R24.reuse ;  /* 0x0000000c080c7210 */ /* 0x108fe20007d5e018 */
[----:B0-----:R-:W-:Y:S01]  /*fc50*/  @P4 IMAD.HI.U32 R8, R14, R71, RZ ;  /* 0x000000470e084227 */ /* 0x001fe200078e00ff */
[----:B------:R-:W-:-:S04]  /*fc60*/  SHF.R.S32.HI R64, RZ, 0x1f, R24 ;  /* 0x0000001fff407819 */ /* 0x000fc80000011418 */
[----:B------:R-:W-:Y:S02]  /*fc70*/  @P4 SHF.R.U32.HI R9, RZ, R73, R8 ;  /* 0x00000049ff094219 */ /* 0x000fe40000011608 */
[----:B------:R-:W-:-:S03]  /*fc80*/  IADD3.X R8, R69, R67, R64, P2, P5 ;  /* 0x0000004345087210 */ /* 0x000fc600017ea440 */
[--C-:B------:R-:W-:Y:S01]  /*fc90*/  IMAD.MOV R15, RZ, RZ, -R9.reuse ;  /* 0x000000ffff0f7224 */ /* 0x100fe200078e0a09 */
[----:B------:R-:W-:Y:S02]  /*fca0*/  IADD3 R6, P2, P5, R9, R12, R6 ;  /* 0x0000000c09067210 */ /* 0x000fe40007d5e006 */
[----:B------:R-:W-:Y:S01]  /*fcb0*/  SHF.R.S32.HI R7, RZ, 0x1f, R9 ;  /* 0x0000001fff077819 */ /* 0x000fe20000011409 */
[----:B------:R-:W-:-:S03]  /*fcc0*/  IMAD R9, R63, R15, R14 ;  /* 0x0000000f3f097224 */ /* 0x000fc600078e020e */
[----:B------:R-:W-:Y:S01]  /*fcd0*/  IADD3.X R7, R7, R8, R13, P2, P5 ;  /* 0x0000000807077210 */ /* 0x000fe200017ea40d */
[-C--:B------:R-:W-:Y:S01]  /*fce0*/  IMAD R5, R5, R9.reuse, RZ ;  /* 0x0000000905057224 */ /* 0x080fe200078e02ff */
[----:B------:R-:W-:Y:S01]  /*fcf0*/  SHF.R.S32.HI R13, RZ, 0x1f, R9 ;  /* 0x0000001fff0d7819 */ /* 0x000fe20000011409 */
[----:B------:R-:W-:-:S04]  /*fd00*/  IMAD.WIDE.U32 R6, R4, R9, R6 ;  /* 0x0000000904067225 */ /* 0x000fc800078e0006 */
[----:B------:R-:W-:Y:S01]  /*fd10*/  IMAD R5, R4, R13, R5 ;  /* 0x0000000d04057224 */ /* 0x000fe200078e0205 */
[----:B-1----:R-:W-:-:S03]  /*fd20*/  LEA R10, P2, R6, R10, 0x2 ;  /* 0x0000000a060a7211 */ /* 0x002fc600078410ff */
[----:B------:R-:W-:-:S05]  /*fd30*/  IMAD.IADD R4, R7, 0x1, R5 ;  /* 0x0000000107047824 */ /* 0x000fca00078e0205 */
[----:B--2---:R-:W-:Y:S01]  /*fd40*/  LEA.HI.X R11, R6, R11, R4, 0x2, P2 ;  /* 0x0000000b060b7211 */ /* 0x004fe200010f1404 */
[----:B------:R-:W-:Y:S06]  /*fd50*/  @P1 BRA `(.L_x_408) ;  /* 0x0000000000101947 */ /* 0x000fec0003800000 */
[----:B------:R-:W-:Y:S05]  /*fd60*/  @!P0 BRA `(.L_x_408) ;  /* 0x00000000000c8947 */ /* 0x000fea0003800000 */
[----:B------:R-:W2:Y:S04]  /*fd70*/  LDG.E R5, desc[UR40][R58.64] ;  /* 0x000000283a057981 */ /* 0x000ea8000c1e1900 */
[----:B-----5:R-:W2:Y:S02]  /*fd80*/  LDG.E R68, desc[UR40][R58.64+0x4] ;  /* 0x000004283a447981 */ /* 0x020ea4000c1e1900 */
[----:B--2---:R-:W-:-:S07]  /*fd90*/  IMAD.IADD R68, R68, 0x1, -R5 ;  /* 0x0000000144447824 */ /* 0x004fce00078e0a05 */
.L_x_408:
        /* <DEDUP_REMOVED lines=10> */
[----:B-----5:R-:W-:-:S04]  /*fe40*/  IMAD R58, R68, R63, RZ ;  /* 0x0000003f443a7224 */ /* 0x020fc800078e02ff */
[----:B------:R-:W-:-:S05]  /*fe50*/  IMAD.IADD R8, R12, 0x1, -R8 ;  /* 0x000000010c087824 */ /* 0x000fca00078e0a08 */
[----:B------:R-:W-:Y:S01]  /*fe60*/  LOP3.LUT P0, RZ, R8, 0x3, RZ, 0xc0, !PT ;  /* 0x0000000308ff7812 */ /* 0x000fe2000780c0ff */
[----:B--2---:R-:W-:-:S05]  /*fe70*/  IMAD R13, R80, 0xc0, R9 ;  /* 0x000000c0500d7824 */ /* 0x004fca00078e0209 */
[C---:B------:R-:W-:Y:S02]  /*fe80*/  IADD3 R9, R13.reuse, 0x8, RZ ;  /* 0x000000080d097810 */ /* 0x040fe40007ffe0ff */
[-C--:B------:R-:W-:Y:S02]  /*fe90*/  ISETP.GE.OR P1, PT, R13, R58.reuse, P0 ;  /* 0x0000003a0d00720c */ /* 0x080fe40000726670 */
[----:B------:R-:W-:-:S11]  /*fea0*/  ISETP.GE.OR P0, PT, R9, R58, P0 ;  /* 0x0000003a0900720c */ /* 0x000fd60000706670 */
[----:B0-----:R0:W-:Y:S04]  /*feb0*/  @!P1 ST.E desc[UR40][R4.64], R0 ;  /* 0x0000000004009985 */ /* 0x0011e8000c101928 */
[----:B------:R0:W-:Y:S01]  /*fec0*/  @!P0 ST.E desc[UR40][R6.64], R60 ;  /* 0x0000003c06008985 */ /* 0x0001e2000c101928 */
[----:B------:R-:W-:Y:S05]  /*fed0*/  @P3 BRA `(.L_x_409) ;  /* 0x0000000400ac3947 */ /* 0x000fea0003800000 */
[----:B------:R-:W-:Y:S01]  /*fee0*/  SHF.R.S32.HI R59, RZ, 0x1f, R82 ;  /* 0x0000001fff3b7819 */ /* 0x000fe20000011452 */
[----:B------:R-:W1:Y:S01]  /*fef0*/  @P4 LDC R33, c[0x0][0xbec] ;  /* 0x0002fb00ff214b82 */ /* 0x000e620000000800 */
[----:B------:R-:W-:Y:S02]  /*ff00*/  ULDC.64 UR4, c[0x0][0xaa0] ;  /* 0x0002a80000047ab9 */ /* 0x000fe40000000a00 */
[----:B------:R-:W-:-:S04]  /*ff10*/  LEA.HI R59, R59, R82, RZ, 0x3 ;  /* 0x000000523b3b7211 */ /* 0x000fc800078f18ff */
[----:B------:R-:W-:Y:S01]  /*ff20*/  SHF.R.S32.HI R59, RZ, 0x3, R59 ;  /* 0x00000003ff3b7819 */ /* 0x000fe2000001143b */
[----:B------:R-:W2:Y:S04]  /*ff30*/  @P4 LDC R35, c[0x0][0xbf0] ;  /* 0x0002fc00ff234b82 */ /* 0x000ea80000000800 */
[----:B0-----:R-:W-:-:S04]  /*ff40*/  IMAD R5, R59, 0x40, R61 ;  /* 0x000000403b057824 */ /* 0x001fc800078e023d */
        /* <DEDUP_REMOVED lines=15> */
[----:B------:R-:W3:Y:S04]  /*10040*/  LD.E.128 R8, desc[UR40][R8.64] ;  /* 0x0000002808087980 */ /* 0x000ee8000c101d00 */
[----:B------:R-:W4:Y:S04]  /*10050*/  LD.E.128 R12, desc[UR40][R12.64] ;  /* 0x000000280c0c7980 */ /* 0x000f28000c101d00 */
[----:B------:R-:W4:Y:S01]  /*10060*/  LD.E.128 R28, desc[UR40][R28.64] ;  /* 0x000000281c1c7980 */ /* 0x000f22000c101d00 */
[----:B------:R-:W-:-:S04]  /*10070*/  IADD3 R7, P0, R2, 0x4800, RZ ;  /* 0x0000480002077810 */ /* 0x000fc80007f1e0ff */
[----:B------:R-:W-:Y:S01]  /*10080*/  LOP3.LUT R0, R7, 0x380, RZ, 0xc0, !PT ;  /* 0x0000038007007812 */ /* 0x000fe200078ec0ff */
[----:B------:R-:W-:Y:S02]  /*10090*/  IMAD.X R5, RZ, RZ, R3, P0 ;  /* 0x000000ffff057224 */ /* 0x000fe400000e0603 */
[----:B------:R-:W-:Y:S01]  /*100a0*/  IMAD R3, R64, UR4, RZ ;  /* 0x0000000440037c24 */ /* 0x000fe2000f8e02ff */
[----:B------:R-:W-:-:S03]  /*100b0*/  SHF.R.U64 R0, R0, 0x3, RZ ;  /* 0x0000000300007819 */ /* 0x000fc600000012ff */
[----:B------:R-:W-:Y:S01]  /*100c0*/  IMAD R21, R24, UR5, R3 ;  /* 0x0000000518157c24 */ /* 0x000fe2000f8e0203 */
[----:B------:R-:W-:Y:S01]  /*100d0*/  LOP3.LUT R4, R0, R7, RZ, 0x3c, !PT ;  /* 0x0000000700047212 */ /* 0x000fe200078e3cff */
[----:B------:R-:W-:Y:S01]  /*100e0*/  IMAD.WIDE.U32 R2, R24, UR4, RZ ;  /* 0x0000000418027c25 */ /* 0x000fe2000f8e00ff */
[----:B------:R-:W-:-:S03]  /*100f0*/  ULDC.64 UR4, c[0x0][0xae8] ;  /* 0x0002ba0000047ab9 */ /* 0x000fc60000000a00 */
[----:B------:R-:W-:Y:S01]  /*10100*/  IMAD R0, R72, 0x30, R59 ;  /* 0x0000003048007824 */ /* 0x000fe200078e023b */
[----:B------:R-:W-:Y:S01]  /*10110*/  SHF.R.S32.HI R20, RZ, 0x1f, R65 ;  /* 0x0000001fff147819 */ /* 0x000fe20000011441 */
[----:B------:R-:W-:Y:S01]  /*10120*/  IMAD.IADD R3, R3, 0x1, R21 ;  /* 0x0000000103037824 */ /* 0x000fe200078e0215 */
[----:B------:R-:W5:Y:S01]  /*10130*/  LD.E.128 R4, desc[UR40][R4.64] ;  /* 0x0000002804047980 */ /* 0x000f62000c101d00 */
[----:B------:R-:W-:Y:S02]  /*10140*/  IMAD R24, R80, 0xc0, R0 ;  /* 0x000000c050187824 */ /* 0x000fe400078e0200 */
[----:B------:R-:W-:Y:S01]  /*10150*/  IMAD.WIDE.U32 R2, R78, UR4, R2 ;  /* 0x000000044e027c25 */ /* 0x000fe2000f8e0002 */
[----:B------:R-:W-:Y:S01]  /*10160*/  @!PT LDS RZ, [RZ] ;  /* 0x00000000fffff984 */ /* 0x000fe20000000800 */
[----:B------:R-:W-:Y:S01]  /*10170*/  @!PT LDS RZ, [RZ] ;  /* 0x00000000fffff984 */ /* 0x000fe20000000800 */
[----:B------:R-:W-:Y:S01]  /*10180*/  @!PT LDS RZ, [RZ] ;  /* 0x00000000fffff984 */ /* 0x000fe20000000800 */
[----:B------:R-:W-:Y:S01]  /*10190*/  @!PT LDS RZ, [RZ] ;  /* 0x00000000fffff984 */ /* 0x000fe20000000800 */
[----:B------:R0:W-:Y:S06]  /*101a0*/  MEMBAR.ALL.CTA ;  /* 0x0000000000007992 */ /* 0x0001ec0000008000 */
[----:B0-----:R-:W0:Y:S01]  /*101b0*/  FENCE.VIEW.ASYNC.S ;  /* 0x00000000000073c6 */ /* 0x001e220000000000 */
[----:B-1----:R-:W-:-:S04]  /*101c0*/  @P4 IMAD.HI.U32 R0, R24, R33, RZ ;  /* 0x0000002118004227 */ /* 0x002fc800078e00ff */
[----:B------:R-:W-:Y:S01]  /*101d0*/  IMAD R3, R78, UR5, R3 ;  /* 0x000000054e037c24 */ /* 0x000fe2000f8e0203 */
[----:B------:R-:W-:Y:S01]  /*101e0*/  ULDC.64 UR4, c[0x0][0xaf0] ;  /* 0x0002bc0000047ab9 */ /* 0x000fe20000000a00 */
[----:B------:R-:W-:Y:S01]  /*101f0*/  IMAD.MOV.U32 R21, RZ, RZ, R24 ;  /* 0x000000ffff157224 */ /* 0x000fe200078e0018 */
[----:B--2---:R-:W-:Y:S01]  /*10200*/  @P4 SHF.R.U32.HI R21, RZ, R35, R0 ;  /* 0x00000023ff154219 */ /* 0x004fe20000011600 */
[----:B------:R-:W-:Y:S02]  /*10210*/  IMAD R20, R20, UR4, RZ ;  /* 0x0000000414147c24 */ /* 0x000fe4000f8e02ff */
[----:B------:R-:W-:Y:S01]  /*10220*/  IMAD.WIDE.U32 R2, R65, UR4, R2 ;  /* 0x0000000441027c25 */ /* 0x000fe2000f8e0002 */
[----:B------:R-:W-:-:S03]  /*10230*/  SHF.R.S32.HI R0, RZ, 0x1f, R21 ;  /* 0x0000001fff007819 */ /* 0x000fc60000011415 */
[----:B------:R-:W-:Y:S01]  /*10240*/  IMAD R33, R65, UR5, R20 ;  /* 0x0000000541217c24 */ /* 0x000fe2000f8e0214 */
[----:B------:R-:W-:Y:S01]  /*10250*/  ULDC.64 UR4, c[0x0][0xae0] ;  /* 0x0002b80000047ab9 */ /* 0x000fe20000000a00 */
[----:B------:R-:W-:Y:S02]  /*10260*/  IMAD.MOV R20, RZ, RZ, -R21 ;  /* 0x000000ffff147224 */ /* 0x000fe400078e0a15 */
[----:B------:R-:W-:Y:S02]  /*10270*/  IMAD.IADD R3, R3, 0x1, R33 ;  /* 0x0000000103037824 */ /* 0x000fe400078e0221 */
[----:B------:R-:W-:Y:S02]  /*10280*/  IMAD R0, R0, UR4, RZ ;  /* 0x0000000400007c24 */ /* 0x000fe4000f8e02ff */
[----:B------:R-:W-:Y:S02]  /*10290*/  IMAD R63, R63, R20, R24 ;  /* 0x000000143f3f7224 */ /* 0x000fe400078e0218 */
[----:B------:R-:W-:-:S02]  /*102a0*/  IMAD R33, R21, UR5, R0 ;  /* 0x0000000515217c24 */ /* 0x000fc4000f8e0200 */
[----:B------:R-:W-:Y:S01]  /*102b0*/  IMAD.WIDE.U32 R2, R21, UR4, R2 ;  /* 0x0000000415027c25 */ /* 0x000fe2000f8e0002 */
[----:B------:R-:W-:Y:S01]  /*102c0*/  SHF.R.S32.HI R0, RZ, 0x1f, R63 ;  /* 0x0000001fff007819 */ /* 0x000fe2000001143f */
[----:B------:R-:W-:Y:S02]  /*102d0*/  ULDC.64 UR4, c[0x0][0xad8] ;  /* 0x0002b60000047ab9 */ /* 0x000fe40000000a00 */
[----:B------:R-:W-:Y:S01]  /*102e0*/  IMAD R35, R80, 0xc0, R59 ;  /* 0x000000c050237824 */ /* 0x000fe200078e023b */
[----:B------:R-:W-:Y:S01]  /*102f0*/  IADD3 R3, R3, R33, RZ ;  /* 0x0000002103037210 */ /* 0x000fe20007ffe0ff */
[----:B------:R-:W-:-:S04]  /*10300*/  IMAD R0, R0, UR4, RZ ;  /* 0x0000000400007c24 */ /* 0x000fc8000f8e02ff */
[C---:B------:R-:W-:Y:S02]  /*10310*/  IMAD R21, R63.reuse, UR5, R0 ;  /* 0x000000053f157c24 */ /* 0x040fe4000f8e0200 */
[----:B------:R-:W-:Y:S01]  /*10320*/  IMAD.WIDE.U32 R2, R63, UR4, R2 ;  /* 0x000000043f027c25 */ /* 0x000fe2000f8e0002 */
[----:B------:R-:W-:-:S03]  /*10330*/  ULDC.64 UR4, c[0x0][0xa80] ;  /* 0x0002a00000047ab9 */ /* 0x000fc60000000a00 */
[----:B------:R-:W-:Y:S01]  /*10340*/  IMAD.IADD R3, R3, 0x1, R21 ;  /* 0x0000000103037824 */ /* 0x000fe200078e0215 */
[C---:B------:R-:W-:Y:S01]  /*10350*/  LEA R24, P0, R2.reuse, UR4, 0x1 ;  /* 0x0000000402187c11 */ /* 0x040fe2000f8008ff */
[----:B------:R-:W-:Y:S01]  /*10360*/  ULDC UR4, c[0x0][0xac8] ;  /* 0x0002b20000047ab9 */ /* 0x000fe20000000800 */
[----:B------:R-:W-:Y:S02]  /*10370*/  VIADD R21, R35, 0x60 ;  /* 0x0000006023157836 */ /* 0x000fe40000000000 */
[----:B------:R-:W-:Y:S01]  /*10380*/  LEA.HI.X R34, R2, UR5, R3, 0x1, P0 ;  /* 0x0000000502227c11 */ /* 0x000fe200080f0c03 */
[----:B0-----:R-:W0:Y:S01]  /*10390*/  SHFL.IDX PT, R20, R24, 0x1, 0x181f ;  /* 0x00381f0018147f89 */ /* 0x001e2200000e0000 */
[----:B------:R-:W-:Y:S01]  /*103a0*/  ISETP.GE.AND P0, PT, R61, UR4, PT ;  /* 0x000000043d007c0c */ /* 0x000fe2000bf06270 */
[C---:B------:R-:W-:Y:S02]  /*103b0*/  VIADD R3, R35.reuse, 0x30 ;  /* 0x0000003023037836 */ /* 0x040fe40000000000 */
[----:B------:R-:W1:Y:S01]  /*103c0*/  SHFL.IDX PT, R2, R24, RZ, 0x181f ;  /* 0x00181fff18027589 */ /* 0x000e6200000e0000 */
[-C--:B------:R-:W-:Y:S01]  /*103d0*/  ISETP.GE.OR P1, PT, R35, R58.reuse, P0 ;  /* 0x0000003a2300720c */ /* 0x080fe20000726670 */
[----:B------:R-:W-:Y:S01]  /*103e0*/  VIADD R0, R16, 0x13220 ;  /* 0x0001322010007836 */ /* 0x000fe20000000000 */
[-C--:B------:R-:W-:Y:S01]  /*103f0*/  ISETP.GE.OR P2, PT, R3, R58.reuse, P0 ;  /* 0x0000003a0300720c */ /* 0x080fe20000746670 */
[----:B------:R-:W2:Y:S01]  /*10400*/  SHFL.IDX PT, R32, R24, 0x2, 0x181f ;  /* 0x00581f0018207f89 */ /* 0x000ea200000e0000 */
[-C--:B------:R-:W-:Y:S01]  /*10410*/  ISETP.GE.OR P3, PT, R21, R58.reuse, P0 ;  /* 0x0000003a1500720c */ /* 0x080fe20000766670 */
[----:B------:R-:W-:Y:S01]  /*10420*/  VIADD R35, R35, 0x90 ;  /* 0x0000009023237836 */ /* 0x000fe20000000000 */
[----:B------:R-:W-:Y:S01]  /*10430*/  PRMT R0, RZ, 0x654, R0 ;  /* 0x00000654ff007816 */ /* 0x000fe20000000000 */
[----:B------:R-:W2:Y:S03]  /*10440*/  SHFL.IDX PT, R33, R34, RZ, 0x181f ;  /* 0x00181fff22217589 */ /* 0x000ea600000e0000 */
[----:B------:R0:W-:Y:S01]  /*10450*/  SYNCS.ARRIVE.TRANS64.RED.A1T0 RZ, [R0+URZ], RZ ;  /* 0x000000ff00ff79a7 */ /* 0x0001e2000810043f */
[----:B------:R-:W2:Y:S01]  /*10460*/  SHFL.IDX PT, R36, R34, 0x1, 0x181f ;  /* 0x00381f0022247f89 */ /* 0x000ea200000e0000 */
[----:B------:R-:W-:-:S03]  /*10470*/  ISETP.GE.OR P0, PT, R35, R58, P0 ;  /* 0x0000003a2300720c */ /* 0x000fc60000706670 */
[----:B------:R-:W2:Y:S01]  /*10480*/  SHFL.IDX PT, R37, R34, 0x2, 0x181f ;  /* 0x00581f0022257f89 */ /* 0x000ea200000e0000 */
[----:B0-----:R-:W-:-:S03]  /*10490*/  @!P2 LEA R20, P5, R61, R20, 0x1 ;  /* 0x000000143d14a211 */ /* 0x001fc600078a08ff */
[----:B------:R-:W0:Y:S01]  /*104a0*/  SHFL.IDX PT, R24, R24, 0x3, 0x181f ;  /* 0x00781f0018187f89 */ /* 0x000e2200000e0000 */
[----:B-1----:R-:W-:-:S03]  /*104b0*/  @!P1 LEA R2, P4, R61, R2, 0x1 ;  /* 0x000000023d029211 */ /* 0x002fc600078808ff */
[----:B------:R-:W1:Y:S01]  /*104c0*/  SHFL.IDX PT, R34, R34, 0x3, 0x181f ;  /* 0x00781f0022227f89 */ /* 0x000e6200000e0000 */
[C---:B--2---:R-:W-:Y:S02]  /*104d0*/  @!P3 LEA R32, P6, R61.reuse, R32, 0x1 ;  /* 0x000000203d20b211 */ /* 0x044fe400078c08ff */
[C-C-:B------:R-:W-:Y:S02]  /*104e0*/  @!P1 LEA.HI.X R3, R61.reuse, R33, R62.reuse, 0x1, P4 ;  /* 0x000000213d039211 */ /* 0x140fe400020f0c3e */
[C-C-:B------:R-:W-:Y:S02]  /*104f0*/  @!P2 LEA.HI.X R21, R61.reuse, R36, R62.reuse, 0x1, P5 ;  /* 0x000000243d15a211 */ /* 0x140fe400028f0c3e */
[----:B------:R-:W-:Y:S01]  /*10500*/  @!P3 LEA.HI.X R33, R61, R37, R62, 0x1, P6 ;  /* 0x000000253d21b211 */ /* 0x000fe200030f0c3e */
[----:B---3--:R2:W-:Y:S04]  /*10510*/  @!P1 ST.E.128 desc[UR40][R2.64], R8 ;  /* 0x0000000802009985 */ /* 0x0085e8000c101d28 */
[----:B----4-:R2:W-:Y:S04]  /*10520*/  @!P2 ST.E.128 desc[UR40][R20.64], R12 ;  /* 0x0000000c1400a985 */ /* 0x0105e8000c101d28 */
[----:B------:R2:W-:Y:S01]  /*10530*/  @!P3 ST.E.128 desc[UR40][R32.64], R28 ;  /* 0x0000001c2000b985 */ /* 0x0005e2000c101d28 */
[----:B01----:R-:W-:Y:S05]  /*10540*/  @P0 BRA `(.L_x_410) ;  /* 0x0000001000ac0947 */ /* 0x003fea0003800000 */
[----:B--2---:R-:W-:-:S04]  /*10550*/  LEA R2, P0, R61, R24, 0x1 ;  /* 0x000000183d027211 */ /* 0x004fc800078008ff */
[----:B------:R-:W-:-:S05]  /*10560*/  LEA.HI.X R3, R61, R34, R62, 0x1, P0 ;  /* 0x000000223d037211 */ /* 0x000fca00000f0c3e */
[----:B-----5:R0:W-:Y:S01]  /*10570*/  ST.E.128 desc[UR40][R2.64], R4 ;  /* 0x0000000402007985 */ /* 0x0201e2000c101d28 */
[----:B------:R-:W-:Y:S05]  /*10580*/  BRA `(.L_x_410) ;  /* 0x00000010009c7947 */ /* 0x000fea0003800000 */
.L_x_409:
[----:B------:R-:W-:Y:S01]  /*10590*/  ULDC.64 UR4, c[0x0][0xb08] ;  /* 0x0002c20000047ab9 */ /* 0x000fe20000000a00 */
[----:B0-----:R-:W-:Y:S01]  /*105a0*/  SHF.R.S32.HI R0, RZ, 0x1f, R65 ;  /* 0x0000001fff007819 */ /* 0x001fe20000011441 */
[----:B------:R-:W-:Y:S01]  /*105b0*/  IMAD R5, R64, UR4, RZ ;  /* 0x0000000440057c24 */ /* 0x000fe2000f8e02ff */
[----:B------:R-:W2:Y:S01]  /*105c0*/  LDL R72, [R1+0x54] ;  /* 0x0000540001487983 */ /* 0x000ea20000100800 */
[C---:B------:R-:W-:Y:S01]  /*105d0*/  IMAD.WIDE.U32 R2, R24.reuse, UR4, RZ ;  /* 0x0000000418027c25 */ /* 0x040fe2000f8e00ff */
[----:B------:R-:W0:Y:S01]  /*105e0*/  @P4 LDC R11, c[0x0][0xbec] ;  /* 0x0002fb00ff0b4b82 */ /* 0x000e220000000800 */
[----:B------:R-:W-:Y:S01]  /*105f0*/  ULDC.64 UR6, c[0x0][0xb30] ;  /* 0x0002cc0000067ab9 */ /* 0x000fe20000000a00 */
[----:B------:R-:W3:Y:S01]  /*10600*/  LDL R71, [R1+0x5c] ;  /* 0x00005c0001477983 */ /* 0x000ee20000100800 */
[----:B------:R-:W-:Y:S01]  /*10610*/  IMAD R5, R24, UR5, R5 ;  /* 0x0000000518057c24 */ /* 0x000fe2000f8e0205 */
[----:B------:R-:W-:Y:S02]  /*10620*/  ULDC.64 UR4, c[0x0][0xb38] ;  /* 0x0002ce0000047ab9 */ /* 0x000fe40000000a00 */
[----:B------:R1:W5:Y:S01]  /*10630*/  LDL R70, [R1+0x80] ;  /* 0x0000800001467983 */ /* 0x0003620000100800 */
[----:B------:R-:W-:Y:S01]  /*10640*/  IMAD.IADD R3, R3, 0x1, R5 ;  /* 0x0000000103037824 */ /* 0x000fe200078e0205 */
[----:B------:R-:W4:Y:S02]  /*10650*/  @P4 LDC R4, c[0x0][0xbf0] ;  /* 0x0002fc00ff044b82 */ /* 0x000f240000000800 */
[----:B------:R1:W5:Y:S01]  /*10660*/  LDL R69, [R1+0x6c] ;  /* 0x00006c0001457983 */ /* 0x0003620000100800 */
[----:B------:R-:W-:-:S03]  /*10670*/  IMAD.WIDE.U32 R2, R78, UR4, R2 ;  /* 0x000000044e027c25 */ /* 0x000fc6000f8e0002 */
[----:B------:R1:W5:Y:S01]  /*10680*/  LDL R68, [R1+0x7c] ;  /* 0x00007c0001447983 */ /* 0x0003620000100800 */
[----:B------:R-:W-:Y:S01]  /*10690*/  IMAD R3, R78, UR5, R3 ;  /* 0x000000054e037c24 */ /* 0x000fe2000f8e0203 */
[----:B------:R-:W-:Y:S02]  /*106a0*/  ULDC.64 UR4, c[0x0][0xb40] ;  /* 0x0002d00000047ab9 */ /* 0x000fe40000000a00 */
[----:B------:R-:W-:Y:S01]  /*106b0*/  IMAD R0, R0, UR4, RZ ;  /* 0x0000000400007c24 */ /* 0x000fe2000f8e02ff */
[----:B------:R1:W5:Y:S01]  /*106c0*/  LDL R67, [R1+0x68] ;  /* 0x0000680001437983 */ /* 0x0003620000100800 */
[----:B------:R-:W-:-:S03]  /*106d0*/  IMAD.WIDE.U32 R2, R65, UR4, R2 ;  /* 0x0000000441027c25 */ /* 0x000fc6000f8e0002 */
[----:B------:R1:W5:Y:S01]  /*106e0*/  LDL R66, [R1+0x78] ;  /* 0x0000780001427983 */ /* 0x0003620000100800 */
[----:B------:R-:W-:Y:S01]  /*106f0*/  IMAD R7, R65, UR5, R0 ;  /* 0x0000000541077c24 */ /* 0x000fe2000f8e0200 */
[----:B------:R-:W-:Y:S02]  /*10700*/  ULDC.64 UR4, c[0x0][0xb48] ;  /* 0x0002d20000047ab9 */ /* 0x000fe40000000a00 */
[----:B------:R1:W5:Y:S04]  /*10710*/  LDL R65, [R1+0x64] ;  /* 0x0000640001417983 */ /* 0x0003680000100800 */
[----:B------:R1:W5:Y:S04]  /*10720*/  LDL R64, [R1+0x74] ;  /* 0x0000740001407983 */ /* 0x0003680000100800 */
[----:B------:R1:W5:Y:S01]  /*10730*/  LDL R62, [R1+0x60] ;  /* 0x00006000013e7983 */ /* 0x0003620000100800 */
[----:B0-----:R-:W-:-:S04]  /*10740*/  @P4 IMAD.HI.U32 R11, R14, R11, RZ ;  /* 0x0000000b0e0b4227 */ /* 0x001fc800078e00ff */
[----:B------:R-:W-:Y:S01]  /*10750*/  IMAD.MOV.U32 R5, RZ, RZ, R14 ;  /* 0x000000ffff057224 */ /* 0x000fe200078e000e */
[----:B----4-:R-:W-:Y:S01]  /*10760*/  @P4 SHF.R.U32.HI R5, RZ, R4, R11 ;  /* 0x00000004ff054219 */ /* 0x010fe2000001160b */
[----:B------:R-:W-:-:S03]  /*10770*/  IMAD.IADD R3, R3, 0x1, R7 ;  /* 0x0000000103037824 */ /* 0x000fc600078e0207 */
[--C-:B------:R-:W-:Y:S01]  /*10780*/  SHF.R.S32.HI R0, RZ, 0x1f, R5.reuse ;  /* 0x0000001fff007819 */ /* 0x100fe20000011405 */
[----:B------:R-:W-:Y:S02]  /*10790*/  IMAD.MOV R4, RZ, RZ, -R5 ;  /* 0x000000ffff047224 */ /* 0x000fe400078e0a05 */
[----:B------:R-:W-:-:S04]  /*107a0*/  IMAD.WIDE.U32 R2, R76, UR4, R2 ;  /* 0x000000044c027c25 */ /* 0x000fc8000f8e0002 */
[----:B------:R-:W-:Y:S02]  /*107b0*/  IMAD R63, R63, R4, R14 ;  /* 0x000000043f3f7224 */ /* 0x000fe400078e020e */
[----:B------:R-:W-:Y:S02]  /*107c0*/  IMAD R0, R0, UR6, RZ ;  /* 0x0000000600007c24 */ /* 0x000fe4000f8e02ff */
[----:B------:R-:W-:Y:S01]  /*107d0*/  IMAD R3, R76, UR5, R3 ;  /* 0x000000054c037c24 */ /* 0x000fe2000f8e0203 */
[----:B------:R-:W-:Y:S01]  /*107e0*/  ULDC.64 UR4, c[0x0][0xb28] ;  /* 0x0002ca0000047ab9 */ /* 0x000fe20000000a00 */
[C---:B------:R-:W-:Y:S01]  /*107f0*/  IMAD R7, R5.reuse, UR7, R0 ;  /* 0x0000000705077c24 */ /* 0x040fe2000f8e0200 */
[----:B------:R-:W-:Y:S01]  /*10800*/  SHF.R.S32.HI R0, RZ, 0x1f, R63 ;  /* 0x0000001fff007819 */ /* 0x000fe2000001143f */
[----:B------:R-:W-:-:S04]  /*10810*/  IMAD.WIDE.U32 R2, R5, UR6, R2 ;  /* 0x0000000605027c25 */ /* 0x000fc8000f8e0002 */
[----:B------:R-:W-:Y:S01]  /*10820*/  IMAD R0, R0, UR4, RZ ;  /* 0x0000000400007c24 */ /* 0x000fe2000f8e02ff */
[----:B------:R-:W-:-:S03]  /*10830*/  IADD3 R3, R3, R7, RZ ;  /* 0x0000000703037210 */ /* 0x000fc60007ffe0ff */
[C---:B------:R-:W-:Y:S02]  /*10840*/  IMAD R5, R63.reuse, UR5, R0 ;  /* 0x000000053f057c24 */ /* 0x040fe4000f8e0200 */
[----:B------:R-:W-:Y:S01]  /*10850*/  IMAD.WIDE.U32 R2, R63, UR4, R2 ;  /* 0x000000043f027c25 */ /* 0x000fe2000f8e0002 */
[----:B------:R-:W-:Y:S01]  /*10860*/  ISETP.GE.AND P0, PT, R13, R58, PT ;  /* 0x0000003a0d00720c */ /* 0x000fe20003f06270 */
[----:B------:R-:W-:Y:S02]  /*10870*/  ULDC.64 UR4, c[0x0][0xb00] ;  /* 0x0002c00000047ab9 */ /* 0x000fe40000000a00 */
[----:B------:R-:W-:Y:S01]  /*10880*/  VIADD R4, R16, 0x13220 ;  /* 0x0001322010047836 */ /* 0x000fe20000000000 */
[----:B------:R-:W-:Y:S01]  /*10890*/  LEA R0, P1, R2, UR4, 0x2 ;  /* 0x0000000402007c11 */ /* 0x000fe2000f8210ff */
[----:B------:R-:W-:-:S03]  /*108a0*/  IMAD.IADD R3, R3, 0x1, R5 ;  /* 0x0000000103037824 */ /* 0x000fc600078e0205 */
[----:B------:R-:W-:Y:S02]  /*108b0*/  PRMT R4, RZ, 0x654, R4 ;  /* 0x00000654ff047816 */ /* 0x000fe40000000004 */
[----:B------:R-:W-:Y:S01]  /*108c0*/  LEA.HI.X R8, R2, UR5, R3, 0x2, P1 ;  /* 0x0000000502087c11 */ /* 0x000fe200088f1403 */
[----:B------:R-:W-:Y:S01]  /*108d0*/  BSSY B1, `(.L_x_411) ;  /* 0x000002a000017945 */ /* 0x000fe20003800000 */
[----:B------:R0:W-:Y:S03]  /*108e0*/  SYNCS.ARRIVE.TRANS64.RED.A1T0 RZ, [R4+URZ], RZ ;  /* 0x000000ff04ff79a7 */ /* 0x0001e6000810043f */
[----:B------:R1:W4:Y:S04]  /*108f0*/  SHFL.IDX PT, R5, R8, RZ, 0x1c1f ;  /* 0x001c1fff08057589 */ /* 0x00032800000e0000 */
[----:B0-----:R1:W0:Y:S01]  /*10900*/  SHFL.IDX PT, R4, R0, RZ, 0x1c1f ;  /* 0x001c1fff00047589 */ /* 0x00122200000e0000 */
[----:B--2---:R-:W-:-:S02]  /*10910*/  VIADD R59, R72, 0x8 ;  /* 0x00000008483b7836 */ /* 0x004fc40000000000 */
[----:B------:R-:W-:Y:S01]  /*10920*/  VIADD R61, R72, 0x10 ;  /* 0x00000010483d7836 */ /* 0x000fe20000000000 */
[----:B---3--:R-:W-:Y:S02]  /*10930*/  SHF.R.S32.HI R63, RZ, 0x1f, R71 ;  /* 0x0000001fff3f7819 */ /* 0x008fe40000011447 */
[----:B------:R-:W-:Y:S02]  /*10940*/  SHF.R.S32.HI R24, RZ, 0x1f, R59 ;  /* 0x0000001fff187819 */ /* 0x000fe4000001143b */
[----:B------:R-:W-:Y:S01]  /*10950*/  SHF.R.S32.HI R60, RZ, 0x1f, R61 ;  /* 0x0000001fff3c7819 */ /* 0x000fe2000001143d */
[----:B01--4-:R-:W-:Y:S06]  /*10960*/  @P0 BRA `(.L_x_412) ;  /* 0x0000000000800947 */ /* 0x013fec0003800000 */
[----:B------:R-:W-:Y:S02]  /*10970*/  ULDC UR4, c[0x0][0xac8] ;  /* 0x0002b20000047ab9 */ /* 0x000fe40000000800 */
[----:B------:R-:W-:Y:S02]  /*10980*/  ISETP.GE.AND P1, PT, R59, UR4, PT ;  /* 0x000000043b007c0c */ /* 0x000fe4000bf26270 */
[----:B------:R-:W-:Y:S02]  /*10990*/  ISETP.GE.AND P0, PT, R72, UR4, PT ;  /* 0x0000000448007c0c */ /* 0x000fe4000bf06270 */
[----:B------:R-:W-:Y:S02]  /*109a0*/  ISETP.GE.AND P4, PT, R61, UR4, PT ;  /* 0x000000043d007c0c */ /* 0x000fe4000bf86270 */
[----:B------:R-:W-:Y:S02]  /*109b0*/  ISETP.GE.AND P5, PT, R71, UR4, PT ;  /* 0x0000000447007c0c */ /* 0x000fe4000bfa6270 */
[----:B-----5:R-:W-:-:S05]  /*109c0*/  ISETP.GE.AND P3, PT, R69, UR4, PT ;  /* 0x0000000445007c0c */ /* 0x020fca000bf66270 */
[CC--:B------:R-:W-:Y:S02]  /*109d0*/  @!P1 LEA R6, P2, R59.reuse, R4.reuse, 0x2 ;  /* 0x000000043b069211 */ /* 0x0c0fe400078410ff */
[----:B------:R-:W-:Y:S02]  /*109e0*/  @!P0 IMAD.WIDE R2, R72, 0x4, R4 ;  /* 0x0000000448028825 */ /* 0x000fe400078e0204 */
[-C--:B------:R-:W-:Y:S02]  /*109f0*/  @!P1 LEA.HI.X R7, R59, R5.reuse, R24, 0x2, P2 ;  /* 0x000000053b079211 */ /* 0x080fe400010f1418 */
[----:B------:R-:W-:Y:S01]  /*10a00*/  ISETP.GE.AND P2, PT, R67, UR4, PT ;  /* 0x0000000443007c0c */ /* 0x000fe2000bf46270 */
[----:B------:R0:W-:Y:S01]  /*10a10*/  @!P0 ST.E.64 desc[UR40][R2.64], R20 ;  /* 0x0000001402008985 */ /* 0x0001e2000c101b28 */
[-C--:B------:R-:W-:Y:S02]  /*10a20*/  @!P4 LEA R10, P0, R61, R4.reuse, 0x2 ;  /* 0x000000043d0ac211 */ /* 0x080fe400078010ff */
[----:B------:R-:W-:Y:S01]  /*10a30*/  @!P5 LEA R12, P6, R71, R4, 0x2 ;  /* 0x00000004470cd211 */ /* 0x000fe200078c10ff */
[----:B------:R1:W-:Y:S01]  /*10a40*/  @!P1 ST.E.64 desc[UR40][R6.64], R28 ;  /* 0x0000001c06009985 */ /* 0x0003e2000c101b28 */
[----:B------:R-:W-:-:S02]  /*10a50*/  @!P4 LEA.HI.X R11, R61, R5, R60, 0x2, P0 ;  /* 0x000000053d0bc211 */ /* 0x000fc400000f143c */
[----:B------:R-:W-:Y:S02]  /*10a60*/  ISETP.GE.AND P1, PT, R65, UR4, PT ;  /* 0x0000000441007c0c */ /* 0x000fe4000bf26270 */
[----:B------:R-:W-:Y:S01]  /*10a70*/  ISETP.GE.AND P0, PT, R62, UR4, PT ;  /* 0x000000043e007c0c */ /* 0x000fe2000bf06270 */
[----:B------:R2:W-:Y:S01]  /*10a80*/  @!P4 ST.E.64 desc[UR40][R10.64], R30 ;  /* 0x0000001e0a00c985 */ /* 0x0005e2000c101b28 */
[-C--:B------:R-:W-:Y:S02]  /*10a90*/  @!P5 LEA.HI.X R13, R71, R5.reuse, R63, 0x2, P6 ;  /* 0x00000005470dd211 */ /* 0x080fe400030f143f */
[-C--:B------:R-:W-:Y:S02]  /*10aa0*/  @!P2 LEA R14, P4, R67, R4.reuse, 0x2 ;  /* 0x00000004430ea211 */ /* 0x080fe400078810ff */
[----:B0-----:R-:W-:Y:S01]  /*10ab0*/  @!P3 LEA R2, P6, R69, R4, 0x2 ;  /* 0x000000044502b211 */ /* 0x001fe200078c10ff */
[----:B------:R2:W-:Y:S01]  /*10ac0*/  @!P5 ST.E.64 desc[UR40][R12.64], R32 ;  /* 0x000000200c00d985 */ /* 0x0005e2000c101b28 */
[----:B------:R-:W-:-:S02]  /*10ad0*/  @!P2 LEA.HI.X R15, R67, R5, R68, 0x2, P4 ;  /* 0x00000005430fa211 */ /* 0x000fc400020f1444 */
[-C--:B------:R-:W-:Y:S02]  /*10ae0*/  @!P3 LEA.HI.X R3, R69, R5.reuse, R70, 0x2, P6 ;  /* 0x000000054503b211 */ /* 0x080fe400030f1446 */
[CC--:B-1----:R-:W-:Y:S02]  /*10af0*/  @!P1 LEA R6, P5, R65.reuse, R4.reuse, 0x2 ;  /* 0x0000000441069211 */ /* 0x0c2fe400078a10ff */
[C---:B------:R-:W-:Y:S01]  /*10b00*/  @!P0 LEA R4, P6, R62.reuse, R4, 0x2 ;  /* 0x000000043e048211 */ /* 0x040fe200078c10ff */
[----:B------:R2:W-:Y:S01]  /*10b10*/  @!P3 ST.E.64 desc[UR40][R2.64], R34 ;  /* 0x000000220200b985 */ /* 0x0005e2000c101b28 */
[-C--:B------:R-:W-:Y:S02]  /*10b20*/  @!P1 LEA.HI.X R7, R65, R5.reuse, R66, 0x2, P5 ;  /* 0x0000000541079211 */ /* 0x080fe400028f1442 */
[----:B------:R-:W-:Y:S01]  /*10b30*/  @!P0 LEA.HI.X R5, R62, R5, R64, 0x2, P6 ;  /* 0x000000053e058211 */ /* 0x000fe200030f1440 */
[----:B------:R2:W-:Y:S04]  /*10b40*/  @!P2 ST.E.64 desc[UR40][R14.64], R36 ;  /* 0x000000240e00a985 */ /* 0x0005e8000c101b28 */
[----:B------:R2:W-:Y:S04]  /*10b50*/  @!P1 ST.E.64 desc[UR40][R6.64], R38 ;  /* 0x0000002606009985 */ /* 0x0005e8000c101b28 */
[----:B------:R2:W-:Y:S02]  /*10b60*/  @!P0 ST.E.64 desc[UR40][R4.64], R40 ;  /* 0x0000002804008985 */ /* 0x0005e4000c101b28 */
.L_x_412:
[----:B------:R-:W-:Y:S05]  /*10b70*/  BSYNC B1 ;  /* 0x0000000000017941 */ /* 0x000fea0003800000 */
.L_x_411:
[----:B------:R-:W-:Y:S01]  /*10b80*/  ISETP.GE.AND P0, PT, R9, R58, PT ;  /* 0x0000003a0900720c */ /* 0x000fe20003f06270 */
[----:B--2---:R2:W3:Y:S04]  /*10b90*/  SHFL.IDX PT, R5, R8, 0x1, 0x1c1f ;  /* 0x003c1f0008057f89 */ /* 0x0044e800000e0000 */
[----:B------:R2:W4:Y:S08]  /*10ba0*/  SHFL.IDX PT, R4, R0, 0x1, 0x1c1f ;  /* 0x003c1f0000047f89 */ /* 0x00053000000e0000 */
[----:B--2---:R-:W-:Y:S05]  /*10bb0*/  @P0 BRA `(.L_x_410) ;  /* 0x0000000c00100947 */ /* 0x004fea0003800000 */
[----:B------:R-:W-:Y:S02]  /*10bc0*/  ULDC UR4, c[0x0][0xac8] ;  /* 0x0002b20000047ab9 */ /* 0x000fe40000000800 */
[----:B------:R-:W-:Y:S02]  /*10bd0*/  ISETP.GE.AND P4, PT, R59, UR4, PT ;  /* 0x000000043b007c0c */ /* 0x000fe4000bf86270 */
[----:B------:R-:W-:Y:S02]  /*10be0*/  ISETP.GE.AND P2, PT, R72, UR4, PT ;  /* 0x0000000448007c0c */ /* 0x000fe4000bf46270 */
[----:B------:R-:W-:Y:S02]  /*10bf0*/  ISETP.GE.AND P5, PT, R61, UR4, PT ;  /* 0x000000043d007c0c */ /* 0x000fe4000bfa6270 */
[----:B------:R-:W-:Y:S02]  /*10c00*/  ISETP.GE.AND P1, PT, R71, UR4, PT ;  /* 0x0000000447007c0c */ /* 0x000fe4000bf26270 */
[----:B-----5:R-:W-:-:S05]  /*10c10*/  ISETP.GE.AND P3, PT, R65, UR4, PT ;  /* 0x0000000441007c0c */ /* 0x020fca000bf66270 */
[CC--:B----4-:R-:W-:Y:S02]  /*10c20*/  @!P4 LEA R6, P0, R59.reuse, R4.reuse, 0x2 ;  /* 0x000000043b06c211 */ /* 0x0d0fe400078010ff */
[----:B---3--:R-:W-:Y:S02]  /*10c30*/  @!P2 IMAD.WIDE R2, R72, 0x4, R4 ;  /* 0x000000044802a825 */ /* 0x008fe400078e0204 */
[-C--:B------:R-:W-:Y:S02]  /*10c40*/  @!P4 LEA.HI.X R7, R59, R5.reuse, R24, 0x2, P0 ;  /* 0x000000053b07c211 */ /* 0x080fe400000f1418 */
[----:B------:R-:W-:Y:S01]  /*10c50*/  ISETP.GE.AND P0, PT, R69, UR4, PT ;  /* 0x0000000445007c0c */ /* 0x000fe2000bf06270 */
[----:B------:R2:W-:Y:S01]  /*10c60*/  @!P2 ST.E.64 desc[UR40][R2.64], R42 ;  /* 0x0000002a0200a985 */ /* 0x0005e2000c101b28 */
[----:B------:R-:W-:Y:S02]  /*10c70*/  ISETP.GE.AND P2, PT, R67, UR4, PT ;  /* 0x0000000443007c0c */ /* 0x000fe4000bf46270 */
[C---:B------:R-:W-:Y:S01]  /*10c80*/  @!P5 LEA R8, P6, R61.reuse, R4, 0x2 ;  /* 0x000000043d08d211 */ /* 0x040fe200078c10ff */
[----:B------:R2:W-:Y:S03]  /*10c90*/  @!P4 ST.E.64 desc[UR40][R6.64], R44 ;  /* 0x0000002c0600c985 */ /* 0x0005e6000c101b28 */
[----:B------:R-:W-:-:S02]  /*10ca0*/  @!P5 LEA.HI.X R9, R61, R5, R60, 0x2, P6 ;  /* 0x000000053d09d211 */ /* 0x000fc400030f143c */
[----:B------:R-:W-:-:S03]  /*10cb0*/  @!P1 LEA R10, P6, R71, R4, 0x2 ;  /* 0x00000004470a9211 */ /* 0x000fc600078c10ff */
[----:B------:R2:W-:Y:S01]  /*10cc0*/  @!P5 ST.E.64 desc[UR40][R8.64], R46 ;  /* 0x0000002e0800d985 */ /* 0x0005e2000c101b28 */
[-C--:B------:R-:W-:Y:S02]  /*10cd0*/  @!P0 LEA R12, P4, R69, R4.reuse, 0x2 ;  /* 0x00000004450c8211 */ /* 0x080fe400078810ff */
[-C--:B------:R-:W-:Y:S02]  /*10ce0*/  @!P1 LEA.HI.X R11, R71, R5.reuse, R63, 0x2, P6 ;  /* 0x00000005470b9211 */ /* 0x080fe400030f143f */
[-C--:B------:R-:W-:Y:S02]  /*10cf0*/  @!P2 LEA R14, P5, R67, R4.reuse, 0x2 ;  /* 0x00000004430ea211 */ /* 0x080fe400078a10ff */
[----:B------:R-:W-:Y:S01]  /*10d00*/  @!P3 LEA R20, P6, R65, R4, 0x2 ;  /* 0x000000044114b211 */ /* 0x000fe200078c10ff */
[----:B------:R2:W-:Y:S01]  /*10d10*/  @!P1 ST.E.64 desc[UR40][R10.64], R48 ;  /* 0x000000300a009985 */ /* 0x0005e2000c101b28 */
[-C--:B------:R-:W-:Y:S02]  /*10d20*/  @!P0 LEA.HI.X R13, R69, R5.reuse, R70, 0x2, P4 ;  /* 0x00000005450d8211 */ /* 0x080fe400020f1446 */
[----:B------:R-:W-:-:S02]  /*10d30*/  @!P2 LEA.HI.X R15, R67, R5, R68, 0x2, P5 ;  /* 0x00000005430fa211 */ /* 0x000fc400028f1444 */
[----:B------:R-:W-:Y:S01]  /*10d40*/  @!P3 LEA.HI.X R21, R65, R5, R66, 0x2, P6 ;  /* 0x000000054115b211 */ /* 0x000fe200030f1442 */
[----:B------:R2:W-:Y:S01]  /*10d50*/  @!P0 ST.E.64 desc[UR40][R12.64], R50 ;  /* 0x000000320c008985 */ /* 0x0005e2000c101b28 */
[----:B------:R-:W-:-:S03]  /*10d60*/  ISETP.GE.AND P0, PT, R62, UR4, PT ;  /* 0x000000043e007c0c */ /* 0x000fc6000bf06270 */
[----:B------:R2:W-:Y:S04]  /*10d70*/  @!P2 ST.E.64 desc[UR40][R14.64], R52 ;  /* 0x000000340e00a985 */ /* 0x0005e8000c101b28 */
[----:B------:R2:W-:Y:S06]  /*10d80*/  @!P3 ST.E.64 desc[UR40][R20.64], R54 ;  /* 0x000000361400b985 */ /* 0x0005ec000c101b28 */
[----:B------:R-:W-:Y:S05]  /*10d90*/  @P0 BRA `(.L_x_410) ;  /* 0x0000000800980947 */ /* 0x000fea0003800000 */
[----:B--2---:R-:W-:-:S04]  /*10da0*/  LEA R2, P0, R62, R4, 0x2 ;  /* 0x000000043e027211 */ /* 0x004fc800078010ff */
[----:B------:R-:W-:-:S05]  /*10db0*/  LEA.HI.X R3, R62, R5, R64, 0x2, P0 ;  /* 0x000000053e037211 */ /* 0x000fca00000f1440 */
[----:B------:R0:W-:Y:S01]  /*10dc0*/  ST.E.64 desc[UR40][R2.64], R56 ;  /* 0x0000003802007985 */ /* 0x0001e2000c101b28 */
[----:B------:R-:W-:Y:S05]  /*10dd0*/  BRA `(.L_x_410) ;  /* 0x0000000800887947 */ /* 0x000fea0003800000 */
.L_x_407:
[----:B------:R-:W1:Y:S01]  /*10de0*/  LDL.LU R4, [R1+0x40] ;  /* 0x0000400001047983 */ /* 0x000e620000300800 */
[----:B------:R-:W-:Y:S01]  /*10df0*/  ULDC.64 UR6, c[0x0][0xc08] ;  /* 0x0003020000067ab9 */ /* 0x000fe20000000a00 */
[----:B------:R-:W-:Y:S02]  /*10e00*/  ULDC.64 UR4, c[0x0][0xc00] ;  /* 0x0003000000047ab9 */ /* 0x000fe40000000a00 */
[----:B------:R-:W2:Y:S01]  /*10e10*/  LDL.LU R0, [R1+0x44] ;  /* 0x0000440001007983 */ /* 0x000ea20000300800 */
[----:B------:R-:W-:Y:S01]  /*10e20*/  ISETP.NE.U32.AND P1, PT, RZ, UR6, PT ;  /* 0x00000006ff007c0c */ /* 0x000fe2000bf25070 */
[----:B------:R-:W-:Y:S01]  /*10e30*/  IMAD.MOV.U32 R15, RZ, RZ, RZ ;  /* 0x000000ffff0f7224 */ /* 0x000fe200078e00ff */
[----:B------:R-:W-:Y:S01]  /*10e40*/  ISETP.NE.U32.AND P0, PT, RZ, UR4, PT ;  /* 0x00000004ff007c0c */ /* 0x000fe2000bf05070 */
[----:B------:R-:W0:Y:S01]  /*10e50*/  S2R R6, SR_TID.X ;  /* 0x0000000000067919 */ /* 0x000e220000002100 */
[----:B------:R-:W-:Y:S02]  /*10e60*/  ISETP.NE.AND.EX P1, PT, RZ, UR7, PT, P1 ;  /* 0x00000007ff007c0c */ /* 0x000fe4000bf25310 */
[----:B------:R-:W-:-:S02]  /*10e70*/  ISETP.NE.AND.EX P0, PT, RZ, UR5, PT, P0 ;  /* 0x00000005ff007c0c */ /* 0x000fc4000bf05300 */
[----:B-1----:R-:W-:-:S04]  /*10e80*/  IADD3 R2, P2, R4, UR4, RZ ;  /* 0x0000000404027c10 */ /* 0x002fc8000ff5e0ff */
[----:B--2---:R-:W-:-:S05]  /*10e90*/  IADD3.X R3, R0, UR5, RZ, P2, !PT ;  /* 0x0000000500037c10 */ /* 0x004fca00097fe4ff */
[----:B------:R-:W-:Y:S01]  /*10ea0*/  @P1 IADD3 R4, P2, R4, UR6, RZ ;  /* 0x0000000604041c10 */ /* 0x000fe2000ff5e0ff */
[----:B------:R-:W-:Y:S01]  /*10eb0*/  ULDC UR4, c[0x0][0xa88] ;  /* 0x0002a20000047ab9 */ /* 0x000fe20000000800 */
[----:B------:R1:W5:Y:S02]  /*10ec0*/  @P0 LDG.E R15, desc[UR40][R2.64] ;  /* 0x00000028020f0981 */ /* 0x000364000c1e1900 */
[----:B------:R-:W-:Y:S01]  /*10ed0*/  @P1 IADD3.X R5, R0, UR7, RZ, P2, !PT ;  /* 0x0000000700051c10 */ /* 0x000fe200097fe4ff */
[----:B------:R-:W-:Y:S02]  /*10ee0*/  IMAD.U32 R0, RZ, RZ, UR4 ;  /* 0x00000004ff007e24 */ /* 0x000fe4000f8e00ff */
[----:B0-----:R-:W-:-:S04]  /*10ef0*/  VIADD R32, R6, 0xffffff80 ;  /* 0xffffff8006207836 */ /* 0x001fc80000000000 */
[----:B------:R1:W5:Y:S01]  /*10f00*/  @P1 LDG.E R0, desc[UR40][R4.64] ;  /* 0x0000002804001981 */ /* 0x000362000c1e1900 */
[----:B------:R-:W-:Y:S02]  /*10f10*/  ISETP.GT.AND P3, PT, R32, 0xbf, PT ;  /* 0x000000bf2000780c */ /* 0x000fe40003f64270 */
[----:B------:R-:W-:Y:S01]  /*10f20*/  ISETP.GT.AND P2, PT, R74, 0x1, PT ;  /* 0x000000014a00780c */ /* 0x000fe20003f44270 */
[----:B------:R-:W-:-:S12]  /*10f30*/  @P1 BRA `(.L_x_413) ;  /* 0x0000000000101947 */ /* 0x000fd80003800000 */
[----:B------:R-:W-:Y:S05]  /*10f40*/  @!P0 BRA `(.L_x_413) ;  /* 0x00000000000c8947 */ /* 0x000fea0003800000 */
[----:B-1----:R-:W2:Y:S04]  /*10f50*/  LDG.E R5, desc[UR40][R2.64] ;  /* 0x0000002802057981 */ /* 0x002ea8000c1e1900 */
[----:B-----5:R-:W2:Y:S02]  /*10f60*/  LDG.E R0, desc[UR40][R2.64+0x4] ;  /* 0x0000042802007981 */ /* 0x020ea4000c1e1900 */
[----:B--2---:R-:W-:-:S07]  /*10f70*/  IMAD.IADD R0, R0, 0x1, -R5 ;  /* 0x0000000100007824 */ /* 0x004fce00078e0a05 */
.L_x_413:
[----:B-1----:R-:W2:Y:S04]  /*10f80*/  LDL.LU R2, [R1+0x4c] ;  /* 0x00004c0001027983 */ /* 0x002ea80000300800 */
[----:B------:R-:W3:Y:S01]  /*10f90*/  LDL.LU R3, [R1+0x34] ;  /* 0x0000340001037983 */ /* 0x000ee20000300800 */
[----:B------:R-:W-:Y:S01]  /*10fa0*/  BSSY B1, `(.L_x_414) ;  /* 0x0000039000017945 */ /* 0x000fe20003800000 */
[----:B-----5:R-:W-:Y:S02]  /*10fb0*/  SHF.R.S32.HI R20, RZ, 0x1f, R15 ;  /* 0x0000001fff147819 */ /* 0x020fe4000001140f */
[----:B--2---:R-:W-:Y:S02]  /*10fc0*/  SEL R24, R2, RZ, !P0 ;  /* 0x000000ff02187207 */ /* 0x004fe40004000000 */
[----:B---3--:R-:W-:Y:S01]  /*10fd0*/  SEL R29, R3, RZ, !P0 ;  /* 0x000000ff031d7207 */ /* 0x008fe20004000000 */
[----:B------:R-:W-:Y:S06]  /*10fe0*/  @P3 BRA `(.L_x_415) ;  /* 0x0000000000d03947 */ /* 0x000fec0003800000 */
[----:B------:R-:W2:Y:S01]  /*10ff0*/  LDL R2, [R1+0x50] ;  /* 0x0000500001027983 */ /* 0x000ea20000100800 */
[----:B------:R-:W0:Y:S02]  /*11000*/  LDC R31, c[0x0][0xbe8] ;  /* 0x0002fa00ff1f7b82 */ /* 0x000e240000000800 */
[----:B0-----:R-:W-:Y:S02]  /*11010*/  IMAD R3, R0, R31, RZ ;  /* 0x0000001f00037224 */ /* 0x001fe400078e02ff */
[----:B--2---:R-:W-:-:S04]  /*11020*/  IMAD R2, R2, 0xc0, R6 ;  /* 0x000000c002027824 */ /* 0x004fc800078e0206 */
[----:B------:R-:W-:-:S05]  /*11030*/  VIADD R28, R2, 0xffffff80 ;  /* 0xffffff80021c7836 */ /* 0x000fca0000000000 */
[----:B------:R-:W-:-:S13]  /*11040*/  ISETP.GE.AND P0, PT, R28, R3, PT ;  /* 0x000000031c00720c */ /* 0x000fda0003f06270 */
[----:B------:R-:W-:Y:S05]  /*11050*/  @P0 BRA `(.L_x_415) ;  /* 0x0000000000b40947 */ /* 0x000fea0003800000 */
[----:B------:R-:W2:Y:S04]  /*11060*/  LDL R12, [R1+0x18] ;  /* 0x00001800010c7983 */ /* 0x000ea80000100800 */
[----:B------:R-:W3:Y:S01]  /*11070*/  LDL.LU R34, [R1+0x58] ;  /* 0x0000580001227983 */ /* 0x000ee20000300800 */
[----:B------:R-:W-:Y:S01]  /*11080*/  ISETP.GT.AND P3, PT, R74, 0x1, PT ;  /* 0x000000014a00780c */ /* 0x000fe20003f64270 */
[----:B------:R-:W-:Y:S01]  /*11090*/  IMAD.MOV.U32 R21, RZ, RZ, R28 ;  /* 0x000000ffff157224 */ /* 0x000fe200078e001c */
[----:B------:R-:W-:Y:S02]  /*110a0*/  MOV R2, 0x9b8 ;  /* 0x000009b800027802 */ /* 0x000fe40000000f00 */
[----:B------:R-:W-:Y:S02]  /*110b0*/  ISETP.NE.AND P0, PT, R31, 0x1, PT ;  /* 0x000000011f00780c */ /* 0x000fe40003f05270 */
[----:B------:R-:W-:-:S02]  /*110c0*/  SEL R30, R2, 0x978, P3 ;  /* 0x00000978021e7807 */ /* 0x000fc40001800000 */
[----:B------:R-:W0:Y:S08]  /*110d0*/  LDC.64 R2, c[0x0][0xba8] ;  /* 0x0002ea00ff027b82 */ /* 0x000e300000000a00 */
[----:B------:R-:W1:Y:S08]  /*110e0*/  LDC.64 R8, c[0x0][R30+0x220] ;  /* 0x000088001e087b82 */ /* 0x000e700000000a00 */
[----:B------:R-:W2:Y:S08]  /*110f0*/  LDC.64 R6, c[0x0][R30+0x218] ;  /* 0x000086001e067b82 */ /* 0x000eb00000000a00 */
[----:B------:R-:W4:Y:S08]  /*11100*/  LDC.64 R10, c[0x0][R30+0x228] ;  /* 0x00008a001e0a7b82 */ /* 0x000f300000000a00 */
[----:B------:R-:W5:Y:S08]  /*11110*/  LDC.64 R4, c[0x0][R30+0x210] ;  /* 0x000084001e047b82 */ /* 0x000f700000000a00 */
[----:B------:R-:W4:Y:S08]  /*11120*/  @P0 LDC R13, c[0x0][0xbec] ;  /* 0x0002fb00ff0d0b82 */ /* 0x000f300000000800 */
[----:B------:R-:W5:Y:S01]  /*11130*/  @P0 LDC R35, c[0x0][0xbf0] ;  /* 0x0002fc00ff230b82 */ /* 0x000f620000000800 */
[----:B-1----:R-:W-:-:S07]  /*11140*/  IMAD R9, R9, R29, RZ ;  /* 0x0000001d09097224 */ /* 0x002fce00078e02ff */
[----:B0-----:R-:W0:Y:S01]  /*11150*/  @!P3 LDC R2, c[0x0][0xb50] ;  /* 0x0002d400ff02bb82 */ /* 0x001e220000000800 */
[----:B------:R-:W-:Y:S02]  /*11160*/  IMAD R9, R8, R24, R9 ;  /* 0x0000001808097224 */ /* 0x000fe400078e0209 */
[----:B----4-:R-:W-:-:S05]  /*11170*/  @P0 IMAD.HI.U32 R14, R28, R13, RZ ;  /* 0x0000000d1c0e0227 */ /* 0x010fca00078e00ff */
[----:B------:R-:W1:Y:S01]  /*11180*/  @!P3 LDC R3, c[0x0][0xb54] ;  /* 0x0002d500ff03bb82 */ /* 0x000e620000000800 */
[----:B-----5:R-:W-:Y:S01]  /*11190*/  @P0 SHF.R.U32.HI R21, RZ, R35, R14 ;  /* 0x00000023ff150219 */ /* 0x020fe2000001160e */
[-C--:B--2---:R-:W-:Y:S02]  /*111a0*/  IMAD R33, R7, R12.reuse, RZ ;  /* 0x0000000c07217224 */ /* 0x084fe400078e02ff */
[----:B------:R-:W-:Y:S01]  /*111b0*/  IMAD.WIDE.U32 R12, R6, R12, RZ ;  /* 0x0000000c060c7225 */ /* 0x000fe200078e00ff */
[----:B---3--:R-:W-:-:S03]  /*111c0*/  SEL R35, R34, RZ, P3 ;  /* 0x000000ff22237207 */ /* 0x008fc60001800000 */
[----:B------:R-:W-:-:S04]  /*111d0*/  IMAD.WIDE.U32 R6, R8, R29, RZ ;  /* 0x0000001d08067225 */ /* 0x000fc800078e00ff */
[----:B------:R-:W-:Y:S01]  /*111e0*/  IMAD.IADD R13, R33, 0x1, R13 ;  /* 0x00000001210d7824 */ /* 0x000fe200078e020d */
[----:B------:R-:W-:Y:S01]  /*111f0*/  IADD3 R12, P0, P1, R6, R12, R15 ;  /* 0x0000000c060c7210 */ /* 0x000fe2000791e00f */
[----:B------:R-:W-:Y:S02]  /*11200*/  IMAD.MOV R8, RZ, RZ, -R21 ;  /* 0x000000ffff087224 */ /* 0x000fe400078e0a15 */
[----:B------:R-:W-:Y:S02]  /*11210*/  IMAD.IADD R14, R7, 0x1, R9 ;  /* 0x00000001070e7824 */ /* 0x000fe400078e0209 */
[----:B------:R-:W-:-:S04]  /*11220*/  IMAD.WIDE.U32 R6, R10, R35, RZ ;  /* 0x000000230a067225 */ /* 0x000fc800078e00ff */
[----:B------:R-:W-:Y:S02]  /*11230*/  IMAD R11, R11, R35, RZ ;  /* 0x000000230b0b7224 */ /* 0x000fe400078e02ff */
[----:B------:R-:W-:Y:S01]  /*11240*/  IMAD R9, R31, R8, R28 ;  /* 0x000000081f097224 */ /* 0x000fe200078e021c */
[----:B------:R-:W-:Y:S01]  /*11250*/  IADD3.X R8, R14, R13, R20, P0, P1 ;  /* 0x0000000d0e087210 */ /* 0x000fe200007e2414 */
[----:B------:R-:W-:Y:S01]  /*11260*/  IMAD.IADD R7, R11, 0x1, R7 ;  /* 0x000000010b077824 */ /* 0x000fe200078e0207 */
[----:B------:R-:W-:Y:S01]  /*11270*/  IADD3 R6, P0, P1, R21, R12, R6 ;  /* 0x0000000c15067210 */ /* 0x000fe2000791e006 */
[----:B------:R-:W-:Y:S01]  /*11280*/  IMAD R5, R5, R9, RZ ;  /* 0x0000000905057224 */ /* 0x000fe200078e02ff */
[----:B------:R-:W-:Y:S02]  /*11290*/  SHF.R.S32.HI R21, RZ, 0x1f, R21 ;  /* 0x0000001fff157819 */ /* 0x000fe40000011415 */
[----:B------:R-:W-:Y:S02]  /*112a0*/  SHF.R.S32.HI R11, RZ, 0x1f, R9 ;  /* 0x0000001fff0b7819 */ /* 0x000fe40000011409 */
[----:B------:R-:W-:-:S03]  /*112b0*/  IADD3.X R7, R21, R8, R7, P0, P1 ;  /* 0x0000000815077210 */ /* 0x000fc600007e2407 */
[C---:B------:R-:W-:Y:S02]  /*112c0*/  IMAD R11, R4.reuse, R11, R5 ;  /* 0x0000000b040b7224 */ /* 0x040fe400078e0205 */
[----:B------:R-:W-:-:S04]  /*112d0*/  IMAD.WIDE.U32 R4, R4, R9, R6 ;  /* 0x0000000904047225 */ /* 0x000fc800078e0006 */
[----:B------:R-:W-:Y:S01]  /*112e0*/  IMAD.IADD R5, R5, 0x1, R11 ;  /* 0x0000000105057824 */ /* 0x000fe200078e020b */
[----:B0-----:R-:W-:-:S04]  /*112f0*/  LEA R2, P0, R4, R2, 0x2 ;  /* 0x0000000204027211 */ /* 0x001fc800078010ff */
[----:B-1----:R-:W-:Y:S01]  /*11300*/  LEA.HI.X R3, R4, R3, R5, 0x2, P0 ;  /* 0x0000000304037211 */ /* 0x002fe200000f1405 */
[----:B------:R-:W-:-:S05]  /*11310*/  IMAD.MOV.U32 R5, RZ, RZ, -0x800000 ;  /* 0xff800000ff057424 */ /* 0x000fca00078e00ff */
[----:B------:R0:W-:Y:S03]  /*11320*/  STG.E desc[UR40][R2.64], R5 ;  /* 0x0000000502007986 */ /* 0x0001e6000c101928 */
.L_x_415:
[----:B------:R-:W-:Y:S05]  /*11330*/  BSYNC B1 ;  /* 0x0000000000017941 */ /* 0x000fea0003800000 */
.L_x_414:
[----:B------:R-:W-:Y:S05]  /*11340*/  @P2 BRA `(.L_x_410) ;  /* 0x00000004002c2947 */ /* 0x000fea0003800000 */
[----:B------:R-:W2:Y:S01]  /*11350*/  LDL.LU R13, [R1+0x18] ;  /* 0x00001800010d7983 */ /* 0x000ea20000300800 */
[----:B------:R-:W1:Y:S01]  /*11360*/  LDC R11, c[0x0][0xbe8] ;  /* 0x0002fa00ff0b7b82 */ /* 0x000e620000000800 */
[----:B------:R-:W-:Y:S01]  /*11370*/  SHF.R.S32.HI R12, RZ, 0x1f, R32 ;  /* 0x0000001fff0c7819 */ /* 0x000fe20000011420 */
[----:B------:R-:W-:Y:S01]  /*11380*/  ULDC.64 UR4, c[0x0][0xaa0] ;  /* 0x0002a80000047ab9 */ /* 0x000fe20000000a00 */
[----:B------:R-:W3:Y:S01]  /*11390*/  LDL.LU R10, [R1+0x50] ;  /* 0x00005000010a7983 */ /* 0x000ee20000300800 */
[----:B0-----:R-:W-:Y:S01]  /*113a0*/  IMAD R2, R20, UR4, RZ ;  /* 0x0000000414027c24 */ /* 0x001fe2000f8e02ff */
[----:B------:R-:W-:Y:S01]  /*113b0*/  LEA.HI R12, R12, R32, RZ, 0x3 ;  /* 0x000000200c0c7211 */ /* 0x000fe200078f18ff */
[----:B------:R-:W-:Y:S02]  /*113c0*/  ULDC.64 UR6, c[0x0][0xaf0] ;  /* 0x0002bc0000067ab9 */ /* 0x000fe40000000a00 */
[C---:B------:R-:W-:Y:S01]  /*113d0*/  IMAD R5, R15.reuse, UR5, R2 ;  /* 0x000000050f057c24 */ /* 0x040fe2000f8e0202 */
[----:B------:R-:W-:Y:S01]  /*113e0*/  SHF.R.S32.HI R12, RZ, 0x3, R12 ;  /* 0x00000003ff0c7819 */ /* 0x000fe2000001140c */
[----:B------:R-:W-:Y:S01]  /*113f0*/  IMAD.WIDE.U32 R2, R15, UR4, RZ ;  /* 0x000000040f027c25 */ /* 0x000fe2000f8e00ff */
[----:B------:R-:W-:-:S03]  /*11400*/  ULDC.64 UR4, c[0x0][0xae8] ;  /* 0x0002ba0000047ab9 */ /* 0x000fc60000000a00 */
[----:B------:R-:W-:Y:S02]  /*11410*/  IMAD R4, R72, 0x30, R12 ;  /* 0x0000003048047824 */ /* 0x000fe400078e020c */
[----:B------:R-:W-:Y:S02]  /*11420*/  IMAD.IADD R3, R3, 0x1, R5 ;  /* 0x0000000103037824 */ /* 0x000fe400078e0205 */
[----:B------:R-:W-:Y:S01]  /*11430*/  IMAD R6, R24, UR6, RZ ;  /* 0x0000000618067c24 */ /* 0x000fe2000f8e02ff */
[----:B-1----:R-:W-:-:S13]  /*11440*/  ISETP.NE.AND P0, PT, R11, 0x1, PT ;  /* 0x000000010b00780c */ /* 0x002fda0003f05270 */
[----:B------:R-:W0:Y:S08]  /*11450*/  @P0 LDC R7, c[0x0][0xbec] ;  /* 0x0002fb00ff070b82 */ /* 0x000e300000000800 */
[----:B------:R-:W1:Y:S01]  /*11460*/  @P0 LDC R9, c[0x0][0xbf0] ;  /* 0x0002fc00ff090b82 */ /* 0x000e620000000800 */
[----:B--2---:R-:W-:-:S04]  /*11470*/  IMAD.WIDE.U32 R2, R13, UR4, R2 ;  /* 0x000000040d027c25 */ /* 0x004fc8000f8e0002 */
[----:B---3--:R-:W-:Y:S02]  /*11480*/  IMAD R8, R10, 0xc0, R4 ;  /* 0x000000c00a087824 */ /* 0x008fe400078e0204 */
[----:B------:R-:W-:Y:S01]  /*11490*/  IMAD R3, R13, UR5, R3 ;  /* 0x000000050d037c24 */ /* 0x000fe2000f8e0203 */
[----:B------:R-:W-:Y:S01]  /*114a0*/  ULDC.64 UR4, c[0x0][0xae0] ;  /* 0x0002b80000047ab9 */ /* 0x000fe20000000a00 */
[----:B0-----:R-:W-:-:S04]  /*114b0*/  @P0 IMAD.HI.U32 R4, R8, R7, RZ ;  /* 0x0000000708040227 */ /* 0x001fc800078e00ff */
[----:B------:R-:W-:Y:S01]  /*114c0*/  IMAD.MOV.U32 R5, RZ, RZ, R8 ;  /* 0x000000ffff057224 */ /* 0x000fe200078e0008 */
[----:B-1----:R-:W-:Y:S01]  /*114d0*/  @P0 SHF.R.U32.HI R5, RZ, R9, R4 ;  /* 0x00000009ff050219 */ /* 0x002fe20000011604 */
[C---:B------:R-:W-:Y:S02]  /*114e0*/  IMAD R9, R29.reuse, UR7, R6 ;  /* 0x000000071d097c24 */ /* 0x040fe4000f8e0206 */
[----:B------:R-:W-:Y:S01]  /*114f0*/  IMAD.WIDE.U32 R2, R29, UR6, R2 ;  /* 0x000000061d027c25 */ /* 0x000fe2000f8e0002 */
[----:B------:R-:W-:Y:S02]  /*11500*/  IADD3 R7, -R5, RZ, RZ ;  /* 0x000000ff05077210 */ /* 0x000fe40007ffe1ff */
[----:B------:R-:W-:Y:S01]  /*11510*/  SHF.R.S32.HI R4, RZ, 0x1f, R5 ;  /* 0x0000001fff047819 */ /* 0x000fe20000011405 */
[----:B------:R-:W-:Y:S02]  /*11520*/  IMAD.IADD R3, R3, 0x1, R9 ;  /* 0x0000000103037824 */ /* 0x000fe400078e0209 */
[----:B------:R-:W-:-:S02]  /*11530*/  IMAD R7, R11, R7, R8 ;  /* 0x000000070b077224 */ /* 0x000fc400078e0208 */
[----:B------:R-:W-:Y:S02]  /*11540*/  IMAD R4, R4, UR4, RZ ;  /* 0x0000000404047c24 */ /* 0x000fe4000f8e02ff */
[----:B------:R-:W-:-:S04]  /*11550*/  IMAD.WIDE.U32 R2, R5, UR4, R2 ;  /* 0x0000000405027c25 */ /* 0x000fc8000f8e0002 */
[----:B------:R-:W-:Y:S01]  /*11560*/  IMAD R9, R5, UR5, R4 ;  /* 0x0000000505097c24 */ /* 0x000fe2000f8e0204 */
[----:B------:R-:W-:Y:S01]  /*11570*/  SHF.R.S32.HI R4, RZ, 0x1f, R7 ;  /* 0x0000001fff047819 */ /* 0x000fe20000011407 */
[----:B------:R-:W-:Y:S01]  /*11580*/  ULDC.64 UR4, c[0x0][0xad8] ;  /* 0x0002b60000047ab9 */ /* 0x000fe20000000a00 */
[----:B------:R-:W-:Y:S02]  /*11590*/  IMAD R20, R10, 0xc0, R12 ;  /* 0x000000c00a147824 */ /* 0x000fe400078e020c */
[----:B------:R-:W-:Y:S02]  /*115a0*/  IMAD.IADD R3, R3, 0x1, R9 ;  /* 0x0000000103037824 */ /* 0x000fe400078e0209 */
[----:B------:R-:W-:Y:S02]  /*115b0*/  IMAD R4, R4, UR4, RZ ;  /* 0x0000000404047c24 */ /* 0x000fe4000f8e02ff */
[----:B------:R-:W-:-:S04]  /*115c0*/  IMAD.WIDE.U32 R2, R7, UR4, R2 ;  /* 0x0000000407027c25 */ /* 0x000fc8000f8e0002 */
[----:B------:R-:W-:Y:S01]  /*115d0*/  IMAD R5, R7, UR5, R4 ;  /* 0x0000000507057c24 */ /* 0x000fe2000f8e0204 */
[----:B------:R-:W-:Y:S01]  /*115e0*/  ULDC.64 UR4, c[0x0][0xa80] ;  /* 0x0002a00000047ab9 */ /* 0x000fe20000000a00 */
[----:B------:R-:W-:Y:S01]  /*115f0*/  IMAD R13, R0, R11, RZ ;  /* 0x0000000b000d7224 */ /* 0x000fe200078e02ff */
[----:B------:R-:W-:Y:S01]  /*11600*/  LEA R4, P0, R2, UR4, 0x1 ;  /* 0x0000000402047c11 */ /* 0x000fe2000f8008ff */
[----:B------:R-:W-:Y:S01]  /*11610*/  IMAD.IADD R3, R3, 0x1, R5 ;  /* 0x0000000103037824 */ /* 0x000fe200078e0205 */
[----:B------:R-:W-:Y:S01]  /*11620*/  ULDC UR4, c[0x0][0xac8] ;  /* 0x0002b20000047ab9 */ /* 0x000fe20000000800 */
[----:B------:R-:W-:Y:S02]  /*11630*/  VIADD R0, R20, 0x30 ;  /* 0x0000003014007836 */ /* 0x000fe40000000000 */
[----:B------:R-:W0:Y:S01]  /*11640*/  SHFL.IDX PT, R6, R4, RZ, 0x181f ;  /* 0x00181fff04067589 */ /* 0x000e2200000e0000 */
[----:B------:R-:W-:Y:S01]  /*11650*/  LEA.HI.X R8, R2, UR5, R3, 0x1, P0 ;  /* 0x0000000502087c11 */ /* 0x000fe200080f0c03 */
[C---:B------:R-:W-:Y:S01]  /*11660*/  VIADD R2, R20.reuse, 0x60 ;  /* 0x0000006014027836 */ /* 0x040fe20000000000 */
[----:B------:R-:W-:Y:S01]  /*11670*/  ISETP.GE.AND P0, PT, R61, UR4, PT ;  /* 0x000000043d007c0c */ /* 0x000fe2000bf06270 */
[----:B------:R-:W1:Y:S01]  /*11680*/  SHFL.IDX PT, R10, R4, 0x1, 0x181f ;  /* 0x00381f00040a7f89 */ /* 0x000e6200000e0000 */
[----:B------:R-:W-:-:S02]  /*11690*/  VIADD R3, R20, 0x90 ;  /* 0x0000009014037836 */ /* 0x000fc40000000000 */
[-C--:B------:R-:W-:Y:S01]  /*116a0*/  ISETP.GE.OR P3, PT, R20, R13.reuse, P0 ;  /* 0x0000000d1400720c */ /* 0x080fe20000766670 */
[----:B------:R-:W2:Y:S01]  /*116b0*/  SHFL.IDX PT, R12, R4, 0x2, 0x181f ;  /* 0x00581f00040c7f89 */ /* 0x000ea200000e0000 */
[-C--:B------:R-:W-:Y:S02]  /*116c0*/  ISETP.GE.OR P2, PT, R0, R13.reuse, P0 ;  /* 0x0000000d0000720c */ /* 0x080fe40000746670 */
[-C--:B------:R-:W-:Y:S01]  /*116d0*/  ISETP.GE.OR P1, PT, R2, R13.reuse, P0 ;  /* 0x0000000d0200720c */ /* 0x080fe20000726670 */
[----:B------:R-:W3:Y:S01]  /*116e0*/  SHFL.IDX PT, R5, R8, RZ, 0x181f ;  /* 0x00181fff08057589 */ /* 0x000ee200000e0000 */
[----:B------:R-:W-:-:S03]  /*116f0*/  ISETP.GE.OR P0, PT, R3, R13, P0 ;  /* 0x0000000d0300720c */ /* 0x000fc60000706670 */
[----:B------:R1:W4:Y:S04]  /*11700*/  SHFL.IDX PT, R14, R4, 0x3, 0x181f ;  /* 0x00781f00040e7f89 */ /* 0x00032800000e0000 */
[----:B------:R-:W5:Y:S04]  /*11710*/  SHFL.IDX PT, R7, R8, 0x1, 0x181f ;  /* 0x00381f0008077f89 */ /* 0x000f6800000e0000 */
[----:B------:R-:W5:Y:S01]  /*11720*/  SHFL.IDX PT, R9, R8, 0x2, 0x181f ;  /* 0x00581f0008097f89 */ /* 0x000f6200000e0000 */
[----:B0-----:R-:W-:-:S03]  /*11730*/  @!P3 LEA R2, P6, R61, R6, 0x1 ;  /* 0x000000063d02b211 */ /* 0x001fc600078c08ff */
[----:B------:R4:W0:Y:S01]  /*11740*/  SHFL.IDX PT, R11, R8, 0x3, 0x181f ;  /* 0x00781f00080b7f89 */ /* 0x00082200000e0000 */
[C---:B-1----:R-:W-:Y:S02]  /*11750*/  @!P2 LEA R4, P5, R61.reuse, R10, 0x1 ;  /* 0x0000000a3d04a211 */ /* 0x042fe400078a08ff */
[C---:B--2---:R-:W-:Y:S02]  /*11760*/  @!P1 LEA R6, P4, R61.reuse, R12, 0x1 ;  /* 0x0000000c3d069211 */ /* 0x044fe400078808ff */
[C---:B---3--:R-:W-:Y:S02]  /*11770*/  @!P3 LEA.HI.X R3, R61.reuse, R5, R62, 0x1, P6 ;  /* 0x000000053d03b211 */ /* 0x048fe400030f0c3e */
[----:B----4-:R-:W-:-:S03]  /*11780*/  @!P0 LEA R8, P6, R61, R14, 0x1 ;  /* 0x0000000e3d088211 */ /* 0x010fc600078c08ff */
[----:B------:R1:W-:Y:S01]  /*11790*/  @!P3 ST.E.128 desc[UR40][R2.64], RZ ;  /* 0x000000ff0200b985 */ /* 0x0003e2000c101d28 */
[C-C-:B-----5:R-:W-:Y:S02]  /*117a0*/  @!P2 LEA.HI.X R5, R61.reuse, R7, R62.reuse, 0x1, P5 ;  /* 0x000000073d05a211 */ /* 0x160fe400028f0c3e */
[----:B------:R-:W-:-:S03]  /*117b0*/  @!P1 LEA.HI.X R7, R61, R9, R62, 0x1, P4 ;  /* 0x000000093d079211 */ /* 0x000fc600020f0c3e */
[----:B------:R1:W-:Y:S01]  /*117c0*/  @!P2 ST.E.128 desc[UR40][R4.64], RZ ;  /* 0x000000ff0400a985 */ /* 0x0003e2000c101d28 */
[----:B0-----:R-:W-:-:S03]  /*117d0*/  @!P0 LEA.HI.X R9, R61, R11, R62, 0x1, P6 ;  /* 0x0000000b3d098211 */ /* 0x001fc600030f0c3e */
[----:B------:R1:W-:Y:S04]  /*117e0*/  @!P1 ST.E.128 desc[UR40][R6.64], RZ ;  /* 0x000000ff06009985 */ /* 0x0003e8000c101d28 */
[----:B------:R1:W-:Y:S02]  /*117f0*/  @!P0 ST.E.128 desc[UR40][R8.64], RZ ;  /* 0x000000ff08008985 */ /* 0x0003e4000c101d28 */
.L_x_410:
[----:B------:R-:W-:Y:S05]  /*11800*/  BSYNC B0 ;  /* 0x0000000000007941 */ /* 0x000fea0003800000 */
.L_x_406:
[----:B------:R-:W-:Y:S02]  /*11810*/  ULDC UR4, c[0x0][0xc3c] ;  /* 0x00030f0000047ab9 */ /* 0x000fe40000000800 */
[----:B------:R-:W-:-:S13]  /*11820*/  ISETP.GE.AND P0, PT, R27, UR4, PT ;  /* 0x000000041b007c0c */ /* 0x000fda000bf06270 */
[----:B------:R-:W-:Y:S05]  /*11830*/  @!P0 BRA `(.L_x_416) ;  /* 0xfffffef800608947 */ /* 0x000fea000383ffff */
[----:B------:R-:W-:Y:S05]  /*11840*/  BRA `(.L_x_312) ;  /* 0x00000060005c7947 */ /* 0x000fea0003800000 */
.L_x_310:
[----:B------:R-:W-:-:S08]  /*11850*/  NOP ;  /* 0x0000000000007918 */ /* 0x000fd00000000000 */
[----:B--2---:R-:W0:-:S00]  /*11860*/  USETMAXREG.DEALLOC.CTAPOOL 0x20 ;  /* 0x00000020000079c8 */ /* 0x004e0000080e0500 */
[----:B0-----:R-:W-:Y:S01]  /*11870*/  LOP3.LUT R0, R0, 0x3, RZ, 0xc0, !PT ;  /* 0x0000000300007812 */ /* 0x001fe200078ec0ff */
[----:B------:R-:W-:Y:S01]  /*11880*/  IMAD.MOV.U32 R6, RZ, RZ, RZ ;  /* 0x000000ffff067224 */ /* 0x000fe200078e00ff */
[----:B------:R-:W-:-:S04]  /*11890*/  LOP3.LUT R22, R22, 0xfffffffd, RZ, 0xc0, !PT ;  /* 0xfffffffd16167812 */ /* 0x000fc800078ec0ff */
[----:B------:R-:W0:Y:S02]  /*118a0*/  SHFL.IDX PT, R0, R0, RZ, 0x1f ;  /* 0x00001fff00007589 */ /* 0x000e2400000e0000 */
[----:B0-----:R-:W-:-:S13]  /*118b0*/  ISETP.NE.AND P0, PT, R0, RZ, PT ;  /* 0x000000ff0000720c */ /* 0x001fda0003f05270 */
[----:B------:R-:W-:Y:S01]  /*118c0*/  @P0 LOP3.LUT R22, R22, 0x2, RZ, 0xfc, !PT ;  /* 0x0000000216160812 */ /* 0x000fe200078efcff */
[----:B------:R-:W-:Y:S06]  /*118d0*/  @!P0 BRA `(.L_x_417) ;  /* 0x00000000001c8947 */ /* 0x000fec0003800000 */
[----:B------:R-:W0:Y:S08]  /*118e0*/  S2UR UR5, SR_CgaCtaId ;  /* 0x00000000000579c3 */ /* 0x000e300000008800 */
[----:B------:R-:W-:Y:S06]  /*118f0*/  BAR.SYNC.DEFER_BLOCKING 0x5, 0x200 ;  /* 0x0148000000007b1d */ /* 0x000fec0000010000 */
[----:B------:R-:W-:-:S02]  /*11900*/  UMOV UR4, 0x400 ;  /* 0x0000040000047882 */ /* 0x000fc40000000000 */
[----:B0-----:R-:W-:-:S09]  /*11910*/  ULEA UR4, UR5, UR4, 0x18 ;  /* 0x0000000405047291 */ /* 0x001fd2000f8ec03f */
[----:B------:R-:W0:Y:S01]  /*11920*/  LDS.128 R24, [UR4+0x132d0] ;  /* 0x0132d004ff187984 */ /* 0x000e220008000c00 */
[----:B------:R-:W-:Y:S06]  /*11930*/  BAR.ARV 0x4, 0x200 ;  /* 0x0108000000007b1d */ /* 0x000fec0000002000 */
[----:B------:R-:W-:Y:S05]  /*11940*/  BRA `(.L_x_418) ;  /* 0x0000000800887947 */ /* 0x000fea0003800000 */
.L_x_417:
[----:B------:R-:W0:Y:S01]  /*11950*/  S2R R0, SR_TID.X ;  /* 0x0000000000007919 */ /* 0x000e220000002100 */
[----:B------:R-:W-:Y:S01]  /*11960*/  ULDC UR4, c[0x0][0xc3c] ;  /* 0x00030f0000047ab9 */ /* 0x000fe20000000800 */
[----:B------:R-:W-:Y:S01]  /*11970*/  IMAD.MOV.U32 R7, RZ, RZ, RZ ;  /* 0x000000ffff077224 */ /* 0x000fe200078e00ff */
[----:B------:R-:W1:Y:S01]  /*11980*/  S2UR UR6, SR_CTAID.X ;  /* 0x00000000000679c3 */ /* 0x000e620000002500 */
[----:B------:R-:W-:Y:S01]  /*11990*/  ULDC UR5, c[0x0][0xc38] ;  /* 0x00030e0000057ab9 */ /* 0x000fe20000000800 */
        /* <DEDUP_REMOVED lines=20> */
[----:B0-----:R-:W-:-:S04]  /*11ae0*/  SEL R10, R10, RZ, P2 ;  /* 0x000000ff0a0a7207 */ /* 0x001fc80001000000 */
[----:B------:R-:W-:-:S05]  /*11af0*/  IADD3 R10, R9, R10, RZ ;  /* 0x0000000a090a7210 */ /* 0x000fca0007ffe0ff */
        /* <DEDUP_REMOVED lines=9> */
[----:B------:R-:W0:Y:S02]  /*11b90*/  SHFL.IDX PT, R8, R2, 0x1f, 0x1f ;  /* 0x03e01f0002087f89 */ /* 0x000e2400000e0000 */
[----:B0-----:R-:W-:-:S05]  /*11ba0*/  IMAD R8, R8, UR5, RZ ;  /* 0x0000000508087c24 */ /* 0x001fca000f8e02ff */
[----:B-1----:R-:W-:Y:S01]  /*11bb0*/  ISETP.GT.AND P6, PT, R8, UR6, PT ;  /* 0x0000000608007c0c */ /* 0x002fe2000bfc4270 */
[----:B------:R-:W-:-:S12]  /*11bc0*/  IMAD.MOV.U32 R3, RZ, RZ, R8 ;  /* 0x000000ffff037224 */ /* 0x000fd800078e0008 */
[----:B------:R-:W-:Y:S05]  /*11bd0*/  @P6 BRA `(.L_x_419) ;  /* 0x00000000009c6947 */ /* 0x000fea0003800000 */
[----:B------:R-:W-:Y:S01]  /*11be0*/  IMAD.MOV.U32 R8, RZ, RZ, R3 ;  /* 0x000000ffff087224 */ /* 0x000fe200078e0003 */
[----:B------:R-:W-:Y:S01]  /*11bf0*/  UMOV UR4, URZ ;  /* 0x0000003f00047c82 */ /* 0x000fe20008000000 */
[----:B------:R-:W-:-:S05]  /*11c00*/  ULDC UR5, c[0x0][0xc38] ;  /* 0x00030e0000057ab9 */ /* 0x000fca0000000800 */
.L_x_421:
[----:B------:R-:W0:Y:S01]  /*11c10*/  LDC R2, c[0x0][0xc3c] ;  /* 0x00030f00ff027b82 */ /* 0x000e220000000800 */
[----:B------:R-:W-:Y:S01]  /*11c20*/  UIADD3 UR4, UR4, 0x1f, URZ ;  /* 0x0000001f04047890 */ /* 0x000fe2000fffe03f */
[----:B------:R-:W-:Y:S02]  /*11c30*/  ULDC UR7, c[0x0][0xc3c] ;  /* 0x00030f0000077ab9 */ /* 0x000fe40000000800 */
[----:B------:R-:W-:-:S03]  /*11c40*/  IMAD.U32 R27, RZ, RZ, UR7 ;  /* 0x00000007ff1b7e24 */ /* 0x000fc6000f8e00ff */
[----:B0-----:R-:W-:-:S13]  /*11c50*/  ISETP.LE.AND P6, PT, R2, UR4, PT ;  /* 0x0000000402007c0c */ /* 0x001fda000bfc3270 */
[----:B------:R-:W-:Y:S05]  /*11c60*/  @P6 BRA `(.L_x_420) ;  /* 0x00000004009c6947 */ /* 0x000fea0003800000 */
[----:B------:R-:W-:-:S05]  /*11c70*/  VIADD R7, R0, UR4 ;  /* 0x0000000400077c36 */ /* 0x000fca0008000000 */
[----:B------:R-:W-:-:S13]  /*11c80*/  ISETP.GE.OR P6, PT, R7, R2, !P0 ;  /* 0x000000020700720c */ /* 0x000fda00047c6670 */
[----:B------:R-:W0:Y:S08]  /*11c90*/  @!P6 LDC.64 R4, c[0x0][0xc80] ;  /* 0x00032000ff04eb82 */ /* 0x000e300000000a00 */
[----:B------:R-:W1:Y:S01]  /*11ca0*/  @!P6 LDC.64 R2, c[0x0][0xc78] ;  /* 0x00031e00ff02eb82 */ /* 0x000e620000000a00 */
[----:B0-----:R-:W-:-:S04]  /*11cb0*/  @!P6 IMAD.WIDE R4, R7, 0x4, R4 ;  /* 0x000000040704e825 */ /* 0x001fc800078e0204 */
[----:B-1----:R-:W-:Y:S01]  /*11cc0*/  @!P6 IMAD.WIDE R2, R7, 0x4, R2 ;  /* 0x000000040702e825 */ /* 0x002fe200078e0202 */
[----:B------:R-:W-:-:S06]  /*11cd0*/  CS2R R6, SRZ ;  /* 0x0000000000067805 */ /* 0x000fcc000001ff00 */
[----:B------:R-:W2:Y:S04]  /*11ce0*/  @!P6 LDG.E R6, desc[UR40][R4.64] ;  /* 0x000000280406e981 */ /* 0x000ea8000c1e1900 */
        /* <DEDUP_REMOVED lines=17> */
[----:B------:R-:W0:Y:S02]  /*11e00*/  SHFL.IDX PT, R3, R2, 0x1f, 0x1f ;  /* 0x03e01f0002037f89 */ /* 0x000e2400000e0000 */
[----:B0-----:R-:W-:-:S04]  /*11e10*/  IMAD R3, R3, UR5, RZ ;  /* 0x0000000503037c24 */ /* 0x001fc8000f8e02ff */
[----:B------:R-:W-:-:S05]  /*11e20*/  IMAD.IADD R8, R3, 0x1, R8 ;  /* 0x0000000103087824 */ /* 0x000fca00078e0208 */
[----:B------:R-:W-:-:S13]  /*11e30*/  ISETP.GT.AND P6, PT, R8, UR6, PT ;  /* 0x0000000608007c0c */ /* 0x000fda000bfc4270 */
[----:B------:R-:W-:Y:S05]  /*11e40*/  @!P6 BRA `(.L_x_421) ;  /* 0xfffffffc0070e947 */ /* 0x000fea000383ffff */
.L_x_419:
[----:B------:R-:W-:Y:S02]  /*11e50*/  IMAD.IADD R9, R8, 0x1, -R3 ;  /* 0x0000000108097824 */ /* 0x000fe400078e0a03 */
[----:B------:R-:W-:Y:S02]  /*11e60*/  IMAD.MOV.U32 R24, RZ, RZ, RZ ;  /* 0x000000ffff187224 */ /* 0x000fe400078e00ff */
[----:B------:R-:W-:-:S05]  /*11e70*/  IMAD R3, R2, UR5, R9 ;  /* 0x0000000502037c24 */ /* 0x000fca000f8e0209 */
[----:B------:R-:W-:-:S13]  /*11e80*/  ISETP.GT.AND P0, PT, R3, UR6, PT ;  /* 0x0000000603007c0c */ /* 0x000fda000bf04270 */
[----:B------:R-:W-:-:S04]  /*11e90*/  VOTE.ANY R5, PT, !P0 ;  /* 0x0000000000057806 */ /* 0x000fc800040e0100 */
[----:B------:R-:W0:Y:S01]  /*11ea0*/  POPC R27, R5 ;  /* 0x00000005001b7309 */ /* 0x000e220000000000 */
[----:B------:R-:W-:Y:S01]  /*11eb0*/  ISETP.NE.AND P0, PT, R5, RZ, PT ;  /* 0x000000ff0500720c */ /* 0x000fe20003f05270 */
[----:B0-----:R-:W0:Y:S04]  /*11ec0*/  SHFL.IDX PT, R6, R6, R27, 0x1f ;  /* 0x00001f1b06067589 */ /* 0x001e2800000e0000 */
[----:B------:R-:W1:Y:S01]  /*11ed0*/  SHFL.IDX PT, R7, R7, R27, 0x1f ;  /* 0x00001f1b07077589 */ /* 0x000e6200000e0000 */
[----:B0-----:R-:W-:-:S04]  /*11ee0*/  IABS R4, R6 ;  /* 0x0000000600047213 */ /* 0x001fc80000000000 */
[----:B------:R-:W0:Y:S01]  /*11ef0*/  I2F.RP R8, R4 ;  /* 0x0000000400087306 */ /* 0x000e220000209400 */
[----:B-1----:R-:W-:-:S07]  /*11f00*/  IABS R10, R7 ;  /* 0x00000007000a7213 */ /* 0x002fce0000000000 */
[----:B0-----:R-:W0:Y:S02]  /*11f10*/  MUFU.RCP R8, R8 ;  /* 0x0000000800087308 */ /* 0x001e240000001000 */
[----:B0-----:R-:W-:-:S06]  /*11f20*/  VIADD R3, R8, 0xffffffe ;  /* 0x0ffffffe08037836 */ /* 0x001fcc0000000000 */
[----:B------:R-:W0:Y:S02]  /*11f30*/  F2I.FTZ.U32.TRUNC.NTZ R3, R3 ;  /* 0x0000000300037305 */ /* 0x000e24000021f000 */
[----:B0-----:R-:W-:Y:S01]  /*11f40*/  IMAD.MOV R11, RZ, RZ, -R3 ;  /* 0x000000ffff0b7224 */ /* 0x001fe200078e0a03 */
[----:B------:R-:W-:Y:S06]  /*11f50*/  @!P0 BRA `(.L_x_422) ;  /* 0x0000000000088947 */ /* 0x000fec0003800000 */
[----:B------:R-:W-:-:S05]  /*11f60*/  VIADD R5, R27, 0xffffffff ;  /* 0xffffffff1b057836 */ /* 0x000fca0000000000 */
[----:B------:R0:W1:Y:S02]  /*11f70*/  SHFL.IDX PT, R24, R2, R5, 0x1f ;  /* 0x00001f0502187589 */ /* 0x00006400000e0000 */
.L_x_422:
[----:B0-----:R-:W-:Y:S01]  /*11f80*/  IMAD.MOV.U32 R5, RZ, RZ, R10 ;  /* 0x000000ffff057224 */ /* 0x001fe200078e000a */
[----:B------:R-:W-:Y:S01]  /*11f90*/  MOV R2, RZ ;  /* 0x000000ff00027202 */ /* 0x000fe20000000f00 */
[----:B-1----:R-:W-:Y:S02]  /*11fa0*/  IMAD R24, R24, UR5, R9 ;  /* 0x0000000518187c24 */ /* 0x002fe4000f8e0209 */
[----:B------:R-:W0:Y:S01]  /*11fb0*/  I2F.RP R8, R5 ;  /* 0x0000000500087306 */ /* 0x000e220000209400 */
[----:B------:R-:W-:Y:S02]  /*11fc0*/  IMAD R9, R11, R4, RZ ;  /* 0x000000040b097224 */ /* 0x000fe400078e02ff */
[----:B------:R-:W-:Y:S01]  /*11fd0*/  IADD3 R25, -R24, UR6, RZ ;  /* 0x0000000618197c10 */ /* 0x000fe2000fffe1ff */
[----:B------:R-:W-:Y:S02]  /*11fe0*/  VIADD R27, R27, UR4 ;  /* 0x000000041b1b7c36 */ /* 0x000fe40008000000 */
[----:B------:R-:W-:Y:S01]  /*11ff0*/  IMAD.HI.U32 R2, R3, R9, R2 ;  /* 0x0000000903027227 */ /* 0x000fe200078e0002 */
[----:B------:R-:W-:-:S02]  /*12000*/  IABS R3, R6 ;  /* 0x0000000600037213 */ /* 0x000fc40000000000 */
[----:B------:R-:W-:-:S03]  /*12010*/  IABS R9, R25 ;  /* 0x0000001900097213 */ /* 0x000fc60000000000 */
[----:B------:R-:W-:Y:S02]  /*12020*/  IMAD.MOV R3, RZ, RZ, -R3 ;  /* 0x000000ffff037224 */ /* 0x000fe400078e0a03 */
[----:B------:R-:W-:Y:S01]  /*12030*/  IMAD.HI.U32 R2, R2, R9, RZ ;  /* 0x0000000902027227 */ /* 0x000fe200078e00ff */
[----:B0-----:R-:W0:Y:S03]  /*12040*/  MUFU.RCP R8, R8 ;  /* 0x0000000800087308 */ /* 0x001e260000001000 */
[----:B------:R-:W-:-:S05]  /*12050*/  IMAD R9, R2, R3, R9 ;  /* 0x0000000302097224 */ /* 0x000fca00078e0209 */
[----:B------:R-:W-:Y:S01]  /*12060*/  ISETP.GT.U32.AND P1, PT, R4, R9, PT ;  /* 0x000000090400720c */ /* 0x000fe20003f24070 */
[----:B0-----:R-:W-:-:S12]  /*12070*/  VIADD R3, R8, 0xffffffe ;  /* 0x0ffffffe08037836 */ /* 0x001fd80000000000 */
[----:B------:R-:W-:Y:S01]  /*12080*/  @!P1 IMAD.IADD R9, R9, 0x1, -R4 ;  /* 0x0000000109099824 */ /* 0x000fe200078e0a04 */
[----:B------:R-:W0:Y:S01]  /*12090*/  F2I.FTZ.U32.TRUNC.NTZ R3, R3 ;  /* 0x0000000300037305 */ /* 0x000e22000021f000 */
[----:B------:R-:W-:Y:S01]  /*120a0*/  @!P1 VIADD R2, R2, 0x1 ;  /* 0x0000000102029836 */ /* 0x000fe20000000000 */
[----:B------:R-:W-:Y:S02]  /*120b0*/  ISETP.NE.AND P1, PT, R6, RZ, PT ;  /* 0x000000ff0600720c */ /* 0x000fe40003f25270 */
[----:B------:R-:W-:Y:S02]  /*120c0*/  ISETP.GE.U32.AND P0, PT, R9, R4, PT ;  /* 0x000000040900720c */ /* 0x000fe40003f06070 */
[----:B------:R-:W-:-:S04]  /*120d0*/  LOP3.LUT R4, R25, R6, RZ, 0x3c, !PT ;  /* 0x0000000619047212 */ /* 0x000fc800078e3cff */
[----:B------:R-:W-:Y:S01]  /*120e0*/  ISETP.GE.AND P2, PT, R4, RZ, PT ;  /* 0x000000ff0400720c */ /* 0x000fe20003f46270 */
[----:B0-----:R-:W-:-:S06]  /*120f0*/  IMAD.MOV R8, RZ, RZ, -R3 ;  /* 0x000000ffff087224 */ /* 0x001fcc00078e0a03 */
[----:B------:R-:W-:-:S04]  /*12100*/  @P0 VIADD R2, R2, 0x1 ;  /* 0x0000000102020836 */ /* 0x000fc80000000000 */
[----:B------:R-:W-:Y:S02]  /*12110*/  IMAD.MOV.U32 R4, RZ, RZ, R2 ;  /* 0x000000ffff047224 */ /* 0x000fe400078e0002 */
[----:B------:R-:W-:Y:S01]  /*12120*/  IMAD.MOV.U32 R2, RZ, RZ, R8 ;  /* 0x000000ffff027224 */ /* 0x000fe200078e0008 */
[----:B------:R-:W-:Y:S01]  /*12130*/  IABS R8, R7 ;  /* 0x0000000700087213 */ /* 0x000fe20000000000 */
[----:B------:R-:W-:Y:S01]  /*12140*/  @!P2 IMAD.MOV R4, RZ, RZ, -R4 ;  /* 0x000000ffff04a224 */ /* 0x000fe200078e0a04 */
[----:B------:R-:W-:Y:S01]  /*12150*/  @!P1 LOP3.LUT R4, RZ, R6, RZ, 0x33, !PT ;  /* 0x00000006ff049212 */ /* 0x000fe200078e33ff */
[----:B------:R-:W-:Y:S01]  /*12160*/  IMAD R9, R2, R5, RZ ;  /* 0x0000000502097224 */ /* 0x000fe200078e02ff */
[----:B------:R-:W-:Y:S01]  /*12170*/  MOV R2, RZ ;  /* 0x000000ff00027202 */ /* 0x000fe20000000f00 */
[----:B------:R-:W-:Y:S02]  /*12180*/  IMAD.MOV R8, RZ, RZ, -R8 ;  /* 0x000000ffff087224 */ /* 0x000fe400078e0a08 */
[----:B------:R-:W-:-:S02]  /*12190*/  IMAD R6, R6, R4, RZ ;  /* 0x0000000406067224 */ /* 0x000fc400078e02ff */
[----:B------:R-:W-:Y:S01]  /*121a0*/  IMAD.HI.U32 R2, R3, R9, R2 ;  /* 0x0000000903027227 */ /* 0x000fe200078e0002 */
[----:B------:R-:W-:-:S03]  /*121b0*/  IABS R3, R4 ;  /* 0x0000000400037213 */ /* 0x000fc60000000000 */
[----:B------:R-:W-:Y:S02]  /*121c0*/  IMAD.IADD R25, R25, 0x1, -R6 ;  /* 0x0000000119197824 */ /* 0x000fe400078e0a06 */
[----:B------:R-:W-:-:S04]  /*121d0*/  IMAD.HI.U32 R2, R2, R3, RZ ;  /* 0x0000000302027227 */ /* 0x000fc800078e00ff */
[----:B------:R-:W-:Y:S01]  /*121e0*/  IMAD R8, R2, R8, R3 ;  /* 0x0000000802087224 */ /* 0x000fe200078e0203 */
[----:B------:R-:W-:-:S04]  /*121f0*/  LOP3.LUT R3, R4, R7, RZ, 0x3c, !PT ;  /* 0x0000000704037212 */ /* 0x000fc800078e3cff */
        /* <DEDUP_REMOVED lines=11> */
[----:B------:R-:W-:-:S05]  /*122b0*/  IMAD R7, R7, 0x1000000, R2 ;  /* 0x0100000007077824 */ /* 0x000fca00078e0202 */
[----:B------:R-:W-:Y:S01]  /*122c0*/  LEA R26, R4, R7, 0x10 ;  /* 0x00000007041a7211 */ /* 0x000fe200078e80ff */
[----:B------:R-:W-:Y:S06]  /*122d0*/  BRA `(.L_x_423) ;  /* 0x00000000000c7947 */ /* 0x000fec0003800000 */
.L_x_420:
[----:B------:R-:W-:Y:S02]  /*122e0*/  IMAD.MOV.U32 R25, RZ, RZ, RZ ;  /* 0x000000ffff197224 */ /* 0x000fe400078e00ff */
[----:B------:R-:W-:Y:S02]  /*122f0*/  IMAD.U32 R24, RZ, RZ, UR6 ;  /* 0x00000006ff187e24 */ /* 0x000fe4000f8e00ff */
[----:B------:R-:W-:-:S07]  /*12300*/  IMAD.MOV.U32 R26, RZ, RZ, RZ ;  /* 0x000000ffff1a7224 */ /* 0x000fce00078e00ff */
.L_x_423:
[----:B------:R-:W-:-:S13]  /*12310*/  ISETP.NE.AND P0, PT, R0, RZ, PT ;  /* 0x000000ff0000720c */ /* 0x000fda0003f05270 */
[----:B------:R-:W0:Y:S01]  /*12320*/  @!P0 S2R R3, SR_CgaCtaId ;  /* 0x0000000000038919 */ /* 0x000e220000008800 */
[----:B------:R-:W-:-:S04]  /*12330*/  @!P0 MOV R0, 0x400 ;  /* 0x0000040000008802 */ /* 0x000fc80000000f00 */
[----:B0-----:R-:W-:-:S05]  /*12340*/  @!P0 LEA R0, R3, R0, 0x18 ;  /* 0x0000000003008211 */ /* 0x001fca00078ec0ff */
[----:B------:R1:W-:Y:S01]  /*12350*/  @!P0 STS.128 [R0+0x132d0], R24 ;  /* 0x0132d01800008388 */ /* 0x0003e20000000c00 */
[----:B------:R-:W-:Y:S06]  /*12360*/  BAR.ARV 0x5, 0x200 ;  /* 0x0148000000007b1d */ /* 0x000fec0000002000 */
.L_x_418:
[----:B------:R2:W-:Y:S01]  /*12370*/  STL [R1+0x40], RZ ;  /* 0x000040ff01007387 */ /* 0x0005e20000100800 */
[----:B------:R-:W-:Y:S01]  /*12380*/  ULDC UR4, c[0x0][0xc3c] ;  /* 0x00030f0000047ab9 */ /* 0x000fe20000000800 */
[----:B------:R-:W-:Y:S01]  /*12390*/  IMAD.MOV.U32 R28, RZ, RZ, 0x1 ;  /* 0x00000001ff1c7424 */ /* 0x000fe200078e00ff */
[----:B0-----:R-:W-:Y:S01]  /*123a0*/  ISETP.GE.AND P0, PT, R27, UR4, PT ;  /* 0x000000041b007c0c */ /* 0x001fe2000bf06270 */
[----:B------:R-:W-:-:S12]  /*123b0*/  IMAD.MOV.U32 R19, RZ, RZ, RZ ;  /* 0x000000ffff137224 */ /* 0x000fd800078e00ff */
[----:B--2---:R-:W-:Y:S05]  /*123c0*/  @P0 BRA `(.L_x_424) ;  /* 0x0000005000840947 */ /* 0x004fea0003800000 */
[----:B------:R-:W2:Y:S01]  /*123d0*/  LDL R10, [R1+0x38] ;  /* 0x00003800010a7983 */ /* 0x000ea20000100800 */
[----:B------:R-:W0:Y:S01]  /*123e0*/  S2R R12, SR_TID.X ;  /* 0x00000000000c7919 */ /* 0x000e220000002100 */
[----:B------:R-:W3:Y:S01]  /*123f0*/  S2UR UR5, SR_CgaCtaId ;  /* 0x00000000000579c3 */ /* 0x000ee20000008800 */
[----:B------:R-:W-:Y:S01]  /*12400*/  UMOV UR4, 0x400 ;  /* 0x0000040000047882 */ /* 0x000fe20000000000 */
[C---:B0-----:R-:W-:Y:S01]  /*12410*/  IMAD.SHL.U32 R3, R12.reuse, 0x40, RZ ;  /* 0x000000400c037824 */ /* 0x041fe200078e00ff */
[C---:B------:R-:W-:Y:S01]  /*12420*/  LOP3.LUT R11, R12.reuse, 0x7f, RZ, 0xc0, !PT ;  /* 0x0000007f0c0b7812 */ /* 0x040fe200078ec0ff */
[C---:B------:R-:W-:Y:S01]  /*12430*/  IMAD.SHL.U32 R2, R12.reuse, 0x10, RZ ;  /* 0x000000100c027824 */ /* 0x040fe200078e00ff */
[----:B------:R-:W-:Y:S02]  /*12440*/  SHF.R.U32.HI R5, RZ, 0x1, R12 ;  /* 0x00000001ff057819 */ /* 0x000fe4000001160c */
[----:B------:R-:W-:Y:S01]  /*12450*/  LOP3.LUT R4, R3, 0x180, RZ, 0xc0, !PT ;  /* 0x0000018003047812 */ /* 0x000fe200078ec0ff */
[C---:B-1----:R-:W-:Y:S01]  /*12460*/  IMAD.SHL.U32 R0, R12.reuse, 0x20, RZ ;  /* 0x000000200c007824 */ /* 0x042fe200078e00ff */
[----:B------:R-:W-:Y:S01]  /*12470*/  SHF.L.U32 R7, R11, 0x4, RZ ;  /* 0x000000040b077819 */ /* 0x000fe200000006ff */
[----:B------:R-:W-:Y:S01]  /*12480*/  IMAD.SHL.U32 R9, R12, 0x2, RZ ;  /* 0x000000020c097824 */ /* 0x000fe200078e00ff */
[----:B------:R-:W-:Y:S01]  /*12490*/  LOP3.LUT R4, R4, 0x30, R5, 0xf8, !PT ;  /* 0x0000003004047812 */ /* 0x000fe200078ef805 */
[----:B------:R-:W-:Y:S01]  /*124a0*/  IMAD.SHL.U32 R5, R12, 0x8, RZ ;  /* 0x000000080c057824 */ /* 0x000fe200078e00ff */
[----:B------:R-:W-:-:S02]  /*124b0*/  LOP3.LUT R8, R2, 0x1b0, RZ, 0xc0, !PT ;  /* 0x000001b002087812 */ /* 0x000fc400078ec0ff */
[----:B------:R-:W-:Y:S02]  /*124c0*/  LOP3.LUT R6, R0, 0x80, RZ, 0xc0, !PT ;  /* 0x0000008000067812 */ /* 0x000fe400078ec0ff */
[----:B------:R-:W-:Y:S02]  /*124d0*/  LOP3.LUT R7, R7, 0x600, RZ, 0xc0, !PT ;  /* 0x0000060007077812 */ /* 0x000fe400078ec0ff */
[----:B------:R-:W-:Y:S01]  /*124e0*/  LOP3.LUT R8, R8, 0x30, R9, 0x78, !PT ;  /* 0x0000003008087812 */ /* 0x000fe200078e7809 */
[----:B------:R-:W-:Y:S01]  /*124f0*/  IMAD.SHL.U32 R9, R12, 0x4, RZ ;  /* 0x000000040c097824 */ /* 0x000fe200078e00ff */
[----:B------:R-:W-:Y:S02]  /*12500*/  LOP3.LUT R4, R4, 0x30, R5, 0x78, !PT ;  /* 0x0000003004047812 */ /* 0x000fe400078e7805 */
[----:B------:R-:W-:Y:S02]  /*12510*/  LOP3.LUT R6, R6, 0x10, R12, 0xf8, !PT ;  /* 0x0000001006067812 */ /* 0x000fe400078ef80c */
[----:B------:R-:W-:Y:S01]  /*12520*/  LOP3.LUT R5, R7, 0x60, R0, 0xf8, !PT ;  /* 0x0000006007057812 */ /* 0x000fe200078ef800 */
[----:B---3--:R-:W-:Y:S01]  /*12530*/  ULEA UR4, UR5, UR4, 0x18 ;  /* 0x0000000405047291 */ /* 0x008fe2000f8ec03f */
[----:B------:R-:W-:-:S02]  /*12540*/  LOP3.LUT R6, R6, 0x10, R9, 0x78, !PT ;  /* 0x0000001006067812 */ /* 0x000fc400078e7809 */
[----:B------:R-:W-:Y:S02]  /*12550*/  LOP3.LUT R5, R5, 0x100, R0, 0xf8, !PT ;  /* 0x0000010005057812 */ /* 0x000fe400078ef800 */
[----:B------:R-:W-:Y:S02]  /*12560*/  LOP3.LUT R3, R4, 0x640, R3, 0xf8, !PT ;  /* 0x0000064004037812 */ /* 0x000fe400078ef803 */
[----:B------:R-:W-:Y:S02]  /*12570*/  LOP3.LUT R7, R7, 0x40, R2, 0xf8, !PT ;  /* 0x0000004007077812 */ /* 0x000fe400078ef802 */
[----:B------:R-:W-:Y:S01]  /*12580*/  LOP3.LUT R2, R5, R6, RZ, 0xfc, !PT ;  /* 0x0000000605027212 */ /* 0x000fe200078efcff */
[----:B------:R0:W-:Y:S01]  /*12590*/  STL [R1+0x10], R3 ;  /* 0x0000100301007387 */ /* 0x0001e20000100800 */
[----:B------:R-:W-:Y:S01]  /*125a0*/  LOP3.LUT R7, R7, R8, RZ, 0xfc, !PT ;  /* 0x0000000807077212 */ /* 0x000fe200078efcff */
[----:B------:R-:W-:Y:S02]  /*125b0*/  IMAD.U32 R18, RZ, RZ, UR4 ;  /* 0x00000004ff127e24 */ /* 0x000fe4000f8e00ff */
[----:B------:R1:W-:Y:S01]  /*125c0*/  STL [R1+0xc], R2 ;  /* 0x00000c0201007387 */ /* 0x0003e20000100800 */
[----:B0-----:R-:W-:-:S04]  /*125d0*/  SHF.R.U32.HI R3, RZ, 0x2, R11 ;  /* 0x00000002ff037819 */ /* 0x001fc8000001160b */
[----:B------:R-:W-:Y:S01]  /*125e0*/  LOP3.LUT R3, R3, 0x60, R0, 0xf8, !PT ;  /* 0x0000006003037812 */ /* 0x000fe200078ef800 */
[----:B-1----:R-:W-:Y:S01]  /*125f0*/  IMAD.IADD R2, R18, 0x1, R7 ;  /* 0x0000000112027824 */ /* 0x002fe200078e0207 */
[----:B------:R-:W-:Y:S01]  /*12600*/  BSSY B7, `(.L_x_424) ;  /* 0x00004fd000077945 */ /* 0x000fe20003800000 */
[----:B------:R-:W-:Y:S02]  /*12610*/  IMAD.MOV.U32 R29, RZ, RZ, 0x1 ;  /* 0x00000001ff1d7424 */ /* 0x000fe400078e00ff */
[----:B------:R-:W-:Y:S02]  /*12620*/  IMAD.MOV.U32 R23, RZ, RZ, RZ ;  /* 0x000000ffff177224 */ /* 0x000fe400078e00ff */
[----:B------:R-:W-:Y:S02]  /*12630*/  IMAD.MOV.U32 R19, RZ, RZ, RZ ;  /* 0x000000ffff137224 */ /* 0x000fe400078e00ff */
[----:B------:R-:W-:Y:S01]  /*12640*/  IMAD.MOV.U32 R28, RZ, RZ, 0x1 ;  /* 0x00000001ff1c7424 */ /* 0x000fe200078e00ff */
[----:B------:R-:W-:Y:S01]  /*12650*/  ULDC.64 UR38, c[0x0][0x198] ;  /* 0x0000660000267ab9 */ /* 0x000fe20000000a00 */
[----:B------:R-:W-:Y:S01]  /*12660*/  ULDC UR36, c[0x0][0xc] ;  /* 0x0000030000247ab9 */ /* 0x000fe20000000800 */
[----:B--2---:R-:W-:-:S02]  /*12670*/  LOP3.LUT R4, R10, 0x1, RZ, 0xfc, !PT ;  /* 0x000000010a047812 */ /* 0x004fc400078efcff */
[----:B------:R-:W-:-:S03]  /*12680*/  LOP3.LUT R0, R10, 0x2, RZ, 0xfc, !PT ;  /* 0x000000020a007812 */ /* 0x000fc600078efcff */
[----:B------:R0:W-:Y:S04]  /*12690*/  STL [R1+0x44], R4 ;  /* 0x0000440401007387 */ /* 0x0001e80000100800 */
[----:B------:R0:W-:Y:S04]  /*126a0*/  STL [R1+0x34], R2 ;  /* 0x0000340201007387 */ /* 0x0001e80000100800 */
[----:B------:R0:W-:Y:S04]  /*126b0*/  STL [R1+0x1c], R0 ;  /* 0x00001c0001007387 */ /* 0x0001e80000100800 */
[----:B------:R0:W-:Y:S02]  /*126c0*/  STL [R1+0x40], RZ ;  /* 0x000040ff01007387 */ /* 0x0001e40000100800 */
.L_x_528:
[----:B0-----:R-:W0:Y:S02]  /*126d0*/  LDC.64 R2, c[0x0][0xc88] ;  /* 0x00032200ff027b82 */ /* 0x001e240000000a00 */
[----:B0-----:R-:W-:-:S05]  /*126e0*/  IMAD.WIDE R2, R27, 0x4, R2 ;  /* 0x000000041b027825 */ /* 0x001fca00078e0202 */
[----:B--2---:R-:W2:Y:S01]  /*126f0*/  LDG.E R14, desc[UR40][R2.64] ;  /* 0x00000028020e7981 */ /* 0x004ea2000c1e1900 */
[----:B------:R-:W-:Y:S05]  /*12700*/  YIELD ;  /* 0x0000000000007946 */ /* 0x000fea0003800000 */
[----:B------:R-:W-:Y:S01]  /*12710*/  ULDC.64 UR4, c[0x0][0xa28] ;  /* 0x00028a0000047ab9 */ /* 0x000fe20000000a00 */
[----:B------:R-:W-:Y:S02]  /*12720*/  CS2R R8, SRZ ;  /* 0x0000000000087805 */ /* 0x000fe4000001ff00 */
[----:B------:R-:W-:Y:S01]  /*12730*/  ISETP.NE.U32.AND P0, PT, RZ, UR4, PT ;  /* 0x00000004ff007c0c */ /* 0x000fe2000bf05070 */
[----:B------:R-:W-:-:S03]  /*12740*/  ULDC.64 UR6, c[0x0][0xa00] ;  /* 0x0002800000067ab9 */ /* 0x000fc60000000a00 */
[----:B------:R-:W-:Y:S02]  /*12750*/  ISETP.NE.AND.EX P0, PT, RZ, UR5, PT, P0 ;  /* 0x00000005ff007c0c */ /* 0x000fe4000bf05300 */
[----:B--2---:R-:W-:Y:S01]  /*12760*/  SHF.R.S32.HI R0, RZ, 0x1f, R14 ;  /* 0x0000001fff007819 */ /* 0x004fe2000001140e */
[----:B------:R-:W-:-:S10]  /*12770*/  IMAD.SHL.U32 R17, R14, 0x4, RZ ;  /* 0x000000040e117824 */ /* 0x000fd400078e00ff */
[C---:B------:R-:W-:Y:S01]  /*12780*/  @P0 LEA R4, P1, R14.reuse, UR4, 0x2 ;  /* 0x000000040e040c11 */ /* 0x040fe2000f8210ff */
[----:B------:R-:W-:Y:S01]  /*12790*/  STL [R1+0x14], R14 ;  /* 0x0000140e01007387 */ /* 0x000fe20000100800 */
[C-C-:B------:R-:W-:Y:S02]  /*127a0*/  SHF.L.U64.HI R13, R14.reuse, 0x2, R0.reuse ;  /* 0x000000020e0d7819 */ /* 0x140fe40000010200 */
[----:B------:R-:W-:Y:S01]  /*127b0*/  @P0 LEA.HI.X R5, R14, UR5, R0, 0x2, P1 ;  /* 0x000000050e050c11 */ /* 0x000fe200088f1400 */
[----:B------:R-:W-:Y:S01]  /*127c0*/  ULDC.64 UR4, c[0x0][0xa08] ;  /* 0x0002820000047ab9 */ /* 0x000fe20000000a00 */
[----:B------:R-:W-:Y:S01]  /*127d0*/  ISETP.NE.U32.AND P1, PT, RZ, UR6, PT ;  /* 0x00000006ff007c0c */ /* 0x000fe2000bf25070 */
[----:B------:R0:W-:Y:S01]  /*127e0*/  STL [R1+0x30], R0 ;  /* 0x0000300001007387 */ /* 0x0001e20000100800 */
[----:B------:R-:W-:-:S03]  /*127f0*/  IADD3 R2, P2, R17, UR6, RZ ;  /* 0x0000000611027c10 */ /* 0x000fc6000ff5e0ff */
[----:B-1----:R1:W5:Y:S01]  /*12800*/  @P0 LDG.E R9, desc[UR40][R4.64] ;  /* 0x0000002804090981 */ /* 0x002362000c1e1900 */
[----:B------:R-:W-:Y:S02]  /*12810*/  ISETP.NE.AND.EX P0, PT, RZ, UR7, PT, P1 ;  /* 0x00000007ff007c0c */ /* 0x000fe4000bf05310 */
[----:B------:R-:W-:Y:S01]  /*12820*/  IADD3.X R3, R13, UR7, RZ, P2, !PT ;  /* 0x000000070d037c10 */ /* 0x000fe200097fe4ff */
[----:B------:R-:W-:Y:S01]  /*12830*/  ULDC.64 UR6, c[0x0][0xa10] ;  /* 0x0002840000067ab9 */ /* 0x000fe20000000a00 */
[----:B------:R-:W-:Y:S01]  /*12840*/  ISETP.NE.U32.AND P1, PT, RZ, UR4, PT ;  /* 0x00000004ff007c0c */ /* 0x000fe2000bf25070 */
[----:B------:R-:W-:Y:S01]  /*12850*/  STL [R1+0x4], R13 ;  /* 0x0000040d01007387 */ /* 0x000fe20000100800 */
[----:B------:R-:W-:Y:S01]  /*12860*/  IADD3 R6, P3, R17, UR4, RZ ;  /* 0x0000000411067c10 */ /* 0x000fe2000ff7e0ff */
[----:B0-----:R-:W-:Y:S01]  /*12870*/  IMAD.MOV.U32 R0, RZ, RZ, RZ ;  /* 0x000000ffff007224 */ /* 0x001fe200078e00ff */
[----:B------:R-:W-:Y:S02]  /*12880*/  ISETP.NE.AND.EX P1, PT, RZ, UR5, PT, P1 ;  /* 0x00000005ff007c0c */ /* 0x000fe4000bf25310 */
[----:B------:R-:W-:Y:S01]  /*12890*/  IADD3.X R7, R13, UR5, RZ, P3, !PT ;  /* 0x000000050d077c10 */ /* 0x000fe20009ffe4ff */
[----:B------:R-:W-:Y:S01]  /*128a0*/  ULDC.64 UR4, c[0x0][0xa18] ;  /* 0x0002860000047ab9 */ /* 0x000fe20000000a00 */
[----:B-1----:R-:W-:Y:S01]  /*128b0*/  IADD3 R4, P4, R17, UR6, RZ ;  /* 0x0000000611047c10 */ /* 0x002fe2000ff9e0ff */
[----:B------:R-:W2:Y:S01]  /*128c0*/  @P0 LDG.E R8, desc[UR40][R2.64] ;  /* 0x0000002802080981 */ /* 0x000ea2000c1e1900 */
[----:B------:R-:W-:-:S02]  /*128d0*/  ISETP.NE.U32.AND P3, PT, RZ, UR4, PT ;  /* 0x00000004ff007c0c */ /* 0x000fc4000bf65070 */
[----:B------:R-:W-:Y:S02]  /*128e0*/  IADD3.X R5, R13, UR7, RZ, P4, !PT ;  /* 0x000000070d057c10 */ /* 0x000fe4000a7fe4ff */
[----:B------:R-:W-:Y:S02]  /*128f0*/  ISETP.NE.AND.EX P3, PT, RZ, UR5, PT, P3 ;  /* 0x00000005ff007c0c */ /* 0x000fe4000bf65330 */
[----:B------:R-:W-:Y:S02]  /*12900*/  ISETP.NE.U32.AND P2, PT, RZ, UR6, PT ;  /* 0x00000006ff007c0c */ /* 0x000fe4000bf45070 */
[----:B------:R-:W-:Y:S02]  /*12910*/  MOV R12, RZ ;  /* 0x000000ff000c7202 */ /* 0x000fe40000000f00 */
[----:B------:R-:W-:-:S04]  /*12920*/  ISETP.NE.AND.EX P2, PT, RZ, UR7, PT, P2 ;  /* 0x00000007ff007c0c */ /* 0x000fc8000bf45320 */
[----:B------:R-:W5:Y:S03]  /*12930*/  @P1 LDG.E R12, desc[UR40][R6.64] ;  /* 0x00000028060c1981 */ /* 0x000f66000c1e1900 */
[----:B------:R-:W-:Y:S01]  /*12940*/  @P3 IADD3 R10, P4, R17, UR4, RZ ;  /* 0x00000004110a3c10 */ /* 0x000fe2000ff9e0ff */
[----:B------:R-:W-:-:S03]  /*12950*/  ULDC UR4, c[0x0][0x288] ;  /* 0x0000a20000047ab9 */ /* 0x000fc60000000800 */
[----:B------:R-:W-:Y:S02]  /*12960*/  @P3 IADD3.X R11, R13, UR5, RZ, P4, !PT ;  /* 0x000000050d0b3c10 */ /* 0x000fe4000a7fe4ff */
[----:B------:R-:W5:Y:S04]  /*12970*/  @P2 LDG.E R0, desc[UR40][R4.64] ;  /* 0x0000002804002981 */ /* 0x000f68000c1e1900 */
[----:B--2---:R0:W-:Y:S02]  /*12980*/  STL [R1+0x18], R8 ;  /* 0x0000180801007387 */ /* 0x0041e40000100800 */
[----:B0-----:R-:W-:Y:S01]  /*12990*/  IMAD.U32 R8, RZ, RZ, UR4 ;  /* 0x00000004ff087e24 */ /* 0x001fe2000f8e00ff */
[----:B------:R-:W-:-:S05]  /*129a0*/  ULDC.64 UR4, c[0x0][0x418] ;  /* 0x0001060000047ab9 */ /* 0x000fca0000000a00 */
[----:B------:R0:W2:Y:S01]  /*129b0*/  @P3 LDG.E R8, desc[UR40][R10.64] ;  /* 0x000000280a083981 */ /* 0x0000a2000c1e1900 */
[----:B------:R-:W-:-:S03]  /*129c0*/  UISETP.NE.U32.AND UP0, UPT, UR4, URZ, UPT ;  /* 0x0000003f0400728c */ /* 0x000fc6000bf05070 */
[----:B------:R-:W-:Y:S01]  /*129d0*/  ULDC UR4, c[0x0][0x424] ;  /* 0x0001090000047ab9 */ /* 0x000fe20000000800 */
[----:B------:R-:W-:-:S03]  /*129e0*/  UISETP.NE.AND.EX UP0, UPT, UR5, URZ, UPT, UP0 ;  /* 0x0000003f0500728c */ /* 0x000fc6000bf05300 */
[----:B------:R-:W-:Y:S01]  /*129f0*/  ULDC UR5, c[0x0][0x2f0] ;  /* 0x0000bc0000057ab9 */ /* 0x000fe20000000800 */
[----:B------:R-:W-:-:S04]  /*12a00*/  USEL UR4, UR4, 0x1, UP0 ;  /* 0x0000000104047887 */ /* 0x000fc80008000000 */
[----:B------:R-:W-:-:S03]  /*12a10*/  UIMAD UR4, UR4, UR5, URZ ;  /* 0x00000005040472a4 */ /* 0x000fc6000f8e023f */
[----:B------:R-:W-:-:S03]  /*12a20*/  ULDC UR5, c[0x0][0x348] ;  /* 0x0000d20000057ab9 */ /* 0x000fc60000000800 */
[----:B0-----:R-:W-:Y:S01]  /*12a30*/  IMAD.U32 R10, RZ, RZ, UR4 ;  /* 0x00000004ff0a7e24 */ /* 0x001fe2000f8e00ff */
[----:B--2---:R0:W-:Y:S02]  /*12a40*/  STL [R1+0x3c], R8 ;  /* 0x00003c0801007387 */ /* 0x0041e40000100800 */
[----:B0-----:R-:W-:Y:S01]  /*12a50*/  IMAD.U32 R8, RZ, RZ, UR5 ;  /* 0x00000005ff087e24 */ /* 0x001fe2000f8e00ff */
[----:B----4-:R-:W-:Y:S06]  /*12a60*/  @P3 BRA `(.L_x_425) ;  /* 0x0000000000143947 */ /* 0x010fec0003800000 */
[----:B------:R-:W-:Y:S05]  /*12a70*/  @!P0 BRA `(.L_x_425) ;  /* 0x0000000000108947 */ /* 0x000fea0003800000 */
[----:B------:R-:W2:Y:S04]  /*12a80*/  LDG.E R11, desc[UR40][R2.64] ;  /* 0x00000028020b7981 */ /* 0x000ea8000c1e1900 */
[----:B------:R-:W2:Y:S02]  /*12a90*/  LDG.E R2, desc[UR40][R2.64+0x4] ;  /* 0x0000042802027981 */ /* 0x000ea4000c1e1900 */
[----:B--2---:R-:W-:-:S05]  /*12aa0*/  IMAD.IADD R2, R2, 0x1, -R11 ;  /* 0x0000000102027824 */ /* 0x004fca00078e0a0b */
[----:B------:R0:W-:Y:S02]  /*12ab0*/  STL [R1+0x3c], R2 ;  /* 0x00003c0201007387 */ /* 0x0001e40000100800 */
.L_x_425:
[C---:B0-----:R-:W-:Y:S01]  /*12ac0*/  LOP3.LUT R2, R26.reuse, 0xff000000, RZ, 0xc0, !PT ;  /* 0xff0000001a027812 */ /* 0x041fe200078ec0ff */
[----:B------:R-:W-:Y:S01]  /*12ad0*/  ULDC.64 UR4, c[0x0][0xa20] ;  /* 0x0002880000047ab9 */ /* 0x000fe20000000a00 */
[----:B------:R-:W-:Y:S02]  /*12ae0*/  LOP3.LUT R3, R26, 0xff0000, RZ, 0xc0, !PT ;  /* 0x00ff00001a037812 */ /* 0x000fe400078ec0ff */
[----:B------:R-:W-:Y:S02]  /*12af0*/  SHF.R.U32.HI R2, RZ, 0x8, R2 ;  /* 0x00000008ff027819 */ /* 0x000fe40000011602 */
[----:B------:R-:W-:Y:S02]  /*12b00*/  ISETP.NE.U32.AND P0, PT, RZ, UR4, PT ;  /* 0x00000004ff007c0c */ /* 0x000fe4000bf05070 */
[----:B------:R-:W-:Y:S01]  /*12b10*/  LEA.HI R2, R3, R2, RZ, 0x10 ;  /* 0x0000000203027211 */ /* 0x000fe200078f80ff */
[----:B-----5:R-:W-:Y:S01]  /*12b20*/  IMAD.IADD R3, R12, 0x1, R9 ;  /* 0x000000010c037824 */ /* 0x020fe200078e0209 */
[----:B------:R-:W-:-:S02]  /*12b30*/  ISETP.NE.AND.EX P0, PT, RZ, UR5, PT, P0 ;  /* 0x00000005ff007c0c */ /* 0x000fc4000bf05300 */
[----:B------:R-:W-:Y:S01]  /*12b40*/  LOP3.LUT R16, R26, 0xffff, RZ, 0xc0, !PT ;  /* 0x0000ffff1a107812 */ /* 0x000fe200078ec0ff */
[----:B------:R-:W-:Y:S01]  /*12b50*/  IMAD.MOV.U32 R26, RZ, RZ, R14 ;  /* 0x000000ffff1a7224 */ /* 0x000fe200078e000e */
[----:B------:R0:W-:Y:S09]  /*12b60*/  STL [R1+0x8], R3 ;  /* 0x0000080301007387 */ /* 0x0001f20000100800 */
[----:B------:R-:W-:Y:S05]  /*12b70*/  @!P0 BRA `(.L_x_426) ;  /* 0x0000000000108947 */ /* 0x000fea0003800000 */
[----:B------:R-:W-:-:S04]  /*12b80*/  IADD3 R10, P0, R17, UR4, RZ ;  /* 0x00000004110a7c10 */ /* 0x000fc8000ff1e0ff */
[----:B------:R-:W-:-:S05]  /*12b90*/  IADD3.X R11, R13, UR5, RZ, P0, !PT ;  /* 0x000000050d0b7c10 */ /* 0x000fca00087fe4ff */
[----:B------:R1:W5:Y:S01]  /*12ba0*/  LDG.E R10, desc[UR40][R10.64] ;  /* 0x000000280a0a7981 */ /* 0x000362000c1e1900 */
[----:B------:R-:W-:Y:S05]  /*12bb0*/  BRA `(.L_x_427) ;  /* 0x0000000000107947 */ /* 0x000fea0003800000 */
.L_x_426:
[----:B------:R-:W-:Y:S05]  /*12bc0*/  @!P1 BRA `(.L_x_427) ;  /* 0x00000000000c9947 */ /* 0x000fea0003800000 */
[----:B------:R-:W2:Y:S04]  /*12bd0*/  LDG.E R10, desc[UR40][R6.64] ;  /* 0x00000028060a7981 */ /* 0x000ea8000c1e1900 */
[----:B------:R-:W2:Y:S02]  /*12be0*/  LDG.E R6, desc[UR40][R6.64+0x4] ;  /* 0x0000042806067981 */ /* 0x000ea4000c1e1900 */
[----:B--2---:R-:W-:-:S07]  /*12bf0*/  IMAD.IADD R10, R6, 0x1, -R10 ;  /* 0x00000001060a7824 */ /* 0x004fce00078e0a0a */
.L_x_427:
[----:B0-----:R-:W2:Y:S01]  /*12c00*/  @P2 LDG.E R3, desc[UR40][R4.64] ;  /* 0x0000002804032981 */ /* 0x001ea2000c1e1900 */
[----:B-----5:R-:W-:-:S03]  /*12c10*/  IMAD.IADD R10, R10, 0x1, -R9 ;  /* 0x000000010a0a7824 */ /* 0x020fc600078e0a09 */
[----:B------:R0:W2:Y:S01]  /*12c20*/  @P2 LDG.E R4, desc[UR40][R4.64+0x4] ;  /* 0x0000042804042981 */ /* 0x0000a2000c1e1900 */
[----:B------:R-:W-:Y:S01]  /*12c30*/  BSSY B0, `(.L_x_428) ;  /* 0x0000029000007945 */ /* 0x000fe20003800000 */
[----:B------:R-:W-:Y:S02]  /*12c40*/  LOP3.LUT R20, R2, 0xff, RZ, 0xc0, !PT ;  /* 0x000000ff02147812 */ /* 0x000fe400078ec0ff */
[----:B0-----:R-:W-:Y:S01]  /*12c50*/  SHF.R.U32.HI R5, RZ, 0x10, R2 ;  /* 0x00000010ff057819 */ /* 0x001fe20000011602 */
[----:B------:R-:W-:Y:S01]  /*12c60*/  IMAD.MOV.U32 R2, RZ, RZ, RZ ;  /* 0x000000ffff027224 */ /* 0x000fe200078e00ff */
[----:B--2---:R-:W-:-:S05]  /*12c70*/  @P2 IADD3 R8, -R3, R4, RZ ;  /* 0x0000000403082210 */ /* 0x004fca0007ffe1ff */
[----:B------:R-:W-:-:S05]  /*12c80*/  IMAD.IADD R3, R10, 0x1, R8 ;  /* 0x000000010a037824 */ /* 0x000fca00078e0208 */
[C---:B------:R-:W-:Y:S01]  /*12c90*/  ISETP.GE.AND P1, PT, R3.reuse, 0x1, PT ;  /* 0x000000010300780c */ /* 0x040fe20003f26270 */
[----:B------:R-:W-:-:S04]  /*12ca0*/  VIADD R4, R3, 0x9f ;  /* 0x0000009f03047836 */ /* 0x000fc80000000000 */
[----:B------:R-:W-:-:S05]  /*12cb0*/  IMAD.HI R4, R4, 0x66666667, RZ ;  /* 0x6666666704047827 */ /* 0x000fca00078e02ff */
[----:B------:R-:W-:-:S04]  /*12cc0*/  SHF.R.U32.HI R3, RZ, 0x1f, R4 ;  /* 0x0000001fff037819 */ /* 0x000fc80000011604 */
[----:B------:R-:W-:Y:S01]  /*12cd0*/  LEA.HI.SX32 R4, R4, R3, 0x1a ;  /* 0x0000000304047211 */ /* 0x000fe200078fd2ff */
[----:B------:R-:W-:Y:S06]  /*12ce0*/  @!P1 BRA `(.L_x_429) ;  /* 0x0000000000749947 */ /* 0x000fec0003800000 */
[----:B------:R-:W-:Y:S01]  /*12cf0*/  ISETP.NE.AND P0, PT, R5, RZ, PT ;  /* 0x000000ff0500720c */ /* 0x000fe20003f05270 */
[----:B------:R-:W-:-:S03]  /*12d00*/  ULDC UR4, c[0x0][0x9f0] ;  /* 0x00027c0000047ab9 */ /* 0x000fc60000000800 */
[----:B------:R-:W-:-:S04]  /*12d10*/  SEL R6, R5, UR4, P0 ;  /* 0x0000000405067c07 */ /* 0x000fc80008000000 */
[----:B------:R-:W-:Y:S02]  /*12d20*/  IABS R7, R6 ;  /* 0x0000000600077213 */ /* 0x000fe40000000000 */
[----:B------:R-:W-:Y:S02]  /*12d30*/  IADD3 R9, R6, -0x1, R4 ;  /* 0xffffffff06097810 */ /* 0x000fe40007ffe004 */
[----:B------:R-:W0:Y:S08]  /*12d40*/  I2F.RP R2, R7 ;  /* 0x0000000700027306 */ /* 0x000e300000209400 */
[----:B0-----:R-:W0:Y:S02]  /*12d50*/  MUFU.RCP R2, R2 ;  /* 0x0000000200027308 */ /* 0x001e240000001000 */
[----:B0-----:R-:W-:-:S06]  /*12d60*/  VIADD R2, R2, 0xffffffe ;  /* 0x0ffffffe02027836 */ /* 0x001fcc0000000000 */
[----:B------:R0:W2:Y:S02]  /*12d70*/  F2I.FTZ.U32.TRUNC.NTZ R3, R2 ;  /* 0x0000000200037305 */ /* 0x0000a4000021f000 */
[----:B0-----:R-:W-:-:S04]  /*12d80*/  LOP3.LUT R2, R9, R6, RZ, 0x3c, !PT ;  /* 0x0000000609027212 */ /* 0x001fc800078e3cff */
[----:B------:R-:W-:Y:S01]  /*12d90*/  ISETP.GE.AND P4, PT, R2, RZ, PT ;  /* 0x000000ff0200720c */ /* 0x000fe20003f86270 */
[----:B--2---:R-:W-:-:S04]  /*12da0*/  IMAD.MOV R2, RZ, RZ, -R3 ;  /* 0x000000ffff027224 */ /* 0x004fc800078e0a03 */
[----:B-1----:R-:W-:Y:S02]  /*12db0*/  IMAD R11, R2, R7, RZ ;  /* 0x00000007020b7224 */ /* 0x002fe400078e02ff */
[----:B------:R-:W-:-:S04]  /*12dc0*/  IMAD.MOV.U32 R2, RZ, RZ, RZ ;  /* 0x000000ffff027224 */ /* 0x000fc800078e00ff */
[----:B------:R-:W-:Y:S01]  /*12dd0*/  IMAD.HI.U32 R11, R3, R11, R2 ;  /* 0x0000000b030b7227 */ /* 0x000fe200078e0002 */
[----:B------:R-:W-:Y:S02]  /*12de0*/  IABS R2, R6 ;  /* 0x0000000600027213 */ /* 0x000fe40000000000 */
[----:B------:R-:W-:-:S03]  /*12df0*/  IABS R3, R9 ;  /* 0x0000000900037213 */ /* 0x000fc60000000000 */
[----:B------:R-:W-:-:S04]  /*12e00*/  IMAD.MOV R2, RZ, RZ, -R2 ;  /* 0x000000ffff027224 */ /* 0x000fc800078e0a02 */
[----:B------:R-:W-:Y:S02]  /*12e10*/  IMAD.MOV.U32 R9, RZ, RZ, R2 ;  /* 0x000000ffff097224 */ /* 0x000fe400078e0002 */
[----:B------:R-:W-:-:S04]  /*12e20*/  IMAD.HI.U32 R2, R11, R3, RZ ;  /* 0x000000030b027227 */ /* 0x000fc800078e00ff */
[----:B------:R-:W-:-:S05]  /*12e30*/  IMAD R3, R2, R9, R3 ;  /* 0x0000000902037224 */ /* 0x000fca00078e0203 */
[----:B------:R-:W-:-:S13]  /*12e40*/  ISETP.GT.U32.AND P3, PT, R7, R3, PT ;  /* 0x000000030700720c */ /* 0x000fda0003f64070 */
[----:B------:R-:W-:Y:S01]  /*12e50*/  @!P3 IMAD.IADD R3, R3, 0x1, -R7 ;  /* 0x000000010303b824 */ /* 0x000fe200078e0a07 */
[----:B------:R-:W-:Y:S02]  /*12e60*/  @!P3 IADD3 R2, R2, 0x1, RZ ;  /* 0x000000010202b810 */ /* 0x000fe40007ffe0ff */
[----:B------:R-:W-:Y:S02]  /*12e70*/  ISETP.NE.AND P3, PT, R6, RZ, PT ;  /* 0x000000ff0600720c */ /* 0x000fe40003f65270 */
[----:B------:R-:W-:-:S13]  /*12e80*/  ISETP.GE.U32.AND P0, PT, R3, R7, PT ;  /* 0x000000070300720c */ /* 0x000fda0003f06070 */
[----:B------:R-:W-:-:S04]  /*12e90*/  @P0 VIADD R2, R2, 0x1 ;  /* 0x0000000102020836 */ /* 0x000fc80000000000 */
[----:B------:R-:W-:Y:S01]  /*12ea0*/  @!P4 IMAD.MOV R2, RZ, RZ, -R2 ;  /* 0x000000ffff02c224 */ /* 0x000fe200078e0a02 */
[----:B------:R-:W-:-:S07]  /*12eb0*/  @!P3 LOP3.LUT R2, RZ, R6, RZ, 0x33, !PT ;  /* 0x00000006ff02b212 */ /* 0x000fce00078e33ff */
.L_x_429:
[----:B------:R-:W-:Y:S05]  /*12ec0*/  BSYNC B0 ;  /* 0x0000000000007941 */ /* 0x000fea0003800000 */
.L_x_428:
[-C--:B------:R-:W-:Y:S01]  /*12ed0*/  IMAD R3, R20, R2.reuse, RZ ;  /* 0x0000000214037224 */ /* 0x080fe200078e02ff */
[----:B------:R-:W-:Y:S04]  /*12ee0*/  BSSY B0, `(.L_x_430) ;  /* 0x00000d5000007945 */ /* 0x000fe80003800000 */
[C---:B------:R-:W-:Y:S01]  /*12ef0*/  VIADDMNMX R2, R3.reuse, R2, R4, PT ;  /* 0x0000000203027246 */ /* 0x040fe20003800104 */
[----:B------:R-:W-:-:S04]  /*12f00*/  IMAD R3, R3, 0xa0, -R10 ;  /* 0x000000a003037824 */ /* 0x000fc800078e0a0a */
[----:B------:R-:W-:Y:S01]  /*12f10*/  IMAD R2, R2, 0xa0, -R10 ;  /* 0x000000a002027824 */ /* 0x000fe200078e0a0a */
[----:B------:R-:W-:-:S04]  /*12f20*/  VIMNMX R3, RZ, R3, !PT ;  /* 0x00000003ff037248 */ /* 0x000fc80007fe0100 */
[----:B------:R-:W-:-:S04]  /*12f30*/  VIMNMX R2, R2, R8, PT ;  /* 0x0000000802027248 */ /* 0x000fc80003fe0100 */
[----:B------:R-:W-:-:S13]  /*12f40*/  ISETP.GT.AND P0, PT, R2, R3, PT ;  /* 0x000000030200720c */ /* 0x000fda0003f04270 */
[----:B------:R-:W-:Y:S02]  /*12f50*/  @P0 VIADD R6, R2, 0x9f ;  /* 0x0000009f02060836 */ /* 0x000fe40000000000 */
[----:B------:R-:W-:-:S04]  /*12f60*/  IMAD.WIDE.U32 R2, R3, -0x33333333, RZ ;  /* 0xcccccccd03027825 */ /* 0x000fc800078e00ff */
[----:B------:R-:W-:Y:S01]  /*12f70*/  @P0 IMAD.HI R2, R6, 0x66666667, RZ ;  /* 0x6666666706020827 */ /* 0x000fe200078e02ff */
[----:B------:R-:W-:-:S04]  /*12f80*/  SHF.R.U32.HI R3, RZ, 0x7, R3 ;  /* 0x00000007ff037819 */ /* 0x000fc80000011603 */
[----:B------:R-:W-:Y:S01]  /*12f90*/  @P0 SHF.R.U32.HI R7, RZ, 0x1f, R2 ;  /* 0x0000001fff070819 */ /* 0x000fe20000011602 */
[----:B------:R-:W-:-:S03]  /*12fa0*/  IMAD.MOV.U32 R6, RZ, RZ, R3 ;  /* 0x000000ffff067224 */ /* 0x000fc600078e0003 */
[----:B------:R-:W-:Y:S02]  /*12fb0*/  @P0 LEA.HI.SX32 R6, R2, R7, 0x1a ;  /* 0x0000000702060211 */ /* 0x000fe400078fd2ff */
[----:B------:R-:W-:Y:S02]  /*12fc0*/  PLOP3.LUT P0, PT, PT, PT, PT, 0x80, 0x0 ;  /* 0x000000000000781c */ /* 0x000fe40003f0f070 */
[----:B------:R-:W-:-:S13]  /*12fd0*/  ISETP.GT.AND P3, PT, R6, R3, PT ;  /* 0x000000030600720c */ /* 0x000fda0003f64270 */
[----:B------:R-:W-:Y:S05]  /*12fe0*/  @!P3 BRA `(.L_x_431) ;  /* 0x0000000c0010b947 */ /* 0x000fea0003800000 */
[----:B------:R-:W-:Y:S01]  /*12ff0*/  UMOV UR4, 0xffffffff ;  /* 0xffffffff00047882 */ /* 0x000fe20000000000 */
[----:B------:R-:W-:Y:S02]  /*13000*/  SEL R2, R26, RZ, !P2 ;  /* 0x000000ff1a027207 */ /* 0x000fe40005000000 */
[----:B------:R-:W-:Y:S05]  /*13010*/  BRA.DIV UR4, `(.L_x_432) ;  /* 0x0000005204187947 */ /* 0x000fea000b800000 */
[----:B------:R-:W0:Y:S02]  /*13020*/  S2R R7, SR_TID.X ;  /* 0x0000000000077919 */ /* 0x000e240000002100 */
[----:B0-----:R-:W-:-:S04]  /*13030*/  SHF.R.U32.HI R7, RZ, 0x5, R7 ;  /* 0x00000005ff077819 */ /* 0x001fc80000011607 */
[----:B------:R-:W-:-:S05]  /*13040*/  LOP3.LUT R7, R7, 0x3, RZ, 0xc0, !PT ;  /* 0x0000000307077812 */ /* 0x000fca00078ec0ff */
[----:B------:R0:W2:Y:S02]  /*13050*/  SHFL.IDX PT, R14, R7, RZ, 0x1f ;  /* 0x00001fff070e7589 */ /* 0x0000a400000e0000 */
.L_x_563:
[----:B--2---:R-:W-:Y:S02]  /*13060*/  ISETP.NE.AND P0, PT, R14, RZ, PT ;  /* 0x000000ff0e00720c */ /* 0x004fe40003f05270 */
[----:B------:R-:W-:-:S11]  /*13070*/  PLOP3.LUT P6, PT, PT, PT, PT, 0x8, 0x0 ;  /* 0x000000000000781c */ /* 0x000fd60003fce170 */
[----:B------:R-:W-:Y:S05]  /*13080*/  @P0 BRA `(.L_x_433) ;  /* 0x00000000000c0947 */ /* 0x000fea0003800000 */
[----:B------:R-:W-:-:S03]  /*13090*/  UMOV UR4, 0xffffffff ;  /* 0xffffffff00047882 */ /* 0x000fc60000000000 */
[----:B------:R-:W-:Y:S05]  /*130a0*/  BRA.DIV UR4, `(.L_x_434) ;  /* 0x0000005204287947 */ /* 0x000fea000b800000 */
[----:B------:R-:W-:-:S13]  /*130b0*/  ELECT P6, URZ, PT ;  /* 0x00000000003f782f */ /* 0x000fda00038c0000 */
.L_x_433:
[----:B0-----:R-:W2:Y:S01]  /*130c0*/  LDL R7, [R1+0x40] ;  /* 0x0000400001077983 */ /* 0x001ea20000100800 */
[----:B------:R-:W-:Y:S01]  /*130d0*/  BSSY B1, `(.L_x_435) ;  /* 0x0000008000017945 */ /* 0x000fe20003800000 */
[----:B--2---:R-:W-:-:S05]  /*130e0*/  VIADD R7, R7, 0x1 ;  /* 0x0000000107077836 */ /* 0x004fca0000000000 */
[----:B------:R-:W-:-:S04]  /*130f0*/  LEA.HI R8, R7, R7, RZ, 0x1 ;  /* 0x0000000707087211 */ /* 0x000fc800078f08ff */
[----:B------:R-:W-:-:S05]  /*13100*/  LOP3.LUT R8, R8, 0xfffffffe, RZ, 0xc0, !PT ;  /* 0xfffffffe08087812 */ /* 0x000fca00078ec0ff */
[----:B------:R-:W-:-:S05]  /*13110*/  IMAD.IADD R7, R7, 0x1, -R8 ;  /* 0x0000000107077824 */ /* 0x000fca00078e0a08 */
[----:B------:R-:W-:-:S04]  /*13120*/  SHF.L.U32 R7, R7, 0x1f, RZ ;  /* 0x0000001f07077819 */ /* 0x000fc800000006ff */
[----:B------:R-:W0:Y:S02]  /*13130*/  SYNCS.PHASECHK.TRANS64.TRYWAIT P0, [R18+URZ+0x13220], R7 ;  /* 0x01322007120075a7 */ /* 0x000e24000800017f */
[----:B0-----:R-:W-:Y:S05]  /*13140*/  @!P0 BRA `(.L_x_436) ;  /* 0x0000005000208947 */ /* 0x001fea0003800000 */
.L_x_566:
[----:B------:R-:W-:Y:S05]  /*13150*/  BSYNC B1 ;  /* 0x0000000000017941 */ /* 0x000fea0003800000 */
.L_x_435:
[----:B------:R-:W-:Y:S04]  /*13160*/  BSSY B1, `(.L_x_437) ;  /* 0x000004d000017945 */ /* 0x000fe80003800000 */
[----:B------:R-:W-:Y:S05]  /*13170*/  @!P6 BRA `(.L_x_438) ;  /* 0x00000004002ce947 */ /* 0x000fea0003800000 */
[----:B0-----:R-:W-:Y:S01]  /*13180*/  IMAD R7, R23, 0x8, R18 ;  /* 0x0000000817077824 */ /* 0x001fe200078e0212 */
[----:B-1----:R-:W-:Y:S01]  /*13190*/  SHF.L.U32 R11, R29, 0x1f, RZ ;  /* 0x0000001f1d0b7819 */ /* 0x002fe200000006ff */
[----:B------:R-:W0:Y:S01]  /*131a0*/  S2R R8, SR_TID.X ;  /* 0x0000000000087919 */ /* 0x000e220000002100 */
[----:B------:R-:W-:Y:S02]  /*131b0*/  BSSY B2, `(.L_x_439) ;  /* 0x0000005000027945 */ /* 0x000fe40003800000 */
[----:B------:R-:W1:Y:S01]  /*131c0*/  SYNCS.PHASECHK.TRANS64.TRYWAIT P0, [R7+URZ+0x132a0], R11 ;  /* 0x0132a00b070075a7 */ /* 0x000e62000800017f */
[----:B0-----:R-:W-:-:S04]  /*131d0*/  LOP3.LUT R8, R8, 0x7f, RZ, 0xc0, !PT ;  /* 0x0000007f08087812 */ /* 0x001fc800078ec0ff */
[----:B------:R-:W-:Y:S01]  /*131e0*/  ISETP.NE.AND P2, PT, R8, RZ, PT ;  /* 0x000000ff0800720c */ /* 0x000fe20003f45270 */
[----:B-1----:R-:W-:-:S12]  /*131f0*/  @!P0 BRA `(.L_x_440) ;  /* 0x0000005000088947 */ /* 0x002fd80003800000 */
.L_x_567:
[----:B------:R-:W-:Y:S05]  /*13200*/  BSYNC B2 ;  /* 0x0000000000027941 */ /* 0x000fea0003800000 */
.L_x_439:
[----:B------:R-:W-:Y:S04]  /*13210*/  BSSY B2, `(.L_x_441) ;  /* 0x0000009000027945 */ /* 0x000fe80003800000 */
[----:B------:R-:W-:Y:S05]  /*13220*/  @P2 BRA `(.L_x_442) ;  /* 0x00000000001c2947 */ /* 0x000fea0003800000 */
[----:B------:R-:W1:Y:S02]  /*13230*/  S2R R8, SR_TID.X ;  /* 0x0000000000087919 */ /* 0x000e640000002100 */
[----:B-1----:R-:W-:Y:S01]  /*13240*/  LOP3.LUT R9, R8, 0x1f, RZ, 0xc0, !PT ;  /* 0x0000001f08097812 */ /* 0x002fe200078ec0ff */
[----:B------:R-:W-:-:S03]  /*13250*/  IMAD.MOV.U32 R8, RZ, RZ, 0x2800 ;  /* 0x00002800ff087424 */ /* 0x000fc600078e00ff */
[----:B------:R-:W-:Y:S01]  /*13260*/  ISETP.NE.AND P0, PT, R9, RZ, PT ;  /* 0x000000ff0900720c */ /* 0x000fe20003f05270 */
[----:B------:R1:W-:-:S12]  /*13270*/  SYNCS.ARRIVE.TRANS64 RZ, [R7+URZ+0x13290], R8 ;  /* 0x0132900807ff79a7 */ /* 0x0003d8000800003f */
[----:B-1----:R-:W-:Y:S05]  /*13280*/  @!P0 BRA `(.L_x_442) ;  /* 0x0000000000048947 */ /* 0x002fea0003800000 */
[----:B------:R-:W-:Y:S01]  /*13290*/  BPT.TRAP 0x1 ;  /* 0x000000040000795c */ /* 0x000fe20000300000 */
.L_x_442:
[----:B------:R-:W-:Y:S05]  /*132a0*/  BSYNC B2 ;  /* 0x0000000000027941 */ /* 0x000fea0003800000 */
.L_x_441:
[----:B------:R-:W-:Y:S01]  /*132b0*/  IMAD.MOV.U32 R13, RZ, RZ, RZ ;  /* 0x000000ffff0d7224 */ /* 0x000fe200078e00ff */
[----:B------:R-:W-:Y:S01]  /*132c0*/  UIADD3 UR4, UP0, UR38, 0x570, URZ ;  /* 0x0000057026047890 */ /* 0x000fe2000ff1e03f */
[----:B------:R-:W-:Y:S01]  /*132d0*/  IMAD R8, R6, 0xa0, R0 ;  /* 0x000000a006087824 */ /* 0x000fe200078e0200 */
[----:B------:R-:W-:Y:S01]  /*132e0*/  PLOP3.LUT P0, PT, PT, PT, PT, 0x80, 0x0 ;  /* 0x000000000000781c */ /* 0x000fe20003f0f070 */
[----:B------:R-:W-:Y:S01]  /*132f0*/  IMAD R12, R23, 0x2800, R18 ;  /* 0x00002800170c7824 */ /* 0x000fe200078e0212 */
[----:B------:R-:W-:Y:S01]  /*13300*/  R2UR UR10, R13 ;  /* 0x000000000d0a72ca */ /* 0x000fe200000e0000 */
[----:B------:R-:W-:Y:S01]  /*13310*/  VIADD R9, R7, 0x13290 ;  /* 0x0001329007097836 */ /* 0x000fe20000000000 */
[----:B------:R-:W-:Y:S01]  /*13320*/  IADD3 R8, R8, -0xa0, RZ ;  /* 0xffffff6008087810 */ /* 0x000fe20007ffe0ff */
[----:B------:R-:W-:Y:S01]  /*13330*/  VIADD R10, R12, 0xe000 ;  /* 0x0000e0000c0a7836 */ /* 0x000fe20000000000 */
[----:B------:R-:W-:Y:S01]  /*13340*/  UIADD3.X UR5, URZ, UR39, URZ, UP0, !UPT ;  /* 0x000000273f057290 */ /* 0x000fe200087fe43f */
[----:B------:R-:W-:Y:S01]  /*13350*/  UMOV UR6, 0x0 ;  /* 0x0000000000067882 */ /* 0x000fe20000000000 */
[----:B------:R-:W-:-:S10]  /*13360*/  UMOV UR7, 0x12f00000 ;  /* 0x12f0000000077882 */ /* 0x000fd40000000000 */
.L_x_443:
[----:B------:R-:W-:-:S13]  /*13370*/  @P0 ELECT P3, URZ, PT ;  /* 0x00000000003f082f */ /* 0x000fda0003860000 */
[----:B------:R-:W-:Y:S02]  /*13380*/  @P3 R2UR UR13, R2 ;  /* 0x00000000020d32ca */ /* 0x000fe400000e0000 */
[----:B------:R-:W-:Y:S02]  /*13390*/  @P3 R2UR UR12, R16 ;  /* 0x00000000100c32ca */ /* 0x000fe400000e0000 */
[----:B------:R-:W-:Y:S02]  /*133a0*/  @P3 R2UR UR11, R8 ;  /* 0x00000000080b32ca */ /* 0x000fe400000e0000 */
[----:B------:R-:W-:Y:S02]  /*133b0*/  @P3 R2UR UR9, R9 ;  /* 0x00000000090932ca */ /* 0x000fe400000e0000 */
[----:B------:R-:W-:Y:S02]  /*133c0*/  @P3 R2UR UR8, R10 ;  /* 0x000000000a0832ca */ /* 0x000fe400000e0000 */
[----:B------:R-:W-:-:S02]  /*133d0*/  @P3 PLOP3.LUT P0, PT, P3, PT, PT, 0x8, 0x0 ;  /* 0x000000000000381c */ /* 0x000fc40001f0e170 */
[----:B------:R-:W-:-:S09]  /*133e0*/  PLOP3.LUT P3, PT, PT, PT, PT, 0x8, 0x0 ;  /* 0x000000000000781c */ /* 0x000fd20003f6e170 */
[----:B------:R1:W-:Y:S02]  /*133f0*/  UTMALDG.4D [UR8], [UR4], desc[UR6] ;  /* 0x00000608040075b4 */ /* 0x0003e40008019000 */
[----:B-1----:R-:W-:Y:S05]  /*13400*/  @P0 BRA.U.ANY `(.L_x_443) ;  /* 0xfffffffd00d80947 */ /* 0x002fea000393ffff */
[----:B------:R-:W1:Y:S01]  /*13410*/  SYNCS.PHASECHK.TRANS64.TRYWAIT P0, [R7+URZ+0x132c0], R11 ;  /* 0x0132c00b070075a7 */ /* 0x000e62000800017f */
[----:B------:R-:W-:Y:S04]  /*13420*/  BSSY B2, `(.L_x_444) ;  /* 0x0000002000027945 */ /* 0x000fe80003800000 */
[----:B-1----:R-:W-:Y:S05]  /*13430*/  @!P0 BRA `(.L_x_445) ;  /* 0x0000004c008c8947 */ /* 0x002fea0003800000 */
.L_x_568:
[----:B------:R-:W-:Y:S05]  /*13440*/  BSYNC B2 ;  /* 0x0000000000027941 */ /* 0x000fea0003800000 */
.L_x_444:
[----:B------:R-:W-:Y:S01]  /*13450*/  BSSY B2, `(.L_x_446) ;  /* 0x000000b000027945 */ /* 0x000fe20003800000 */
[----:B------:R-:W-:Y:S02]  /*13460*/  IMAD.MOV.U32 R10, RZ, RZ, 0x0 ;  /* 0x00000000ff0a7424 */ /* 0x000fe400078e00ff */
[----:B01----:R-:W-:Y:S01]  /*13470*/  IMAD.MOV.U32 R11, RZ, RZ, 0x12f00000 ;  /* 0x12f00000ff0b7424 */ /* 0x003fe200078e00ff */
[----:B------:R-:W-:Y:S06]  /*13480*/  @P2 BRA `(.L_x_447) ;  /* 0x00000000001c2947 */ /* 0x000fec0003800000 */
[----:B------:R-:W0:Y:S02]  /*13490*/  S2R R9, SR_TID.X ;  /* 0x0000000000097919 */ /* 0x000e240000002100 */
[----:B0-----:R-:W-:Y:S01]  /*134a0*/  LOP3.LUT R14, R9, 0x1f, RZ, 0xc0, !PT ;  /* 0x0000001f090e7812 */ /* 0x001fe200078ec0ff */
[----:B------:R-:W-:-:S03]  /*134b0*/  IMAD.MOV.U32 R9, RZ, RZ, 0x2800 ;  /* 0x00002800ff097424 */ /* 0x000fc600078e00ff */
[----:B------:R-:W-:Y:S01]  /*134c0*/  ISETP.NE.AND P0, PT, R14, RZ, PT ;  /* 0x000000ff0e00720c */ /* 0x000fe20003f05270 */
[----:B------:R0:W-:-:S12]  /*134d0*/  SYNCS.ARRIVE.TRANS64 RZ, [R7+URZ+0x132b0], R9 ;  /* 0x0132b00907ff79a7 */ /* 0x0001d8000800003f */
[----:B0-----:R-:W-:Y:S05]  /*134e0*/  @!P0 BRA `(.L_x_447) ;  /* 0x0000000000048947 */ /* 0x001fea0003800000 */
[----:B------:R-:W-:Y:S01]  /*134f0*/  BPT.TRAP 0x1 ;  /* 0x000000040000795c */ /* 0x000fe20000300000 */
.L_x_447:
[----:B------:R-:W-:Y:S05]  /*13500*/  BSYNC B2 ;  /* 0x0000000000027941 */ /* 0x000fea0003800000 */
.L_x_446:
        /* <DEDUP_REMOVED lines=8> */
.L_x_448:
        /* <DEDUP_REMOVED lines=9> */
[----:B--2---:R-:W-:Y:S05]  /*13620*/  @P0 BRA.U.ANY `(.L_x_448) ;  /* 0xfffffffd00d80947 */ /* 0x004fea000393ffff */
.L_x_438:
[----:B------:R-:W-:Y:S05]  /*13630*/  BSYNC B1 ;  /* 0x0000000000017941 */ /* 0x000fea0003800000 */
.L_x_437:
[----:B------:R-:W-:Y:S01]  /*13640*/  VIADD R6, R6, 0xfffffffe ;  /* 0xfffffffe06067836 */ /* 0x000fe20000000000 */
[----:B------:R-:W-:Y:S01]  /*13650*/  PLOP3.LUT P0, PT, PT, PT, PT, 0x8, 0x0 ;  /* 0x000000000000781c */ /* 0x000fe20003f0e170 */
[----:B------:R-:W-:-:S03]  /*13660*/  VIADD R23, R23, 0x1 ;  /* 0x0000000117177836 */ /* 0x000fc60000000000 */
[----:B------:R-:W-:Y:S02]  /*13670*/  ISETP.GE.AND P3, PT, R6, R3, PT ;  /* 0x000000030600720c */ /* 0x000fe40003f66270 */
[----:B------:R-:W-:-:S04]  /*13680*/  ISETP.NE.AND P2, PT, R23, 0x2, PT ;  /* 0x000000021700780c */ /* 0x000fc80003f45270 */
[----:B0-----:R-:W-:Y:S02]  /*13690*/  SEL R7, RZ, 0x1, P2 ;  /* 0x00000001ff077807 */ /* 0x001fe40001000000 */
[----:B------:R-:W-:Y:S02]  /*136a0*/  SEL R23, R23, RZ, P2 ;  /* 0x000000ff17177207 */ /* 0x000fe40001000000 */
[----:B------:R-:W-:-:S03]  /*136b0*/  LOP3.LUT R29, R29, R7, RZ, 0x3c, !PT ;  /* 0x000000071d1d7212 */ /* 0x000fc600078e3cff */
[----:B------:R-:W-:Y:S05]  /*136c0*/  @!P3 BRA `(.L_x_431) ;  /* 0x000000040058b947 */ /* 0x000fea0003800000 */
.L_x_461:
[----:B------:R-:W-:Y:S05]  /*136d0*/  YIELD ;  /* 0x0000000000007946 */ /* 0x000fea0003800000 */
[----:B------:R-:W-:Y:S04]  /*136e0*/  BSSY B1, `(.L_x_449) ;  /* 0x000004c000017945 */ /* 0x000fe80003800000 */
[----:B------:R-:W-:Y:S05]  /*136f0*/  @!P6 BRA `(.L_x_450) ;  /* 0x000000040028e947 */ /* 0x000fea0003800000 */
[----:B------:R-:W0:Y:S01]  /*13700*/  S2R R7, SR_TID.X ;  /* 0x0000000000077919 */ /* 0x000e220000002100 */
[----:B------:R-:W-:Y:S01]  /*13710*/  SHF.L.U32 R8, R29, 0x1f, RZ ;  /* 0x0000001f1d087819 */ /* 0x000fe200000006ff */
[----:B------:R-:W-:Y:S01]  /*13720*/  BSSY B2, `(.L_x_451) ;  /* 0x0000006000027945 */ /* 0x000fe20003800000 */
[----:B0-----:R-:W-:Y:S02]  /*13730*/  LOP3.LUT R9, R7, 0x7f, RZ, 0xc0, !PT ;  /* 0x0000007f07097812 */ /* 0x001fe400078ec0ff */
[----:B------:R-:W-:Y:S02]  /*13740*/  LEA R7, R23, R18, 0x3 ;  /* 0x0000001217077211 */ /* 0x000fe400078e18ff */
[----:B------:R-:W-:Y:S02]  /*13750*/  ISETP.NE.AND P3, PT, R9, RZ, PT ;  /* 0x000000ff0900720c */ /* 0x000fe40003f65270 */
[----:B------:R-:W0:Y:S02]  /*13760*/  SYNCS.PHASECHK.TRANS64.TRYWAIT P2, [R7+URZ+0x132a0], R8 ;  /* 0x0132a008070075a7 */ /* 0x000e24000804017f */
[----:B0-----:R-:W-:Y:S09]  /*13770*/  @!P2 BRA `(.L_x_452) ;  /* 0x0000004800d0a947 */ /* 0x001ff20003800000 */
.L_x_569:
[----:B------:R-:W-:Y:S05]  /*13780*/  BSYNC B2 ;  /* 0x0000000000027941 */ /* 0x000fea0003800000 */
.L_x_451:
[----:B------:R-:W-:Y:S04]  /*13790*/  BSSY B2, `(.L_x_453) ;  /* 0x0000009000027945 */ /* 0x000fe80003800000 */
[----:B------:R-:W-:Y:S05]  /*137a0*/  @P3 BRA `(.L_x_454) ;  /* 0x00000000001c3947 */ /* 0x000fea0003800000 */
[----:B------:R-:W2:Y:S02]  /*137b0*/  S2R R9, SR_TID.X ;  /* 0x0000000000097919 */ /* 0x000ea40000002100 */
[----:B--2---:R-:W-:Y:S01]  /*137c0*/  LOP3.LUT R10, R9, 0x1f, RZ, 0xc0, !PT ;  /* 0x0000001f090a7812 */ /* 0x004fe200078ec0ff */
[----:B------:R-:W-:-:S03]  /*137d0*/  IMAD.MOV.U32 R9, RZ, RZ, 0x2800 ;  /* 0x00002800ff097424 */ /* 0x000fc600078e00ff */
[----:B------:R-:W-:Y:S01]  /*137e0*/  ISETP.NE.AND P2, PT, R10, RZ, PT ;  /* 0x000000ff0a00720c */ /* 0x000fe20003f45270 */
[----:B------:R2:W-:-:S12]  /*137f0*/  SYNCS.ARRIVE.TRANS64 RZ, [R7+URZ+0x13290], R9 ;  /* 0x0132900907ff79a7 */ /* 0x0005d8000800003f */
[----:B--2---:R-:W-:Y:S05]  /*13800*/  @!P2 BRA `(.L_x_454) ;  /* 0x000000000004a947 */ /* 0x004fea0003800000 */
[----:B------:R-:W-:Y:S01]  /*13810*/  BPT.TRAP 0x1 ;  /* 0x000000040000795c */ /* 0x000fe20000300000 */
.L_x_454:
[----:B------:R-:W-:Y:S05]  /*13820*/  BSYNC B2 ;  /* 0x0000000000027941 */ /* 0x000fea0003800000 */
.L_x_453:
[----:B------:R-:W-:Y:S01]  /*13830*/  IMAD.MOV.U32 R13, RZ, RZ, RZ ;  /* 0x000000ffff0d7224 */ /* 0x000fe200078e00ff */
[----:B------:R-:W-:Y:S01]  /*13840*/  UIADD3 UR4, UP0, UR38, 0x570, URZ ;  /* 0x0000057026047890 */ /* 0x000fe2000ff1e03f */
[----:B------:R-:W-:Y:S01]  /*13850*/  IMAD R9, R23, 0x2800, R18 ;  /* 0x0000280017097824 */ /* 0x000fe200078e0212 */
[----:B------:R-:W-:Y:S01]  /*13860*/  PLOP3.LUT P2, PT, PT, PT, PT, 0x80, 0x0 ;  /* 0x000000000000781c */ /* 0x000fe20003f4f070 */
[----:B------:R-:W-:Y:S01]  /*13870*/  IMAD R10, R6, 0xa0, R0 ;  /* 0x000000a0060a7824 */ /* 0x000fe200078e0200 */
[----:B------:R-:W-:Y:S01]  /*13880*/  R2UR UR10, R13 ;  /* 0x000000000d0a72ca */ /* 0x000fe200000e0000 */
[----:B-1----:R-:W-:Y:S01]  /*13890*/  VIADD R11, R7, 0x13290 ;  /* 0x00013290070b7836 */ /* 0x002fe20000000000 */
[----:B------:R-:W-:Y:S01]  /*138a0*/  UIADD3.X UR5, URZ, UR39, URZ, UP0, !UPT ;  /* 0x000000273f057290 */ /* 0x000fe200087fe43f */
[----:B------:R-:W-:Y:S01]  /*138b0*/  VIADD R12, R9, 0xe000 ;  /* 0x0000e000090c7836 */ /* 0x000fe20000000000 */
[----:B------:R-:W-:Y:S01]  /*138c0*/  UMOV UR6, 0x0 ;  /* 0x0000000000067882 */ /* 0x000fe20000000000 */
[----:B------:R-:W-:-:S10]  /*138d0*/  UMOV UR7, 0x12f00000 ;  /* 0x12f0000000077882 */ /* 0x000fd40000000000 */
.L_x_455:
        /* <DEDUP_REMOVED lines=13> */
.L_x_570:
[----:B------:R-:W-:Y:S05]  /*139b0*/  BSYNC B2 ;  /* 0x0000000000027941 */ /* 0x000fea0003800000 */
.L_x_456:
[----:B------:R-:W-:Y:S01]  /*139c0*/  BSSY B2, `(.L_x_458) ;  /* 0x000000b000027945 */ /* 0x000fe20003800000 */
[----:B------:R-:W-:Y:S02]  /*139d0*/  IMAD.MOV.U32 R14, RZ, RZ, 0x0 ;  /* 0x00000000ff0e7424 */ /* 0x000fe400078e00ff */
[----:B------:R-:W-:Y:S01]  /*139e0*/  IMAD.MOV.U32 R15, RZ, RZ, 0x12f00000 ;  /* 0x12f00000ff0f7424 */ /* 0x000fe200078e00ff */
[----:B------:R-:W-:Y:S06]  /*139f0*/  @P3 BRA `(.L_x_459) ;  /* 0x00000000001c3947 */ /* 0x000fec0003800000 */
[----:B------:R-:W2:Y:S01]  /*13a00*/  S2R R11, SR_TID.X ;  /* 0x00000000000b7919 */ /* 0x000ea20000002100 */
[----:B01----:R-:W-:-:S04]  /*13a10*/  IMAD.MOV.U32 R8, RZ, RZ, 0x2800 ;  /* 0x00002800ff087424 */ /* 0x003fc800078e00ff */
[----:B------:R3:W-:Y:S01]  /*13a20*/  SYNCS.ARRIVE.TRANS64 RZ, [R7+URZ+0x132b0], R8 ;  /* 0x0132b00807ff79a7 */ /* 0x0007e2000800003f */
[----:B--2---:R-:W-:-:S04]  /*13a30*/  LOP3.LUT R11, R11, 0x1f, RZ, 0xc0, !PT ;  /* 0x0000001f0b0b7812 */ /* 0x004fc800078ec0ff */
[----:B------:R-:W-:-:S13]  /*13a40*/  ISETP.NE.AND P2, PT, R11, RZ, PT ;  /* 0x000000ff0b00720c */ /* 0x000fda0003f45270 */
[----:B---3--:R-:W-:Y:S05]  /*13a50*/  @!P2 BRA `(.L_x_459) ;  /* 0x000000000004a947 */ /* 0x008fea0003800000 */
[----:B------:R-:W-:Y:S01]  /*13a60*/  BPT.TRAP 0x1 ;  /* 0x000000040000795c */ /* 0x000fe20000300000 */
.L_x_459:
[----:B------:R-:W-:Y:S05]  /*13a70*/  BSYNC B2 ;  /* 0x0000000000027941 */ /* 0x000fea0003800000 */
.L_x_458:
[----:B------:R-:W-:Y:S01]  /*13a80*/  R2UR UR10, R13 ;  /* 0x000000000d0a72ca */ /* 0x000fe200000e0000 */
[----:B------:R-:W-:Y:S01]  /*13a90*/  UIADD3 UR4, UP0, UR38, 0x670, URZ ;  /* 0x0000067026047890 */ /* 0x000fe2000ff1e03f */
[----:B------:R-:W-:Y:S01]  /*13aa0*/  R2UR UR6, R14 ;  /* 0x000000000e0672ca */ /* 0x000fe200000e0000 */
[----:B------:R-:W-:Y:S01]  /*13ab0*/  VIADD R9, R9, 0x6000 ;  /* 0x0000600009097836 */ /* 0x000fe20000000000 */
[----:B------:R-:W-:Y:S01]  /*13ac0*/  R2UR UR7, R15 ;  /* 0x000000000f0772ca */ /* 0x000fe200000e0000 */
[----:B01----:R-:W-:Y:S01]  /*13ad0*/  VIADD R7, R7, 0x132b0 ;  /* 0x000132b007077836 */ /* 0x003fe20000000000 */
[----:B------:R-:W-:Y:S01]  /*13ae0*/  PLOP3.LUT P2, PT, PT, PT, PT, 0x80, 0x0 ;  /* 0x000000000000781c */ /* 0x000fe20003f4f070 */
[----:B------:R-:W-:-:S12]  /*13af0*/  UIADD3.X UR5, URZ, UR39, URZ, UP0, !UPT ;  /* 0x000000273f057290 */ /* 0x000fd800087fe43f */
.L_x_460:
        /* <DEDUP_REMOVED lines=9> */
[----:B0-----:R-:W-:Y:S05]  /*13b90*/  @P2 BRA.U.ANY `(.L_x_460) ;  /* 0xfffffffd00d82947 */ /* 0x001fea000393ffff */
.L_x_450:
[----:B------:R-:W-:Y:S05]  /*13ba0*/  BSYNC B1 ;  /* 0x0000000000017941 */ /* 0x000fea0003800000 */
.L_x_449:
[C---:B------:R-:W-:Y:S01]  /*13bb0*/  ISETP.GT.AND P3, PT, R6.reuse, R3, PT ;  /* 0x000000030600720c */ /* 0x040fe20003f64270 */
[----:B------:R-:W-:Y:S01]  /*13bc0*/  VIADD R6, R6, 0xffffffff ;  /* 0xffffffff06067836 */ /* 0x000fe20000000000 */
[----:B------:R-:W-:-:S04]  /*13bd0*/  IADD3 R23, R23, 0x1, RZ ;  /* 0x0000000117177810 */ /* 0x000fc80007ffe0ff */
[----:B------:R-:W-:-:S04]  /*13be0*/  ISETP.NE.AND P2, PT, R23, 0x2, PT ;  /* 0x000000021700780c */ /* 0x000fc80003f45270 */
[----:B------:R-:W-:Y:S02]  /*13bf0*/  SEL R7, RZ, 0x1, P2 ;  /* 0x00000001ff077807 */ /* 0x000fe40001000000 */
[----:B------:R-:W-:Y:S02]  /*13c00*/  SEL R23, R23, RZ, P2 ;  /* 0x000000ff17177207 */ /* 0x000fe40001000000 */
[----:B------:R-:W-:Y:S01]  /*13c10*/  LOP3.LUT R29, R29, R7, RZ, 0x3c, !PT ;  /* 0x000000071d1d7212 */ /* 0x000fe200078e3cff */
[----:B------:R-:W-:Y:S06]  /*13c20*/  @P3 BRA `(.L_x_461) ;  /* 0xfffffff800a83947 */ /* 0x000fec000383ffff */
.L_x_431:
[----:B------:R-:W-:Y:S05]  /*13c30*/  BSYNC B0 ;  /* 0x0000000000007941 */ /* 0x000fea0003800000 */
.L_x_430:
[----:B------:R-:W-:Y:S05]  /*13c40*/  @!P0 WARPSYNC.ALL ;  /* 0x0000000000008948 */ /* 0x000fea0003800000 */
[----:B------:R-:W-:Y:S01]  /*13c50*/  @!P0 BAR.SYNC.DEFER_BLOCKING 0xc, 0x200 ;  /* 0x0308000000008b1d */ /* 0x000fe20000010000 */
[----:B------:R-:W-:-:S05]  /*13c60*/  IMAD.MOV.U32 R0, RZ, RZ, RZ ;  /* 0x000000ffff007224 */ /* 0x000fca00078e00ff */
[----:B------:R-:W-:Y:S04]  /*13c70*/  BSSY B0, `(.L_x_462) ;  /* 0x000001e000007945 */ /* 0x000fe80003800000 */
[----:B------:R-:W-:Y:S05]  /*13c80*/  @!P1 BRA `(.L_x_463) ;  /* 0x0000000000709947 */ /* 0x000fea0003800000 */
[----:B------:R-:W-:-:S13]  /*13c90*/  ISETP.NE.AND P0, PT, R5, RZ, PT ;  /* 0x000000ff0500720c */ /* 0x000fda0003f05270 */
[----:B------:R-:W0:Y:S02]  /*13ca0*/  @!P0 LDC R5, c[0x0][0x9f0] ;  /* 0x00027c00ff058b82 */ /* 0x000e240000000800 */
[-C--:B0-----:R-:W-:Y:S02]  /*13cb0*/  IABS R0, R5.reuse ;  /* 0x0000000500007213 */ /* 0x081fe40000000000 */
[----:B------:R-:W-:Y:S02]  /*13cc0*/  IABS R7, R5 ;  /* 0x0000000500077213 */ /* 0x000fe40000000000 */
[----:B------:R-:W0:Y:S03]  /*13cd0*/  I2F.RP R2, R0 ;  /* 0x0000000000027306 */ /* 0x000e260000209400 */
[----:B------:R-:W-:-:S05]  /*13ce0*/  IMAD.MOV R7, RZ, RZ, -R7 ;  /* 0x000000ffff077224 */ /* 0x000fca00078e0a07 */
[----:B0-----:R-:W0:Y:S02]  /*13cf0*/  MUFU.RCP R2, R2 ;  /* 0x0000000200027308 */ /* 0x001e240000001000 */
[----:B0-----:R-:W-:-:S06]  /*13d00*/  VIADD R2, R2, 0xffffffe ;  /* 0x0ffffffe02027836 */ /* 0x001fcc0000000000 */
[----:B------:R-:W0:Y:S02]  /*13d10*/  F2I.FTZ.U32.TRUNC.NTZ R3, R2 ;  /* 0x0000000200037305 */ /* 0x000e24000021f000 */
[----:B0-----:R-:W-:-:S04]  /*13d20*/  IMAD.MOV R2, RZ, RZ, -R3 ;  /* 0x000000ffff027224 */ /* 0x001fc800078e0a03 */
[----:B------:R-:W-:Y:S02]  /*13d30*/  IMAD R6, R2, R0, RZ ;  /* 0x0000000002067224 */ /* 0x000fe400078e02ff */
[----:B------:R-:W-:-:S04]  /*13d40*/  IMAD.MOV.U32 R2, RZ, RZ, RZ ;  /* 0x000000ffff027224 */ /* 0x000fc800078e00ff */
[----:B------:R-:W-:Y:S01]  /*13d50*/  IMAD.HI.U32 R2, R3, R6, R2 ;  /* 0x0000000603027227 */ /* 0x000fe200078e0002 */
[----:B------:R-:W-:-:S04]  /*13d60*/  IADD3 R6, R4, -0x1, R5 ;  /* 0xffffffff04067810 */ /* 0x000fc80007ffe005 */
[----:B------:R-:W-:Y:S02]  /*13d70*/  IABS R3, R6 ;  /* 0x0000000600037213 */ /* 0x000fe40000000000 */
[----:B------:R-:W-:-:S03]  /*13d80*/  LOP3.LUT R6, R6, R5, RZ, 0x3c, !PT ;  /* 0x0000000506067212 */ /* 0x000fc600078e3cff */
[----:B------:R-:W-:Y:S01]  /*13d90*/  IMAD.HI.U32 R2, R2, R3, RZ ;  /* 0x0000000302027227 */ /* 0x000fe200078e00ff */
[----:B------:R-:W-:-:S03]  /*13da0*/  ISETP.GE.AND P2, PT, R6, RZ, PT ;  /* 0x000000ff0600720c */ /* 0x000fc60003f46270 */
[----:B------:R-:W-:-:S05]  /*13db0*/  IMAD R3, R2, R7, R3 ;  /* 0x0000000702037224 */ /* 0x000fca00078e0203 */
[----:B------:R-:W-:-:S13]  /*13dc0*/  ISETP.GT.U32.AND P1, PT, R0, R3, PT ;  /* 0x000000030000720c */ /* 0x000fda0003f24070 */
[----:B------:R-:W-:Y:S02]  /*13dd0*/  @!P1 IMAD.IADD R3, R3, 0x1, -R0 ;  /* 0x0000000103039824 */ /* 0x000fe400078e0a00 */
[----:B------:R-:W-:Y:S01]  /*13de0*/  @!P1 VIADD R2, R2, 0x1 ;  /* 0x0000000102029836 */ /* 0x000fe20000000000 */
[----:B------:R-:W-:Y:S02]  /*13df0*/  ISETP.NE.AND P1, PT, R5, RZ, PT ;  /* 0x000000ff0500720c */ /* 0x000fe40003f25270 */
[----:B------:R-:W-:-:S13]  /*13e00*/  ISETP.GE.U32.AND P0, PT, R3, R0, PT ;  /* 0x000000000300720c */ /* 0x000fda0003f06070 */
[----:B------:R-:W-:-:S05]  /*13e10*/  @P0 VIADD R2, R2, 0x1 ;  /* 0x0000000102020836 */ /* 0x000fca0000000000 */
[----:B------:R-:W-:-:S05]  /*13e20*/  MOV R0, R2 ;  /* 0x0000000200007202 */ /* 0x000fca0000000f00 */
[----:B------:R-:W-:Y:S01]  /*13e30*/  @!P2 IMAD.MOV R0, RZ, RZ, -R0 ;  /* 0x000000ffff00a224 */ /* 0x000fe200078e0a00 */
[----:B------:R-:W-:-:S07]  /*13e40*/  @!P1 LOP3.LUT R0, RZ, R5, RZ, 0x33, !PT ;  /* 0x00000005ff009212 */ /* 0x000fce00078e33ff */
.L_x_463:
[----:B------:R-:W-:Y:S05]  /*13e50*/  BSYNC B0 ;  /* 0x0000000000007941 */ /* 0x000fea0003800000 */
.L_x_462:
[----:B------:R-:W-:-:S05]  /*13e60*/  IMAD R3, R20, R0, RZ ;  /* 0x0000000014037224 */ /* 0x000fca00078e02ff */
[----:B------:R-:W-:Y:S01]  /*13e70*/  VIADDMNMX R2, R3, R0, R4, PT ;  /* 0x0000000003027246 */ /* 0x000fe20003800104 */
[----:B------:R0:W-:Y:S03]  /*13e80*/  STL [R1], R3 ;  /* 0x0000000301007387 */ /* 0x0001e60000100800 */
[----:B------:R-:W-:Y:S01]  /*13e90*/  ISETP.GT.AND P0, PT, R2, R3, PT ;  /* 0x000000030200720c */ /* 0x000fe20003f04270 */
[----:B------:R0:W-:-:S12]  /*13ea0*/  STL [R1+0x20], R2 ;  /* 0x0000200201007387 */ /* 0x0001d80000100800 */
[----:B0-----:R-:W-:Y:S05]  /*13eb0*/  @P0 BRA `(.L_x_464) ;  /* 0x0000000000440947 */ /* 0x001fea0003800000 */
[----:B------:R-:W0:Y:S02]  /*13ec0*/  S2R R2, SR_TID.X ;  /* 0x0000000000027919 */ /* 0x000e240000002100 */
[----:B0-----:R-:W-:-:S04]  /*13ed0*/  LOP3.LUT R2, R2, 0x7f, RZ, 0xc0, !PT ;  /* 0x0000007f02027812 */ /* 0x001fc800078ec0ff */
[----:B------:R-:W-:-:S13]  /*13ee0*/  ISETP.NE.AND P0, PT, R2, RZ, PT ;  /* 0x000000ff0200720c */ /* 0x000fda0003f05270 */
[----:B------:R-:W-:Y:S05]  /*13ef0*/  @P0 BRA `(.L_x_465) ;  /* 0x0000002800ac0947 */ /* 0x000fea0003800000 */
[----:B------:R-:W0:Y:S01]  /*13f00*/  S2R R5, SR_LANEID ;  /* 0x0000000000057919 */ /* 0x000e220000000000 */
[----:B------:R-:W-:Y:S01]  /*13f10*/  VOTEU.ANY UR4, UPT, PT ;  /* 0x0000000000047886 */ /* 0x000fe200038e0100 */
[----:B------:R-:W2:Y:S01]  /*13f20*/  LDC.64 R2, c[0x0][0xc60] ;  /* 0x00031800ff027b82 */ /* 0x000ea20000000a00 */
[----:B------:R-:W0:Y:S02]  /*13f30*/  FLO.U32 R0, UR4 ;  /* 0x0000000400007d00 */ /* 0x000e2400080e0000 */
[----:B0-----:R-:W-:-:S06]  /*13f40*/  ISETP.EQ.U32.AND P0, PT, R0, R5, PT ;  /* 0x000000050000720c */ /* 0x001fcc0003f02070 */
[----:B------:R-:W2:Y:S07]  /*13f50*/  POPC R5, UR4 ;  /* 0x0000000400057d09 */ /* 0x000eae0008000000 */
[----:B--2---:R-:W2:Y:S01]  /*13f60*/  @P0 ATOMG.E.ADD.STRONG.GPU PT, R3, desc[UR40][R2.64], R5 ;  /* 0x00000005020309a8 */ /* 0x004ea200081ee1e8 */
[----:B------:R-:W0:Y:S02]  /*13f70*/  S2R R4, SR_LTMASK ;  /* 0x0000000000047919 */ /* 0x000e240000003900 */
[----:B0-----:R-:W-:-:S04]  /*13f80*/  LOP3.LUT R4, R4, UR4, RZ, 0xc0, !PT ;  /* 0x0000000404047c12 */ /* 0x001fc8000f8ec0ff */
[----:B------:R-:W0:Y:S01]  /*13f90*/  POPC R7, R4 ;  /* 0x0000000400077309 */ /* 0x000e220000000000 */
[----:B--2---:R-:W0:Y:S02]  /*13fa0*/  SHFL.IDX PT, R0, R3, R0, 0x1f ;  /* 0x00001f0003007589 */ /* 0x004e2400000e0000 */
[----:B0-----:R-:W-:Y:S01]  /*13fb0*/  IADD3 R24, R0, UR36, R7 ;  /* 0x0000002400187c10 */ /* 0x001fe2000fffe007 */
[----:B------:R-:W-:Y:S06]  /*13fc0*/  BRA `(.L_x_465) ;  /* 0x0000002800787947 */ /* 0x000fec0003800000 */
.L_x_464:
        /* <DEDUP_REMOVED lines=9> */
[----:B------:R-:W-:Y:S01]  /*14060*/  MOV R12, 0x1 ;  /* 0x00000001000c7802 */ /* 0x000fe20000000f00 */
[----:B------:R-:W0:Y:S01]  /*14070*/  LDC.64 R2, c[0x4][R2] ;  /* 0x0100000002027b82 */ /* 0x000e220000000a00 */
[----:B------:R-:W-:Y:S02]  /*14080*/  IMAD.U32 R5, RZ, RZ, UR7 ;  /* 0x00000007ff057e24 */ /* 0x000fe4000f8e00ff */
[----:B------:R-:W-:Y:S02]  /*14090*/  IMAD.U32 R6, RZ, RZ, UR8 ;  /* 0x00000008ff067e24 */ /* 0x000fe4000f8e00ff */
[----:B------:R-:W-:-:S02]  /*140a0*/  IMAD.U32 R7, RZ, RZ, UR9 ;  /* 0x00000009ff077e24 */ /* 0x000fc4000f8e00ff */
[----:B------:R-:W-:Y:S02]  /*140b0*/  IMAD.U32 R10, RZ, RZ, UR4 ;  /* 0x00000004ff0a7e24 */ /* 0x000fe4000f8e00ff */
[----:B-1----:R-:W-:Y:S02]  /*140c0*/  IMAD.U32 R11, RZ, RZ, UR5 ;  /* 0x00000005ff0b7e24 */ /* 0x002fe4000f8e00ff */
[----:B------:R-:W-:Y:S02]  /*140d0*/  IMAD.MOV.U32 R8, RZ, RZ, 0x70 ;  /* 0x00000070ff087424 */ /* 0x000fe400078e00ff */
[----:B------:R-:W-:-:S07]  /*140e0*/  IMAD.MOV.U32 R13, RZ, RZ, RZ ;  /* 0x000000ffff0d7224 */ /* 0x000fce00078e00ff */
[----:B------:R-:W-:-:S07]  /*140f0*/  LEPC R20, `(.L_x_467) ;  /* 0x000000001014794e */ /* 0x000fce0000000000 */
[----:B0-----:R-:W-:Y:S05]  /*14100*/  CALL.ABS.NOINC R2 ;  /* 0x0000000002007343 */ /* 0x001fea0003c00000 */
.L_x_467:
[----:B------:R-:W-:Y:S05]  /*14110*/  BSYNC B6 ;  /* 0x0000000000067941 */ /* 0x000fea0003800000 */
.L_x_466:
        /* <DEDUP_REMOVED lines=22> */
.L_x_469:
[----:B------:R-:W-:Y:S05]  /*14280*/  BSYNC B6 ;  /* 0x0000000000067941 */ /* 0x000fea0003800000 */
.L_x_468:
        /* <DEDUP_REMOVED lines=20> */
.L_x_471:
[----:B------:R-:W-:Y:S05]  /*143d0*/  BSYNC B6 ;  /* 0x0000000000067941 */ /* 0x000fea0003800000 */
.L_x_470:
        /* <DEDUP_REMOVED lines=8> */
[----:B------:R-:W-:Y:S01]  /*14460*/  MOV R13, RZ ;  /* 0x000000ff000d7202 */ /* 0x000fe20000000f00 */
[----:B------:R-:W0:Y:S01]  /*14470*/  LDC.64 R2, c[0x4][R2] ;  /* 0x0100000002027b82 */ /* 0x000e220000000a00 */
[----:B------:R-:W-:Y:S02]  /*14480*/  IMAD.U32 R5, RZ, RZ, UR5 ;  /* 0x00000005ff057e24 */ /* 0x000fe4000f8e00ff */
[----:B------:R-:W-:Y:S02]  /*14490*/  IMAD.U32 R6, RZ, RZ, UR6 ;  /* 0x00000006ff067e24 */ /* 0x000fe4000f8e00ff */
[----:B------:R-:W-:-:S02]  /*144a0*/  IMAD.U32 R7, RZ, RZ, UR7 ;  /* 0x00000007ff077e24 */ /* 0x000fc4000f8e00ff */
[----:B------:R-:W-:Y:S02]  /*144b0*/  IMAD.U32 R10, RZ, RZ, UR8 ;  /* 0x00000008ff0a7e24 */ /* 0x000fe4000f8e00ff */
[----:B-1----:R-:W-:Y:S02]  /*144c0*/  IMAD.U32 R11, RZ, RZ, UR9 ;  /* 0x00000009ff0b7e24 */ /* 0x002fe4000f8e00ff */
[----:B------:R-:W-:Y:S02]  /*144d0*/  IMAD.MOV.U32 R8, RZ, RZ, 0x70 ;  /* 0x00000070ff087424 */ /* 0x000fe400078e00ff */
[----:B------:R-:W-:-:S07]  /*144e0*/  IMAD.MOV.U32 R12, RZ, RZ, 0x1 ;  /* 0x00000001ff0c7424 */ /* 0x000fce00078e00ff */
[----:B------:R-:W-:-:S07]  /*144f0*/  LEPC R20, `(.L_x_473) ;  /* 0x000000001014794e */ /* 0x000fce0000000000 */
[----:B0-----:R-:W-:Y:S05]  /*14500*/  CALL.ABS.NOINC R2 ;  /* 0x0000000002007343 */ /* 0x001fea0003c00000 */
.L_x_473:
[----:B------:R-:W-:Y:S05]  /*14510*/  BSYNC B6 ;  /* 0x0000000000067941 */ /* 0x000fea0003800000 */
.L_x_472:
[----:B------:R-:W2:Y:S01]  /*14520*/  LDL.LU R20, [R1+0x4] ;  /* 0x0000040001147983 */ /* 0x000ea20000300800 */
[----:B------:R-:W-:Y:S02]  /*14530*/  ULDC.64 UR4, c[0x0][0x9f8] ;  /* 0x00027e0000047ab9 */ /* 0x000fe40000000a00 */
[----:B------:R-:W-:-:S04]  /*14540*/  ISETP.NE.U32.AND P0, PT, RZ, UR4, PT ;  /* 0x00000004ff007c0c */ /* 0x000fc8000bf05070 */
[----:B------:R-:W-:-:S13]  /*14550*/  ISETP.NE.AND.EX P0, PT, RZ, UR5, PT, P0 ;  /* 0x00000005ff007c0c */ /* 0x000fda000bf05300 */
[----:B------:R-:W-:-:S04]  /*14560*/  @P0 IADD3 R2, P1, R17, UR4, RZ ;  /* 0x0000000411020c10 */ /* 0x000fc8000ff3e0ff */
[----:B--2---:R-:W-:Y:S01]  /*14570*/  @P0 IADD3.X R3, R20, UR5, RZ, P1, !PT ;  /* 0x0000000514030c10 */ /* 0x004fe20008ffe4ff */
[----:B------:R-:W-:-:S04]  /*14580*/  ULDC.64 UR4, c[0x0][0xa08] ;  /* 0x0002820000047ab9 */ /* 0x000fc80000000a00 */
[----:B------:R0:W2:Y:S02]  /*14590*/  @P0 LDG.E R26, desc[UR40][R2.64] ;  /* 0x00000028021a0981 */ /* 0x0000a4000c1e1900 */
[----:B0-----:R-:W0:Y:S02]  /*145a0*/  LDC.64 R2, c[0x0][0x418] ;  /* 0x00010600ff027b82 */ /* 0x001e240000000a00 */
[----:B0-----:R-:W-:Y:S01]  /*145b0*/  LOP3.LUT P0, RZ, R2, UR4, RZ, 0xfc, !PT ;  /* 0x0000000402ff7c12 */ /* 0x001fe2000f80fcff */
[----:B------:R-:W-:-:S03]  /*145c0*/  UMOV UR4, 0xffffffff ;  /* 0xffffffff00047882 */ /* 0x000fc60000000000 */
[----:B------:R-:W-:Y:S02]  /*145d0*/  LOP3.LUT P0, RZ, R3, UR5, RZ, 0xfc, P0 ;  /* 0x0000000503ff7c12 */ /* 0x000fe4000800fcff */
[----:B--2---:R-:W-:Y:S02]  /*145e0*/  SHF.R.S32.HI R8, RZ, 0x1f, R26 ;  /* 0x0000001fff087819 */ /* 0x004fe4000001141a */
[----:B------:R-:W-:-:S03]  /*145f0*/  SEL R17, R26, RZ, !P0 ;  /* 0x000000ff1a117207 */ /* 0x000fc60004000000 */
[----:B------:R0:W-:Y:S01]  /*14600*/  STL [R1+0x4], R8 ;  /* 0x0000040801007387 */ /* 0x0001e20000100800 */
[----:B------:R-:W-:Y:S05]  /*14610*/  BRA.DIV UR4, `(.L_x_474) ;  /* 0x0000003e04507947 */ /* 0x000fea000b800000 */
[----:B------:R-:W2:Y:S02]  /*14620*/  S2R R0, SR_TID.X ;  /* 0x0000000000007919 */ /* 0x000ea40000002100 */
[----:B--2---:R-:W-:-:S04]  /*14630*/  SHF.R.U32.HI R0, RZ, 0x5, R0 ;  /* 0x00000005ff007819 */ /* 0x004fc80000011600 */
[----:B------:R-:W-:-:S05]  /*14640*/  LOP3.LUT R0, R0, 0x3, RZ, 0xc0, !PT ;  /* 0x0000000300007812 */ /* 0x000fca00078ec0ff */
[----:B------:R2:W3:Y:S02]  /*14650*/  SHFL.IDX PT, R14, R0, RZ, 0x1f ;  /* 0x00001fff000e7589 */ /* 0x0004e400000e0000 */
.L_x_573:
[----:B---3--:R-:W-:Y:S02]  /*14660*/  ISETP.NE.AND P0, PT, R14, RZ, PT ;  /* 0x000000ff0e00720c */ /* 0x008fe40003f05270 */
[----:B------:R-:W-:Y:S02]  /*14670*/  PLOP3.LUT P1, PT, PT, PT, PT, 0x8, 0x0 ;  /* 0x000000000000781c */ /* 0x000fe40003f2e170 */
[----:B------:R-:W-:-:S11]  /*14680*/  LOP3.LUT R22, R22, 0xfffffffe, RZ, 0xc0, !PT ;  /* 0xfffffffe16167812 */ /* 0x000fd600078ec0ff */
[----:B------:R-:W-:Y:S01]  /*14690*/  @P1 LOP3.LUT R22, R22, 0x1, RZ, 0xfc, !PT ;  /* 0x0000000116161812 */ /* 0x000fe200078efcff */
[----:B------:R-:W-:Y:S06]  /*146a0*/  @P0 BRA `(.L_x_475) ;  /* 0x0000000400500947 */ /* 0x000fec0003800000 */
[----:B------:R-:W-:-:S03]  /*146b0*/  UMOV UR4, 0xffffffff ;  /* 0xffffffff00047882 */ /* 0x000fc60000000000 */
[----:B------:R-:W-:Y:S05]  /*146c0*/  BRA.DIV UR4, `(.L_x_476) ;  /* 0x0000003e04587947 */ /* 0x000fea000b800000 */
[----:B------:R-:W-:-:S13]  /*146d0*/  ELECT P6, URZ, PT ;  /* 0x00000000003f782f */ /* 0x000fda00038c0000 */
.L_x_576:
[----:B------:R-:W-:Y:S05]  /*146e0*/  @!P6 BRA `(.L_x_475) ;  /* 0x000000040040e947 */ /* 0x000fea0003800000 */
[----:B--2---:R-:W2:Y:S01]  /*146f0*/  LDL R0, [R1+0x20] ;  /* 0x0000200001007983 */ /* 0x004ea20000100800 */
[----:B------:R-:W-:-:S04]  /*14700*/  ISETP.NE.U32.AND P0, PT, R2, RZ, PT ;  /* 0x000000ff0200720c */ /* 0x000fc80003f05070 */
[----:B------:R-:W-:Y:S01]  /*14710*/  ISETP.NE.AND.EX P0, PT, R3, RZ, PT, P0 ;  /* 0x000000ff0300720c */ /* 0x000fe20003f05300 */
[----:B--2---:R-:W-:-:S12]  /*14720*/  VIADD R0, R0, 0xffffffff ;  /* 0xffffffff00007836 */ /* 0x004fd80000000000 */
[----:B------:R-:W-:Y:S05]  /*14730*/  @!P0 BRA `(.L_x_477) ;  /* 0x0000000000448947 */ /* 0x000fea0003800000 */
[----:B------:R-:W2:Y:S01]  /*14740*/  LDC R7, c[0x0][0x43c] ;  /* 0x00010f00ff077b82 */ /* 0x000ea20000000800 */
[----:B------:R-:W-:Y:S01]  /*14750*/  ULDC.64 UR4, c[0x0][0x428] ;  /* 0x00010a0000047ab9 */ /* 0x000fe20000000a00 */
[----:B--2---:R-:W-:-:S13]  /*14760*/  ISETP.NE.AND P0, PT, R7, 0x1, PT ;  /* 0x000000010700780c */ /* 0x004fda0003f05270 */
[----:B------:R-:W2:Y:S02]  /*14770*/  @P0 LDC.64 R4, c[0x0][0x440] ;  /* 0x00011000ff040b82 */ /* 0x000ea40000000a00 */
[----:B--2---:R-:W-:-:S04]  /*14780*/  @P0 IMAD.HI.U32 R6, R0, R4, RZ ;  /* 0x0000000400060227 */ /* 0x004fc800078e00ff */
[----:B------:R-:W-:Y:S01]  /*14790*/  IMAD.MOV.U32 R4, RZ, RZ, R0 ;  /* 0x000000ffff047224 */ /* 0x000fe200078e0000 */
[----:B------:R-:W-:Y:S01]  /*147a0*/  @P0 SHF.R.U32.HI R4, RZ, R5, R6 ;  /* 0x00000005ff040219 */ /* 0x000fe20000011606 */
[----:B------:R-:W-:-:S04]  /*147b0*/  IMAD R6, R8, UR4, RZ ;  /* 0x0000000408067c24 */ /* 0x000fc8000f8e02ff */
[----:B------:R-:W-:Y:S02]  /*147c0*/  IMAD.MOV R5, RZ, RZ, -R4 ;  /* 0x000000ffff057224 */ /* 0x000fe400078e0a04 */
[----:B------:R-:W-:Y:S02]  /*147d0*/  IMAD R6, R26, UR5, R6 ;  /* 0x000000051a067c24 */ /* 0x000fe4000f8e0206 */
[----:B------:R-:W-:Y:S01]  /*147e0*/  IMAD R0, R7, R5, R0 ;  /* 0x0000000507007224 */ /* 0x000fe200078e0200 */
[----:B------:R-:W-:-:S03]  /*147f0*/  SHF.R.S32.HI R5, RZ, 0x1f, R4 ;  /* 0x0000001fff057819 */ /* 0x000fc60000011404 */
[----:B------:R-:W-:-:S04]  /*14800*/  IMAD.WIDE.U32 R4, R26, UR4, R4 ;  /* 0x000000041a047c25 */ /* 0x000fc8000f8e0004 */
[----:B------:R-:W-:Y:S01]  /*14810*/  IMAD.IADD R5, R5, 0x1, R6 ;  /* 0x0000000105057824 */ /* 0x000fe200078e0206 */
[----:B------:R-:W-:-:S04]  /*14820*/  LEA R2, P0, R4, R2, 0x2 ;  /* 0x0000000204027211 */ /* 0x000fc800078010ff */
[----:B------:R-:W-:-:S05]  /*14830*/  LEA.HI.X R3, R4, R3, R5, 0x2, P0 ;  /* 0x0000000304037211 */ /* 0x000fca00000f1405 */
[----:B------:R2:W5:Y:S04]  /*14840*/  LDG.E R17, desc[UR40][R2.64] ;  /* 0x0000002802117981 */ /* 0x000568000c1e1900 */
.L_x_477:
[----:B------:R-:W-:Y:S01]  /*14850*/  IMAD R4, R19, 0x8, R18 ;  /* 0x0000000813047824 */ /* 0x000fe200078e0212 */
[----:B--2---:R-:W-:Y:S01]  /*14860*/  SHF.L.U32 R3, R28, 0x1f, RZ ;  /* 0x0000001f1c037819 */ /* 0x004fe200000006ff */
[----:B------:R-:W2:Y:S03]  /*14870*/  S2R R2, SR_TID.X ;  /* 0x0000000000027919 */ /* 0x000ea60000002100 */
[----:B------:R-:W3:Y:S01]  /*14880*/  SYNCS.PHASECHK.TRANS64.TRYWAIT P0, [R4+URZ+0x13280], R3 ;  /* 0x01328003040075a7 */ /* 0x000ee2000800017f */
[----:B--2---:R-:W-:-:S04]  /*14890*/  LOP3.LUT R2, R2, 0x7f, RZ, 0xc0, !PT ;  /* 0x0000007f02027812 */ /* 0x004fc800078ec0ff */
[----:B------:R-:W-:Y:S01]  /*148a0*/  ISETP.NE.AND P1, PT, R2, RZ, PT ;  /* 0x000000ff0200720c */ /* 0x000fe20003f25270 */
[----:B---3--:R-:W-:-:S12]  /*148b0*/  @!P0 BRA `(.L_x_478) ;  /* 0x0000003800fc8947 */ /* 0x008fd80003800000 */
.L_x_577:
[----:B------:R-:W-:Y:S05]  /*148c0*/  @P1 BRA `(.L_x_479) ;  /* 0x00000000001c1947 */ /* 0x000fea0003800000 */
[----:B------:R-:W3:Y:S02]  /*148d0*/  S2R R2, SR_TID.X ;  /* 0x0000000000027919 */ /* 0x000ee40000002100 */
[----:B---3--:R-:W-:Y:S01]  /*148e0*/  LOP3.LUT R5, R2, 0x1f, RZ, 0xc0, !PT ;  /* 0x0000001f02057812 */ /* 0x008fe200078ec0ff */
[----:B------:R-:W-:-:S03]  /*148f0*/  IMAD.MOV.U32 R2, RZ, RZ, 0x2800 ;  /* 0x00002800ff027424 */ /* 0x000fc600078e00ff */
[----:B------:R-:W-:Y:S01]  /*14900*/  ISETP.NE.AND P0, PT, R5, RZ, PT ;  /* 0x000000ff0500720c */ /* 0x000fe20003f05270 */
[----:B------:R3:W-:-:S12]  /*14910*/  SYNCS.ARRIVE.TRANS64 RZ, [R4+URZ+0x13270], R2 ;  /* 0x0132700204ff79a7 */ /* 0x0007d8000800003f */
[----:B---3--:R-:W-:Y:S05]  /*14920*/  @!P0 BRA `(.L_x_479) ;  /* 0x0000000000048947 */ /* 0x008fea0003800000 */
[----:B------:R-:W-:Y:S01]  /*14930*/  BPT.TRAP 0x1 ;  /* 0x000000040000795c */ /* 0x000fe20000300000 */
.L_x_479:
[----:B------:R-:W3:Y:S01]  /*14940*/  LDL R5, [R1+0x8] ;  /* 0x0000080001057983 */ /* 0x000ee20000100800 */
[----:B------:R-:W-:Y:S01]  /*14950*/  IMAD R2, R19, 0x2800, R18 ;  /* 0x0000280013027824 */ /* 0x000fe200078e0212 */
[----:B------:R-:W-:Y:S01]  /*14960*/  R2UR UR9, R4 ;  /* 0x00000000040972ca */ /* 0x000fe200000e0000 */
[----:B------:R-:W-:Y:S01]  /*14970*/  UIADD3 UR4, UP0, UR38, 0x470, URZ ;  /* 0x0000047026047890 */ /* 0x000fe2000ff1e03f */
[----:B------:R-:W-:Y:S01]  /*14980*/  R2UR UR12, R16 ;  /* 0x00000000100c72ca */ /* 0x000fe200000e0000 */
[----:B------:R-:W-:Y:S01]  /*14990*/  UMOV UR6, 0x0 ;  /* 0x0000000000067882 */ /* 0x000fe20000000000 */
[----:B------:R-:W-:Y:S01]  /*149a0*/  R2UR UR8, R2 ;  /* 0x00000000020872ca */ /* 0x000fe200000e0000 */
[----:B------:R-:W-:Y:S01]  /*149b0*/  UIADD3.X UR5, URZ, UR39, URZ, UP0, !UPT ;  /* 0x000000273f057290 */ /* 0x000fe200087fe43f */
[----:B-----5:R-:W-:Y:S01]  /*149c0*/  R2UR UR13, R17 ;  /* 0x00000000110d72ca */ /* 0x020fe200000e0000 */
[----:B------:R-:W-:Y:S01]  /*149d0*/  UMOV UR7, 0x14f00000 ;  /* 0x14f0000000077882 */ /* 0x000fe20000000000 */
[----:B------:R-:W-:-:S05]  /*149e0*/  UMOV UR10, URZ ;  /* 0x0000003f000a7c82 */ /* 0x000fca0008000000 */
[----:B------:R-:W-:-:S04]  /*149f0*/  UIADD3 UR9, UR9, 0x13270, URZ ;  /* 0x0001327009097890 */ /* 0x000fc8000fffe03f */
[----:B------:R-:W-:Y:S01]  /*14a00*/  UIADD3 UR8, UR8, 0x6000, URZ ;  /* 0x0000600008087890 */ /* 0x000fe2000fffe03f */
[----:B---3--:R-:W-:-:S05]  /*14a10*/  IMAD R0, R0, 0xa0, R5 ;  /* 0x000000a000007824 */ /* 0x008fca00078e0205 */
[----:B------:R-:W-:-:S13]  /*14a20*/  R2UR UR11, R0 ;  /* 0x00000000000b72ca */ /* 0x000fda00000e0000 */
[----:B------:R3:W-:Y:S01]  /*14a30*/  UTMALDG.4D [UR8], [UR4], desc[UR6] ;  /* 0x00000608040075b4 */ /* 0x0007e20008019000 */
[----:B------:R-:W4:Y:S02]  /*14a40*/  SYNCS.PHASECHK.TRANS64.TRYWAIT P0, [R4+URZ+0x13240], R3 ;  /* 0x01324003040075a7 */ /* 0x000f24000800017f */
[----:B---34-:R-:W-:Y:S05]  /*14a50*/  @!P0 BRA `(.L_x_480) ;  /* 0x0000003800a88947 */ /* 0x018fea0003800000 */
.L_x_578:
        /* <DEDUP_REMOVED lines=8> */
.L_x_481:
        /* <DEDUP_REMOVED lines=8> */
[----:B------:R-:W-:Y:S01]  /*14b60*/  R2UR UR13, R17 ;  /* 0x00000000110d72ca */ /* 0x000fe200000e0000 */
[----:B------:R-:W-:Y:S01]  /*14b70*/  UMOV UR10, URZ ;  /* 0x0000003f000a7c82 */ /* 0x000fe20008000000 */
[----:B------:R-:W-:-:S02]  /*14b80*/  PLOP3.LUT P0, PT, PT, PT, PT, 0x80, 0x0 ;  /* 0x000000000000781c */ /* 0x000fc40003f0f070 */
[----:B------:R-:W-:Y:S01]  /*14b90*/  LOP3.LUT R22, R22, 0xfffffffe, RZ, 0xc0, !PT ;  /* 0xfffffffe16167812 */ /* 0x000fe200078ec0ff */
[----:B------:R-:W-:Y:S02]  /*14ba0*/  UIADD3 UR8, UR8, 0xe000, URZ ;  /* 0x0000e00008087890 */ /* 0x000fe4000fffe03f */
[----:B------:R-:W-:-:S08]  /*14bb0*/  UIADD3 UR9, UR9, 0x13230, URZ ;  /* 0x0001323009097890 */ /* 0x000fd0000fffe03f */
[----:B------:R-:W-:Y:S01]  /*14bc0*/  @P0 LOP3.LUT R22, R22, 0x1, RZ, 0xfc, !PT ;  /* 0x0000000116160812 */ /* 0x000fe200078efcff */
[----:B------:R4:W-:Y:S02]  /*14bd0*/  UTMALDG.4D [UR8], [UR4], desc[UR6] ;  /* 0x00000608040075b4 */ /* 0x0009e40008019000 */
[----:B----4-:R-:W-:-:S04]  /*14be0*/  NOP ;  /* 0x0000000000007918 */ /* 0x010fc80000000000 */
.L_x_475:
[----:B--23--:R-:W2:Y:S04]  /*14bf0*/  LDL.LU R4, [R1+0x18] ;  /* 0x0000180001047983 */ /* 0x00cea80000300800 */
[----:B------:R-:W3:Y:S04]  /*14c00*/  LDL.LU R6, [R1+0x14] ;  /* 0x0000140001067983 */ /* 0x000ee80000300800 */
[----:B------:R-:W4:Y:S01]  /*14c10*/  LDL.LU R3, [R1+0x30] ;  /* 0x0000300001037983 */ /* 0x000f220000300800 */
[----:B------:R-:W-:Y:S05]  /*14c20*/  WARPSYNC.ALL ;  /* 0x0000000000007948 */ /* 0x000fea0003800000 */
[----:B------:R-:W-:Y:S01]  /*14c30*/  ULDC.64 UR6, c[0x0][0xa00] ;  /* 0x0002800000067ab9 */ /* 0x000fe20000000a00 */
[----:B------:R-:W-:Y:S01]  /*14c40*/  ULDC.64 UR4, c[0x0][0x298] ;  /* 0x0000a60000047ab9 */ /* 0x000fe20000000a00 */
[----:B------:R-:W-:Y:S01]  /*14c50*/  VIADD R0, R18, 0xb000 ;  /* 0x0000b00012007836 */ /* 0x000fe20000000000 */
[----:B------:R-:W-:Y:S01]  /*14c60*/  BAR.SYNC.DEFER_BLOCKING 0x8, 0x200 ;  /* 0x0208000000007b1d */ /* 0x000fe20000010000 */
[----:B------:R-:W-:-:S03]  /*14c70*/  ISETP.NE.U32.AND P0, PT, RZ, UR6, PT ;  /* 0x00000006ff007c0c */ /* 0x000fc6000bf05070 */
[----:B------:R-:W-:Y:S02]  /*14c80*/  LOP3.LUT P1, RZ, R0, 0x1bf, RZ, 0xc0, !PT ;  /* 0x000001bf00ff7812 */ /* 0x000fe4000782c0ff */
[----:B------:R-:W-:Y:S01]  /*14c90*/  ISETP.NE.AND.EX P0, PT, RZ, UR7, PT, P0 ;  /* 0x00000007ff007c0c */ /* 0x000fe2000bf05300 */
[----:B------:R-:W-:Y:S01]  /*14ca0*/  BSSY B6, `(.L_x_482) ;  /* 0x000001d000067945 */ /* 0x000fe20003800000 */
[----:B--2---:R-:W-:Y:S02]  /*14cb0*/  SHF.R.S32.HI R2, RZ, 0x1f, R4 ;  /* 0x0000001fff027819 */ /* 0x004fe40000011404 */
[----:B---3--:R-:W-:-:S03]  /*14cc0*/  SEL R6, R6, RZ, !P0 ;  /* 0x000000ff06067207 */ /* 0x008fc60004000000 */
[----:B------:R-:W-:-:S04]  /*14cd0*/  IMAD R2, R2, UR4, RZ ;  /* 0x0000000402027c24 */ /* 0x000fc8000f8e02ff */
[C---:B------:R-:W-:Y:S01]  /*14ce0*/  IMAD R0, R4.reuse, UR5, R2 ;  /* 0x0000000504007c24 */ /* 0x040fe2000f8e0202 */
[----:B----4-:R-:W-:Y:S01]  /*14cf0*/  SEL R2, R3, RZ, !P0 ;  /* 0x000000ff03027207 */ /* 0x010fe20004000000 */
[----:B------:R-:W-:-:S04]  /*14d00*/  IMAD.WIDE.U32 R4, R4, UR4, RZ ;  /* 0x0000000404047c25 */ /* 0x000fc8000f8e00ff */
[----:B------:R-:W-:Y:S01]  /*14d10*/  IMAD.IADD R0, R5, 0x1, R0 ;  /* 0x0000000105007824 */ /* 0x000fe200078e0200 */
[----:B------:R2:W-:Y:S04]  /*14d20*/  STL.64 [R1+0x28], R4 ;  /* 0x0000280401007387 */ /* 0x0005e80000100a00 */
[----:B------:R2:W-:Y:S04]  /*14d30*/  STL [R1+0x14], R6 ;  /* 0x0000140601007387 */ /* 0x0005e80000100800 */
[----:B------:R2:W-:Y:S04]  /*14d40*/  STL [R1+0x30], R2 ;  /* 0x0000300201007387 */ /* 0x0005e80000100800 */
[----:B------:R2:W-:Y:S01]  /*14d50*/  STL [R1+0x18], R0 ;  /* 0x0000180001007387 */ /* 0x0005e20000100800 */
[----:B------:R-:W-:Y:S05]  /*14d60*/  @!P1 BRA `(.L_x_483) ;  /* 0x0000000000409947 */ /* 0x000fea0003800000 */
[----:B--2---:R-:W-:Y:S01]  /*14d70*/  MOV R2, 0x0 ;  /* 0x0000000000027802 */ /* 0x004fe20000000f00 */
[----:B------:R-:W-:Y:S01]  /*14d80*/  ULDC.64 UR4, c[0x4][0x98] ;  /* 0x0100260000047ab9 */ /* 0x000fe20000000a00 */
[----:B------:R-:W-:Y:S01]  /*14d90*/  ULDC.64 UR6, c[0x4][0xa0] ;  /* 0x0100280000067ab9 */ /* 0x000fe20000000a00 */
[----:B------:R-:W-:Y:S01]  /*14da0*/  ULDC.64 UR8, c[0x4][0x28] ;  /* 0x01000a0000087ab9 */ /* 0x000fe20000000a00 */
[----:B------:R-:W-:Y:S01]  /*14db0*/  MOV R4, UR4 ;  /* 0x0000000400047c02 */ /* 0x000fe20008000f00 */
[----:B------:R-:W-:Y:S01]  /*14dc0*/  IMAD.U32 R5, RZ, RZ, UR5 ;  /* 0x00000005ff057e24 */ /* 0x000fe2000f8e00ff */
[----:B------:R-:W2:Y:S01]  /*14dd0*/  LDC.64 R2, c[0x4][R2] ;  /* 0x0100000002027b82 */ /* 0x000ea20000000a00 */
[----:B------:R-:W-:Y:S02]  /*14de0*/  IMAD.U32 R6, RZ, RZ, UR6 ;  /* 0x00000006ff067e24 */ /* 0x000fe4000f8e00ff */
[----:B------:R-:W-:Y:S02]  /*14df0*/  IMAD.U32 R7, RZ, RZ, UR7 ;  /* 0x00000007ff077e24 */ /* 0x000fe4000f8e00ff */
[----:B------:R-:W-:-:S02]  /*14e00*/  IMAD.U32 R10, RZ, RZ, UR8 ;  /* 0x00000008ff0a7e24 */ /* 0x000fc4000f8e00ff */
[----:B-1----:R-:W-:Y:S02]  /*14e10*/  IMAD.U32 R11, RZ, RZ, UR9 ;  /* 0x00000009ff0b7e24 */ /* 0x002fe4000f8e00ff */
[----:B0-----:R-:W-:Y:S02]  /*14e20*/  IMAD.MOV.U32 R8, RZ, RZ, 0x70 ;  /* 0x00000070ff087424 */ /* 0x001fe400078e00ff */
[----:B------:R-:W-:Y:S02]  /*14e30*/  IMAD.MOV.U32 R12, RZ, RZ, 0x1 ;  /* 0x00000001ff0c7424 */ /* 0x000fe400078e00ff */
[----:B------:R-:W-:-:S07]  /*14e40*/  IMAD.MOV.U32 R13, RZ, RZ, RZ ;  /* 0x000000ffff0d7224 */ /* 0x000fce00078e00ff */
[----:B------:R-:W-:-:S07]  /*14e50*/  LEPC R20, `(.L_x_483) ;  /* 0x000000001014794e */ /* 0x000fce0000000000 */
[----:B--2---:R-:W-:Y:S05]  /*14e60*/  CALL.ABS.NOINC R2 ;  /* 0x0000000002007343 */ /* 0x004fea0003c00000 */
.L_x_483:
[----:B------:R-:W-:Y:S05]  /*14e70*/  BSYNC B6 ;  /* 0x0000000000067941 */ /* 0x000fea0003800000 */
.L_x_482:
[----:B------:R-:W3:Y:S01]  /*14e80*/  LDL.LU R20, [R1+0x18] ;  /* 0x0000180001147983 */ /* 0x000ee20000300800 */
[----:B------:R-:W4:Y:S01]  /*14e90*/  LDC R9, c[0x0][0x448] ;  /* 0x00011200ff097b82 */ /* 0x000f220000000800 */
[----:B------:R-:W-:Y:S01]  /*14ea0*/  ULDC.64 UR4, c[0x0][0x2d8] ;  /* 0x0000b60000047ab9 */ /* 0x000fe20000000a00 */
[----:B------:R-:W-:Y:S01]  /*14eb0*/  ULDC.64 UR6, c[0x0][0x2e0] ;  /* 0x0000b80000067ab9 */ /* 0x000fe20000000a00 */
[----:B--2---:R-:W3:Y:S01]  /*14ec0*/  LDL.LU.64 R2, [R1+0x28] ;  /* 0x0000280001027983 */ /* 0x004ee20000300a00 */
[----:B------:R-:W-:-:S03]  /*14ed0*/  ULDC.64 UR8, c[0x0][0x280] ;  /* 0x0000a00000087ab9 */ /* 0x000fc60000000a00 */
[----:B------:R-:W2:Y:S04]  /*14ee0*/  LDL.LU R21, [R1+0x30] ;  /* 0x0000300001157983 */ /* 0x000ea80000300800 */
[----:B------:R-:W2:Y:S04]  /*14ef0*/  LDL.LU R4, [R1+0x14] ;  /* 0x0000140001047983 */ /* 0x000ea80000300800 */
[----:B------:R0:W5:Y:S01]  /*14f00*/  LDL R10, [R1+0x34] ;  /* 0x00003400010a7983 */ /* 0x0001620000100800 */
[----:B----4-:R-:W-:-:S13]  /*14f10*/  ISETP.NE.AND P0, PT, R9, 0x1, PT ;  /* 0x000000010900780c */ /* 0x010fda0003f05270 */
[----:B------:R-:W4:Y:S08]  /*14f20*/  @P0 LDC R5, c[0x0][0x450] ;  /* 0x00011400ff050b82 */ /* 0x000f300000000800 */
[----:B0-----:R-:W0:Y:S01]  /*14f30*/  @P0 LDC R8, c[0x0][0x450] ;  /* 0x00011400ff080b82 */ /* 0x001e220000000800 */
[----:B---3--:R-:W-:Y:S02]  /*14f40*/  IMAD.MOV.U32 R3, RZ, RZ, R20 ;  /* 0x000000ffff037224 */ /* 0x008fe400078e0014 */
[----:B------:R-:W3:Y:S01]  /*14f50*/  S2R R20, SR_TID.X ;  /* 0x0000000000147919 */ /* 0x000ee20000002100 */
[----:B------:R-:W-:-:S04]  /*14f60*/  IMAD.WIDE.U32 R2, R16, UR4, R2 ;  /* 0x0000000410027c25 */ /* 0x000fc8000f8e0002 */
[----:B------:R-:W-:Y:S01]  /*14f70*/  IMAD R3, R16, UR5, R3 ;  /* 0x0000000510037c24 */ /* 0x000fe2000f8e0203 */
[----:B------:R-:W-:Y:S01]  /*14f80*/  ULDC.64 UR4, c[0x0][0x2d0] ;  /* 0x0000b40000047ab9 */ /* 0x000fe20000000a00 */
[----:B--2---:R-:W-:Y:S02]  /*14f90*/  IMAD R0, R21, UR6, RZ ;  /* 0x0000000615007c24 */ /* 0x004fe4000f8e02ff */
[----:B------:R-:W-:-:S04]  /*14fa0*/  IMAD.WIDE.U32 R2, R4, UR6, R2 ;  /* 0x0000000604027c25 */ /* 0x000fc8000f8e0002 */
[----:B------:R-:W-:Y:S01]  /*14fb0*/  IMAD R0, R4, UR7, R0 ;  /* 0x0000000704007c24 */ /* 0x000fe2000f8e0200 */
[----:B------:R-:W-:Y:S01]  /*14fc0*/  ULDC.64 UR6, c[0x0][0x2c8] ;  /* 0x0000b20000067ab9 */ /* 0x000fe20000000a00 */
[----:B------:R-:W2:Y:S02]  /*14fd0*/  @P0 LDC R4, c[0x0][0x44c] ;  /* 0x00011300ff040b82 */ /* 0x000ea40000000800 */
[----:B------:R-:W-:Y:S01]  /*14fe0*/  IMAD.IADD R3, R3, 0x1, R0 ;  /* 0x0000000103037824 */ /* 0x000fe200078e0200 */
[C---:B---3--:R-:W-:Y:S02]  /*14ff0*/  LOP3.LUT R21, R20.reuse, 0x7f, RZ, 0xc0, !PT ;  /* 0x0000007f14157812 */ /* 0x048fe400078ec0ff */
[----:B------:R-:W-:Y:S02]  /*15000*/  SHF.L.U32 R20, R20, 0x5, RZ ;  /* 0x0000000514147819 */ /* 0x000fe400000006ff */
[----:B------:R-:W-:-:S04]  /*15010*/  SHF.R.U32.HI R21, RZ, 0x2, R21 ;  /* 0x00000002ff157819 */ /* 0x000fc80000011615 */
[----:B------:R-:W-:-:S05]  /*15020*/  LOP3.LUT R20, R21, 0x60, R20, 0xf8, !PT ;  /* 0x0000006015147812 */ /* 0x000fca00078ef814 */
[----:B------:R-:W-:-:S04]  /*15030*/  IMAD R6, R25, 0xc0, R20 ;  /* 0x000000c019067824 */ /* 0x000fc800078e0214 */
[----:B--2---:R-:W-:-:S04]  /*15040*/  @P0 IMAD.HI.U32 R0, R6, R4, RZ ;  /* 0x0000000406000227 */ /* 0x004fc800078e00ff */
[----:B------:R-:W-:Y:S01]  /*15050*/  IMAD.MOV.U32 R4, RZ, RZ, R6 ;  /* 0x000000ffff047224 */ /* 0x000fe200078e0006 */
[----:B----4-:R-:W-:-:S04]  /*15060*/  @P0 SHF.R.U32.HI R4, RZ, R5, R0 ;  /* 0x00000005ff040219 */ /* 0x010fc80000011600 */
[----:B------:R-:W-:-:S05]  /*15070*/  SHF.R.S32.HI R0, RZ, 0x1f, R4 ;  /* 0x0000001fff007819 */ /* 0x000fca0000011404 */
[----:B------:R-:W-:-:S04]  /*15080*/  IMAD R0, R0, UR4, RZ ;  /* 0x0000000400007c24 */ /* 0x000fc8000f8e02ff */
[C---:B------:R-:W-:Y:S02]  /*15090*/  IMAD R7, R4.reuse, UR5, R0 ;  /* 0x0000000504077c24 */ /* 0x040fe4000f8e0200 */
[----:B------:R-:W-:Y:S02]  /*150a0*/  IMAD.MOV R0, RZ, RZ, -R4 ;  /* 0x000000ffff007224 */ /* 0x000fe400078e0a04 */
[----:B------:R-:W-:-:S04]  /*150b0*/  IMAD.WIDE.U32 R4, R4, UR4, R2 ;  /* 0x0000000404047c25 */ /* 0x000fc8000f8e0002 */
[----:B------:R-:W-:Y:S02]  /*150c0*/  IMAD R0, R9, R0, R6 ;  /* 0x0000000009007224 */ /* 0x000fe400078e0206 */
[----:B------:R-:W-:-:S03]  /*150d0*/  IMAD.IADD R5, R5, 0x1, R7 ;  /* 0x0000000105057824 */ /* 0x000fc600078e0207 */
[----:B------:R-:W-:Y:S01]  /*150e0*/  SHF.R.S32.HI R7, RZ, 0x1f, R0 ;  /* 0x0000001fff077819 */ /* 0x000fe20000011400 */
[----:B------:R-:W-:-:S04]  /*150f0*/  IMAD.WIDE.U32 R4, R0, UR6, R4 ;  /* 0x0000000600047c25 */ /* 0x000fc8000f8e0004 */
[----:B------:R-:W-:-:S04]  /*15100*/  IMAD R7, R7, UR6, RZ ;  /* 0x0000000607077c24 */ /* 0x000fc8000f8e02ff */
[----:B------:R-:W-:Y:S01]  /*15110*/  IMAD R7, R0, UR7, R7 ;  /* 0x0000000700077c24 */ /* 0x000fe2000f8e0207 */
[----:B------:R-:W-:-:S04]  /*15120*/  IADD3 R0, P1, R4, UR8, RZ ;  /* 0x0000000804007c10 */ /* 0x000fc8000ff3e0ff */
[----:B------:R-:W-:Y:S02]  /*15130*/  IADD3.X R4, R5, UR9, R7, P1, !PT ;  /* 0x0000000905047c10 */ /* 0x000fe40008ffe407 */
[----:B------:R-:W2:Y:S01]  /*15140*/  @P0 LDC R7, c[0x0][0x44c] ;  /* 0x00011300ff070b82 */ /* 0x000ea20000000800 */
[----:B------:R-:W-:Y:S01]  /*15150*/  VIADD R5, R6, 0x80 ;  /* 0x0000008006057836 */ /* 0x000fe20000000000 */
[----:B------:R-:W3:Y:S03]  /*15160*/  S2R R21, SR_TID.X ;  /* 0x0000000000157919 */ /* 0x000ee60000002100 */
[----:B------:R-:W-:Y:S02]  /*15170*/  IMAD.MOV.U32 R6, RZ, RZ, R5 ;  /* 0x000000ffff067224 */ /* 0x000fe400078e0005 */
[----:B--2---:R-:W-:-:S05]  /*15180*/  @P0 IMAD.HI.U32 R7, R5, R7, RZ ;  /* 0x0000000705070227 */ /* 0x004fca00078e00ff */
[----:B0-----:R-:W-:-:S05]  /*15190*/  @P0 SHF.R.U32.HI R6, RZ, R8, R7 ;  /* 0x00000008ff060219 */ /* 0x001fca0000011607 */
[----:B------:R-:W-:-:S04]  /*151a0*/  IMAD.MOV R7, RZ, RZ, -R6 ;  /* 0x000000ffff077224 */ /* 0x000fc800078e0a06 */
[----:B------:R-:W-:Y:S01]  /*151b0*/  IMAD R5, R9, R7, R5 ;  /* 0x0000000709057224 */ /* 0x000fe200078e0205 */
[----:B------:R-:W-:Y:S01]  /*151c0*/  SHF.R.S32.HI R7, RZ, 0x1f, R6 ;  /* 0x0000001fff077819 */ /* 0x000fe20000011406 */
[----:B------:R-:W-:-:S04]  /*151d0*/  IMAD.WIDE.U32 R2, R6, UR4, R2 ;  /* 0x0000000406027c25 */ /* 0x000fc8000f8e0002 */
[----:B------:R-:W-:Y:S01]  /*151e0*/  IMAD R7, R7, UR4, RZ ;  /* 0x0000000407077c24 */ /* 0x000fe2000f8e02ff */
[----:B------:R-:W-:-:S03]  /*151f0*/  ULDC UR4, c[0x0][0x2b8] ;  /* 0x0000ae0000047ab9 */ /* 0x000fc60000000800 */
[----:B------:R-:W-:Y:S01]  /*15200*/  IMAD R7, R6, UR5, R7 ;  /* 0x0000000506077c24 */ /* 0x000fe2000f8e0207 */
[----:B------:R-:W-:Y:S01]  /*15210*/  SHF.R.S32.HI R6, RZ, 0x1f, R5 ;  /* 0x0000001fff067819 */ /* 0x000fe20000011405 */
[----:B---3--:R-:W-:Y:S02]  /*15220*/  IMAD.SHL.U32 R20, R21, 0x10, RZ ;  /* 0x0000001015147824 */ /* 0x008fe400078e00ff */
[----:B------:R-:W-:Y:S02]  /*15230*/  IMAD.IADD R3, R3, 0x1, R7 ;  /* 0x0000000103037824 */ /* 0x000fe400078e0207 */
[----:B------:R-:W-:Y:S02]  /*15240*/  IMAD R6, R6, UR6, RZ ;  /* 0x0000000606067c24 */ /* 0x000fe4000f8e02ff */
[----:B------:R-:W-:Y:S01]  /*15250*/  IMAD.WIDE.U32 R2, R5, UR6, R2 ;  /* 0x0000000605027c25 */ /* 0x000fe2000f8e0002 */
[----:B------:R-:W-:-:S03]  /*15260*/  LOP3.LUT R20, R20, 0x30, RZ, 0xc0, !PT ;  /* 0x0000003014147812 */ /* 0x000fc600078ec0ff */
[----:B------:R-:W-:Y:S01]  /*15270*/  IMAD R6, R5, UR7, R6 ;  /* 0x0000000705067c24 */ /* 0x000fe2000f8e0206 */
[----:B------:R-:W-:Y:S02]  /*15280*/  IADD3 R2, P1, R2, UR8, RZ ;  /* 0x0000000802027c10 */ /* 0x000fe4000ff3e0ff */
[----:B------:R-:W-:Y:S01]  /*15290*/  ISETP.GE.AND P0, PT, R20, UR4, PT ;  /* 0x0000000414007c0c */ /* 0x000fe2000bf06270 */
[----:B------:R-:W-:Y:S01]  /*152a0*/  UMOV UR4, 0xffffffff ;  /* 0xffffffff00047882 */ /* 0x000fe20000000000 */
[----:B------:R-:W-:Y:S02]  /*152b0*/  LOP3.LUT R21, R21, 0x7f, RZ, 0xc0, !PT ;  /* 0x0000007f15157812 */ /* 0x000fe400078ec0ff */
[----:B------:R-:W-:Y:S02]  /*152c0*/  IADD3.X R3, R3, UR9, R6, P1, !PT ;  /* 0x0000000903037c10 */ /* 0x000fe40008ffe406 */
[----:B------:R-:W-:Y:S01]  /*152d0*/  SHF.R.U32.HI R21, RZ, 0x2, R21 ;  /* 0x00000002ff157819 */ /* 0x000fe20000011615 */
[----:B------:R-:W-:Y:S06]  /*152e0*/  BRA.DIV UR4, `(.L_x_484) ;  /* 0x0000003204987947 */ /* 0x000fec000b800000 */
[----:B------:R-:W2:Y:S01]  /*152f0*/  LDL.LU R6, [R1+0x3c] ;  /* 0x00003c0001067983 */ /* 0x000ea20000300800 */
[----:B------:R-:W-:-:S03]  /*15300*/  IMAD R25, R25, 0xc0, R21 ;  /* 0x000000c019197824 */ /* 0x000fc600078e0215 */
[----:B------:R-:W0:Y:S04]  /*15310*/  SHFL.IDX PT, R7, R0, RZ, 0x1c1f ;  /* 0x001c1fff00077589 */ /* 0x000e2800000e0000 */
[----:B------:R-:W-:Y:S04]  /*15320*/  SHFL.IDX PT, R8, R2, RZ, 0x1c1f ;  /* 0x001c1fff02087589 */ /* 0x000fe800000e0000 */
[----:B------:R-:W-:Y:S01]  /*15330*/  SHFL.IDX PT, R2, R2, 0x1, 0x1c1f ;  /* 0x003c1f0002027f89 */ /* 0x000fe200000e0000 */
[----:B--2---:R-:W-:-:S03]  /*15340*/  IMAD R5, R6, R9, RZ ;  /* 0x0000000906057224 */ /* 0x004fc600078e02ff */
[----:B------:R-:W2:Y:S02]  /*15350*/  SHFL.IDX PT, R6, R4, RZ, 0x1c1f ;  /* 0x001c1fff04067589 */ /* 0x000ea400000e0000 */
[----:B------:R-:W-:-:S13]  /*15360*/  ISETP.GE.AND P1, PT, R25, R5, PT ;  /* 0x000000051900720c */ /* 0x000fda0003f26270 */
[----:B0-----:R-:W-:-:S04]  /*15370*/  @!P1 IADD3 R7, P2, R20, R7, RZ ;  /* 0x0000000714079210 */ /* 0x001fc80007f5e0ff */
[----:B--2---:R-:W-:-:S04]  /*15380*/  @!P1 IADD3.X R6, RZ, R6, RZ, P2, !PT ;  /* 0x00000006ff069210 */ /* 0x004fc800017fe4ff */
[----:B------:R-:W-:-:S04]  /*15390*/  @!P1 LOP3.LUT R7, R7, R6, RZ, 0x3c, !PT ;  /* 0x0000000607079212 */ /* 0x000fc800078e3cff */
[----:B------:R-:W-:-:S04]  /*153a0*/  @!P1 LOP3.LUT R6, R7, R6, RZ, 0x3c, !PT ;  /* 0x0000000607069212 */ /* 0x000fc800078e3cff */
[----:B------:R-:W-:-:S05]  /*153b0*/  @!P1 LOP3.LUT R7, R7, R6, RZ, 0x3c, !PT ;  /* 0x0000000607079212 */ /* 0x000fca00078e3cff */
[----:B-----5:R0:W-:Y:S02]  /*153c0*/  @!P1 LDGSTS.E.BYPASS.LTC128B.128 [R10+0xb000], desc[UR40][R6.64], !P0 ;  /* 0x0b000000060a9fae */ /* 0x0201e4000c101d68 */
[----:B0-----:R-:W-:Y:S02]  /*153d0*/  VIADD R6, R25, 0x20 ;  /* 0x0000002019067836 */ /* 0x001fe40000000000 */
[----:B------:R-:W0:Y:S03]  /*153e0*/  SHFL.IDX PT, R7, R0, 0x1, 0x1c1f ;  /* 0x003c1f0000077f89 */ /* 0x000e2600000e0000 */
[----:B------:R-:W-:Y:S02]  /*153f0*/  ISETP.GE.AND P1, PT, R6, R5, PT ;  /* 0x000000050600720c */ /* 0x000fe40003f26270 */
[----:B------:R-:W2:Y:S11]  /*15400*/  SHFL.IDX PT, R6, R4, 0x1, 0x1c1f ;  /* 0x003c1f0004067f89 */ /* 0x000eb600000e0000 */
[----:B0-----:R-:W-:-:S05]  /*15410*/  @!P1 IADD3 R7, P2, R20, R7, RZ ;  /* 0x0000000714079210 */ /* 0x001fca0007f5e0ff */
[----:B--2---:R-:W-:-:S05]  /*15420*/  @!P1 IMAD.X R6, RZ, RZ, R6, P2 ;  /* 0x000000ffff069224 */ /* 0x004fca00010e0606 */
[----:B------:R-:W-:-:S04]  /*15430*/  @!P1 LOP3.LUT R7, R7, R6, RZ, 0x3c, !PT ;  /* 0x0000000607079212 */ /* 0x000fc800078e3cff */
[----:B------:R-:W-:-:S04]  /*15440*/  @!P1 LOP3.LUT R6, R7, R6, RZ, 0x3c, !PT ;  /* 0x0000000607069212 */ /* 0x000fc800078e3cff */
[----:B------:R-:W-:-:S05]  /*15450*/  @!P1 LOP3.LUT R7, R7, R6, RZ, 0x3c, !PT ;  /* 0x0000000607079212 */ /* 0x000fca00078e3cff */
[----:B------:R0:W-:Y:S02]  /*15460*/  @!P1 LDGSTS.E.BYPASS.LTC128B.128 [R10+0xb800], desc[UR40][R6.64], !P0 ;  /* 0x0b800000060a9fae */ /* 0x0001e4000c101d68 */
[----:B0-----:R-:W-:Y:S02]  /*15470*/  VIADD R6, R25, 0x40 ;  /* 0x0000004019067836 */ /* 0x001fe40000000000 */
[----:B------:R-:W0:Y:S03]  /*15480*/  SHFL.IDX PT, R7, R0, 0x2, 0x1c1f ;  /* 0x005c1f0000077f89 */ /* 0x000e2600000e0000 */
[----:B------:R-:W-:Y:S02]  /*15490*/  ISETP.GE.AND P1, PT, R6, R5, PT ;  /* 0x000000050600720c */ /* 0x000fe40003f26270 */
[----:B------:R-:W2:Y:S04]  /*154a0*/  SHFL.IDX PT, R6, R4, 0x2, 0x1c1f ;  /* 0x005c1f0004067f89 */ /* 0x000ea800000e0000 */
[----:B------:R-:W-:Y:S07]  /*154b0*/  SHFL.IDX PT, R4, R4, 0x3, 0x1c1f ;  /* 0x007c1f0004047f89 */ /* 0x000fee00000e0000 */
[----:B0-----:R-:W-:-:S05]  /*154c0*/  @!P1 IADD3 R7, P2, R20, R7, RZ ;  /* 0x0000000714079210 */ /* 0x001fca0007f5e0ff */
[----:B--2---:R-:W-:-:S05]  /*154d0*/  @!P1 IMAD.X R6, RZ, RZ, R6, P2 ;  /* 0x000000ffff069224 */ /* 0x004fca00010e0606 */
[----:B------:R-:W-:-:S04]  /*154e0*/  @!P1 LOP3.LUT R7, R7, R6, RZ, 0x3c, !PT ;  /* 0x0000000607079212 */ /* 0x000fc800078e3cff */
[----:B------:R-:W-:-:S04]  /*154f0*/  @!P1 LOP3.LUT R6, R7, R6, RZ, 0x3c, !PT ;  /* 0x0000000607069212 */ /* 0x000fc800078e3cff */
[----:B------:R-:W-:-:S05]  /*15500*/  @!P1 LOP3.LUT R7, R7, R6, RZ, 0x3c, !PT ;  /* 0x0000000607079212 */ /* 0x000fca00078e3cff */
[----:B------:R0:W-:Y:S04]  /*15510*/  @!P1 LDGSTS.E.BYPASS.LTC128B.128 [R10+0xc000], desc[UR40][R6.64], !P0 ;  /* 0x0c000000060a9fae */ /* 0x0001e8000c101d68 */
[----:B0-----:R0:W2:Y:S02]  /*15520*/  SHFL.IDX PT, R6, R0, 0x3, 0x1c1f ;  /* 0x007c1f0000067f89 */ /* 0x0010a400000e0000 */
[----:B0-----:R-:W-:-:S05]  /*15530*/  VIADD R0, R25, 0x80 ;  /* 0x0000008019007836 */ /* 0x001fca0000000000 */
[----:B------:R-:W-:Y:S01]  /*15540*/  ISETP.GE.AND P2, PT, R0, R5, PT ;  /* 0x000000050000720c */ /* 0x000fe20003f46270 */
[----:B------:R-:W-:-:S05]  /*15550*/  VIADD R0, R25, 0x60 ;  /* 0x0000006019007836 */ /* 0x000fca0000000000 */
[----:B------:R-:W-:Y:S02]  /*15560*/  ISETP.GE.AND P1, PT, R0, R5, PT ;  /* 0x000000050000720c */ /* 0x000fe40003f26270 */
[----:B------:R-:W0:Y:S04]  /*15570*/  SHFL.IDX PT, R0, R3, RZ, 0x1c1f ;  /* 0x001c1fff03007589 */ /* 0x000e2800000e0000 */
[----:B------:R-:W3:Y:S07]  /*15580*/  SHFL.IDX PT, R3, R3, 0x1, 0x1c1f ;  /* 0x003c1f0003037f89 */ /* 0x000eee00000e0000 */
[----:B--2---:R-:W-:-:S05]  /*15590*/  @!P1 IADD3 R6, P3, R20, R6, RZ ;  /* 0x0000000614069210 */ /* 0x004fca0007f7e0ff */
[----:B------:R-:W-:-:S04]  /*155a0*/  @!P1 IMAD.X R4, RZ, RZ, R4, P3 ;  /* 0x000000ffff049224 */ /* 0x000fc800018e0604 */
[----:B------:R-:W-:-:S05]  /*155b0*/  @!P1 IMAD.MOV.U32 R7, RZ, RZ, R4 ;  /* 0x000000ffff079224 */ /* 0x000fca00078e0004 */
[----:B------:R2:W-:Y:S02]  /*155c0*/  @!P1 LDGSTS.E.BYPASS.LTC128B.128 [R10+0xc800], desc[UR40][R6.64], !P0 ;  /* 0x0c800000060a9fae */ /* 0x0005e4000c101d68 */
[----:B--2---:R-:W-:-:S05]  /*155d0*/  @!P2 IADD3 R6, P1, R20, R8, RZ ;  /* 0x000000081406a210 */ /* 0x004fca0007f3e0ff */
[----:B0-----:R-:W-:-:S05]  /*155e0*/  @!P2 IMAD.X R0, RZ, RZ, R0, P1 ;  /* 0x000000ffff00a224 */ /* 0x001fca00008e0600 */
[----:B------:R-:W-:-:S05]  /*155f0*/  @!P2 MOV R7, R0 ;  /* 0x000000000007a202 */ /* 0x000fca0000000f00 */
[----:B---3--:R0:W-:Y:S02]  /*15600*/  @!P2 LDGSTS.E.BYPASS.LTC128B.128 [R10+0xd000], desc[UR40][R6.64], !P0 ;  /* 0x0d000000060aafae */ /* 0x0081e4000c101d68 */
.L_x_591:
[----:B------:R-:W-:-:S05]  /*15610*/  VIADD R25, R25, 0xa0 ;  /* 0x000000a019197836 */ /* 0x000fca0000000000 */
[----:B------:R-:W-:-:S13]  /*15620*/  ISETP.GE.AND P1, PT, R25, R5, PT ;  /* 0x000000051900720c */ /* 0x000fda0003f26270 */
[----:B------:R-:W-:-:S05]  /*15630*/  @!P1 IADD3 R2, P2, R20, R2, RZ ;  /* 0x0000000214029210 */ /* 0x000fca0007f5e0ff */
[----:B------:R-:W-:-:S05]  /*15640*/  @!P1 IMAD.X R3, RZ, RZ, R3, P2 ;  /* 0x000000ffff039224 */ /* 0x000fca00010e0603 */
[----:B------:R-:W-:Y:S01]  /*15650*/  @!PT LDS RZ, [RZ] ;  /* 0x00000000fffff984 */ /* 0x000fe20000000800 */
[----:B------:R-:W-:Y:S01]  /*15660*/  @!PT LDS RZ, [RZ] ;  /* 0x00000000fffff984 */ /* 0x000fe20000000800 */
[----:B------:R-:W-:Y:S01]  /*15670*/  @!PT LDS RZ, [RZ] ;  /* 0x00000000fffff984 */ /* 0x000fe20000000800 */
[----:B------:R2:W-:Y:S01]  /*15680*/  @!P1 LDGSTS.E.BYPASS.LTC128B.128 [R10+0xd800], desc[UR40][R2.64], !P0 ;  /* 0x0d800000020a9fae */ /* 0x0005e2000c101d68 */
[----:B------:R-:W-:Y:S01]  /*15690*/  PLOP3.LUT P0, PT, PT, PT, PT, 0x80, 0x0 ;  /* 0x000000000000781c */ /* 0x000fe20003f0f070 */
[----:B------:R-:W-:-:S12]  /*156a0*/  NOP ;  /* 0x0000000000007918 */ /* 0x000fd80000000000 */
.L_x_485:
[----:B------:R-:W-:Y:S02]  /*156b0*/  PLOP3.LUT P1, PT, P1, P0, PT, 0xa2, 0x0 ;  /* 0x000000000000781c */ /* 0x000fe40000f21472 */
[----:B------:R-:W-:-:S08]  /*156c0*/  @P0 R2UR P1, UR4, R18 ;  /* 0x00000000120402ca */ /* 0x000fd00000020000 */
[----:B------:R-:W-:-:S05]  /*156d0*/  @P0 PLOP3.LUT P0, PT, P1, PT, PT, 0x80, 0x0 ;  /* 0x000000000000081c */ /* 0x000fca0000f0f070 */
[----:B------:R-:W-:Y:S01]  /*156e0*/  @!P1 SYNCS.ARRIVE.TRANS64.RED.A0T1 RZ, [UR4+0x13200], RZ ;  /* 0x013200ffffff99a7 */ /* 0x000fe20008200404 */
[----:B------:R-:W-:Y:S07]  /*156f0*/  @!P1 ARRIVES.LDGSTSBAR.64.TRANSCNT [UR4+0x13200] ;  /* 0x01320000ff0099b0 */ /* 0x000fee0008000a84 */
[----:B------:R-:W-:Y:S05]  /*15700*/  @P0 BRA.U.ANY `(.L_x_485) ;  /* 0xfffffffd00e80947 */ /* 0x000fea000393ffff */
[----:B--2---:R-:W2:Y:S02]  /*15710*/  LDL.LU R2, [R1+0x40] ;  /* 0x0000400001027983 */ /* 0x004ea40000300800 */
[----:B--2---:R-:W-:-:S05]  /*15720*/  VIADD R2, R2, 0x1 ;  /* 0x0000000102027836 */ /* 0x004fca0000000000 */
[----:B------:R2:W-:Y:S01]  /*15730*/  STL [R1+0x40], R2 ;  /* 0x0000400201007387 */ /* 0x0005e20000100800 */
[----:B------:R-:W-:-:S04]  /*15740*/  LEA.HI R0, R2, R2, RZ, 0x1 ;  /* 0x0000000202007211 */ /* 0x000fc800078f08ff */
[----:B------:R-:W-:-:S05]  /*15750*/  LOP3.LUT R0, R0, 0xfffffffe, RZ, 0xc0, !PT ;  /* 0xfffffffe00007812 */ /* 0x000fca00078ec0ff */
[----:B------:R-:W-:-:S05]  /*15760*/  IMAD.IADD R0, R2, 0x1, -R0 ;  /* 0x0000000102007824 */ /* 0x000fca00078e0a00 */
[----:B------:R-:W-:Y:S01]  /*15770*/  SHF.L.U32 R3, R0, 0x1f, RZ ;  /* 0x0000001f00037819 */ /* 0x000fe200000006ff */
[----:B------:R-:W-:Y:S01]  /*15780*/  NOP ;  /* 0x0000000000007918 */ /* 0x000fe20000000000 */
[----:B------:R2:W-:Y:S01]  /*15790*/  SYNCS.ARRIVE.TRANS64.A1T0 RZ, [R18+URZ+0x13200], RZ ;  /* 0x013200ff12ff79a7 */ /* 0x0005e2000810003f */
[----:B------:R-:W-:Y:S01]  /*157a0*/  BSSY B0, `(.L_x_486) ;  /* 0x0000003000007945 */ /* 0x000fe20003800000 */
[----:B------:R-:W3:Y:S03]  /*157b0*/  SYNCS.PHASECHK.TRANS64.TRYWAIT P0, [R18+URZ+0x13220], R3 ;  /* 0x01322003120075a7 */ /* 0x000ee6000800017f */
[----:B--23--:R-:W-:Y:S05]  /*157c0*/  @!P0 BRA `(.L_x_487) ;  /* 0x0000003400488947 */ /* 0x00cfea0003800000 */
.L_x_592:
[----:B------:R-:W-:Y:S05]  /*157d0*/  BSYNC B0 ;  /* 0x0000000000007941 */ /* 0x000fea0003800000 */
.L_x_486:
[----:B------:R-:W3:Y:S04]  /*157e0*/  LDL.LU R0, [R1+0x20] ;  /* 0x0000200001007983 */ /* 0x000ee80000300800 */
[----:B------:R-:W4:Y:S01]  /*157f0*/  LDL R2, [R1] ;  /* 0x0000000001027983 */ /* 0x000f220000100800 */
[----:B---3--:R-:W-:-:S05]  /*15800*/  VIADD R0, R0, 0xfffffffe ;  /* 0xfffffffe00007836 */ /* 0x008fca0000000000 */
[----:B----4-:R-:W-:-:S13]  /*15810*/  ISETP.GE.AND P0, PT, R0, R2, PT ;  /* 0x000000020000720c */ /* 0x010fda0003f06270 */
[----:B------:R-:W-:Y:S05]  /*15820*/  @!P0 BRA `(.L_x_488) ;  /* 0x0000000800f08947 */ /* 0x000fea0003800000 */
[----:B0-----:R-:W-:Y:S02]  /*15830*/  IMAD.MOV.U32 R6, RZ, RZ, R19 ;  /* 0x000000ffff067224 */ /* 0x001fe400078e0013 */
[----:B------:R-:W-:-:S07]  /*15840*/  IMAD.MOV.U32 R7, RZ, RZ, R28 ;  /* 0x000000ffff077224 */ /* 0x000fce00078e001c */
.L_x_508:
        /* <DEDUP_REMOVED lines=14> */
[----:B------:R-:W3:Y:S01]  /*15930*/  LDL R5, [R1+0x4] ;  /* 0x0000040001057983 */ /* 0x000ee20000100800 */
[----:B------:R-:W0:Y:S01]  /*15940*/  LDC R8, c[0x0][0x43c] ;  /* 0x00010f00ff087b82 */ /* 0x000e220000000800 */
[----:B------:R-:W-:Y:S01]  /*15950*/  ULDC.64 UR6, c[0x0][0x428] ;  /* 0x00010a0000067ab9 */ /* 0x000fe20000000a00 */
[----:B0-----:R-:W-:-:S13]  /*15960*/  ISETP.NE.AND P0, PT, R8, 0x1, PT ;  /* 0x000000010800780c */ /* 0x001fda0003f05270 */
[----:B--2---:R-:W0:Y:S02]  /*15970*/  @P0 LDC.64 R2, c[0x0][0x440] ;  /* 0x00011000ff020b82 */ /* 0x004e240000000a00 */
[----:B0-----:R-:W-:Y:S01]  /*15980*/  @P0 IMAD.HI.U32 R4, R0, R2, RZ ;  /* 0x0000000200040227 */ /* 0x001fe200078e00ff */
[----:B------:R-:W-:-:S04]  /*15990*/  MOV R2, R0 ;  /* 0x0000000000027202 */ /* 0x000fc80000000f00 */
[----:B------:R-:W-:-:S05]  /*159a0*/  @P0 SHF.R.U32.HI R2, RZ, R3, R4 ;  /* 0x00000003ff020219 */ /* 0x000fca0000011604 */
[----:B------:R-:W-:-:S04]  /*159b0*/  IMAD.MOV R3, RZ, RZ, -R2 ;  /* 0x000000ffff037224 */ /* 0x000fc800078e0a02 */
[----:B------:R-:W-:Y:S01]  /*159c0*/  IMAD R8, R8, R3, R0 ;  /* 0x0000000308087224 */ /* 0x000fe200078e0200 */
[----:B------:R-:W-:-:S03]  /*159d0*/  SHF.R.S32.HI R3, RZ, 0x1f, R2 ;  /* 0x0000001fff037819 */ /* 0x000fc60000011402 */
[----:B------:R-:W-:-:S04]  /*159e0*/  IMAD.WIDE.U32 R2, R26, UR6, R2 ;  /* 0x000000061a027c25 */ /* 0x000fc8000f8e0002 */
[----:B---3--:R-:W-:-:S04]  /*159f0*/  IMAD R4, R5, UR6, RZ ;  /* 0x0000000605047c24 */ /* 0x008fc8000f8e02ff */
[----:B------:R-:W-:-:S04]  /*15a00*/  IMAD R4, R26, UR7, R4 ;  /* 0x000000071a047c24 */ /* 0x000fc8000f8e0204 */
[----:B------:R-:W-:Y:S01]  /*15a10*/  IMAD.IADD R3, R4, 0x1, R3 ;  /* 0x0000000104037824 */ /* 0x000fe200078e0203 */
[----:B------:R-:W-:-:S04]  /*15a20*/  LEA R4, P0, R2, UR4, 0x2 ;  /* 0x0000000402047c11 */ /* 0x000fc8000f8010ff */
[----:B------:R-:W-:-:S05]  /*15a30*/  LEA.HI.X R5, R2, UR5, R3, 0x2, P0 ;  /* 0x0000000502057c11 */ /* 0x000fca00080f1403 */
[----:B------:R0:W5:Y:S04]  /*15a40*/  LDG.E R17, desc[UR40][R4.64] ;  /* 0x0000002804117981 */ /* 0x000168000c1e1900 */
.L_x_491:
[----:B0-----:R-:W-:Y:S01]  /*15a50*/  IMAD R4, R19, 0x8, R18 ;  /* 0x0000000813047824 */ /* 0x001fe200078e0212 */
[----:B--2---:R-:W-:Y:S01]  /*15a60*/  SHF.L.U32 R3, R28, 0x1f, RZ ;  /* 0x0000001f1c037819 */ /* 0x004fe200000006ff */
[----:B------:R-:W0:Y:S01]  /*15a70*/  S2R R2, SR_TID.X ;  /* 0x0000000000027919 */ /* 0x000e220000002100 */
[----:B------:R-:W-:Y:S02]  /*15a80*/  BSSY B1, `(.L_x_492) ;  /* 0x0000005000017945 */ /* 0x000fe40003800000 */
[----:B------:R-:W2:Y:S01]  /*15a90*/  SYNCS.PHASECHK.TRANS64.TRYWAIT P0, [R4+URZ+0x13280], R3 ;  /* 0x01328003040075a7 */ /* 0x000ea2000800017f */
[----:B0-----:R-:W-:-:S04]  /*15aa0*/  LOP3.LUT R2, R2, 0x7f, RZ, 0xc0, !PT ;  /* 0x0000007f02027812 */ /* 0x001fc800078ec0ff */
[----:B------:R-:W-:Y:S01]  /*15ab0*/  ISETP.NE.AND P1, PT, R2, RZ, PT ;  /* 0x000000ff0200720c */ /* 0x000fe20003f25270 */
[----:B--2---:R-:W-:-:S12]  /*15ac0*/  @!P0 BRA `(.L_x_493) ;  /* 0x00000030009c8947 */ /* 0x004fd80003800000 */
.L_x_593:
[----:B------:R-:W-:Y:S05]  /*15ad0*/  BSYNC B1 ;  /* 0x0000000000017941 */ /* 0x000fea0003800000 */
.L_x_492:
        /* <DEDUP_REMOVED lines=9> */
.L_x_495:
[----:B------:R-:W-:Y:S05]  /*15b70*/  BSYNC B1 ;  /* 0x0000000000017941 */ /* 0x000fea0003800000 */
.L_x_494:
[----:B------:R-:W2:Y:S01]  /*15b80*/  LDL R5, [R1+0x8] ;  /* 0x0000080001057983 */ /* 0x000ea20000100800 */
[----:B------:R-:W-:Y:S01]  /*15b90*/  IMAD.MOV.U32 R10, RZ, RZ, RZ ;  /* 0x000000ffff0a7224 */ /* 0x000fe200078e00ff */
[----:B------:R-:W-:Y:S01]  /*15ba0*/  UIADD3 UR4, UP0, UR38, 0x470, URZ ;  /* 0x0000047026047890 */ /* 0x000fe2000ff1e03f */
[----:B------:R-:W-:Y:S01]  /*15bb0*/  IMAD R2, R19, 0x2800, R18 ;  /* 0x0000280013027824 */ /* 0x000fe200078e0212 */
[----:B------:R-:W-:Y:S01]  /*15bc0*/  PLOP3.LUT P0, PT, PT, PT, PT, 0x80, 0x0 ;  /* 0x000000000000781c */ /* 0x000fe20003f0f070 */
[----:B------:R-:W-:Y:S01]  /*15bd0*/  UMOV UR6, 0x0 ;  /* 0x0000000000067882 */ /* 0x000fe20000000000 */
[----:B------:R-:W-:Y:S01]  /*15be0*/  R2UR UR10, R10 ;  /* 0x000000000a0a72ca */ /* 0x000fe200000e0000 */
[----:B------:R-:W-:Y:S01]  /*15bf0*/  VIADD R9, R2, 0x6000 ;  /* 0x0000600002097836 */ /* 0x000fe20000000000 */
[----:B------:R-:W-:Y:S01]  /*15c00*/  UIADD3.X UR5, URZ, UR39, URZ, UP0, !UPT ;  /* 0x000000273f057290 */ /* 0x000fe200087fe43f */
[----:B------:R-:W-:Y:S01]  /*15c10*/  UMOV UR7, 0x14f00000 ;  /* 0x14f0000000077882 */ /* 0x000fe20000000000 */
[----:B--2---:R-:W-:-:S02]  /*15c20*/  IMAD R5, R8, 0xa0, R5 ;  /* 0x000000a008057824 */ /* 0x004fc400078e0205 */
[----:B------:R-:W-:-:S09]  /*15c30*/  VIADD R8, R4, 0x13270 ;  /* 0x0001327004087836 */ /* 0x000fd20000000000 */
.L_x_496:
[----:B------:R-:W-:-:S13]  /*15c40*/  @P0 ELECT P2, URZ, PT ;  /* 0x00000000003f082f */ /* 0x000fda0003840000 */
[----:B-----5:R-:W-:Y:S02]  /*15c50*/  @P2 R2UR UR13, R17 ;  /* 0x00000000110d22ca */ /* 0x020fe400000e0000 */
        /* <DEDUP_REMOVED lines=8> */
[----:B------:R-:W2:Y:S01]  /*15ce0*/  SYNCS.PHASECHK.TRANS64.TRYWAIT P0, [R4+URZ+0x13240], R3 ;  /* 0x01324003040075a7 */ /* 0x000ea2000800017f */
[----:B------:R-:W-:Y:S04]  /*15cf0*/  BSSY B1, `(.L_x_497) ;  /* 0x0000002000017945 */ /* 0x000fe80003800000 */
[----:B--2---:R-:W-:Y:S05]  /*15d00*/  @!P0 BRA `(.L_x_498) ;  /* 0x0000003000208947 */ /* 0x004fea0003800000 */
.L_x_594:
[----:B------:R-:W-:Y:S05]  /*15d10*/  BSYNC B1 ;  /* 0x0000000000017941 */ /* 0x000fea0003800000 */
.L_x_497:
[----:B------:R-:W-:Y:S01]  /*15d20*/  BSSY B1, `(.L_x_499) ;  /* 0x000000b000017945 */ /* 0x000fe20003800000 */
[----:B------:R-:W-:Y:S02]  /*15d30*/  IMAD.MOV.U32 R8, RZ, RZ, 0x0 ;  /* 0x00000000ff087424 */ /* 0x000fe400078e00ff */
[----:B------:R-:W-:Y:S01]  /*15d40*/  IMAD.MOV.U32 R9, RZ, RZ, 0x14f00000 ;  /* 0x14f00000ff097424 */ /* 0x000fe200078e00ff */
[----:B------:R-:W-:Y:S06]  /*15d50*/  @P1 BRA `(.L_x_500) ;  /* 0x00000000001c1947 */ /* 0x000fec0003800000 */
[----:B-1----:R-:W1:Y:S01]  /*15d60*/  S2R R11, SR_TID.X ;  /* 0x00000000000b7919 */ /* 0x002e620000002100 */
[----:B0-2---:R-:W-:-:S04]  /*15d70*/  MOV R3, 0x2800 ;  /* 0x0000280000037802 */ /* 0x005fc80000000f00 */
[----:B------:R3:W-:Y:S01]  /*15d80*/  SYNCS.ARRIVE.TRANS64 RZ, [R4+URZ+0x13230], R3 ;  /* 0x0132300304ff79a7 */ /* 0x0007e2000800003f */
[----:B-1----:R-:W-:-:S04]  /*15d90*/  LOP3.LUT R11, R11, 0x1f, RZ, 0xc0, !PT ;  /* 0x0000001f0b0b7812 */ /* 0x002fc800078ec0ff */
[----:B------:R-:W-:-:S13]  /*15da0*/  ISETP.NE.AND P0, PT, R11, RZ, PT ;  /* 0x000000ff0b00720c */ /* 0x000fda0003f05270 */
[----:B---3--:R-:W-:Y:S05]  /*15db0*/  @!P0 BRA `(.L_x_500) ;  /* 0x0000000000048947 */ /* 0x008fea0003800000 */
[----:B------:R-:W-:Y:S01]  /*15dc0*/  BPT.TRAP 0x1 ;  /* 0x000000040000795c */ /* 0x000fe20000300000 */
.L_x_500:
[----:B------:R-:W-:Y:S05]  /*15dd0*/  BSYNC B1 ;  /* 0x0000000000017941 */ /* 0x000fea0003800000 */
.L_x_499:
[----:B------:R-:W-:Y:S01]  /*15de0*/  R2UR UR10, R10 ;  /* 0x000000000a0a72ca */ /* 0x000fe200000e0000 */
[----:B------:R-:W-:Y:S01]  /*15df0*/  UIADD3 UR4, UP0, UR38, 0x370, URZ ;  /* 0x0000037026047890 */ /* 0x000fe2000ff1e03f */
[----:B------:R-:W-:Y:S01]  /*15e00*/  R2UR UR6, R8 ;  /* 0x00000000080672ca */ /* 0x000fe200000e0000 */
[----:B------:R-:W-:Y:S01]  /*15e10*/  VIADD R2, R2, 0xe000 ;  /* 0x0000e00002027836 */ /* 0x000fe20000000000 */
[----:B------:R-:W-:Y:S01]  /*15e20*/  R2UR UR7, R9 ;  /* 0x00000000090772ca */ /* 0x000fe200000e0000 */
[----:B0-2---:R-:W-:Y:S01]  /*15e30*/  VIADD R4, R4, 0x13230 ;  /* 0x0001323004047836 */ /* 0x005fe20000000000 */
[----:B------:R-:W-:Y:S01]  /*15e40*/  PLOP3.LUT P0, PT, PT, PT, PT, 0x80, 0x0 ;  /* 0x000000000000781c */ /* 0x000fe20003f0f070 */
[----:B------:R-:W-:-:S12]  /*15e50*/  UIADD3.X UR5, URZ, UR39, URZ, UP0, !UPT ;  /* 0x000000273f057290 */ /* 0x000fd800087fe43f */
.L_x_501:
        /* <DEDUP_REMOVED lines=10> */
.L_x_490:
[----:B------:R-:W-:Y:S05]  /*15f00*/  BSYNC B0 ;  /* 0x0000000000007941 */ /* 0x000fea0003800000 */
.L_x_489:
[----:B--2---:R-:W2:Y:S02]  /*15f10*/  LDL R3, [R1+0x44] ;  /* 0x0000440001037983 */ /* 0x004ea40000100800 */
[----:B--2---:R-:W-:-:S13]  /*15f20*/  ISETP.NE.AND P0, PT, R3, 0x3, PT ;  /* 0x000000030300780c */ /* 0x004fda0003f05270 */
[----:B------:R-:W-:Y:S05]  /*15f30*/  @!P0 BRA `(.L_x_502) ;  /* 0x0000000000048947 */ /* 0x000fea0003800000 */
[----:B------:R-:W-:Y:S01]  /*15f40*/  BPT.TRAP 0x1 ;  /* 0x000000040000795c */ /* 0x000fe20000300000 */
.L_x_502:
[----:B------:R-:W2:Y:S01]  /*15f50*/  LDL R4, [R1+0x1c] ;  /* 0x00001c0001047983 */ /* 0x000ea20000100800 */
[----:B------:R-:W-:Y:S01]  /*15f60*/  LOP3.LUT R2, R7, 0x1, RZ, 0x3c, !PT ;  /* 0x0000000107027812 */ /* 0x000fe200078e3cff */
[----:B------:R-:W-:Y:S01]  /*15f70*/  IMAD R3, R6, 0x8, R18 ;  /* 0x0000000806037824 */ /* 0x000fe200078e0212 */
[----:B------:R-:W-:Y:S02]  /*15f80*/  BSSY B0, `(.L_x_503) ;  /* 0x0000005000007945 */ /* 0x000fe40003800000 */
[----:B------:R-:W-:-:S04]  /*15f90*/  SHF.L.U32 R2, R2, 0x1f, RZ ;  /* 0x0000001f02027819 */ /* 0x000fc800000006ff */
[----:B------:R-:W0:Y:S01]  /*15fa0*/  SYNCS.PHASECHK.TRANS64.TRYWAIT P0, [R3+URZ+0x13270], R2 ;  /* 0x01327002030075a7 */ /* 0x000e22000800017f */
[----:B--2---:R-:W-:Y:S01]  /*15fb0*/  ISETP.NE.AND P1, PT, R4, 0x3, PT ;  /* 0x000000030400780c */ /* 0x004fe20003f25270 */
[----:B0-----:R-:W-:-:S12]  /*15fc0*/  @!P0 BRA `(.L_x_504) ;  /* 0x0000002c00848947 */ /* 0x001fd80003800000 */
.L_x_595:
[----:B------:R-:W-:Y:S05]  /*15fd0*/  BSYNC B0 ;  /* 0x0000000000007941 */ /* 0x000fea0003800000 */
.L_x_503:
[----:B------:R-:W-:Y:S05]  /*15fe0*/  @!P1 BRA `(.L_x_505) ;  /* 0x0000000000049947 */ /* 0x000fea0003800000 */
[----:B------:R-:W-:Y:S01]  /*15ff0*/  BPT.TRAP 0x1 ;  /* 0x000000040000795c */ /* 0x000fe20000300000 */
.L_x_505:
[----:B0-----:R-:W-:Y:S01]  /*16000*/  SHF.L.U32 R2, R7, 0x1f, RZ ;  /* 0x0000001f07027819 */ /* 0x001fe200000006ff */
[----:B------:R-:W-:-:S03]  /*16010*/  IMAD R10, R6, 0x2800, RZ ;  /* 0x00002800060a7824 */ /* 0x000fc600078e02ff */
[----:B------:R-:W0:Y:S02]  /*16020*/  SYNCS.PHASECHK.TRANS64.TRYWAIT P0, [R3+URZ+0x13260], R2 ;  /* 0x01326002030075a7 */ /* 0x000e24000800017f */
[----:B0-----:R-:W-:Y:S05]  /*16030*/  @!P0 BRA `(.L_x_506) ;  /* 0x0000002c007c8947 */ /* 0x001fea0003800000 */
.L_x_596:
[----:B------:R-:W0:Y:S04]  /*16040*/  LDL R4, [R1+0x10] ;  /* 0x0000100001047983 */ /* 0x000e280000100800 */
[----:B-1----:R-:W2:Y:S01]  /*16050*/  LDL R11, [R1+0xc] ;  /* 0x00000c00010b7983 */ /* 0x002ea20000100800 */
[----:B------:R-:W-:Y:S05]  /*16060*/  WARPSYNC.ALL ;  /* 0x0000000000007948 */ /* 0x000fea0003800000 */
[----:B0-----:R-:W-:-:S02]  /*16070*/  LOP3.LUT R2, R10, R4, RZ, 0xfc, !PT ;  /* 0x000000040a027212 */ /* 0x001fc400078efcff */
[----:B--2---:R-:W-:-:S03]  /*16080*/  LOP3.LUT R12, R10, R11, RZ, 0xfc, !PT ;  /* 0x0000000b0a0c7212 */ /* 0x004fc600078efcff */
[C---:B------:R-:W-:Y:S02]  /*16090*/  IMAD.IADD R2, R18.reuse, 0x1, R2 ;  /* 0x0000000112027824 */ /* 0x040fe400078e0202 */
[----:B------:R-:W-:-:S03]  /*160a0*/  IMAD.IADD R12, R18, 0x1, R12 ;  /* 0x00000001120c7824 */ /* 0x000fc600078e020c */
[----:B------:R-:W0:Y:S02]  /*160b0*/  LDSM.16.MT88.4 R4, [R2+0x6000] ;  /* 0x006000000204783b */ /* 0x000e240000004200 */
        /* <DEDUP_REMOVED lines=37> */
.L_x_507:
[----:B------:R-:W2:Y:S01]  /*16310*/  S2R R2, SR_TID.X ;  /* 0x0000000000027919 */ /* 0x000ea20000002100 */
[----:B-1----:R1:W-:Y:S01]  /*16320*/  SYNCS.ARRIVE.TRANS64.A1T0 RZ, [R3+URZ+0x13250], RZ ;  /* 0x013250ff03ff79a7 */ /* 0x0023e2000810003f */
[----:B--2---:R-:W-:Y:S02]  /*16330*/  LOP3.LUT R4, R2, 0x7f, RZ, 0xc0, !PT ;  /* 0x0000007f02047812 */ /* 0x004fe400078ec0ff */
[----:B------:R-:W2:Y:S01]  /*16340*/  LDL R2, [R1] ;  /* 0x0000000001027983 */ /* 0x000ea20000100800 */
[----:B------:R-:W-:Y:S01]  /*16350*/  IMAD.MOV.U32 R6, RZ, RZ, R19 ;  /* 0x000000ffff067224 */ /* 0x000fe200078e0013 */
[----:B------:R-:W-:Y:S01]  /*16360*/  BAR.SYNC.DEFER_BLOCKING 0x2, 0x80 ;  /* 0x0082000000007b1d */ /* 0x000fe20000010000 */
[----:B------:R-:W-:Y:S01]  /*16370*/  ISETP.NE.AND P0, PT, R4, RZ, PT ;  /* 0x000000ff0400720c */ /* 0x000fe20003f05270 */
[----:B------:R-:W-:-:S12]  /*16380*/  IMAD.MOV.U32 R7, RZ, RZ, R28 ;  /* 0x000000ffff077224 */ /* 0x000fd800078e001c */
[----:B-1----:R-:W-:-:S05]  /*16390*/  @!P0 VIADD R3, R3, 0x13280 ;  /* 0x0001328003038836 */ /* 0x002fca0000000000 */
[----:B------:R-:W-:-:S04]  /*163a0*/  @!P0 PRMT R3, RZ, 0x654, R3 ;  /* 0x00000654ff038816 */ /* 0x000fc80000000003 */
[----:B------:R3:W-:Y:S01]  /*163b0*/  @!P0 SYNCS.ARRIVE.TRANS64.RED.A1T0 RZ, [R3+URZ], RZ ;  /* 0x000000ff03ff89a7 */ /* 0x0007e2000810043f */
[C---:B--2---:R-:W-:Y:S01]  /*163c0*/  ISETP.GT.AND P0, PT, R0.reuse, R2, PT ;  /* 0x000000020000720c */ /* 0x044fe20003f04270 */
[----:B------:R-:W-:-:S12]  /*163d0*/  VIADD R0, R0, 0xffffffff ;  /* 0xffffffff00007836 */ /* 0x000fd80000000000 */
[----:B---3--:R-:W-:Y:S05]  /*163e0*/  @P0 BRA `(.L_x_508) ;  /* 0xfffffff400180947 */ /* 0x008fea000383ffff */
.L_x_488:
[----:B------:R-:W2:Y:S02]  /*163f0*/  S2R R2, SR_TID.X ;  /* 0x0000000000027919 */ /* 0x000ea40000002100 */
[----:B--2---:R-:W-:Y:S02]  /*16400*/  LOP3.LUT R3, R2, 0x7f, RZ, 0xc0, !PT ;  /* 0x0000007f02037812 */ /* 0x004fe400078ec0ff */
[----:B------:R-:W2:Y:S01]  /*16410*/  LDL R2, [R1+0x44] ;  /* 0x0000440001027983 */ /* 0x000ea20000100800 */
[----:B------:R-:W-:Y:S01]  /*16420*/  BSSY B0, `(.L_x_509) ;  /* 0x0000010000007945 */ /* 0x000fe20003800000 */
[----:B------:R-:W-:Y:S02]  /*16430*/  ISETP.NE.AND P0, PT, R3, RZ, PT ;  /* 0x000000ff0300720c */ /* 0x000fe40003f05270 */
[----:B--2---:R-:W-:-:S11]  /*16440*/  ISETP.NE.AND P2, PT, R2, 0x3, PT ;  /* 0x000000030200780c */ /* 0x004fd60003f45270 */
[----:B------:R-:W-:Y:S05]  /*16450*/  @P0 BRA `(.L_x_510) ;  /* 0x0000000000300947 */ /* 0x000fea0003800000 */
[----:B------:R-:W2:Y:S01]  /*16460*/  S2R R5, SR_LANEID ;  /* 0x0000000000057919 */ /* 0x000ea20000000000 */
[----:B------:R-:W-:Y:S01]  /*16470*/  VOTEU.ANY UR4, UPT, PT ;  /* 0x0000000000047886 */ /* 0x000fe200038e0100 */
[----:B------:R-:W3:Y:S01]  /*16480*/  LDC.64 R2, c[0x0][0xc60] ;  /* 0x00031800ff027b82 */ /* 0x000ee20000000a00 */
[----:B------:R-:W2:Y:S02]  /*16490*/  FLO.U32 R0, UR4 ;  /* 0x0000000400007d00 */ /* 0x000ea400080e0000 */
[----:B--2---:R-:W-:-:S06]  /*164a0*/  ISETP.EQ.U32.AND P1, PT, R0, R5, PT ;  /* 0x000000050000720c */ /* 0x004fcc0003f22070 */
[----:B------:R-:W3:Y:S07]  /*164b0*/  POPC R5, UR4 ;  /* 0x0000000400057d09 */ /* 0x000eee0008000000 */
[----:B---3--:R-:W2:Y:S01]  /*164c0*/  @P1 ATOMG.E.ADD.STRONG.GPU PT, R3, desc[UR40][R2.64], R5 ;  /* 0x00000005020319a8 */ /* 0x008ea200081ee1e8 */
[----:B------:R-:W3:Y:S02]  /*164d0*/  S2R R4, SR_LTMASK ;  /* 0x0000000000047919 */ /* 0x000ee40000003900 */
[----:B---3--:R-:W-:-:S04]  /*164e0*/  LOP3.LUT R4, R4, UR4, RZ, 0xc0, !PT ;  /* 0x0000000404047c12 */ /* 0x008fc8000f8ec0ff */
[----:B0-----:R-:W0:Y:S01]  /*164f0*/  POPC R7, R4 ;  /* 0x0000000400077309 */ /* 0x001e220000000000 */
[----:B--2---:R-:W0:Y:S02]  /*16500*/  SHFL.IDX PT, R0, R3, R0, 0x1f ;  /* 0x00001f0003007589 */ /* 0x004e2400000e0000 */
[----:B0-----:R-:W-:-:S07]  /*16510*/  IADD3 R24, R0, UR36, R7 ;  /* 0x0000002400187c10 */ /* 0x001fce000fffe007 */
.L_x_510:
[----:B------:R-:W-:Y:S05]  /*16520*/  BSYNC B0 ;  /* 0x0000000000007941 */ /* 0x000fea0003800000 */
.L_x_509:
[----:B------:R-:W-:Y:S05]  /*16530*/  @!P2 BRA `(.L_x_511) ;  /* 0x000000000004a947 */ /* 0x000fea0003800000 */
[----:B------:R-:W-:Y:S01]  /*16540*/  BPT.TRAP 0x1 ;  /* 0x000000040000795c */ /* 0x000fe20000300000 */
.L_x_511:
[----:B------:R-:W2:Y:S01]  /*16550*/  LDL R2, [R1+0x1c] ;  /* 0x00001c0001027983 */ /* 0x000ea20000100800 */
[----:B------:R-:W-:Y:S01]  /*16560*/  LOP3.LUT R0, R28, 0x1, RZ, 0x3c, !PT ;  /* 0x000000011c007812 */ /* 0x000fe200078e3cff */
[----:B------:R-:W-:Y:S01]  /*16570*/  BSSY B0, `(.L_x_512) ;  /* 0x0000006000007945 */ /* 0x000fe20003800000 */
[----:B------:R-:W-:Y:S02]  /*16580*/  LEA R3, R19, R18, 0x3 ;  /* 0x0000001213037211 */ /* 0x000fe400078e18ff */
[----:B------:R-:W-:-:S04]  /*16590*/  SHF.L.U32 R0, R0, 0x1f, RZ ;  /* 0x0000001f00007819 */ /* 0x000fc800000006ff */
[----:B------:R-:W3:Y:S01]  /*165a0*/  SYNCS.PHASECHK.TRANS64.TRYWAIT P1, [R3+URZ+0x13270], R0 ;  /* 0x01327000030075a7 */ /* 0x000ee2000802017f */
[----:B--2---:R-:W-:Y:S01]  /*165b0*/  ISETP.NE.AND P2, PT, R2, 0x3, PT ;  /* 0x000000030200780c */ /* 0x004fe20003f45270 */
[----:B---3--:R-:W-:-:S12]  /*165c0*/  @!P1 BRA `(.L_x_513) ;  /* 0x00000028002c9947 */ /* 0x008fd80003800000 */
.L_x_597:
[----:B------:R-:W-:Y:S05]  /*165d0*/  BSYNC B0 ;  /* 0x0000000000007941 */ /* 0x000fea0003800000 */
.L_x_512:
[----:B------:R-:W-:Y:S05]  /*165e0*/  @!P2 BRA `(.L_x_514) ;  /* 0x000000000004a947 */ /* 0x000fea0003800000 */
[----:B------:R-:W-:Y:S01]  /*165f0*/  BPT.TRAP 0x1 ;  /* 0x000000040000795c */ /* 0x000fe20000300000 */
.L_x_514:
[----:B--2---:R-:W-:-:S04]  /*16600*/  SHF.L.U32 R0, R28, 0x1f, RZ ;  /* 0x0000001f1c007819 */ /* 0x004fc800000006ff */
[----:B------:R-:W2:Y:S02]  /*16610*/  SYNCS.PHASECHK.TRANS64.TRYWAIT P1, [R3+URZ+0x13260], R0 ;  /* 0x01326000030075a7 */ /* 0x000ea4000802017f */
[----:B--2---:R-:W-:Y:S05]  /*16620*/  @!P1 BRA `(.L_x_515) ;  /* 0x0000002800289947 */ /* 0x004fea0003800000 */
.L_x_598:
[----:B------:R-:W3:Y:S04]  /*16630*/  LDL R4, [R1+0x10] ;  /* 0x0000100001047983 */ /* 0x000ee80000100800 */
[----:B0-----:R-:W4:Y:S01]  /*16640*/  LDL R10, [R1+0xc] ;  /* 0x00000c00010a7983 */ /* 0x001f220000100800 */
[----:B------:R-:W-:Y:S01]  /*16650*/  IMAD R2, R19, 0x2800, RZ ;  /* 0x0000280013027824 */ /* 0x000fe200078e02ff */
[----:B------:R-:W-:Y:S05]  /*16660*/  WARPSYNC.ALL ;  /* 0x0000000000007948 */ /* 0x000fea0003800000 */
[----:B---3--:R-:W-:-:S02]  /*16670*/  LOP3.LUT R5, R2, R4, RZ, 0xfc, !PT ;  /* 0x0000000402057212 */ /* 0x008fc400078efcff */
[----:B----4-:R-:W-:-:S03]  /*16680*/  LOP3.LUT R2, R2, R10, RZ, 0xfc, !PT ;  /* 0x0000000a02027212 */ /* 0x010fc600078efcff */
[C---:B--2---:R-:W-:Y:S02]  /*16690*/  IMAD.IADD R0, R18.reuse, 0x1, R5 ;  /* 0x0000000112007824 */ /* 0x044fe400078e0205 */
[----:B------:R-:W-:-:S03]  /*166a0*/  IMAD.IADD R2, R18, 0x1, R2 ;  /* 0x0000000112027824 */ /* 0x000fc600078e0202 */
[----:B------:R-:W0:Y:S02]  /*166b0*/  LDSM.16.MT88.4 R4, [R0+0x6000] ;  /* 0x006000000004783b */ /* 0x000e240000004200 */
[C-C-:B0-----:R-:W-:Y:S02]  /*166c0*/  PRMT R8, R4.reuse, 0x6420, R5.reuse ;  /* 0x0000642004087816 */ /* 0x141fe40000000005 */
[----:B------:R-:W-:Y:S02]  /*166d0*/  PRMT R9, R4, 0x7531, R5 ;  /* 0x0000753104097816 */ /* 0x000fe40000000005 */
[C-C-:B------:R-:W-:Y:S02]  /*166e0*/  PRMT R10, R6.reuse, 0x6420, R7.reuse ;  /* 0x00006420060a7816 */ /* 0x140fe40000000007 */
[----:B-1----:R-:W-:-:S05]  /*166f0*/  PRMT R11, R6, 0x7531, R7 ;  /* 0x00007531060b7816 */ /* 0x002fca0000000007 */
        /* <DEDUP_REMOVED lines=33> */
.L_x_516:
[----:B-1----:R1:W-:Y:S01]  /*16910*/  SYNCS.ARRIVE.TRANS64.A1T0 RZ, [R3+URZ+0x13250], RZ ;  /* 0x013250ff03ff79a7 */ /* 0x0023e2000810003f */
[----:B------:R-:W-:Y:S02]  /*16920*/  @!P0 VIADD R0, R3, 0x13280 ;  /* 0x0001328003008836 */ /* 0x000fe40000000000 */
[----:B------:R-:W-:-:S03]  /*16930*/  VIADD R19, R19, 0x1 ;  /* 0x0000000113137836 */ /* 0x000fc60000000000 */
[----:B------:R-:W-:Y:S01]  /*16940*/  @!P0 PRMT R0, RZ, 0x654, R0 ;  /* 0x00000654ff008816 */ /* 0x000fe20000000000 */
[----:B------:R-:W-:Y:S06]  /*16950*/  BAR.SYNC.DEFER_BLOCKING 0x2, 0x80 ;  /* 0x0082000000007b1d */ /* 0x000fec0000010000 */
[----:B------:R2:W-:Y:S01]  /*16960*/  @!P0 SYNCS.ARRIVE.TRANS64.RED.A1T0 RZ, [R0+URZ], RZ ;  /* 0x000000ff00ff89a7 */ /* 0x0005e2000810043f */
[----:B------:R-:W-:-:S04]  /*16970*/  ISETP.NE.AND P0, PT, R19, 0x2, PT ;  /* 0x000000021300780c */ /* 0x000fc80003f05270 */
[----:B-1----:R-:W-:Y:S02]  /*16980*/  SEL R3, RZ, 0x1, P0 ;  /* 0x00000001ff037807 */ /* 0x002fe40000000000 */
[----:B------:R-:W-:Y:S02]  /*16990*/  SEL R19, R19, RZ, P0 ;  /* 0x000000ff13137207 */ /* 0x000fe40000000000 */
[----:B--2---:R-:W-:-:S07]  /*169a0*/  LOP3.LUT R28, R28, R3, RZ, 0x3c, !PT ;  /* 0x000000031c1c7212 */ /* 0x004fce00078e3cff */
.L_x_465:
[----:B------:R-:W-:-:S13]  /*169b0*/  LOP3.LUT P0, RZ, R22, 0x2, RZ, 0xc0, !PT ;  /* 0x0000000216ff7812 */ /* 0x000fda000780c0ff */
[----:B------:R-:W-:Y:S05]  /*169c0*/  @!P0 BRA `(.L_x_517) ;  /* 0x0000000000248947 */ /* 0x000fea0003800000 */
[----:B------:R-:W-:Y:S05]  /*169d0*/  WARPSYNC.ALL ;  /* 0x0000000000007948 */ /* 0x000fea0003800000 */
[----:B------:R-:W2:Y:S08]  /*169e0*/  S2UR UR5, SR_CgaCtaId ;  /* 0x00000000000579c3 */ /* 0x000eb00000008800 */
[----:B------:R-:W-:Y:S06]  /*169f0*/  BAR.SYNC.DEFER_BLOCKING 0x5, 0x200 ;  /* 0x0148000000007b1d */ /* 0x000fec0000010000 */
[----:B------:R-:W-:-:S02]  /*16a00*/  UMOV UR4, 0x400 ;  /* 0x0000040000047882 */ /* 0x000fc40000000000 */
[----:B--2---:R-:W-:-:S06]  /*16a10*/  ULEA UR4, UR5, UR4, 0x18 ;  /* 0x0000000405047291 */ /* 0x004fcc000f8ec03f */
[----:B------:R-:W-:-:S05]  /*16a20*/  IMAD.U32 R18, RZ, RZ, UR4 ;  /* 0x00000004ff127e24 */ /* 0x000fca000f8e00ff */
[----:B------:R2:W3:Y:S01]  /*16a30*/  LDS.128 R24, [R18+0x132d0] ;  /* 0x0132d00012187984 */ /* 0x0004e20000000c00 */
[----:B------:R-:W-:Y:S06]  /*16a40*/  BAR.ARV 0x4, 0x200 ;  /* 0x0108000000007b1d */ /* 0x000fec0000002000 */
[----:B------:R-:W-:Y:S05]  /*16a50*/  BRA `(.L_x_518) ;  /* 0x0000000800d07947 */ /* 0x000fea0003800000 */
.L_x_517:
[----:B------:R-:W0:Y:S01]  /*16a60*/  S2R R0, SR_TID.X ;  /* 0x0000000000007919 */ /* 0x000e220000002100 */
[----:B------:R-:W-:Y:S01]  /*16a70*/  UMOV UR4, 0xffffffff ;  /* 0xffffffff00047882 */ /* 0x000fe20000000000 */
[----:B0-----:R-:W-:-:S04]  /*16a80*/  LOP3.LUT R10, R0, 0x1f, RZ, 0xc0, !PT ;  /* 0x0000001f000a7812 */ /* 0x001fc800078ec0ff */
[----:B------:R-:W-:Y:S01]  /*16a90*/  ISETP.NE.AND P0, PT, R10, 0x1f, PT ;  /* 0x0000001f0a00780c */ /* 0x000fe20003f05270 */
[----:B------:R-:W-:-:S12]  /*16aa0*/  BRA.DIV UR4, `(.L_x_519) ;  /* 0x00000026041c7947 */ /* 0x000fd8000b800000 */
[----:B------:R-:W-:Y:S01]  /*16ab0*/  IMAD.IADD R9, R27, 0x1, R10 ;  /* 0x000000011b097824 */ /* 0x000fe200078e020a */
[----:B------:R-:W-:-:S04]  /*16ac0*/  ULDC UR4, c[0x0][0xc3c] ;  /* 0x00030f0000047ab9 */ /* 0x000fc80000000800 */
[----:B------:R-:W-:-:S13]  /*16ad0*/  ISETP.GE.OR P1, PT, R9, UR4, !P0 ;  /* 0x0000000409007c0c */ /* 0x000fda000c726670 */
[----:B------:R-:W0:Y:S08]  /*16ae0*/  @!P1 LDC.64 R2, c[0x0][0xc80] ;  /* 0x00032000ff029b82 */ /* 0x000e300000000a00 */
[----:B------:R-:W2:Y:S01]  /*16af0*/  @!P1 LDC.64 R4, c[0x0][0xc78] ;  /* 0x00031e00ff049b82 */ /* 0x000ea20000000a00 */
[----:B0-----:R-:W-:-:S05]  /*16b00*/  @!P1 IMAD.WIDE R2, R9, 0x4, R2 ;  /* 0x0000000409029825 */ /* 0x001fca00078e0202 */
[----:B------:R2:W3:Y:S02]  /*16b10*/  @!P1 LDG.E R7, desc[UR40][R2.64] ;  /* 0x0000002802079981 */ /* 0x0004e4000c1e1900 */
[----:B--2---:R-:W-:-:S05]  /*16b20*/  @!P1 IMAD.WIDE R2, R9, 0x4, R4 ;  /* 0x0000000409029825 */ /* 0x004fca00078e0204 */
[----:B------:R-:W2:Y:S01]  /*16b30*/  @!P1 LDG.E R5, desc[UR40][R2.64] ;  /* 0x0000002802059981 */ /* 0x000ea2000c1e1900 */
[----:B------:R-:W-:Y:S01]  /*16b40*/  IMAD.MOV.U32 R4, RZ, RZ, RZ ;  /* 0x000000ffff047224 */ /* 0x000fe200078e00ff */
[C---:B------:R-:W-:Y:S02]  /*16b50*/  ISETP.GE.U32.AND P2, PT, R10.reuse, 0x2, PT ;  /* 0x000000020a00780c */ /* 0x040fe40003f46070 */
[C---:B------:R-:W-:Y:S01]  /*16b60*/  ISETP.GE.U32.AND P3, PT, R10.reuse, 0x4, PT ;  /* 0x000000040a00780c */ /* 0x040fe20003f66070 */
[----:B------:R-:W-:Y:S01]  /*16b70*/  SHFL.IDX PT, R0, R24, RZ, 0x1f ;  /* 0x00001fff18007589 */ /* 0x000fe200000e0000 */
[C---:B------:R-:W-:Y:S02]  /*16b80*/  ISETP.GE.U32.AND P4, PT, R10.reuse, 0x8, PT ;  /* 0x000000080a00780c */ /* 0x040fe40003f86070 */
[----:B------:R-:W-:Y:S01]  /*16b90*/  ISETP.GE.U32.AND P5, PT, R10, 0x10, PT ;  /* 0x000000100a00780c */ /* 0x000fe20003fa6070 */
[----:B------:R0:W-:Y:S02]  /*16ba0*/  SHFL.IDX PT, R6, R24, 0x1, 0x1f ;  /* 0x00201f0018067f89 */ /* 0x0001e400000e0000 */
[----:B0-----:R-:W-:-:S02]  /*16bb0*/  IMAD.MOV.U32 R24, RZ, RZ, RZ ;  /* 0x000000ffff187224 */ /* 0x001fc400078e00ff */
[----:B---3--:R-:W-:Y:S02]  /*16bc0*/  @!P1 IMAD.MOV.U32 R4, RZ, RZ, R7 ;  /* 0x000000ffff049224 */ /* 0x008fe400078e0007 */
[----:B------:R-:W-:Y:S01]  /*16bd0*/  IMAD.MOV.U32 R7, RZ, RZ, RZ ;  /* 0x000000ffff077224 */ /* 0x000fe200078e00ff */
[----:B--2---:R-:W-:Y:S02]  /*16be0*/  @!P1 MOV R7, R5 ;  /* 0x0000000500079202 */ /* 0x004fe40000000f00 */
[----:B------:R-:W-:-:S03]  /*16bf0*/  ISETP.NE.AND P1, PT, R10, RZ, PT ;  /* 0x000000ff0a00720c */ /* 0x000fc60003f25270 */
[----:B------:R-:W-:-:S05]  /*16c00*/  IMAD R2, R7, R4, RZ ;  /* 0x0000000407027224 */ /* 0x000fca00078e02ff */
        /* <DEDUP_REMOVED lines=15> */
[----:B------:R0:W2:Y:S02]  /*16d00*/  SHFL.IDX PT, R14, R2, 0x1f, 0x1f ;  /* 0x03e01f00020e7f89 */ /* 0x0000a400000e0000 */
.L_x_608:
[----:B------:R-:W-:Y:S02]  /*16d10*/  ULDC UR4, c[0x0][0xc38] ;  /* 0x00030e0000047ab9 */ /* 0x000fe40000000800 */
[----:B------:R-:W-:-:S04]  /*16d20*/  IMAD.U32 R3, RZ, RZ, UR4 ;  /* 0x00000004ff037e24 */ /* 0x000fc8000f8e00ff */
[----:B--2---:R-:W-:-:S04]  /*16d30*/  IMAD R8, R14, R3, RZ ;  /* 0x000000030e087224 */ /* 0x004fc800078e02ff */
[----:B------:R-:W-:-:S05]  /*16d40*/  IMAD.IADD R6, R6, 0x1, R8 ;  /* 0x0000000106067824 */ /* 0x000fca00078e0208 */
[----:B------:R-:W-:-:S13]  /*16d50*/  ISETP.GT.AND P6, PT, R6, R0, PT ;  /* 0x000000000600720c */ /* 0x000fda0003fc4270 */
[----:B------:R-:W-:Y:S05]  /*16d60*/  @P6 BRA `(.L_x_520) ;  /* 0x0000000000a46947 */ /* 0x000fea0003800000 */
.L_x_523:
[----:B0-----:R-:W0:Y:S01]  /*16d70*/  LDC R2, c[0x0][0xc3c] ;  /* 0x00030f00ff027b82 */ /* 0x001e220000000800 */
[----:B------:R-:W-:-:S05]  /*16d80*/  VIADD R27, R27, 0x1f ;  /* 0x0000001f1b1b7836 */ /* 0x000fca0000000000 */
[----:B0-----:R-:W-:-:S13]  /*16d90*/  ISETP.GE.AND P6, PT, R27, R2, PT ;  /* 0x000000021b00720c */ /* 0x001fda0003fc6270 */
[----:B------:R-:W-:Y:S05]  /*16da0*/  @P6 BRA `(.L_x_521) ;  /* 0x0000000400b86947 */ /* 0x000fea0003800000 */
[----:B------:R-:W0:Y:S01]  /*16db0*/  S2R R3, SR_TID.X ;  /* 0x0000000000037919 */ /* 0x000e220000002100 */
[----:B------:R-:W-:Y:S01]  /*16dc0*/  IMAD.MOV.U32 R4, RZ, RZ, RZ ;  /* 0x000000ffff047224 */ /* 0x000fe200078e00ff */
[----:B0-----:R-:W-:-:S04]  /*16dd0*/  LOP3.LUT R3, R3, 0x1f, RZ, 0xc0, !PT ;  /* 0x0000001f03037812 */ /* 0x001fc800078ec0ff */
[----:B------:R-:W-:-:S04]  /*16de0*/  IADD3 R5, R27, R3, RZ ;  /* 0x000000031b057210 */ /* 0x000fc80007ffe0ff */
[----:B------:R-:W-:-:S13]  /*16df0*/  ISETP.GE.OR P6, PT, R5, R2, !P0 ;  /* 0x000000020500720c */ /* 0x000fda00047c6670 */
[----:B------:R-:W0:Y:S02]  /*16e00*/  @!P6 LDC.64 R2, c[0x0][0xc80] ;  /* 0x00032000ff02eb82 */ /* 0x000e240000000a00 */
[----:B0-----:R-:W-:-:S05]  /*16e10*/  @!P6 IMAD.WIDE R2, R5, 0x4, R2 ;  /* 0x000000040502e825 */ /* 0x001fca00078e0202 */
[----:B------:R0:W2:Y:S01]  /*16e20*/  @!P6 LDG.E R4, desc[UR40][R2.64] ;  /* 0x000000280204e981 */ /* 0x0000a2000c1e1900 */
[----:B------:R-:W-:Y:S01]  /*16e30*/  IMAD.MOV.U32 R7, RZ, RZ, RZ ;  /* 0x000000ffff077224 */ /* 0x000fe200078e00ff */
[----:B0-----:R-:W0:Y:S02]  /*16e40*/  @!P6 LDC.64 R2, c[0x0][0xc78] ;  /* 0x00031e00ff02eb82 */ /* 0x001e240000000a00 */
[----:B0-----:R-:W-:-:S05]  /*16e50*/  @!P6 IMAD.WIDE R2, R5, 0x4, R2 ;  /* 0x000000040502e825 */ /* 0x001fca00078e0202 */
[----:B------:R-:W2:Y:S01]  /*16e60*/  @!P6 LDG.E R7, desc[UR40][R2.64] ;  /* 0x000000280207e981 */ /* 0x000ea2000c1e1900 */
[----:B------:R-:W-:Y:S01]  /*16e70*/  UMOV UR4, 0xffffffff ;  /* 0xffffffff00047882 */ /* 0x000fe20000000000 */
[----:B--2---:R-:W-:Y:S02]  /*16e80*/  IMAD R2, R7, R4, RZ ;  /* 0x0000000407027224 */ /* 0x004fe400078e02ff */
[----:B------:R-:W-:Y:S05]  /*16e90*/  BRA.DIV UR4, `(.L_x_522) ;  /* 0x0000002604607947 */ /* 0x000fea000b800000 */
        /* <DEDUP_REMOVED lines=16> */
.L_x_616:
[----:B------:R-:W-:Y:S02]  /*16fa0*/  ULDC UR4, c[0x0][0xc38] ;  /* 0x00030e0000047ab9 */ /* 0x000fe40000000800 */
[----:B------:R-:W-:-:S04]  /*16fb0*/  IMAD.U32 R3, RZ, RZ, UR4 ;  /* 0x00000004ff037e24 */ /* 0x000fc8000f8e00ff */
[----:B--2---:R-:W-:-:S04]  /*16fc0*/  IMAD R8, R14, R3, RZ ;  /* 0x000000030e087224 */ /* 0x004fc800078e02ff */
[----:B------:R-:W-:-:S05]  /*16fd0*/  IMAD.IADD R6, R8, 0x1, R6 ;  /* 0x0000000108067824 */ /* 0x000fca00078e0206 */
[----:B------:R-:W-:-:S13]  /*16fe0*/  ISETP.GT.AND P6, PT, R6, R0, PT ;  /* 0x000000000600720c */ /* 0x000fda0003fc4270 */
[----:B------:R-:W-:Y:S05]  /*16ff0*/  @!P6 BRA `(.L_x_523) ;  /* 0xfffffffc005ce947 */ /* 0x000fea000383ffff */
.L_x_520:
[----:B------:R-:W-:Y:S01]  /*17000*/  IADD3 R8, -R8, R6, RZ ;  /* 0x0000000608087210 */ /* 0x000fe20007ffe1ff */
[----:B------:R-:W-:-:S04]  /*17010*/  UMOV UR4, 0xffffffff ;  /* 0xffffffff00047882 */ /* 0x000fc80000000000 */
[----:B------:R-:W-:-:S05]  /*17020*/  IMAD R5, R2, R3, R8 ;  /* 0x0000000302057224 */ /* 0x000fca00078e0208 */
[----:B------:R-:W-:Y:S01]  /*17030*/  ISETP.GT.AND P6, PT, R5, R0, PT ;  /* 0x000000000500720c */ /* 0x000fe20003fc4270 */
[----:B------:R-:W-:-:S12]  /*17040*/  BRA.DIV UR4, `(.L_x_524) ;  /* 0x0000002604b47947 */ /* 0x000fd8000b800000 */
[----:B------:R-:W-:-:S04]  /*17050*/  VOTE.ANY R6, PT, !P6 ;  /* 0x0000000000067806 */ /* 0x000fc800070e0100 */
[----:B------:R-:W2:Y:S02]  /*17060*/  POPC R5, R6 ;  /* 0x0000000600057309 */ /* 0x000ea40000000000 */
[----:B--2---:R2:W3:Y:S04]  /*17070*/  SHFL.IDX PT, R4, R4, R5, 0x1f ;  /* 0x00001f0504047589 */ /* 0x0044e800000e0000 */
[----:B------:R2:W4:Y:S02]  /*17080*/  SHFL.IDX PT, R7, R7, R5, 0x1f ;  /* 0x00001f0507077589 */ /* 0x00052400000e0000 */
.L_x_621:
[----:B------:R-:W-:-:S13]  /*17090*/  ISETP.NE.AND P0, PT, R6, RZ, PT ;  /* 0x000000ff0600720c */ /* 0x000fda0003f05270 */
[----:B------:R-:W-:Y:S05]  /*170a0*/  @!P0 BRA `(.L_x_525) ;  /* 0x0000000000108947 */ /* 0x000fea0003800000 */
[----:B------:R-:W-:Y:S01]  /*170b0*/  UMOV UR4, 0xffffffff ;  /* 0xffffffff00047882 */ /* 0x000fe20000000000 */
[----:B------:R-:W-:Y:S02]  /*170c0*/  VIADD R12, R5, 0xffffffff ;  /* 0xffffffff050c7836 */ /* 0x000fe40000000000 */
[----:B------:R-:W-:Y:S05]  /*170d0*/  BRA.DIV UR4, `(.L_x_526) ;  /* 0x0000002604ec7947 */ /* 0x000fea000b800000 */
[----:B------:R0:W0:Y:S02]  /*170e0*/  SHFL.IDX PT, R24, R2, R12, 0x1f ;  /* 0x00001f0c02187589 */ /* 0x00002400000e0000 */
.L_x_525:
[----:B0-----:R-:W-:Y:S01]  /*170f0*/  IMAD R24, R24, R3, R8 ;  /* 0x0000000318187224 */ /* 0x001fe200078e0208 */
[----:B---3--:R-:W-:Y:S01]  /*17100*/  IABS R8, R4 ;  /* 0x0000000400087213 */ /* 0x008fe20000000000 */
[----:B------:R-:W-:Y:S02]  /*17110*/  IMAD.MOV.U32 R2, RZ, RZ, RZ ;  /* 0x000000ffff027224 */ /* 0x000fe400078e00ff */
[----:B------:R-:W-:Y:S01]  /*17120*/  IMAD.IADD R25, R0, 0x1, -R24 ;  /* 0x0000000100197824 */ /* 0x000fe200078e0a18 */
[----:B------:R-:W0:Y:S01]  /*17130*/  I2F.RP R6, R8 ;  /* 0x0000000800067306 */ /* 0x000e220000209400 */
[----:B------:R-:W-:-:S03]  /*17140*/  IMAD.IADD R27, R5, 0x1, R27 ;  /* 0x00000001051b7824 */ /* 0x000fc600078e021b */
[----:B------:R-:W-:-:S04]  /*17150*/  IABS R0, R25 ;  /* 0x0000001900007213 */ /* 0x000fc80000000000 */
[----:B0-----:R-:W0:Y:S02]  /*17160*/  MUFU.RCP R6, R6 ;  /* 0x0000000600067308 */ /* 0x001e240000001000 */
[----:B0-----:R-:W-:-:S06]  /*17170*/  VIADD R9, R6, 0xffffffe ;  /* 0x0ffffffe06097836 */ /* 0x001fcc0000000000 */
[----:B------:R-:W1:Y:S02]  /*17180*/  F2I.FTZ.U32.TRUNC.NTZ R3, R9 ;  /* 0x0000000900037305 */ /* 0x000e64000021f000 */
[----:B-1----:R-:W-:-:S04]  /*17190*/  IMAD.MOV R11, RZ, RZ, -R3 ;  /* 0x000000ffff0b7224 */ /* 0x002fc800078e0a03 */
[----:B------:R-:W-:-:S04]  /*171a0*/  IMAD R11, R11, R8, RZ ;  /* 0x000000080b0b7224 */ /* 0x000fc800078e02ff */
[----:B------:R-:W-:Y:S01]  /*171b0*/  IMAD.HI.U32 R2, R3, R11, R2 ;  /* 0x0000000b03027227 */ /* 0x000fe200078e0002 */
[----:B------:R-:W-:-:S05]  /*171c0*/  IABS R3, R4 ;  /* 0x0000000400037213 */ /* 0x000fca0000000000 */
[----:B------:R-:W-:Y:S02]  /*171d0*/  IMAD.MOV R3, RZ, RZ, -R3 ;  /* 0x000000ffff037224 */ /* 0x000fe400078e0a03 */
[----:B------:R-:W-:-:S04]  /*171e0*/  IMAD.HI.U32 R6, R2, R0, RZ ;  /* 0x0000000002067227 */ /* 0x000fc800078e00ff */
[----:B------:R-:W-:Y:S01]  /*171f0*/  IMAD R3, R6, R3, R0 ;  /* 0x0000000306037224 */ /* 0x000fe200078e0200 */
[----:B----4-:R-:W-:-:S04]  /*17200*/  IABS R0, R7 ;  /* 0x0000000700007213 */ /* 0x010fc80000000000 */
[----:B------:R-:W0:Y:S01]  /*17210*/  I2F.RP R9, R0 ;  /* 0x0000000000097306 */ /* 0x000e220000209400 */
[----:B------:R-:W-:-:S13]  /*17220*/  ISETP.GT.U32.AND P1, PT, R8, R3, PT ;  /* 0x000000030800720c */ /* 0x000fda0003f24070 */
[----:B------:R-:W-:Y:S01]  /*17230*/  @!P1 IMAD.IADD R3, R3, 0x1, -R8 ;  /* 0x0000000103039824 */ /* 0x000fe200078e0a08 */
[----:B0-----:R-:W0:Y:S01]  /*17240*/  MUFU.RCP R9, R9 ;  /* 0x0000000900097308 */ /* 0x001e220000001000 */
[----:B------:R-:W-:Y:S01]  /*17250*/  @!P1 VIADD R6, R6, 0x1 ;  /* 0x0000000106069836 */ /* 0x000fe20000000000 */
[----:B------:R-:W-:Y:S02]  /*17260*/  ISETP.NE.AND P1, PT, R4, RZ, PT ;  /* 0x000000ff0400720c */ /* 0x000fe40003f25270 */
[----:B------:R-:W-:Y:S01]  /*17270*/  ISETP.GE.U32.AND P0, PT, R3, R8, PT ;  /* 0x000000080300720c */ /* 0x000fe20003f06070 */
[----:B0-----:R-:W-:-:S12]  /*17280*/  VIADD R10, R9, 0xffffffe ;  /* 0x0ffffffe090a7836 */ /* 0x001fd80000000000 */
[----:B------:R-:W-:Y:S01]  /*17290*/  @P0 VIADD R6, R6, 0x1 ;  /* 0x0000000106060836 */ /* 0x000fe20000000000 */
[----:B------:R-:W0:Y:S02]  /*172a0*/  F2I.FTZ.U32.TRUNC.NTZ R3, R10 ;  /* 0x0000000a00037305 */ /* 0x000e24000021f000 */
[----:B0-----:R-:W-:-:S04]  /*172b0*/  IMAD.MOV R2, RZ, RZ, -R3 ;  /* 0x000000ffff027224 */ /* 0x001fc800078e0a03 */
[----:B------:R-:W-:Y:S01]  /*172c0*/  IMAD R8, R2, R0, RZ ;  /* 0x0000000002087224 */ /* 0x000fe200078e02ff */
[----:B------:R-:W-:-:S05]  /*172d0*/  MOV R2, RZ ;  /* 0x000000ff00027202 */ /* 0x000fca0000000f00 */
[----:B------:R-:W-:Y:S01]  /*172e0*/  IMAD.HI.U32 R2, R3, R8, R2 ;  /* 0x0000000803027227 */ /* 0x000fe200078e0002 */
[----:B------:R-:W-:Y:S02]  /*172f0*/  LOP3.LUT R3, R25, R4, RZ, 0x3c, !PT ;  /* 0x0000000419037212 */ /* 0x000fe400078e3cff */
[----:B------:R-:W-:Y:S02]  /*17300*/  IABS R8, R7 ;  /* 0x0000000700087213 */ /* 0x000fe40000000000 */
[----:B------:R-:W-:-:S03]  /*17310*/  ISETP.GE.AND P2, PT, R3, RZ, PT ;  /* 0x000000ff0300720c */ /* 0x000fc60003f46270 */
[----:B------:R-:W-:-:S10]  /*17320*/  IMAD.MOV R8, RZ, RZ, -R8 ;  /* 0x000000ffff087224 */ /* 0x000fd400078e0a08 */
[----:B------:R-:W-:Y:S01]  /*17330*/  @!P2 IMAD.MOV R6, RZ, RZ, -R6 ;  /* 0x000000ffff06a224 */ /* 0x000fe200078e0a06 */
[----:B------:R-:W-:-:S04]  /*17340*/  @!P1 LOP3.LUT R6, RZ, R4, RZ, 0x33, !PT ;  /* 0x00000004ff069212 */ /* 0x000fc800078e33ff */
[-C--:B------:R-:W-:Y:S01]  /*17350*/  IABS R3, R6.reuse ;  /* 0x0000000600037213 */ /* 0x080fe20000000000 */
[----:B------:R-:W-:-:S04]  /*17360*/  IMAD R4, R4, R6, RZ ;  /* 0x0000000604047224 */ /* 0x000fc800078e02ff */
[----:B------:R-:W-:-:S04]  /*17370*/  IMAD.HI.U32 R2, R2, R3, RZ ;  /* 0x0000000302027227 */ /* 0x000fc800078e00ff */
[----:B------:R-:W-:Y:S02]  /*17380*/  IMAD R3, R2, R8, R3 ;  /* 0x0000000802037224 */ /* 0x000fe400078e0203 */
[----:B------:R-:W-:-:S03]  /*17390*/  IMAD.IADD R25, R25, 0x1, -R4 ;  /* 0x0000000119197824 */ /* 0x000fc600078e0a04 */
[----:B------:R-:W-:-:S13]  /*173a0*/  ISETP.GT.U32.AND P1, PT, R0, R3, PT ;  /* 0x000000030000720c */ /* 0x000fda0003f24070 */
[----:B------:R-:W-:Y:S02]  /*173b0*/  @!P1 IMAD.IADD R3, R3, 0x1, -R0 ;  /* 0x0000000103039824 */ /* 0x000fe400078e0a00 */
[----:B------:R-:W-:Y:S01]  /*173c0*/  @!P1 VIADD R2, R2, 0x1 ;  /* 0x0000000102029836 */ /* 0x000fe20000000000 */
[----:B------:R-:W-:Y:S02]  /*173d0*/  ISETP.NE.AND P1, PT, R7, RZ, PT ;  /* 0x000000ff0700720c */ /* 0x000fe40003f25270 */
[----:B------:R-:W-:Y:S02]  /*173e0*/  ISETP.GE.U32.AND P0, PT, R3, R0, PT ;  /* 0x000000000300720c */ /* 0x000fe40003f06070 */
[----:B------:R-:W-:-:S04]  /*173f0*/  LOP3.LUT R0, R6, R7, RZ, 0x3c, !PT ;  /* 0x0000000706007212 */ /* 0x000fc800078e3cff */
[----:B------:R-:W-:-:S07]  /*17400*/  ISETP.GE.AND P2, PT, R0, RZ, PT ;  /* 0x000000ff0000720c */ /* 0x000fce0003f46270 */
[----:B------:R-:W-:-:S06]  /*17410*/  @P0 VIADD R2, R2, 0x1 ;  /* 0x0000000102020836 */ /* 0x000fcc0000000000 */
[----:B------:R-:W-:Y:S01]  /*17420*/  @!P2 IMAD.MOV R2, RZ, RZ, -R2 ;  /* 0x000000ffff02a224 */ /* 0x000fe200078e0a02 */
[----:B------:R-:W-:-:S05]  /*17430*/  @!P1 LOP3.LUT R2, RZ, R7, RZ, 0x33, !PT ;  /* 0x00000007ff029212 */ /* 0x000fca00078e33ff */
[----:B------:R-:W-:-:S04]  /*17440*/  IMAD.MOV R0, RZ, RZ, -R2 ;  /* 0x000000ffff007224 */ /* 0x000fc800078e0a02 */
[C---:B------:R-:W-:Y:S01]  /*17450*/  IMAD R6, R7.reuse, R0, R6 ;  /* 0x0000000007067224 */ /* 0x040fe200078e0206 */
[----:B------:R-:W-:-:S05]  /*17460*/  LEA R7, R7, R2, 0x18 ;  /* 0x0000000207077211 */ /* 0x000fca00078ec0ff */
[----:B------:R-:W-:Y:S01]  /*17470*/  IMAD R26, R6, 0x10000, R7 ;  /* 0x00010000061a7824 */ /* 0x000fe200078e0207 */
[----:B------:R-:W-:Y:S06]  /*17480*/  BRA `(.L_x_527) ;  /* 0x00000000001c7947 */ /* 0x000fec0003800000 */
.L_x_521:
[----:B------:R-:W-:Y:S01]  /*17490*/  UMOV UR4, URZ ;  /* 0x0000003f00047c82 */ /* 0x000fe20008000000 */
[----:B------:R-:W-:Y:S01]  /*174a0*/  UMOV UR5, URZ ;  /* 0x0000003f00057c82 */ /* 0x000fe20008000000 */
[----:B------:R-:W-:Y:S01]  /*174b0*/  ULDC UR6, c[0x0][0xc3c] ;  /* 0x00030f0000067ab9 */ /* 0x000fe20000000800 */
[----:B------:R-:W-:Y:S02]  /*174c0*/  IMAD.MOV.U32 R24, RZ, RZ, R0 ;  /* 0x000000ffff187224 */ /* 0x000fe400078e0000 */
[----:B------:R-:W-:Y:S02]  /*174d0*/  IMAD.U32 R25, RZ, RZ, UR4 ;  /* 0x00000004ff197e24 */ /* 0x000fe4000f8e00ff */
[----:B------:R-:W-:Y:S02]  /*174e0*/  IMAD.U32 R26, RZ, RZ, UR5 ;  /* 0x00000005ff1a7e24 */ /* 0x000fe4000f8e00ff */
[----:B------:R-:W-:-:S07]  /*174f0*/  IMAD.U32 R27, RZ, RZ, UR6 ;  /* 0x00000006ff1b7e24 */ /* 0x000fce000f8e00ff */
.L_x_527:
[----:B------:R-:W0:Y:S01]  /*17500*/  S2R R0, SR_TID.X ;  /* 0x0000000000007919 */ /* 0x000e220000002100 */
[----:B------:R-:W-:Y:S05]  /*17510*/  WARPSYNC.ALL ;  /* 0x0000000000007948 */ /* 0x000fea0003800000 */
        /* <DEDUP_REMOVED lines=8> */
.L_x_518:
[----:B------:R-:W-:Y:S02]  /*175a0*/  ULDC UR4, c[0x0][0xc3c] ;  /* 0x00030f0000047ab9 */ /* 0x000fe40000000800 */
[----:B---3--:R-:W-:-:S13]  /*175b0*/  ISETP.GE.AND P0, PT, R27, UR4, PT ;  /* 0x000000041b007c0c */ /* 0x008fda000bf06270 */
[----:B------:R-:W-:Y:S05]  /*175c0*/  @!P0 BRA `(.L_x_528) ;  /* 0xffffffb000408947 */ /* 0x000fea000383ffff */
[----:B------:R-:W-:Y:S05]  /*175d0*/  BSYNC B7 ;  /* 0x0000000000077941 */ /* 0x000fea0003800000 */
.L_x_424:
[----:B-1----:R-:W3:Y:S01]  /*175e0*/  LDL.LU R0, [R1+0x40] ;  /* 0x0000400001007983 */ /* 0x002ee20000300800 */
[----:B------:R-:W-:Y:S01]  /*175f0*/  BSSY B0, `(.L_x_529) ;  /* 0x000000b000007945 */ /* 0x000fe20003800000 */
[----:B--2---:R-:W1:Y:S01]  /*17600*/  S2R R5, SR_CgaCtaId ;  /* 0x0000000000057919 */ /* 0x004e620000008800 */
[----:B---3--:R-:W-:-:S05]  /*17610*/  VIADD R0, R0, 0x1 ;  /* 0x0000000100007836 */ /* 0x008fca0000000000 */
[----:B0-----:R-:W-:-:S04]  /*17620*/  LEA.HI R2, R0, R0, RZ, 0x1 ;  /* 0x0000000000027211 */ /* 0x001fc800078f08ff */
[----:B------:R-:W-:Y:S02]  /*17630*/  LOP3.LUT R3, R2, 0xfffffffe, RZ, 0xc0, !PT ;  /* 0xfffffffe02037812 */ /* 0x000fe400078ec0ff */
[----:B------:R-:W-:-:S03]  /*17640*/  MOV R2, 0x400 ;  /* 0x0000040000027802 */ /* 0x000fc60000000f00 */
[----:B------:R-:W-:Y:S01]  /*17650*/  IMAD.IADD R0, R0, 0x1, -R3 ;  /* 0x0000000100007824 */ /* 0x000fe200078e0a03 */
[----:B-1----:R-:W-:-:S04]  /*17660*/  LEA R6, R5, R2, 0x18 ;  /* 0x0000000205067211 */ /* 0x002fc800078ec0ff */
[----:B------:R-:W-:-:S04]  /*17670*/  SHF.L.U32 R0, R0, 0x1f, RZ ;  /* 0x0000001f00007819 */ /* 0x000fc800000006ff */
[----:B------:R-:W0:Y:S02]  /*17680*/  SYNCS.PHASECHK.TRANS64.TRYWAIT P0, [R6+URZ+0x13220], R0 ;  /* 0x01322000060075a7 */ /* 0x000e24000800017f */
[----:B0-----:R-:W-:Y:S05]  /*17690*/  @!P0 BRA `(.L_x_530) ;  /* 0x0000002000a48947 */ /* 0x001fea0003800000 */
.L_x_624:
[----:B------:R-:W-:Y:S05]  /*176a0*/  BSYNC B0 ;  /* 0x0000000000007941 */ /* 0x000fea0003800000 */
.L_x_529:
[----:B------:R-:W-:-:S03]  /*176b0*/  UMOV UR4, 0xffffffff ;  /* 0xffffffff00047882 */ /* 0x000fc60000000000 */
[----:B------:R-:W-:Y:S05]  /*176c0*/  BRA.DIV UR4, `(.L_x_531) ;  /* 0x0000002204ac7947 */ /* 0x000fea000b800000 */
[----:B0-----:R-:W0:Y:S02]  /*176d0*/  S2R R0, SR_TID.X ;  /* 0x0000000000007919 */ /* 0x001e240000002100 */
[----:B0-----:R-:W-:-:S04]  /*176e0*/  SHF.R.U32.HI R0, RZ, 0x5, R0 ;  /* 0x00000005ff007819 */ /* 0x001fc80000011600 */
[----:B------:R-:W-:-:S05]  /*176f0*/  LOP3.LUT R0, R0, 0x3, RZ, 0xc0, !PT ;  /* 0x0000000300007812 */ /* 0x000fca00078ec0ff */
[----:B------:R0:W1:Y:S02]  /*17700*/  SHFL.IDX PT, R14, R0, RZ, 0x1f ;  /* 0x00001fff000e7589 */ /* 0x00006400000e0000 */
.L_x_627:
[----:B-1----:R-:W-:-:S13]  /*17710*/  ISETP.NE.AND P0, PT, R14, RZ, PT ;  /* 0x000000ff0e00720c */ /* 0x002fda0003f05270 */
[----:B------:R-:W-:Y:S05]  /*17720*/  @P0 BRA `(.L_x_312) ;  /* 0x0000000000a40947 */ /* 0x000fea0003800000 */
[----:B------:R-:W-:-:S03]  /*17730*/  UMOV UR4, 0xffffffff ;  /* 0xffffffff00047882 */ /* 0x000fc60000000000 */
[----:B------:R-:W-:Y:S05]  /*17740*/  BRA.DIV UR4, `(.L_x_532) ;  /* 0x0000002204c07947 */ /* 0x000fea000b800000 */
[----:B------:R-:W-:-:S13]  /*17750*/  ELECT P6, URZ, PT ;  /* 0x00000000003f782f */ /* 0x000fda00038c0000 */
.L_x_630:
[----:B------:R-:W-:Y:S05]  /*17760*/  @!P6 BRA `(.L_x_312) ;  /* 0x000000000094e947 */ /* 0x000fea0003800000 */
[----:B0-----:R-:W2:Y:S02]  /*17770*/  LDL.LU R0, [R1+0x38] ;  /* 0x0000380001007983 */ /* 0x001ea40000300800 */
[----:B--2---:R-:W-:-:S04]  /*17780*/  LOP3.LUT R0, R0, 0x2, RZ, 0xfc, !PT ;  /* 0x0000000200007812 */ /* 0x004fc800078efcff */
[----:B------:R-:W-:-:S13]  /*17790*/  ISETP.NE.AND P0, PT, R0, 0x3, PT ;  /* 0x000000030000780c */ /* 0x000fda0003f05270 */
[----:B------:R-:W-:Y:S05]  /*177a0*/  @!P0 BRA `(.L_x_533) ;  /* 0x0000000000048947 */ /* 0x000fea0003800000 */
[----:B------:R-:W-:Y:S01]  /*177b0*/  BPT.TRAP 0x1 ;  /* 0x000000040000795c */ /* 0x000fe20000300000 */
.L_x_533:
[----:B------:R-:W-:Y:S01]  /*177c0*/  IADD3 R0, R6, 0x13240, RZ ;  /* 0x0001324006007810 */ /* 0x000fe20007ffe0ff */
[----:B------:R-:W-:Y:S01]  /*177d0*/  VIADD R2, R19, 0x1 ;  /* 0x0000000113027836 */ /* 0x000fe20000000000 */
[----:B------:R-:W-:-:S03]  /*177e0*/  SHF.L.U32 R4, R28, 0x1f, RZ ;  /* 0x0000001f1c047819 */ /* 0x000fc600000006ff */
[----:B------:R-:W-:Y:S01]  /*177f0*/  IMAD R5, R19, 0x8, R0 ;  /* 0x0000000813057824 */ /* 0x000fe200078e0200 */
[----:B------:R-:W-:-:S03]  /*17800*/  ISETP.NE.AND P2, PT, R2, 0x2, PT ;  /* 0x000000020200780c */ /* 0x000fc60003f45270 */
[----:B------:R-:W0:Y:S01]  /*17810*/  SYNCS.PHASECHK.TRANS64.TRYWAIT P1, [R5+URZ], R4 ;  /* 0x00000004050075a7 */ /* 0x000e22000802017f */
[----:B------:R-:W-:Y:S02]  /*17820*/  SEL R3, RZ, 0x1, P2 ;  /* 0x00000001ff037807 */ /* 0x000fe40001000000 */
[----:B------:R-:W-:Y:S02]  /*17830*/  SEL R7, R2, RZ, P2 ;  /* 0x000000ff02077207 */ /* 0x000fe40001000000 */
[----:B------:R-:W-:-:S03]  /*17840*/  LOP3.LUT R3, R28, R3, RZ, 0x3c, !PT ;  /* 0x000000031c037212 */ /* 0x000fc600078e3cff */
[----:B------:R-:W-:Y:S01]  /*17850*/  IMAD R9, R7, 0x8, R0 ;  /* 0x0000000807097824 */ /* 0x000fe200078e0200 */
[----:B------:R-:W-:Y:S01]  /*17860*/  SHF.L.U32 R0, R3, 0x1f, RZ ;  /* 0x0000001f03007819 */ /* 0x000fe200000006ff */
[----:B0-----:R-:W-:Y:S06]  /*17870*/  @!P1 BRA `(.L_x_534) ;  /* 0x0000002000949947 */ /* 0x001fec0003800000 */
.L_x_631:
[----:B------:R-:W1:Y:S02]  /*17880*/  SYNCS.PHASECHK.TRANS64.TRYWAIT P1, [R9+URZ], R0 ;  /* 0x00000000090075a7 */ /* 0x000e64000802017f */
[----:B-1----:R-:W-:Y:S05]  /*17890*/  @!P1 BRA `(.L_x_535) ;  /* 0x0000002000a09947 */ /* 0x002fea0003800000 */
.L_x_632:
[----:B------:R-:W-:Y:S05]  /*178a0*/  @!P0 BRA `(.L_x_536) ;  /* 0x0000000000048947 */ /* 0x000fea0003800000 */
[----:B------:R-:W-:Y:S01]  /*178b0*/  BPT.TRAP 0x1 ;  /* 0x000000040000795c */ /* 0x000fe20000300000 */
.L_x_536:
[----:B------:R-:W-:-:S04]  /*178c0*/  IMAD R19, R19, 0x8, R6 ;  /* 0x0000000813137824 */ /* 0x000fc800078e0206 */
[----:B------:R-:W2:Y:S02]  /*178d0*/  SYNCS.PHASECHK.TRANS64.TRYWAIT P1, [R19+URZ+0x13260], R4 ;  /* 0x01326004130075a7 */ /* 0x000ea4000802017f */
[----:B--2---:R-:W-:Y:S05]  /*178e0*/  @!P1 BRA `(.L_x_537) ;  /* 0x0000002000a09947 */ /* 0x004fea0003800000 */
.L_x_633:
[----:B------:R-:W-:Y:S05]  /*178f0*/  @!P0 BRA `(.L_x_538) ;  /* 0x0000000000048947 */ /* 0x000fea0003800000 */
[----:B------:R-:W-:Y:S01]  /*17900*/  BPT.TRAP 0x1 ;  /* 0x000000040000795c */ /* 0x000fe20000300000 */
.L_x_538:
[----:B------:R-:W-:-:S04]  /*17910*/  IMAD R7, R7, 0x8, R6 ;  /* 0x0000000807077824 */ /* 0x000fc800078e0206 */
[----:B------:R-:W3:Y:S02]  /*17920*/  SYNCS.PHASECHK.TRANS64.TRYWAIT P1, [R7+URZ+0x13260], R0 ;  /* 0x01326000070075a7 */ /* 0x000ee4000802017f */
[----:B---3--:R-:W-:Y:S05]  /*17930*/  @!P1 BRA `(.L_x_539) ;  /* 0x0000002000a09947 */ /* 0x008fea0003800000 */
.L_x_634:
[----:B------:R-:W-:Y:S05]  /*17940*/  @!P0 BRA `(.L_x_540) ;  /* 0x0000000000048947 */ /* 0x000fea0003800000 */
[----:B------:R-:W-:Y:S01]  /*17950*/  BPT.TRAP 0x1 ;  /* 0x000000040000795c */ /* 0x000fe20000300000 */
.L_x_540:
[----:B------:R-:W5:Y:S02]  /*17960*/  SYNCS.PHASECHK.TRANS64.TRYWAIT P0, [R19+URZ+0x13280], R4 ;  /* 0x01328004130075a7 */ /* 0x000f64000800017f */
[----:B-----5:R-:W-:Y:S05]  /*17970*/  @!P0 BRA `(.L_x_541) ;  /* 0x0000002000a48947 */ /* 0x020fea0003800000 */
.L_x_542:
[----:B------:R0:W0:Y:S02]  /*17980*/  SYNCS.PHASECHK.TRANS64.TRYWAIT P0, [R7+URZ+0x13280], R0 ;  /* 0x01328000070075a7 */ /* 0x000024000800017f */
[----:B0-----:R-:W-:Y:S05]  /*17990*/  @!P0 NANOSLEEP.SYNCS 0x989680 ;  /* 0x009896800000895d */ /* 0x001fea0003900000 */
[----:B------:R-:W0:Y:S02]  /*179a0*/  @!P0 SYNCS.PHASECHK.TRANS64 P0, [R7+URZ+0x13280], R0 ;  /* 0x01328000070085a7 */ /* 0x000e24000800007f */
[----:B0-----:R-:W-:Y:S05]  /*179b0*/  @!P0 BRA `(.L_x_542) ;  /* 0xfffffffc00f08947 */ /* 0x001fea000383ffff */
.L_x_312:
[----:B------:R-:W-:Y:S05]  /*179c0*/  BSYNC B8 ;  /* 0x0000000000087941 */ /* 0x000fea0003800000 */
.L_x_309:
[----:B------:R-:W-:Y:S05]  /*179d0*/  EXIT ;  /* 0x000000000000794d */ /* 0x000fea0003800000 */
.L_x_330:
[----:B0-----:R0:W1:Y:S02]  /*179e0*/  SYNCS.PHASECHK.TRANS64.TRYWAIT P5, [R75+URZ+0x13290], R76 ;  /* 0x0132904c4b0075a7 */ /* 0x00106400080a017f */
[----:B-1----:R-:W-:Y:S05]  /*179f0*/  @!P5 NANOSLEEP.SYNCS 0x989680 ;  /* 0x009896800000d95d */ /* 0x002fea0003900000 */
[----:B------:R-:W1:Y:S02]  /*17a00*/  @!P5 SYNCS.PHASECHK.TRANS64 P5, [R75+URZ+0x13290], R76 ;  /* 0x0132904c4b00d5a7 */ /* 0x000e6400080a007f */
[----:B-1----:R-:W-:Y:S05]  /*17a10*/  @!P5 BRA `(.L_x_330) ;  /* 0xfffffffc00f0d947 */ /* 0x002fea000383ffff */
[----:B------:R-:W-:Y:S05]  /*17a20*/  BRA `(.L_x_543) ;  /* 0xfffffeac00b47947 */ /* 0x000fea000383ffff */
.L_x_340:
[----:B0-----:R0:W1:Y:S02]  /*17a30*/  SYNCS.PHASECHK.TRANS64.TRYWAIT P5, [R75+URZ+0x13290], R76 ;  /* 0x0132904c4b0075a7 */ /* 0x00106400080a017f */
[----:B-1----:R-:W-:Y:S05]  /*17a40*/  @!P5 NANOSLEEP.SYNCS 0x989680 ;  /* 0x009896800000d95d */ /* 0x002fea0003900000 */
[----:B------:R-:W1:Y:S02]  /*17a50*/  @!P5 SYNCS.PHASECHK.TRANS64 P5, [R75+URZ+0x13290], R76 ;  /* 0x0132904c4b00d5a7 */ /* 0x000e6400080a007f */
[----:B-1----:R-:W-:Y:S05]  /*17a60*/  @!P5 BRA `(.L_x_340) ;  /* 0xfffffffc00f0d947 */ /* 0x002fea000383ffff */
[----:B------:R-:W-:Y:S05]  /*17a70*/  BRA `(.L_x_544) ;  /* 0xfffffebc00c87947 */ /* 0x000fea000383ffff */
.L_x_345:
[----:B0-----:R0:W1:Y:S02]  /*17a80*/  SYNCS.PHASECHK.TRANS64.TRYWAIT P1, [R75+URZ+0x13290], R76 ;  /* 0x0132904c4b0075a7 */ /* 0x001064000802017f */
[----:B-1----:R-:W-:Y:S05]  /*17a90*/  @!P1 NANOSLEEP.SYNCS 0x989680 ;  /* 0x009896800000995d */ /* 0x002fea0003900000 */
[----:B------:R-:W1:Y:S02]  /*17aa0*/  @!P1 SYNCS.PHASECHK.TRANS64 P1, [R75+URZ+0x13290], R76 ;  /* 0x0132904c4b0095a7 */ /* 0x000e64000802007f */
[----:B-1----:R-:W-:Y:S05]  /*17ab0*/  @!P1 BRA `(.L_x_345) ;  /* 0xfffffffc00f09947 */ /* 0x002fea000383ffff */
[----:B------:R-:W-:Y:S05]  /*17ac0*/  BRA `(.L_x_545) ;  /* 0xfffffecc00d47947 */ /* 0x000fea000383ffff */
.L_x_349:
[----:B--2---:R2:W0:Y:S02]  /*17ad0*/  SYNCS.PHASECHK.TRANS64.TRYWAIT P0, [R75+URZ+0x132b0], R76 ;  /* 0x0132b04c4b0075a7 */ /* 0x004424000800017f */
[----:B0-----:R-:W-:Y:S05]  /*17ae0*/  @!P0 NANOSLEEP.SYNCS 0x989680 ;  /* 0x009896800000895d */ /* 0x001fea0003900000 */
[----:B------:R-:W0:Y:S02]  /*17af0*/  @!P0 SYNCS.PHASECHK.TRANS64 P0, [R75+URZ+0x132b0], R76 ;  /* 0x0132b04c4b0085a7 */ /* 0x000e24000800007f */
[----:B0-----:R-:W-:Y:S05]  /*17b00*/  @!P0 BRA `(.L_x_349) ;  /* 0xfffffffc00f08947 */ /* 0x001fea000383ffff */
[----:B------:R-:W-:Y:S05]  /*17b10*/  BRA `(.L_x_546) ;  /* 0xfffffed000347947 */ /* 0x000fea000383ffff */
.L_x_369:
[----:B------:R-:W-:Y:S01]  /*17b20*/  BSSY B1, `(.L_x_547) ;  /* 0x0000008000017945 */ /* 0x000fe20003800000 */
[----:B------:R-:W-:Y:S02]  /*17b30*/  IMAD.MOV.U32 R13, RZ, RZ, R30 ;  /* 0x000000ffff0d7224 */ /* 0x000fe400078e001e */
[----:B------:R-:W-:Y:S02]  /*17b40*/  IMAD.MOV.U32 R12, RZ, RZ, RZ ;  /* 0x000000ffff0c7224 */ /* 0x000fe400078e00ff */
[----:B------:R-:W-:Y:S02]  /*17b50*/  IMAD.MOV.U32 R11, RZ, RZ, 0x1e1f ;  /* 0x00001e1fff0b7424 */ /* 0x000fe400078e00ff */
[----:B------:R-:W-:-:S07]  /*17b60*/  IMAD.MOV.U32 R15, RZ, RZ, -0x1 ;  /* 0xffffffffff0f7424 */ /* 0x000fce00078e00ff */
[----:B------:R-:W-:Y:S05]  /*17b70*/  WARPSYNC.COLLECTIVE R15, `(.L_x_548) ;  /* 0x000000000f087348 */ /* 0x000fea0003c00000 */
[----:B------:R0:W1:Y:S02]  /*17b80*/  SHFL.IDX P6, R14, R13, R12, R11 ;  /* 0x0000000c0d0e7389 */ /* 0x00006400000c000b */
[----:B01----:R-:W-:Y:S01]  /*17b90*/  ENDCOLLECTIVE ;  /* 0x000000000000791b */ /* 0x003fe20003800000 */
.L_x_548:
[----:B------:R-:W-:Y:S05]  /*17ba0*/  BSYNC B1 ;  /* 0x0000000000017941 */ /* 0x000fea0003800000 */
.L_x_547:
[----:B------:R-:W-:Y:S01]  /*17bb0*/  IMAD.MOV.U32 R13, RZ, RZ, R28 ;  /* 0x000000ffff0d7224 */ /* 0x000fe200078e001c */
[----:B------:R-:W-:Y:S01]  /*17bc0*/  MOV R0, R14 ;  /* 0x0000000e00007202 */ /* 0x000fe20000000f00 */
[----:B------:R-:W-:Y:S02]  /*17bd0*/  IMAD.MOV.U32 R12, RZ, RZ, RZ ;  /* 0x000000ffff0c7224 */ /* 0x000fe400078e00ff */
[----:B------:R-:W-:Y:S02]  /*17be0*/  IMAD.MOV.U32 R11, RZ, RZ, 0x1e1f ;  /* 0x00001e1fff0b7424 */ /* 0x000fe400078e00ff */
[----:B------:R-:W-:-:S07]  /*17bf0*/  IMAD.MOV.U32 R15, RZ, RZ, -0x1 ;  /* 0xffffffffff0f7424 */ /* 0x000fce00078e00ff */
[----:B------:R-:W-:Y:S05]  /*17c00*/  WARPSYNC.COLLECTIVE R15, `(.L_x_549) ;  /* 0x000000000f087348 */ /* 0x000fea0003c00000 */
[----:B------:R0:W1:Y:S02]  /*17c10*/  SHFL.IDX P6, R14, R13, R12, R11 ;  /* 0x0000000c0d0e7389 */ /* 0x00006400000c000b */
[----:B01----:R-:W-:Y:S01]  /*17c20*/  ENDCOLLECTIVE ;  /* 0x000000000000791b */ /* 0x003fe20003800000 */
.L_x_549:
[----:B------:R-:W-:Y:S02]  /*17c30*/  IMAD.MOV.U32 R13, RZ, RZ, R31 ;  /* 0x000000ffff0d7224 */ /* 0x000fe400078e001f */
[----:B------:R-:W-:-:S07]  /*17c40*/  IMAD.MOV.U32 R29, RZ, RZ, R14 ;  /* 0x000000ffff1d7224 */ /* 0x000fce00078e000e */
[----:B------:R-:W-:Y:S05]  /*17c50*/  WARPSYNC.COLLECTIVE R15, `(.L_x_550) ;  /* 0x000000000f087348 */ /* 0x000fea0003c00000 */
[----:B------:R0:W1:Y:S02]  /*17c60*/  SHFL.IDX P6, R14, R13, R12, R11 ;  /* 0x0000000c0d0e7389 */ /* 0x00006400000c000b */
[----:B01----:R-:W-:Y:S01]  /*17c70*/  ENDCOLLECTIVE ;  /* 0x000000000000791b */ /* 0x003fe20003800000 */
.L_x_550:
[----:B------:R-:W-:Y:S02]  /*17c80*/  IMAD.MOV.U32 R13, RZ, RZ, R26 ;  /* 0x000000ffff0d7224 */ /* 0x000fe400078e001a */
[----:B------:R-:W-:-:S07]  /*17c90*/  IMAD.MOV.U32 R3, RZ, RZ, R14 ;  /* 0x000000ffff037224 */ /* 0x000fce00078e000e */
[----:B------:R-:W-:Y:S05]  /*17ca0*/  WARPSYNC.COLLECTIVE R15, `(.L_x_551) ;  /* 0x000000000f087348 */ /* 0x000fea0003c00000 */
[----:B------:R0:W1:Y:S02]  /*17cb0*/  SHFL.IDX P6, R14, R13, R12, R11 ;  /* 0x0000000c0d0e7389 */ /* 0x00006400000c000b */
[----:B01----:R-:W-:Y:S01]  /*17cc0*/  ENDCOLLECTIVE ;  /* 0x000000000000791b */ /* 0x003fe20003800000 */
.L_x_551:
[----:B------:R-:W-:Y:S05]  /*17cd0*/  BRA `(.L_x_552) ;  /* 0xfffffedc00847947 */ /* 0x000fea000383ffff */
.L_x_373:
[----:B-1----:R1:W3:Y:S02]  /*17ce0*/  SYNCS.PHASECHK.TRANS64.TRYWAIT P0, [R16+URZ+0x13200], R27 ;  /* 0x0132001b100075a7 */ /* 0x0022e4000800017f */
[----:B---3--:R-:W-:Y:S05]  /*17cf0*/  @!P0 NANOSLEEP.SYNCS 0x989680 ;  /* 0x009896800000895d */ /* 0x008fea0003900000 */
[----:B------:R-:W3:Y:S02]  /*17d00*/  @!P0 SYNCS.PHASECHK.TRANS64 P0, [R16+URZ+0x13200], R27 ;  /* 0x0132001b100085a7 */ /* 0x000ee4000800007f */
[----:B---3--:R-:W-:Y:S05]  /*17d10*/  @!P0 BRA `(.L_x_373) ;  /* 0xfffffffc00f08947 */ /* 0x008fea000383ffff */
[----:B------:R-:W-:Y:S05]  /*17d20*/  BRA `(.L_x_553) ;  /* 0xfffffee0001c7947 */ /* 0x000fea000383ffff */
.L_x_377:
[----:B------:R-:W-:Y:S01]  /*17d30*/  BSSY B1, `(.L_x_554) ;  /* 0x0000008000017945 */ /* 0x000fe20003800000 */
[----:B------:R-:W-:Y:S01]  /*17d40*/  IMAD.MOV.U32 R13, RZ, RZ, R30 ;  /* 0x000000ffff0d7224 */ /* 0x000fe200078e001e */
[----:B------:R-:W-:Y:S01]  /*17d50*/  MOV R12, RZ ;  /* 0x000000ff000c7202 */ /* 0x000fe20000000f00 */
[----:B------:R-:W-:Y:S02]  /*17d60*/  IMAD.MOV.U32 R11, RZ, RZ, 0x1e1f ;  /* 0x00001e1fff0b7424 */ /* 0x000fe400078e00ff */
[----:B------:R-:W-:-:S07]  /*17d70*/  IMAD.MOV.U32 R15, RZ, RZ, -0x1 ;  /* 0xffffffffff0f7424 */ /* 0x000fce00078e00ff */
[----:B------:R-:W-:Y:S05]  /*17d80*/  WARPSYNC.COLLECTIVE R15, `(.L_x_555) ;  /* 0x000000000f087348 */ /* 0x000fea0003c00000 */
[----:B------:R0:W1:Y:S02]  /*17d90*/  SHFL.IDX P6, R14, R13, R12, R11 ;  /* 0x0000000c0d0e7389 */ /* 0x00006400000c000b */
[----:B01----:R-:W-:Y:S01]  /*17da0*/  ENDCOLLECTIVE ;  /* 0x000000000000791b */ /* 0x003fe20003800000 */
.L_x_555:
[----:B------:R-:W-:Y:S05]  /*17db0*/  BSYNC B1 ;  /* 0x0000000000017941 */ /* 0x000fea0003800000 */
.L_x_554:
[----:B------:R-:W-:Y:S02]  /*17dc0*/  IMAD.MOV.U32 R13, RZ, RZ, R28 ;  /* 0x000000ffff0d7224 */ /* 0x000fe400078e001c */
[----:B------:R-:W-:Y:S02]  /*17dd0*/  IMAD.MOV.U32 R12, RZ, RZ, RZ ;  /* 0x000000ffff0c7224 */ /* 0x000fe400078e00ff */
[----:B------:R-:W-:Y:S02]  /*17de0*/  IMAD.MOV.U32 R11, RZ, RZ, 0x1e1f ;  /* 0x00001e1fff0b7424 */ /* 0x000fe400078e00ff */
[----:B------:R-:W-:Y:S02]  /*17df0*/  IMAD.MOV.U32 R15, RZ, RZ, -0x1 ;  /* 0xffffffffff0f7424 */ /* 0x000fe400078e00ff */
[----:B------:R-:W-:-:S07]  /*17e00*/  IMAD.MOV.U32 R0, RZ, RZ, R14 ;  /* 0x000000ffff007224 */ /* 0x000fce00078e000e */
[----:B------:R-:W-:Y:S05]  /*17e10*/  WARPSYNC.COLLECTIVE R15, `(.L_x_556) ;  /* 0x000000000f087348 */ /* 0x000fea0003c00000 */
[----:B------:R0:W1:Y:S02]  /*17e20*/  SHFL.IDX P6, R14, R13, R12, R11 ;  /* 0x0000000c0d0e7389 */ /* 0x00006400000c000b */
[----:B01----:R-:W-:Y:S01]  /*17e30*/  ENDCOLLECTIVE ;  /* 0x000000000000791b */ /* 0x003fe20003800000 */
.L_x_556:
[----:B------:R-:W-:Y:S02]  /*17e40*/  IMAD.MOV.U32 R13, RZ, RZ, R31 ;  /* 0x000000ffff0d7224 */ /* 0x000fe400078e001f */
[----:B------:R-:W-:-:S07]  /*17e50*/  IMAD.MOV.U32 R29, RZ, RZ, R14 ;  /* 0x000000ffff1d7224 */ /* 0x000fce00078e000e */
[----:B------:R-:W-:Y:S05]  /*17e60*/  WARPSYNC.COLLECTIVE R15, `(.L_x_557) ;  /* 0x000000000f087348 */ /* 0x000fea0003c00000 */
[----:B------:R0:W1:Y:S02]  /*17e70*/  SHFL.IDX P6, R14, R13, R12, R11 ;  /* 0x0000000c0d0e7389 */ /* 0x00006400000c000b */
[----:B01----:R-:W-:Y:S01]  /*17e80*/  ENDCOLLECTIVE ;  /* 0x000000000000791b */ /* 0x003fe20003800000 */
.L_x_557:
[----:B------:R-:W-:Y:S01]  /*17e90*/  IMAD.MOV.U32 R13, RZ, RZ, R26 ;  /* 0x000000ffff0d7224 */ /* 0x000fe200078e001a */
[----:B------:R-:W-:-:S07]  /*17ea0*/  MOV R3, R14 ;  /* 0x0000000e00037202 */ /* 0x000fce0000000f00 */
[----:B------:R-:W-:Y:S05]  /*17eb0*/  WARPSYNC.COLLECTIVE R15, `(.L_x_558) ;  /* 0x000000000f087348 */ /* 0x000fea0003c00000 */
[----:B------:R0:W1:Y:S02]  /*17ec0*/  SHFL.IDX P6, R14, R13, R12, R11 ;  /* 0x0000000c0d0e7389 */ /* 0x00006400000c000b */
[----:B01----:R-:W-:Y:S01]  /*17ed0*/  ENDCOLLECTIVE ;  /* 0x000000000000791b */ /* 0x003fe20003800000 */
.L_x_558:
[----:B------:R-:W-:Y:S05]  /*17ee0*/  BRA `(.L_x_559) ;  /* 0xfffffeec00cc7947 */ /* 0x000fea000383ffff */
.L_x_381:
[----:B-1----:R1:W3:Y:S02]  /*17ef0*/  SYNCS.PHASECHK.TRANS64.TRYWAIT P1, [R16+URZ+0x13200], R21 ;  /* 0x01320015100075a7 */ /* 0x0022e4000802017f */
[----:B---3--:R-:W-:Y:S05]  /*17f00*/  @!P1 NANOSLEEP.SYNCS 0x989680 ;  /* 0x009896800000995d */ /* 0x008fea0003900000 */
[----:B------:R-:W3:Y:S02]  /*17f10*/  @!P1 SYNCS.PHASECHK.TRANS64 P1, [R16+URZ+0x13200], R21 ;  /* 0x01320015100095a7 */ /* 0x000ee4000802007f */
[----:B---3--:R-:W-:Y:S05]  /*17f20*/  @!P1 BRA `(.L_x_381) ;  /* 0xfffffffc00f09947 */ /* 0x008fea000383ffff */
[----:B------:R-:W-:Y:S05]  /*17f30*/  BRA `(.L_x_560) ;  /* 0xfffffef000407947 */ /* 0x000fea000383ffff */
.L_x_385:
[----:B-1----:R1:W4:Y:S02]  /*17f40*/  SYNCS.PHASECHK.TRANS64.TRYWAIT P1, [R0+URZ+0x13230], R7 ;  /* 0x01323007000075a7 */ /* 0x002324000802017f */
[----:B----4-:R-:W-:Y:S05]  /*17f50*/  @!P1 NANOSLEEP.SYNCS 0x989680 ;  /* 0x009896800000995d */ /* 0x010fea0003900000 */
[----:B------:R-:W4:Y:S02]  /*17f60*/  @!P1 SYNCS.PHASECHK.TRANS64 P1, [R0+URZ+0x13230], R7 ;  /* 0x01323007000095a7 */ /* 0x000f24000802007f */
[----:B----4-:R-:W-:Y:S05]  /*17f70*/  @!P1 BRA `(.L_x_385) ;  /* 0xfffffffc00f09947 */ /* 0x010fea000383ffff */
[----:B------:R-:W-:Y:S05]  /*17f80*/  BRA `(.L_x_384) ;  /* 0xffffff00009c7947 */ /* 0x000fea000383ffff */
.L_x_392:
[----:B0-----:R0:W2:Y:S02]  /*17f90*/  SYNCS.PHASECHK.TRANS64.TRYWAIT P1, [R13+URZ+0x13230], R10 ;  /* 0x0132300a0d0075a7 */ /* 0x0010a4000802017f */
[----:B--2---:R-:W-:Y:S05]  /*17fa0*/  @!P1 NANOSLEEP.SYNCS 0x989680 ;  /* 0x009896800000995d */ /* 0x004fea0003900000 */
[----:B------:R-:W2:Y:S02]  /*17fb0*/  @!P1 SYNCS.PHASECHK.TRANS64 P1, [R13+URZ+0x13230], R10 ;  /* 0x0132300a0d0095a7 */ /* 0x000ea4000802007f */
[----:B--2---:R-:W-:Y:S05]  /*17fc0*/  @!P1 BRA `(.L_x_392) ;  /* 0xfffffffc00f09947 */ /* 0x004fea000383ffff */
[----:B------:R-:W-:Y:S05]  /*17fd0*/  BRA `(.L_x_391) ;  /* 0xffffff3400a07947 */ /* 0x000fea000383ffff */
.L_x_397:
[----:B-1----:R1:W2:Y:S02]  /*17fe0*/  SYNCS.PHASECHK.TRANS64.TRYWAIT P1, [R14+URZ+0x13250], R9 ;  /* 0x013250090e0075a7 */ /* 0x0022a4000802017f */
[----:B--2---:R-:W-:Y:S05]  /*17ff0*/  @!P1 NANOSLEEP.SYNCS 0x989680 ;  /* 0x009896800000995d */ /* 0x004fea0003900000 */
[----:B------:R-:W2:Y:S02]  /*18000*/  @!P1 SYNCS.PHASECHK.TRANS64 P1, [R14+URZ+0x13250], R9 ;  /* 0x013250090e0095a7 */ /* 0x000ea4000802007f */
[----:B--2---:R-:W-:Y:S05]  /*18010*/  @!P1 BRA `(.L_x_397) ;  /* 0xfffffffc00f09947 */ /* 0x004fea000383ffff */
[----:B------:R-:W-:Y:S05]  /*18020*/  BRA `(.L_x_396) ;  /* 0xffffff3c00107947 */ /* 0x000fea000383ffff */
.L_x_404:
[----:B-1----:R1:W2:Y:S02]  /*18030*/  SYNCS.PHASECHK.TRANS64.TRYWAIT P1, [R8+URZ+0x13250], R3 ;  /* 0x01325003080075a7 */ /* 0x0022a4000802017f */
[----:B--2---:R-:W-:Y:S05]  /*18040*/  @!P1 NANOSLEEP.SYNCS 0x989680 ;  /* 0x009896800000995d */ /* 0x004fea0003900000 */
[----:B------:R-:W2:Y:S02]  /*18050*/  @!P1 SYNCS.PHASECHK.TRANS64 P1, [R8+URZ+0x13250], R3 ;  /* 0x01325003080095a7 */ /* 0x000ea4000802007f */
[----:B--2---:R-:W-:Y:S05]  /*18060*/  @!P1 BRA `(.L_x_404) ;  /* 0xfffffffc00f09947 */ /* 0x004fea000383ffff */
[----:B------:R-:W-:Y:S05]  /*18070*/  BRA `(.L_x_403) ;  /* 0xffffff6400207947 */ /* 0x000fea000383ffff */
.L_x_432:
[----:B------:R-:W0:Y:S01]  /*18080*/  S2R R9, SR_TID.X ;  /* 0x0000000000097919 */ /* 0x000e220000002100 */
[----:B------:R-:W-:Y:S01]  /*18090*/  BSSY B1, `(.L_x_561) ;  /* 0x000000a000017945 */ /* 0x000fe20003800000 */
[----:B------:R-:W-:Y:S02]  /*180a0*/  IMAD.MOV.U32 R12, RZ, RZ, RZ ;  /* 0x000000ffff0c7224 */ /* 0x000fe400078e00ff */
[----:B-1----:R-:W-:Y:S02]  /*180b0*/  IMAD.MOV.U32 R11, RZ, RZ, 0x1f ;  /* 0x0000001fff0b7424 */ /* 0x002fe400078e00ff */
[----:B------:R-:W-:Y:S01]  /*180c0*/  IMAD.MOV.U32 R15, RZ, RZ, -0x1 ;  /* 0xffffffffff0f7424 */ /* 0x000fe200078e00ff */
[----:B0-----:R-:W-:-:S04]  /*180d0*/  SHF.R.U32.HI R9, RZ, 0x5, R9 ;  /* 0x00000005ff097819 */ /* 0x001fc80000011609 */
[----:B------:R-:W-:-:S05]  /*180e0*/  LOP3.LUT R9, R9, 0x3, RZ, 0xc0, !PT ;  /* 0x0000000309097812 */ /* 0x000fca00078ec0ff */
[----:B------:R-:W-:-:S07]  /*180f0*/  IMAD.MOV.U32 R13, RZ, RZ, R9 ;  /* 0x000000ffff0d7224 */ /* 0x000fce00078e0009 */
[----:B------:R-:W-:Y:S05]  /*18100*/  WARPSYNC.COLLECTIVE R15, `(.L_x_562) ;  /* 0x000000000f087348 */ /* 0x000fea0003c00000 */
[----:B------:R0:W1:Y:S02]  /*18110*/  SHFL.IDX P6, R14, R13, R12, R11 ;  /* 0x0000000c0d0e7389 */ /* 0x00006400000c000b */
[----:B01----:R-:W-:Y:S01]  /*18120*/  ENDCOLLECTIVE ;  /* 0x000000000000791b */ /* 0x003fe20003800000 */
.L_x_562:
[----:B------:R-:W-:Y:S05]  /*18130*/  BSYNC B1 ;  /* 0x0000000000017941 */ /* 0x000fea0003800000 */
.L_x_561:
[----:B------:R-:W-:Y:S05]  /*18140*/  BRA `(.L_x_563) ;  /* 0xffffffac00c47947 */ /* 0x000fea000383ffff */
.L_x_434:
[----:B------:R-:W-:Y:S01]  /*18150*/  BSSY B1, `(.L_x_564) ;  /* 0x0000006000017945 */ /* 0x000fe20003800000 */
[----:B------:R-:W-:-:S07]  /*18160*/  IMAD.MOV.U32 R15, RZ, RZ, -0x1 ;  /* 0xffffffffff0f7424 */ /* 0x000fce00078e00ff */
[----:B01----:R-:W-:Y:S05]  /*18170*/  WARPSYNC.COLLECTIVE R15, `(.L_x_565) ;  /* 0x000000000f0c7348 */ /* 0x003fea0003c00000 */
[----:B------:R-:W-:Y:S02]  /*18180*/  ELECT P6, UR62, PT ;  /* 0x00000000003e782f */ /* 0x000fe400038c0000 */
[----:B------:R-:W-:Y:S01]  /*18190*/  MOV R14, UR62 ;  /* 0x0000003e000e7c02 */ /* 0x000fe20008000f00 */
[----:B01----:R-:W-:Y:S10]  /*181a0*/  ENDCOLLECTIVE ;  /* 0x000000000000791b */ /* 0x003ff40003800000 */
.L_x_565:
[----:B------:R-:W-:Y:S05]  /*181b0*/  BSYNC B1 ;  /* 0x0000000000017941 */ /* 0x000fea0003800000 */
.L_x_564:
[----:B------:R-:W-:Y:S05]  /*181c0*/  BRA `(.L_x_433) ;  /* 0xffffffac00bc7947 */ /* 0x000fea000383ffff */
.L_x_436:
[----:B0-----:R0:W2:Y:S02]  /*181d0*/  SYNCS.PHASECHK.TRANS64.TRYWAIT P0, [R18+URZ+0x13220], R7 ;  /* 0x01322007120075a7 */ /* 0x0010a4000800017f */
[----:B--2---:R-:W-:Y:S05]  /*181e0*/  @!P0 NANOSLEEP.SYNCS 0x989680 ;  /* 0x009896800000895d */ /* 0x004fea0003900000 */
[----:B------:R-:W2:Y:S02]  /*181f0*/  @!P0 SYNCS.PHASECHK.TRANS64 P0, [R18+URZ+0x13220], R7 ;  /* 0x01322007120085a7 */ /* 0x000ea4000800007f */
[----:B--2---:R-:W-:Y:S05]  /*18200*/  @!P0 BRA `(.L_x_436) ;  /* 0xfffffffc00f08947 */ /* 0x004fea000383ffff */
[----:B------:R-:W-:Y:S05]  /*18210*/  BRA `(.L_x_566) ;  /* 0xffffffac00cc7947 */ /* 0x000fea000383ffff */
.L_x_440:
[----:B0-----:R0:W1:Y:S02]  /*18220*/  SYNCS.PHASECHK.TRANS64.TRYWAIT P0, [R7+URZ+0x132a0], R11 ;  /* 0x0132a00b070075a7 */ /* 0x001064000800017f */
[----:B-1----:R-:W-:Y:S05]  /*18230*/  @!P0 NANOSLEEP.SYNCS 0x989680 ;  /* 0x009896800000895d */ /* 0x002fea0003900000 */
[----:B------:R-:W1:Y:S02]  /*18240*/  @!P0 SYNCS.PHASECHK.TRANS64 P0, [R7+URZ+0x132a0], R11 ;  /* 0x0132a00b070085a7 */ /* 0x000e64000800007f */
[----:B-1----:R-:W-:Y:S05]  /*18250*/  @!P0 BRA `(.L_x_440) ;  /* 0xfffffffc00f08947 */ /* 0x002fea000383ffff */
[----:B------:R-:W-:Y:S05]  /*18260*/  BRA `(.L_x_567) ;  /* 0xffffffac00e47947 */ /* 0x000fea000383ffff */
.L_x_445:
[----:B-1----:R1:W2:Y:S02]  /*18270*/  SYNCS.PHASECHK.TRANS64.TRYWAIT P0, [R7+URZ+0x132c0], R11 ;  /* 0x0132c00b070075a7 */ /* 0x0022a4000800017f */
[----:B--2---:R-:W-:Y:S05]  /*18280*/  @!P0 NANOSLEEP.SYNCS 0x989680 ;  /* 0x009896800000895d */ /* 0x004fea0003900000 */
[----:B------:R-:W2:Y:S02]  /*18290*/  @!P0 SYNCS.PHASECHK.TRANS64 P0, [R7+URZ+0x132c0], R11 ;  /* 0x0132c00b070085a7 */ /* 0x000ea4000800007f */
[----:B--2---:R-:W-:Y:S05]  /*182a0*/  @!P0 BRA `(.L_x_445) ;  /* 0xfffffffc00f08947 */ /* 0x004fea000383ffff */
[----:B------:R-:W-:Y:S05]  /*182b0*/  BRA `(.L_x_568) ;  /* 0xffffffb000607947 */ /* 0x000fea000383ffff */
.L_x_452:
[----:B0-----:R0:W2:Y:S02]  /*182c0*/  SYNCS.PHASECHK.TRANS64.TRYWAIT P2, [R7+URZ+0x132a0], R8 ;  /* 0x0132a008070075a7 */ /* 0x0010a4000804017f */
[----:B--2---:R-:W-:Y:S05]  /*182d0*/  @!P2 NANOSLEEP.SYNCS 0x989680 ;  /* 0x009896800000a95d */ /* 0x004fea0003900000 */
[----:B------:R-:W2:Y:S02]  /*182e0*/  @!P2 SYNCS.PHASECHK.TRANS64 P2, [R7+URZ+0x132a0], R8 ;  /* 0x0132a0080700a5a7 */ /* 0x000ea4000804007f */
[----:B--2---:R-:W-:Y:S05]  /*182f0*/  @!P2 BRA `(.L_x_452) ;  /* 0xfffffffc00f0a947 */ /* 0x004fea000383ffff */
[----:B------:R-:W-:Y:S05]  /*18300*/  BRA `(.L_x_569) ;  /* 0xffffffb4001c7947 */ /* 0x000fea000383ffff */
.L_x_457:
[----:B-1----:R1:W2:Y:S02]  /*18310*/  SYNCS.PHASECHK.TRANS64.TRYWAIT P2, [R7+URZ+0x132c0], R8 ;  /* 0x0132c008070075a7 */ /* 0x0022a4000804017f */
[----:B--2---:R-:W-:Y:S05]  /*18320*/  @!P2 NANOSLEEP.SYNCS 0x989680 ;  /* 0x009896800000a95d */ /* 0x004fea0003900000 */
[----:B------:R-:W2:Y:S02]  /*18330*/  @!P2 SYNCS.PHASECHK.TRANS64 P2, [R7+URZ+0x132c0], R8 ;  /* 0x0132c0080700a5a7 */ /* 0x000ea4000804007f */
[----:B--2---:R-:W-:Y:S05]  /*18340*/  @!P2 BRA `(.L_x_457) ;  /* 0xfffffffc00f0a947 */ /* 0x004fea000383ffff */
[----:B------:R-:W-:Y:S05]  /*18350*/  BRA `(.L_x_570) ;  /* 0xffffffb400947947 */ /* 0x000fea000383ffff */
.L_x_474:
[----:B------:R-:W2:Y:S01]  /*18360*/  S2R R20, SR_TID.X ;  /* 0x0000000000147919 */ /* 0x000ea20000002100 */
[----:B------:R-:W-:Y:S01]  /*18370*/  BSSY B0, `(.L_x_571) ;  /* 0x000000a000007945 */ /* 0x000fe20003800000 */
[----:B------:R-:W-:Y:S01]  /*18380*/  IMAD.MOV.U32 R12, RZ, RZ, RZ ;  /* 0x000000ffff0c7224 */ /* 0x000fe200078e00ff */
[----:B------:R-:W-:Y:S01]  /*18390*/  MOV R15, 0xffffffff ;  /* 0xffffffff000f7802 */ /* 0x000fe20000000f00 */
[----:B-1----:R-:W-:Y:S01]  /*183a0*/  IMAD.MOV.U32 R11, RZ, RZ, 0x1f ;  /* 0x0000001fff0b7424 */ /* 0x002fe200078e00ff */
[----:B--2---:R-:W-:-:S04]  /*183b0*/  SHF.R.U32.HI R20, RZ, 0x5, R20 ;  /* 0x00000005ff147819 */ /* 0x004fc80000011614 */
[----:B------:R-:W-:-:S05]  /*183c0*/  LOP3.LUT R20, R20, 0x3, RZ, 0xc0, !PT ;  /* 0x0000000314147812 */ /* 0x000fca00078ec0ff */
[----:B------:R-:W-:-:S07]  /*183d0*/  IMAD.MOV.U32 R13, RZ, RZ, R20 ;  /* 0x000000ffff0d7224 */ /* 0x000fce00078e0014 */
[----:B0-----:R-:W-:Y:S05]  /*183e0*/  WARPSYNC.COLLECTIVE R15, `(.L_x_572) ;  /* 0x000000000f087348 */ /* 0x001fea0003c00000 */
[----:B------:R1:W2:Y:S02]  /*183f0*/  SHFL.IDX P6, R14, R13, R12, R11 ;  /* 0x0000000c0d0e7389 */ /* 0x0002a400000c000b */
[----:B012---:R-:W-:Y:S01]  /*18400*/  ENDCOLLECTIVE ;  /* 0x000000000000791b */ /* 0x007fe20003800000 */
.L_x_572:
[----:B------:R-:W-:Y:S05]  /*18410*/  BSYNC B0 ;  /* 0x0000000000007941 */ /* 0x000fea0003800000 */
.L_x_571:
[----:B------:R-:W-:Y:S05]  /*18420*/  BRA `(.L_x_573) ;  /* 0xffffffc0008c7947 */ /* 0x000fea000383ffff */
.L_x_476:
[----:B------:R-:W-:Y:S01]  /*18430*/  BSSY B0, `(.L_x_574) ;  /* 0x0000006000007945 */ /* 0x000fe20003800000 */
[----:B------:R-:W-:-:S07]  /*18440*/  IMAD.MOV.U32 R15, RZ, RZ, -0x1 ;  /* 0xffffffffff0f7424 */ /* 0x000fce00078e00ff */
[----:B012---:R-:W-:Y:S05]  /*18450*/  WARPSYNC.COLLECTIVE R15, `(.L_x_575) ;  /* 0x000000000f0c7348 */ /* 0x007fea0003c00000 */
[----:B------:R-:W-:Y:S02]  /*18460*/  ELECT P6, UR62, PT ;  /* 0x00000000003e782f */ /* 0x000fe400038c0000 */
[----:B------:R-:W-:Y:S01]  /*18470*/  MOV R14, UR62 ;  /* 0x0000003e000e7c02 */ /* 0x000fe20008000f00 */
[----:B012---:R-:W-:Y:S10]  /*18480*/  ENDCOLLECTIVE ;  /* 0x000000000000791b */ /* 0x007ff40003800000 */
.L_x_575:
[----:B------:R-:W-:Y:S05]  /*18490*/  BSYNC B0 ;  /* 0x0000000000007941 */ /* 0x000fea0003800000 */
.L_x_574:
[----:B------:R-:W-:Y:S05]  /*184a0*/  BRA `(.L_x_576) ;  /* 0xffffffc0008c7947 */ /* 0x000fea000383ffff */
.L_x_478:
[----:B--2---:R2:W3:Y:S02]  /*184b0*/  SYNCS.PHASECHK.TRANS64.TRYWAIT P0, [R4+URZ+0x13280], R3 ;  /* 0x01328003040075a7 */ /* 0x0044e4000800017f */
[----:B---3--:R-:W-:Y:S05]  /*184c0*/  @!P0 NANOSLEEP.SYNCS 0x989680 ;  /* 0x009896800000895d */ /* 0x008fea0003900000 */
[----:B------:R-:W3:Y:S02]  /*184d0*/  @!P0 SYNCS.PHASECHK.TRANS64 P0, [R4+URZ+0x13280], R3 ;  /* 0x01328003040085a7 */ /* 0x000ee4000800007f */
[----:B---3--:R-:W-:Y:S05]  /*184e0*/  @!P0 BRA `(.L_x_478) ;  /* 0xfffffffc00f08947 */ /* 0x008fea000383ffff */
[----:B------:R-:W-:Y:S05]  /*184f0*/  BRA `(.L_x_577) ;  /* 0xffffffc000f07947 */ /* 0x000fea000383ffff */
.L_x_480:
[----:B---3--:R3:W4:Y:S02]  /*18500*/  SYNCS.PHASECHK.TRANS64.TRYWAIT P0, [R4+URZ+0x13240], R3 ;  /* 0x01324003040075a7 */ /* 0x008724000800017f */
[----:B----4-:R-:W-:Y:S05]  /*18510*/  @!P0 NANOSLEEP.SYNCS 0x989680 ;  /* 0x009896800000895d */ /* 0x010fea0003900000 */
[----:B------:R-:W4:Y:S02]  /*18520*/  @!P0 SYNCS.PHASECHK.TRANS64 P0, [R4+URZ+0x13240], R3 ;  /* 0x01324003040085a7 */ /* 0x000f24000800007f */
[----:B----4-:R-:W-:Y:S05]  /*18530*/  @!P0 BRA `(.L_x_480) ;  /* 0xfffffffc00f08947 */ /* 0x010fea000383ffff */
[----:B------:R-:W-:Y:S05]  /*18540*/  BRA `(.L_x_578) ;  /* 0xffffffc400447947 */ /* 0x000fea000383ffff */
.L_x_484:
[----:B-1----:R-:W2:Y:S01]  /*18550*/  LDL.LU R11, [R1+0x3c] ;  /* 0x00003c00010b7983 */ /* 0x002ea20000300800 */
[----:B------:R-:W-:Y:S02]  /*18560*/  IMAD.MOV.U32 R13, RZ, RZ, R4 ;  /* 0x000000ffff0d7224 */ /* 0x000fe400078e0004 */
[----:B------:R-:W-:Y:S02]  /*18570*/  IMAD.MOV.U32 R12, RZ, RZ, RZ ;  /* 0x000000ffff0c7224 */ /* 0x000fe400078e00ff */
[----:B------:R-:W-:Y:S02]  /*18580*/  IMAD.MOV.U32 R15, RZ, RZ, -0x1 ;  /* 0xffffffffff0f7424 */ /* 0x000fe400078e00ff */
[----:B------:R-:W-:-:S05]  /*18590*/  IMAD R25, R25, 0xc0, R21 ;  /* 0x000000c019197824 */ /* 0x000fca00078e0215 */
[----:B------:R-:W-:Y:S01]  /*185a0*/  IADD3 R8, R25, 0x20, RZ ;  /* 0x0000002019087810 */ /* 0x000fe20007ffe0ff */
[----:B--2---:R-:W-:Y:S02]  /*185b0*/  IMAD R5, R11, R9, RZ ;  /* 0x000000090b057224 */ /* 0x004fe400078e02ff */
[----:B------:R-:W-:-:S03]  /*185c0*/  IMAD.MOV.U32 R11, RZ, RZ, 0x1c1f ;  /* 0x00001c1fff0b7424 */ /* 0x000fc600078e00ff */
[----:B------:R-:W-:-:S13]  /*185d0*/  ISETP.GE.AND P1, PT, R25, R5, PT ;  /* 0x000000051900720c */ /* 0x000fda0003f26270 */
[----:B-----5:R-:W-:Y:S05]  /*185e0*/  WARPSYNC.COLLECTIVE R15, `(.L_x_579) ;  /* 0x000000000f087348 */ /* 0x020fea0003c00000 */
[----:B------:R0:W1:Y:S02]  /*185f0*/  SHFL.IDX P6, R14, R13, R12, R11 ;  /* 0x0000000c0d0e7389 */ /* 0x00006400000c000b */
[----:B01---5:R-:W-:Y:S01]  /*18600*/  ENDCOLLECTIVE ;  /* 0x000000000000791b */ /* 0x023fe20003800000 */
.L_x_579:
[----:B------:R-:W-:Y:S02]  /*18610*/  IMAD.MOV.U32 R13, RZ, RZ, R0 ;  /* 0x000000ffff0d7224 */ /* 0x000fe400078e0000 */
[----:B------:R-:W-:-:S07]  /*18620*/  IMAD.MOV.U32 R6, RZ, RZ, R14 ;  /* 0x000000ffff067224 */ /* 0x000fce00078e000e */
[----:B------:R-:W-:Y:S05]  /*18630*/  WARPSYNC.COLLECTIVE R15, `(.L_x_580) ;  /* 0x000000000f087348 */ /* 0x000fea0003c00000 */
[----:B------:R0:W1:Y:S02]  /*18640*/  SHFL.IDX P6, R14, R13, R12, R11 ;  /* 0x0000000c0d0e7389 */ /* 0x00006400000c000b */
[----:B01----:R-:W-:Y:S01]  /*18650*/  ENDCOLLECTIVE ;  /* 0x000000000000791b */ /* 0x003fe20003800000 */
.L_x_580:
[----:B------:R-:W-:Y:S02]  /*18660*/  IMAD.MOV.U32 R13, RZ, RZ, R4 ;  /* 0x000000ffff0d7224 */ /* 0x000fe400078e0004 */
[----:B------:R-:W-:Y:S02]  /*18670*/  IMAD.MOV.U32 R12, RZ, RZ, 0x1 ;  /* 0x00000001ff0c7424 */ /* 0x000fe400078e00ff */
[----:B------:R-:W-:-:S07]  /*18680*/  IMAD.MOV.U32 R7, RZ, RZ, R14 ;  /* 0x000000ffff077224 */ /* 0x000fce00078e000e */
[----:B------:R-:W-:Y:S05]  /*18690*/  WARPSYNC.COLLECTIVE R15, `(.L_x_581) ;  /* 0x000000000f087348 */ /* 0x000fea0003c00000 */
[----:B------:R0:W1:Y:S02]  /*186a0*/  SHFL.IDX P6, R14, R13, R12, R11 ;  /* 0x0000000c0d0e7389 */ /* 0x00006400000c000b */
[----:B01----:R-:W-:Y:S01]  /*186b0*/  ENDCOLLECTIVE ;  /* 0x000000000000791b */ /* 0x003fe20003800000 */
.L_x_581:
[----:B------:R-:W-:-:S05]  /*186c0*/  @!P1 IADD3 R7, P2, R20, R7, RZ ;  /* 0x0000000714079210 */ /* 0x000fca0007f5e0ff */
[----:B------:R-:W-:-:S05]  /*186d0*/  @!P1 IMAD.X R6, RZ, RZ, R6, P2 ;  /* 0x000000ffff069224 */ /* 0x000fca00010e0606 */
[----:B------:R-:W-:Y:S01]  /*186e0*/  @!P1 LOP3.LUT R7, R7, R6, RZ, 0x3c, !PT ;  /* 0x0000000607079212 */ /* 0x000fe200078e3cff */
[----:B------:R-:W-:-:S03]  /*186f0*/  IMAD.MOV.U32 R13, RZ, RZ, R0 ;  /* 0x000000ffff0d7224 */ /* 0x000fc600078e0000 */
[----:B------:R-:W-:-:S04]  /*18700*/  @!P1 LOP3.LUT R6, R7, R6, RZ, 0x3c, !PT ;  /* 0x0000000607069212 */ /* 0x000fc800078e3cff */
[----:B------:R-:W-:-:S05]  /*18710*/  @!P1 LOP3.LUT R7, R7, R6, RZ, 0x3c, !PT ;  /* 0x0000000607079212 */ /* 0x000fca00078e3cff */
[----:B------:R-:W-:Y:S01]  /*18720*/  @!PT LDS RZ, [RZ] ;  /* 0x00000000fffff984 */ /* 0x000fe20000000800 */
[----:B------:R-:W-:Y:S01]  /*18730*/  @!PT LDS RZ, [RZ] ;  /* 0x00000000fffff984 */ /* 0x000fe20000000800 */
[----:B------:R-:W-:Y:S01]  /*18740*/  @!PT LDS RZ, [RZ] ;  /* 0x00000000fffff984 */ /* 0x000fe20000000800 */
[----:B------:R0:W-:Y:S01]  /*18750*/  @!P1 LDGSTS.E.BYPASS.LTC128B.128 [R10+0xb000], desc[UR40][R6.64], !P0 ;  /* 0x0b000000060a9fae */ /* 0x0001e2000c101d68 */
[----:B------:R-:W-:Y:S01]  /*18760*/  ISETP.GE.AND P1, PT, R8, R5, PT ;  /* 0x000000050800720c */ /* 0x000fe20003f26270 */
[----:B0-----:R-:W-:-:S12]  /*18770*/  IMAD.MOV.U32 R6, RZ, RZ, R14 ;  /* 0x000000ffff067224 */ /* 0x001fd800078e000e */
[----:B------:R-:W-:Y:S05]  /*18780*/  WARPSYNC.COLLECTIVE R15, `(.L_x_582) ;  /* 0x000000000f087348 */ /* 0x000fea0003c00000 */
[----:B------:R0:W1:Y:S02]  /*18790*/  SHFL.IDX P6, R14, R13, R12, R11 ;  /* 0x0000000c0d0e7389 */ /* 0x00006400000c000b */
[----:B01----:R-:W-:Y:S01]  /*187a0*/  ENDCOLLECTIVE ;  /* 0x000000000000791b */ /* 0x003fe20003800000 */
.L_x_582:
[----:B------:R-:W-:Y:S02]  /*187b0*/  IMAD.MOV.U32 R13, RZ, RZ, R4 ;  /* 0x000000ffff0d7224 */ /* 0x000fe400078e0004 */
[----:B------:R-:W-:Y:S02]  /*187c0*/  IMAD.MOV.U32 R12, RZ, RZ, 0x2 ;  /* 0x00000002ff0c7424 */ /* 0x000fe400078e00ff */
[----:B------:R-:W-:-:S07]  /*187d0*/  IMAD.MOV.U32 R7, RZ, RZ, R14 ;  /* 0x000000ffff077224 */ /* 0x000fce00078e000e */
[----:B------:R-:W-:Y:S05]  /*187e0*/  WARPSYNC.COLLECTIVE R15, `(.L_x_583) ;  /* 0x000000000f087348 */ /* 0x000fea0003c00000 */
[----:B------:R0:W1:Y:S02]  /*187f0*/  SHFL.IDX P6, R14, R13, R12, R11 ;  /* 0x0000000c0d0e7389 */ /* 0x00006400000c000b */
[----:B01----:R-:W-:Y:S01]  /*18800*/  ENDCOLLECTIVE ;  /* 0x000000000000791b */ /* 0x003fe20003800000 */
.L_x_583:
        /* <DEDUP_REMOVED lines=9> */
[----:B------:R0:W-:Y:S02]  /*188a0*/  @!P1 LDGSTS.E.BYPASS.LTC128B.128 [R10+0xb800], desc[UR40][R6.64], !P0 ;  /* 0x0b800000060a9fae */ /* 0x0001e4000c101d68 */
[----:B0-----:R-:W-:-:S05]  /*188b0*/  VIADD R6, R25, 0x40 ;  /* 0x0000004019067836 */ /* 0x001fca0000000000 */
[----:B------:R-:W-:Y:S02]  /*188c0*/  ISETP.GE.AND P1, PT, R6, R5, PT ;  /* 0x000000050600720c */ /* 0x000fe40003f26270 */
[----:B------:R-:W-:-:S11]  /*188d0*/  MOV R6, R14 ;  /* 0x0000000e00067202 */ /* 0x000fd60000000f00 */
[----:B------:R-:W-:Y:S05]  /*188e0*/  WARPSYNC.COLLECTIVE R15, `(.L_x_584) ;  /* 0x000000000f087348 */ /* 0x000fea0003c00000 */
[----:B------:R0:W1:Y:S02]  /*188f0*/  SHFL.IDX P6, R14, R13, R12, R11 ;  /* 0x0000000c0d0e7389 */ /* 0x00006400000c000b */
[----:B01----:R-:W-:Y:S01]  /*18900*/  ENDCOLLECTIVE ;  /* 0x000000000000791b */ /* 0x003fe20003800000 */
.L_x_584:
[----:B------:R-:W-:Y:S02]  /*18910*/  IMAD.MOV.U32 R13, RZ, RZ, R4 ;  /* 0x000000ffff0d7224 */ /* 0x000fe400078e0004 */
[----:B------:R-:W-:Y:S02]  /*18920*/  IMAD.MOV.U32 R12, RZ, RZ, 0x3 ;  /* 0x00000003ff0c7424 */ /* 0x000fe400078e00ff */
[----:B------:R-:W-:-:S07]  /*18930*/  IMAD.MOV.U32 R7, RZ, RZ, R14 ;  /* 0x000000ffff077224 */ /* 0x000fce00078e000e */
[----:B------:R-:W-:Y:S05]  /*18940*/  WARPSYNC.COLLECTIVE R15, `(.L_x_585) ;  /* 0x000000000f087348 */ /* 0x000fea0003c00000 */
[----:B------:R0:W1:Y:S02]  /*18950*/  SHFL.IDX P6, R14, R13, R12, R11 ;  /* 0x0000000c0d0e7389 */ /* 0x00006400000c000b */
[----:B01----:R-:W-:Y:S01]  /*18960*/  ENDCOLLECTIVE ;  /* 0x000000000000791b */ /* 0x003fe20003800000 */
.L_x_585:
[----:B------:R-:W-:-:S05]  /*18970*/  @!P1 IADD3 R7, P2, R20, R7, RZ ;  /* 0x0000000714079210 */ /* 0x000fca0007f5e0ff */
[----:B------:R-:W-:-:S05]  /*18980*/  @!P1 IMAD.X R6, RZ, RZ, R6, P2 ;  /* 0x000000ffff069224 */ /* 0x000fca00010e0606 */
[-C--:B------:R-:W-:Y:S01]  /*18990*/  @!P1 LOP3.LUT R7, R7, R6.reuse, RZ, 0x3c, !PT ;  /* 0x0000000607079212 */ /* 0x080fe200078e3cff */
[----:B------:R-:W-:Y:S02]  /*189a0*/  IMAD.MOV.U32 R13, RZ, RZ, R0 ;  /* 0x000000ffff0d7224 */ /* 0x000fe400078e0000 */
[----:B------:R-:W-:Y:S01]  /*189b0*/  VIADD R0, R25, 0x60 ;  /* 0x0000006019007836 */ /* 0x000fe20000000000 */
[----:B------:R-:W-:-:S04]  /*189c0*/  @!P1 LOP3.LUT R6, R7, R6, RZ, 0x3c, !PT ;  /* 0x0000000607069212 */ /* 0x000fc800078e3cff */
[----:B------:R-:W-:Y:S01]  /*189d0*/  @!P1 LOP3.LUT R7, R7, R6, RZ, 0x3c, !PT ;  /* 0x0000000607079212 */ /* 0x000fe200078e3cff */
[----:B------:R-:W-:-:S07]  /*189e0*/  IMAD.MOV.U32 R4, RZ, RZ, R14 ;  /* 0x000000ffff047224 */ /* 0x000fce00078e000e */
[----:B------:R-:W-:Y:S05]  /*189f0*/  WARPSYNC.COLLECTIVE R15, `(.L_x_586) ;  /* 0x000000000f087348 */ /* 0x000fea0003c00000 */
[----:B------:R0:W1:Y:S02]  /*18a00*/  SHFL.IDX P6, R14, R13, R12, R11 ;  /* 0x0000000c0d0e7389 */ /* 0x00006400000c000b */
[----:B01----:R-:W-:Y:S01]  /*18a10*/  ENDCOLLECTIVE ;  /* 0x000000000000791b */ /* 0x003fe20003800000 */
.L_x_586:
[----:B------:R-:W-:Y:S01]  /*18a20*/  @!PT LDS RZ, [RZ] ;  /* 0x00000000fffff984 */ /* 0x000fe20000000800 */
[----:B------:R-:W-:Y:S01]  /*18a30*/  @!PT LDS RZ, [RZ] ;  /* 0x00000000fffff984 */ /* 0x000fe20000000800 */
[----:B------:R-:W-:Y:S01]  /*18a40*/  @!PT LDS RZ, [RZ] ;  /* 0x00000000fffff984 */ /* 0x000fe20000000800 */
[----:B------:R0:W-:Y:S01]  /*18a50*/  @!P1 LDGSTS.E.BYPASS.LTC128B.128 [R10+0xc000], desc[UR40][R6.64], !P0 ;  /* 0x0c000000060a9fae */ /* 0x0001e2000c101d68 */
[----:B------:R-:W-:Y:S01]  /*18a60*/  ISETP.GE.AND P1, PT, R0, R5, PT ;  /* 0x000000050000720c */ /* 0x000fe20003f26270 */
[----:B------:R-:W-:Y:S02]  /*18a70*/  IMAD.MOV.U32 R13, RZ, RZ, R3 ;  /* 0x000000ffff0d7224 */ /* 0x000fe400078e0003 */
[----:B------:R-:W-:Y:S02]  /*18a80*/  IMAD.MOV.U32 R12, RZ, RZ, RZ ;  /* 0x000000ffff0c7224 */ /* 0x000fe400078e00ff */
[----:B0-----:R-:W-:-:S08]  /*18a90*/  IMAD.MOV.U32 R6, RZ, RZ, R14 ;  /* 0x000000ffff067224 */ /* 0x001fd000078e000e */
[----:B------:R-:W-:Y:S05]  /*18aa0*/  WARPSYNC.COLLECTIVE R15, `(.L_x_587) ;  /* 0x000000000f087348 */ /* 0x000fea0003c00000 */
[----:B------:R0:W1:Y:S02]  /*18ab0*/  SHFL.IDX P6, R14, R13, R12, R11 ;  /* 0x0000000c0d0e7389 */ /* 0x00006400000c000b */
[----:B01----:R-:W-:Y:S01]  /*18ac0*/  ENDCOLLECTIVE ;  /* 0x000000000000791b */ /* 0x003fe20003800000 */
.L_x_587:
[----:B------:R-:W-:-:S04]  /*18ad0*/  @!P1 IADD3 R6, P3, R20, R6, RZ ;  /* 0x0000000614069210 */ /* 0x000fc80007f7e0ff */
[----:B------:R-:W-:-:S05]  /*18ae0*/  @!P1 IADD3.X R4, RZ, R4, RZ, P3, !PT ;  /* 0x00000004ff049210 */ /* 0x000fca0001ffe4ff */
[----:B------:R-:W-:Y:S02]  /*18af0*/  @!P1 IMAD.MOV.U32 R7, RZ, RZ, R4 ;  /* 0x000000ffff079224 */ /* 0x000fe400078e0004 */
[----:B------:R-:W-:Y:S02]  /*18b00*/  IMAD.MOV.U32 R13, RZ, RZ, R2 ;  /* 0x000000ffff0d7224 */ /* 0x000fe400078e0002 */
[----:B------:R-:W-:Y:S01]  /*18b10*/  VIADD R4, R25, 0x80 ;  /* 0x0000008019047836 */ /* 0x000fe20000000000 */
[----:B------:R-:W-:Y:S01]  /*18b20*/  @!PT LDS RZ, [RZ] ;  /* 0x00000000fffff984 */ /* 0x000fe20000000800 */
[----:B------:R-:W-:Y:S01]  /*18b30*/  @!PT LDS RZ, [RZ] ;  /* 0x00000000fffff984 */ /* 0x000fe20000000800 */
[----:B------:R-:W-:Y:S01]  /*18b40*/  @!PT LDS RZ, [RZ] ;  /* 0x00000000fffff984 */ /* 0x000fe20000000800 */
[----:B------:R0:W-:Y:S04]  /*18b50*/  @!P1 LDGSTS.E.BYPASS.LTC128B.128 [R10+0xc800], desc[UR40][R6.64], !P0 ;  /* 0x0c800000060a9fae */ /* 0x0001e8000c101d68 */
[----:B------:R-:W-:Y:S01]  /*18b60*/  ISETP.GE.AND P2, PT, R4, R5, PT ;  /* 0x000000050400720c */ /* 0x000fe20003f46270 */
[----:B------:R-:W-:-:S12]  /*18b70*/  IMAD.MOV.U32 R0, RZ, RZ, R14 ;  /* 0x000000ffff007224 */ /* 0x000fd800078e000e */
[----:B0-----:R-:W-:Y:S05]  /*18b80*/  WARPSYNC.COLLECTIVE R15, `(.L_x_588) ;  /* 0x000000000f087348 */ /* 0x001fea0003c00000 */
[----:B------:R1:W2:Y:S02]  /*18b90*/  SHFL.IDX P6, R14, R13, R12, R11 ;  /* 0x0000000c0d0e7389 */ /* 0x0002a400000c000b */
[----:B012---:R-:W-:Y:S01]  /*18ba0*/  ENDCOLLECTIVE ;  /* 0x000000000000791b */ /* 0x007fe20003800000 */
.L_x_588:
[----:B------:R-:W-:Y:S01]  /*18bb0*/  MOV R13, R3 ;  /* 0x00000003000d7202 */ /* 0x000fe20000000f00 */
[----:B------:R-:W-:Y:S02]  /*18bc0*/  IMAD.MOV.U32 R12, RZ, RZ, 0x1 ;  /* 0x00000001ff0c7424 */ /* 0x000fe400078e00ff */
[----:B------:R-:W-:-:S07]  /*18bd0*/  IMAD.MOV.U32 R8, RZ, RZ, R14 ;  /* 0x000000ffff087224 */ /* 0x000fce00078e000e */
[----:B------:R-:W-:Y:S05]  /*18be0*/  WARPSYNC.COLLECTIVE R15, `(.L_x_589) ;  /* 0x000000000f087348 */ /* 0x000fea0003c00000 */
[----:B------:R0:W1:Y:S02]  /*18bf0*/  SHFL.IDX P6, R14, R13, R12, R11 ;  /* 0x0000000c0d0e7389 */ /* 0x00006400000c000b */
[----:B01----:R-:W-:Y:S01]  /*18c00*/  ENDCOLLECTIVE ;  /* 0x000000000000791b */ /* 0x003fe20003800000 */
.L_x_589:
[----:B------:R-:W-:-:S05]  /*18c10*/  @!P2 IADD3 R6, P1, R20, R8, RZ ;  /* 0x000000081406a210 */ /* 0x000fca0007f3e0ff */
[----:B------:R-:W-:-:S04]  /*18c20*/  @!P2 IMAD.X R0, RZ, RZ, R0, P1 ;  /* 0x000000ffff00a224 */ /* 0x000fc800008e0600 */
[----:B------:R-:W-:Y:S02]  /*18c30*/  @!P2 IMAD.MOV.U32 R7, RZ, RZ, R0 ;  /* 0x000000ffff07a224 */ /* 0x000fe400078e0000 */
[----:B------:R-:W-:-:S03]  /*18c40*/  IMAD.MOV.U32 R13, RZ, RZ, R2 ;  /* 0x000000ffff0d7224 */ /* 0x000fc600078e0002 */
[----:B------:R-:W-:Y:S01]  /*18c50*/  @!PT LDS RZ, [RZ] ;  /* 0x00000000fffff984 */ /* 0x000fe20000000800 */
[----:B------:R-:W-:Y:S01]  /*18c60*/  @!PT LDS RZ, [RZ] ;  /* 0x00000000fffff984 */ /* 0x000fe20000000800 */
[----:B------:R-:W-:Y:S01]  /*18c70*/  @!PT LDS RZ, [RZ] ;  /* 0x00000000fffff984 */ /* 0x000fe20000000800 */
[----:B------:R0:W-:Y:S01]  /*18c80*/  @!P2 LDGSTS.E.BYPASS.LTC128B.128 [R10+0xd000], desc[UR40][R6.64], !P0 ;  /* 0x0d000000060aafae */ /* 0x0001e2000c101d68 */
[----:B------:R-:W-:-:S07]  /*18c90*/  IMAD.MOV.U32 R3, RZ, RZ, R14 ;  /* 0x000000ffff037224 */ /* 0x000fce00078e000e */
[----:B0-----:R-:W-:Y:S05]  /*18ca0*/  WARPSYNC.COLLECTIVE R15, `(.L_x_590) ;  /* 0x000000000f087348 */ /* 0x001fea0003c00000 */
[----:B------:R1:W2:Y:S02]  /*18cb0*/  SHFL.IDX P6, R14, R13, R12, R11 ;  /* 0x0000000c0d0e7389 */ /* 0x0002a400000c000b */
[----:B012---:R-:W-:Y:S01]  /*18cc0*/  ENDCOLLECTIVE ;  /* 0x000000000000791b */ /* 0x007fe20003800000 */
.L_x_590:
[----:B------:R-:W-:Y:S01]  /*18cd0*/  IMAD.MOV.U32 R2, RZ, RZ, R14 ;  /* 0x000000ffff027224 */ /* 0x000fe200078e000e */
[----:B------:R-:W-:Y:S06]  /*18ce0*/  BRA `(.L_x_591) ;  /* 0xffffffc800487947 */ /* 0x000fec000383ffff */
.L_x_487:
[----:B--2---:R2:W3:Y:S02]  /*18cf0*/  SYNCS.PHASECHK.TRANS64.TRYWAIT P0, [R18+URZ+0x13220], R3 ;  /* 0x01322003120075a7 */ /* 0x0044e4000800017f */
[----:B---3--:R-:W-:Y:S05]  /*18d00*/  @!P0 NANOSLEEP.SYNCS 0x989680 ;  /* 0x009896800000895d */ /* 0x008fea0003900000 */
[----:B------:R-:W3:Y:S02]  /*18d10*/  @!P0 SYNCS.PHASECHK.TRANS64 P0, [R18+URZ+0x13220], R3 ;  /* 0x01322003120085a7 */ /* 0x000ee4000800007f */
[----:B---3--:R-:W-:Y:S05]  /*18d20*/  @!P0 BRA `(.L_x_487) ;  /* 0xfffffffc00f08947 */ /* 0x008fea000383ffff */
[----:B------:R-:W-:Y:S05]  /*18d30*/  BRA `(.L_x_592) ;  /* 0xffffffc800a47947 */ /* 0x000fea000383ffff */
.L_x_493:
[----:B0-----:R0:W2:Y:S02]  /*18d40*/  SYNCS.PHASECHK.TRANS64.TRYWAIT P0, [R4+URZ+0x13280], R3 ;  /* 0x01328003040075a7 */ /* 0x0010a4000800017f */
[----:B--2---:R-:W-:Y:S05]  /*18d50*/  @!P0 NANOSLEEP.SYNCS 0x989680 ;  /* 0x009896800000895d */ /* 0x004fea0003900000 */
[----:B------:R-:W2:Y:S02]  /*18d60*/  @!P0 SYNCS.PHASECHK.TRANS64 P0, [R4+URZ+0x13280], R3 ;  /* 0x01328003040085a7 */ /* 0x000ea4000800007f */
[----:B--2---:R-:W-:Y:S05]  /*18d70*/  @!P0 BRA `(.L_x_493) ;  /* 0xfffffffc00f08947 */ /* 0x004fea000383ffff */
[----:B------:R-:W-:Y:S05]  /*18d80*/  BRA `(.L_x_593) ;  /* 0xffffffcc00507947 */ /* 0x000fea000383ffff */
.L_x_498:
[----:B--2---:R2:W3:Y:S02]  /*18d90*/  SYNCS.PHASECHK.TRANS64.TRYWAIT P0, [R4+URZ+0x13240], R3 ;  /* 0x01324003040075a7 */ /* 0x0044e4000800017f */
[----:B---3--:R-:W-:Y:S05]  /*18da0*/  @!P0 NANOSLEEP.SYNCS 0x989680 ;  /* 0x009896800000895d */ /* 0x008fea0003900000 */
[----:B------:R-:W3:Y:S02]  /*18db0*/  @!P0 SYNCS.PHASECHK.TRANS64 P0, [R4+URZ+0x13240], R3 ;  /* 0x01324003040085a7 */ /* 0x000ee4000800007f */
[----:B---3--:R-:W-:Y:S05]  /*18dc0*/  @!P0 BRA `(.L_x_498) ;  /* 0xfffffffc00f08947 */ /* 0x008fea000383ffff */
[----:B------:R-:W-:Y:S05]  /*18dd0*/  BRA `(.L_x_594) ;  /* 0xffffffcc00cc7947 */ /* 0x000fea000383ffff */
.L_x_504:
[----:B0-----:R0:W2:Y:S02]  /*18de0*/  SYNCS.PHASECHK.TRANS64.TRYWAIT P0, [R3+URZ+0x13270], R2 ;  /* 0x01327002030075a7 */ /* 0x0010a4000800017f */
[----:B--2---:R-:W-:Y:S05]  /*18df0*/  @!P0 NANOSLEEP.SYNCS 0x989680 ;  /* 0x009896800000895d */ /* 0x004fea0003900000 */
[----:B------:R-:W2:Y:S02]  /*18e00*/  @!P0 SYNCS.PHASECHK.TRANS64 P0, [R3+URZ+0x13270], R2 ;  /* 0x01327002030085a7 */ /* 0x000ea4000800007f */
[----:B--2---:R-:W-:Y:S05]  /*18e10*/  @!P0 BRA `(.L_x_504) ;  /* 0xfffffffc00f08947 */ /* 0x004fea000383ffff */
[----:B------:R-:W-:Y:S05]  /*18e20*/  BRA `(.L_x_595) ;  /* 0xffffffd000687947 */ /* 0x000fea000383ffff */
.L_x_506:
[----:B0-----:R0:W2:Y:S02]  /*18e30*/  SYNCS.PHASECHK.TRANS64.TRYWAIT P0, [R3+URZ+0x13260], R2 ;  /* 0x01326002030075a7 */ /* 0x0010a4000800017f */
[----:B--2---:R-:W-:Y:S05]  /*18e40*/  @!P0 NANOSLEEP.SYNCS 0x989680 ;  /* 0x009896800000895d */ /* 0x004fea0003900000 */
[----:B------:R-:W2:Y:S02]  /*18e50*/  @!P0 SYNCS.PHASECHK.TRANS64 P0, [R3+URZ+0x13260], R2 ;  /* 0x01326002030085a7 */ /* 0x000ea4000800007f */
[----:B--2---:R-:W-:Y:S05]  /*18e60*/  @!P0 BRA `(.L_x_506) ;  /* 0xfffffffc00f08947 */ /* 0x004fea000383ffff */
[----:B------:R-:W-:Y:S05]  /*18e70*/  BRA `(.L_x_596) ;  /* 0xffffffd000707947 */ /* 0x000fea000383ffff */
.L_x_513:
[----:B--2---:R2:W3:Y:S02]  /*18e80*/  SYNCS.PHASECHK.TRANS64.TRYWAIT P1, [R3+URZ+0x13270], R0 ;  /* 0x01327000030075a7 */ /* 0x0044e4000802017f */
[----:B---3--:R-:W-:Y:S05]  /*18e90*/  @!P1 NANOSLEEP.SYNCS 0x989680 ;  /* 0x009896800000995d */ /* 0x008fea0003900000 */
[----:B------:R-:W3:Y:S02]  /*18ea0*/  @!P1 SYNCS.PHASECHK.TRANS64 P1, [R3+URZ+0x13270], R0 ;  /* 0x01327000030095a7 */ /* 0x000ee4000802007f */
[----:B---3--:R-:W-:Y:S05]  /*18eb0*/  @!P1 BRA `(.L_x_513) ;  /* 0xfffffffc00f09947 */ /* 0x008fea000383ffff */
[----:B------:R-:W-:Y:S05]  /*18ec0*/  BRA `(.L_x_597) ;  /* 0xffffffd400c07947 */ /* 0x000fea000383ffff */
.L_x_515:
[----:B--2---:R2:W3:Y:S02]  /*18ed0*/  SYNCS.PHASECHK.TRANS64.TRYWAIT P1, [R3+URZ+0x13260], R0 ;  /* 0x01326000030075a7 */ /* 0x0044e4000802017f */
[----:B---3--:R-:W-:Y:S05]  /*18ee0*/  @!P1 NANOSLEEP.SYNCS 0x989680 ;  /* 0x009896800000995d */ /* 0x008fea0003900000 */
[----:B------:R-:W3:Y:S02]  /*18ef0*/  @!P1 SYNCS.PHASECHK.TRANS64 P1, [R3+URZ+0x13260], R0 ;  /* 0x01326000030095a7 */ /* 0x000ee4000802007f */
[----:B---3--:R-:W-:Y:S05]  /*18f00*/  @!P1 BRA `(.L_x_515) ;  /* 0xfffffffc00f09947 */ /* 0x008fea000383ffff */
[----:B------:R-:W-:Y:S05]  /*18f10*/  BRA `(.L_x_598) ;  /* 0xffffffd400c47947 */ /* 0x000fea000383ffff */
.L_x_519:
[----:B------:R-:W-:Y:S01]  /*18f20*/  BSSY B0, `(.L_x_599) ;  /* 0x0000008000007945 */ /* 0x000fe20003800000 */
[----:B------:R-:W-:Y:S02]  /*18f30*/  IMAD.MOV.U32 R13, RZ, RZ, R24 ;  /* 0x000000ffff0d7224 */ /* 0x000fe400078e0018 */
[----:B------:R-:W-:Y:S02]  /*18f40*/  IMAD.MOV.U32 R12, RZ, RZ, RZ ;  /* 0x000000ffff0c7224 */ /* 0x000fe400078e00ff */
[----:B-1----:R-:W-:Y:S02]  /*18f50*/  IMAD.MOV.U32 R11, RZ, RZ, 0x1f ;  /* 0x0000001fff0b7424 */ /* 0x002fe400078e00ff */
[----:B------:R-:W-:-:S07]  /*18f60*/  IMAD.MOV.U32 R15, RZ, RZ, -0x1 ;  /* 0xffffffffff0f7424 */ /* 0x000fce00078e00ff */
[----:B------:R-:W-:Y:S05]  /*18f70*/  WARPSYNC.COLLECTIVE R15, `(.L_x_600) ;  /* 0x000000000f087348 */ /* 0x000fea0003c00000 */
[----:B------:R0:W1:Y:S02]  /*18f80*/  SHFL.IDX P6, R14, R13, R12, R11 ;  /* 0x0000000c0d0e7389 */ /* 0x00006400000c000b */
[----:B01----:R-:W-:Y:S01]  /*18f90*/  ENDCOLLECTIVE ;  /* 0x000000000000791b */ /* 0x003fe20003800000 */
.L_x_600:
[----:B------:R-:W-:Y:S05]  /*18fa0*/  BSYNC B0 ;  /* 0x0000000000007941 */ /* 0x000fea0003800000 */
.L_x_599:
[----:B------:R-:W-:Y:S01]  /*18fb0*/  MOV R13, R24 ;  /* 0x00000018000d7202 */ /* 0x000fe20000000f00 */
[----:B------:R-:W-:Y:S02]  /*18fc0*/  IMAD.MOV.U32 R12, RZ, RZ, 0x1 ;  /* 0x00000001ff0c7424 */ /* 0x000fe400078e00ff */
[----:B------:R-:W-:Y:S02]  /*18fd0*/  IMAD.MOV.U32 R11, RZ, RZ, 0x1f ;  /* 0x0000001fff0b7424 */ /* 0x000fe400078e00ff */
[----:B------:R-:W-:Y:S02]  /*18fe0*/  IMAD.MOV.U32 R15, RZ, RZ, -0x1 ;  /* 0xffffffffff0f7424 */ /* 0x000fe400078e00ff */
[----:B------:R-:W-:Y:S02]  /*18ff0*/  IMAD.IADD R8, R27, 0x1, R10 ;  /* 0x000000011b087824 */ /* 0x000fe400078e020a */
[----:B------:R-:W-:-:S07]  /*19000*/  IMAD.MOV.U32 R0, RZ, RZ, R14 ;  /* 0x000000ffff007224 */ /* 0x000fce00078e000e */
[----:B------:R-:W-:Y:S05]  /*19010*/  WARPSYNC.COLLECTIVE R15, `(.L_x_601) ;  /* 0x000000000f087348 */ /* 0x000fea0003c00000 */
[----:B------:R0:W1:Y:S02]  /*19020*/  SHFL.IDX P6, R14, R13, R12, R11 ;  /* 0x0000000c0d0e7389 */ /* 0x00006400000c000b */
[----:B01----:R-:W-:Y:S01]  /*19030*/  ENDCOLLECTIVE ;  /* 0x000000000000791b */ /* 0x003fe20003800000 */
.L_x_601:
[----:B------:R-:W-:Y:S02]  /*19040*/  ULDC UR4, c[0x0][0xc3c] ;  /* 0x00030f0000047ab9 */ /* 0x000fe40000000800 */
[----:B------:R-:W-:-:S13]  /*19050*/  ISETP.GE.OR P1, PT, R8, UR4, !P0 ;  /* 0x0000000408007c0c */ /* 0x000fda000c726670 */
[----:B------:R-:W0:Y:S08]  /*19060*/  @!P1 LDC.64 R2, c[0x0][0xc80] ;  /* 0x00032000ff029b82 */ /* 0x000e300000000a00 */
[----:B------:R-:W1:Y:S01]  /*19070*/  @!P1 LDC.64 R4, c[0x0][0xc78] ;  /* 0x00031e00ff049b82 */ /* 0x000e620000000a00 */
[----:B------:R-:W-:Y:S02]  /*19080*/  IMAD.MOV.U32 R11, RZ, RZ, RZ ;  /* 0x000000ffff0b7224 */ /* 0x000fe400078e00ff */
[----:B------:R-:W-:-:S02]  /*19090*/  IMAD.MOV.U32 R6, RZ, RZ, R14 ;  /* 0x000000ffff067224 */ /* 0x000fc400078e000e */
[----:B0-----:R-:W-:-:S05]  /*190a0*/  @!P1 IMAD.WIDE R2, R8, 0x4, R2 ;  /* 0x0000000408029825 */ /* 0x001fca00078e0202 */
[----:B------:R1:W2:Y:S02]  /*190b0*/  @!P1 LDG.E R7, desc[UR40][R2.64] ;  /* 0x0000002802079981 */ /* 0x0002a4000c1e1900 */
[----:B-1----:R-:W-:-:S05]  /*190c0*/  @!P1 IMAD.WIDE R2, R8, 0x4, R4 ;  /* 0x0000000408029825 */ /* 0x002fca00078e0204 */
[----:B------:R-:W3:Y:S01]  /*190d0*/  @!P1 LDG.E R5, desc[UR40][R2.64] ;  /* 0x0000002802059981 */ /* 0x000ee2000c1e1900 */
[----:B------:R-:W-:Y:S01]  /*190e0*/  IMAD.MOV.U32 R4, RZ, RZ, RZ ;  /* 0x000000ffff047224 */ /* 0x000fe200078e00ff */
[C---:B------:R-:W-:Y:S01]  /*190f0*/  ISETP.GE.U32.AND P2, PT, R10.reuse, 0x2, PT ;  /* 0x000000020a00780c */ /* 0x040fe20003f46070 */
[----:B------:R-:W-:Y:S01]  /*19100*/  IMAD.MOV.U32 R24, RZ, RZ, RZ ;  /* 0x000000ffff187224 */ /* 0x000fe200078e00ff */
[C---:B------:R-:W-:Y:S02]  /*19110*/  ISETP.GE.U32.AND P3, PT, R10.reuse, 0x4, PT ;  /* 0x000000040a00780c */ /* 0x040fe40003f66070 */
[C---:B------:R-:W-:Y:S02]  /*19120*/  ISETP.GE.U32.AND P4, PT, R10.reuse, 0x8, PT ;  /* 0x000000080a00780c */ /* 0x040fe40003f86070 */
[----:B------:R-:W-:Y:S01]  /*19130*/  ISETP.GE.U32.AND P5, PT, R10, 0x10, PT ;  /* 0x000000100a00780c */ /* 0x000fe20003fa6070 */
[----:B--2---:R-:W-:Y:S02]  /*19140*/  @!P1 IMAD.MOV.U32 R4, RZ, RZ, R7 ;  /* 0x000000ffff049224 */ /* 0x004fe400078e0007 */
[----:B------:R-:W-:-:S02]  /*19150*/  IMAD.MOV.U32 R7, RZ, RZ, RZ ;  /* 0x000000ffff077224 */ /* 0x000fc400078e00ff */
[----:B---3--:R-:W-:Y:S01]  /*19160*/  @!P1 IMAD.MOV.U32 R7, RZ, RZ, R5 ;  /* 0x000000ffff079224 */ /* 0x008fe200078e0005 */
[----:B------:R-:W-:-:S03]  /*19170*/  ISETP.NE.AND P1, PT, R10, RZ, PT ;  /* 0x000000ff0a00720c */ /* 0x000fc60003f25270 */
[----:B------:R-:W-:-:S05]  /*19180*/  IMAD R2, R7, R4, RZ ;  /* 0x0000000407027224 */ /* 0x000fca00078e02ff */
[----:B------:R-:W-:-:S07]  /*19190*/  MOV R13, R2 ;  /* 0x00000002000d7202 */ /* 0x000fce0000000f00 */
[----:B------:R-:W-:Y:S05]  /*191a0*/  WARPSYNC.COLLECTIVE R15, `(.L_x_602) ;  /* 0x000000000f087348 */ /* 0x000fea0003c00000 */
[----:B------:R0:W1:Y:S02]  /*191b0*/  SHFL.UP P6, R14, R13, R12, R11 ;  /* 0x0400000c0d0e7389 */ /* 0x00006400000c000b */
[----:B01----:R-:W-:Y:S01]  /*191c0*/  ENDCOLLECTIVE ;  /* 0x000000000000791b */ /* 0x003fe20003800000 */
.L_x_602:
[----:B------:R-:W-:Y:S01]  /*191d0*/  IMAD.MOV.U32 R12, RZ, RZ, 0x2 ;  /* 0x00000002ff0c7424 */ /* 0x000fe200078e00ff */
[----:B------:R-:W-:-:S05]  /*191e0*/  SEL R3, R14, RZ, P1 ;  /* 0x000000ff0e037207 */ /* 0x000fca0000800000 */
[----:B------:R-:W-:-:S04]  /*191f0*/  IMAD.IADD R2, R2, 0x1, R3 ;  /* 0x0000000102027824 */ /* 0x000fc800078e0203 */
[----:B------:R-:W-:-:S07]  /*19200*/  IMAD.MOV.U32 R13, RZ, RZ, R2 ;  /* 0x000000ffff0d7224 */ /* 0x000fce00078e0002 */
[----:B------:R-:W-:Y:S05]  /*19210*/  WARPSYNC.COLLECTIVE R15, `(.L_x_603) ;  /* 0x000000000f087348 */ /* 0x000fea0003c00000 */
[----:B------:R0:W1:Y:S02]  /*19220*/  SHFL.UP P6, R14, R13, R12, R11 ;  /* 0x0400000c0d0e7389 */ /* 0x00006400000c000b */
[----:B01----:R-:W-:Y:S01]  /*19230*/  ENDCOLLECTIVE ;  /* 0x000000000000791b */ /* 0x003fe20003800000 */
.L_x_603:
[----:B------:R-:W-:Y:S01]  /*19240*/  IMAD.MOV.U32 R12, RZ, RZ, 0x4 ;  /* 0x00000004ff0c7424 */ /* 0x000fe200078e00ff */
[----:B------:R-:W-:-:S05]  /*19250*/  SEL R3, R14, RZ, P2 ;  /* 0x000000ff0e037207 */ /* 0x000fca0001000000 */
[----:B------:R-:W-:-:S04]  /*19260*/  IMAD.IADD R2, R2, 0x1, R3 ;  /* 0x0000000102027824 */ /* 0x000fc800078e0203 */
[----:B------:R-:W-:-:S07]  /*19270*/  IMAD.MOV.U32 R13, RZ, RZ, R2 ;  /* 0x000000ffff0d7224 */ /* 0x000fce00078e0002 */
[----:B------:R-:W-:Y:S05]  /*19280*/  WARPSYNC.COLLECTIVE R15, `(.L_x_604) ;  /* 0x000000000f087348 */ /* 0x000fea0003c00000 */
[----:B------:R0:W1:Y:S02]  /*19290*/  SHFL.UP P6, R14, R13, R12, R11 ;  /* 0x0400000c0d0e7389 */ /* 0x00006400000c000b */
[----:B01----:R-:W-:Y:S01]  /*192a0*/  ENDCOLLECTIVE ;  /* 0x000000000000791b */ /* 0x003fe20003800000 */
.L_x_604:
[----:B------:R-:W-:Y:S02]  /*192b0*/  MOV R12, 0x8 ;  /* 0x00000008000c7802 */ /* 0x000fe40000000f00 */
[----:B------:R-:W-:-:S05]  /*192c0*/  SEL R3, R14, RZ, P3 ;  /* 0x000000ff0e037207 */ /* 0x000fca0001800000 */
[----:B------:R-:W-:-:S04]  /*192d0*/  IMAD.IADD R2, R2, 0x1, R3 ;  /* 0x0000000102027824 */ /* 0x000fc800078e0203 */
[----:B------:R-:W-:-:S07]  /*192e0*/  IMAD.MOV.U32 R13, RZ, RZ, R2 ;  /* 0x000000ffff0d7224 */ /* 0x000fce00078e0002 */
[----:B------:R-:W-:Y:S05]  /*192f0*/  WARPSYNC.COLLECTIVE R15, `(.L_x_605) ;  /* 0x000000000f087348 */ /* 0x000fea0003c00000 */
[----:B------:R0:W1:Y:S02]  /*19300*/  SHFL.UP P6, R14, R13, R12, R11 ;  /* 0x0400000c0d0e7389 */ /* 0x00006400000c000b */
[----:B01----:R-:W-:Y:S01]  /*19310*/  ENDCOLLECTIVE ;  /* 0x000000000000791b */ /* 0x003fe20003800000 */
.L_x_605:
[----:B------:R-:W-:Y:S01]  /*19320*/  IMAD.MOV.U32 R12, RZ, RZ, 0x10 ;  /* 0x00000010ff0c7424 */ /* 0x000fe200078e00ff */
[----:B------:R-:W-:-:S05]  /*19330*/  SEL R3, R14, RZ, P4 ;  /* 0x000000ff0e037207 */ /* 0x000fca0002000000 */
[----:B------:R-:W-:-:S04]  /*19340*/  IMAD.IADD R2, R2, 0x1, R3 ;  /* 0x0000000102027824 */ /* 0x000fc800078e0203 */
[----:B------:R-:W-:-:S07]  /*19350*/  IMAD.MOV.U32 R13, RZ, RZ, R2 ;  /* 0x000000ffff0d7224 */ /* 0x000fce00078e0002 */
[----:B------:R-:W-:Y:S05]  /*19360*/  WARPSYNC.COLLECTIVE R15, `(.L_x_606) ;  /* 0x000000000f087348 */ /* 0x000fea0003c00000 */
[----:B------:R0:W1:Y:S02]  /*19370*/  SHFL.UP P6, R14, R13, R12, R11 ;  /* 0x0400000c0d0e7389 */ /* 0x00006400000c000b */
[----:B01----:R-:W-:Y:S01]  /*19380*/  ENDCOLLECTIVE ;  /* 0x000000000000791b */ /* 0x003fe20003800000 */
.L_x_606:
[----:B------:R-:W-:Y:S02]  /*19390*/  IMAD.MOV.U32 R12, RZ, RZ, 0x1f ;  /* 0x0000001fff0c7424 */ /* 0x000fe400078e00ff */
[----:B------:R-:W-:Y:S01]  /*193a0*/  IMAD.MOV.U32 R11, RZ, RZ, 0x1f ;  /* 0x0000001fff0b7424 */ /* 0x000fe200078e00ff */
[----:B------:R-:W-:-:S05]  /*193b0*/  SEL R3, R14, RZ, P5 ;  /* 0x000000ff0e037207 */ /* 0x000fca0002800000 */
[----:B------:R-:W-:-:S04]  /*193c0*/  IMAD.IADD R2, R2, 0x1, R3 ;  /* 0x0000000102027824 */ /* 0x000fc800078e0203 */
[----:B------:R-:W-:-:S07]  /*193d0*/  IMAD.MOV.U32 R13, RZ, RZ, R2 ;  /* 0x000000ffff0d7224 */ /* 0x000fce00078e0002 */
[----:B------:R-:W-:Y:S05]  /*193e0*/  WARPSYNC.COLLECTIVE R15, `(.L_x_607) ;  /* 0x000000000f087348 */ /* 0x000fea0003c00000 */
[----:B------:R0:W1:Y:S02]  /*193f0*/  SHFL.IDX P6, R14, R13, R12, R11 ;  /* 0x0000000c0d0e7389 */ /* 0x00006400000c000b */
[----:B01----:R-:W-:Y:S01]  /*19400*/  ENDCOLLECTIVE ;  /* 0x000000000000791b */ /* 0x003fe20003800000 */
.L_x_607:
[----:B------:R-:W-:Y:S05]  /*19410*/  BRA `(.L_x_608) ;  /* 0xffffffd8003c7947 */ /* 0x000fea000383ffff */
.L_x_522:
[----:B------:R-:W-:Y:S01]  /*19420*/  BSSY B0, `(.L_x_609) ;  /* 0x0000008000007945 */ /* 0x000fe20003800000 */
[----:B------:R-:W-:Y:S01]  /*19430*/  IMAD.MOV.U32 R13, RZ, RZ, R2 ;  /* 0x000000ffff0d7224 */ /* 0x000fe200078e0002 */
[----:B------:R-:W-:Y:S01]  /*19440*/  MOV R12, 0x1 ;  /* 0x00000001000c7802 */ /* 0x000fe20000000f00 */
[----:B-1----:R-:W-:Y:S02]  /*19450*/  IMAD.MOV.U32 R11, RZ, RZ, RZ ;  /* 0x000000ffff0b7224 */ /* 0x002fe400078e00ff */
[----:B------:R-:W-:-:S07]  /*19460*/  IMAD.MOV.U32 R15, RZ, RZ, -0x1 ;  /* 0xffffffffff0f7424 */ /* 0x000fce00078e00ff */
[----:B------:R-:W-:Y:S05]  /*19470*/  WARPSYNC.COLLECTIVE R15, `(.L_x_610) ;  /* 0x000000000f087348 */ /* 0x000fea0003c00000 */
[----:B------:R0:W1:Y:S02]  /*19480*/  SHFL.UP P6, R14, R13, R12, R11 ;  /* 0x0400000c0d0e7389 */ /* 0x00006400000c000b */
[----:B01----:R-:W-:Y:S01]  /*19490*/  ENDCOLLECTIVE ;  /* 0x000000000000791b */ /* 0x003fe20003800000 */
.L_x_610:
[----:B------:R-:W-:Y:S05]  /*194a0*/  BSYNC B0 ;  /* 0x0000000000007941 */ /* 0x000fea0003800000 */
.L_x_609:
[----:B------:R-:W-:Y:S01]  /*194b0*/  SEL R3, R14, RZ, P1 ;  /* 0x000000ff0e037207 */ /* 0x000fe20000800000 */
[----:B------:R-:W-:Y:S02]  /*194c0*/  IMAD.MOV.U32 R12, RZ, RZ, 0x2 ;  /* 0x00000002ff0c7424 */ /* 0x000fe400078e00ff */
[----:B------:R-:W-:Y:S02]  /*194d0*/  IMAD.MOV.U32 R11, RZ, RZ, RZ ;  /* 0x000000ffff0b7224 */ /* 0x000fe400078e00ff */
[----:B------:R-:W-:Y:S02]  /*194e0*/  IMAD.IADD R2, R2, 0x1, R3 ;  /* 0x0000000102027824 */ /* 0x000fe400078e0203 */
[----:B------:R-:W-:Y:S02]  /*194f0*/  IMAD.MOV.U32 R15, RZ, RZ, -0x1 ;  /* 0xffffffffff0f7424 */ /* 0x000fe400078e00ff */
[----:B------:R-:W-:-:S07]  /*19500*/  IMAD.MOV.U32 R13, RZ, RZ, R2 ;  /* 0x000000ffff0d7224 */ /* 0x000fce00078e0002 */
[----:B------:R-:W-:Y:S05]  /*19510*/  WARPSYNC.COLLECTIVE R15, `(.L_x_611) ;  /* 0x000000000f087348 */ /* 0x000fea0003c00000 */
[----:B------:R0:W1:Y:S02]  /*19520*/  SHFL.UP P6, R14, R13, R12, R11 ;  /* 0x0400000c0d0e7389 */ /* 0x00006400000c000b */
[----:B01----:R-:W-:Y:S01]  /*19530*/  ENDCOLLECTIVE ;  /* 0x000000000000791b */ /* 0x003fe20003800000 */
.L_x_611:
[----:B------:R-:W-:Y:S02]  /*19540*/  MOV R12, 0x4 ;  /* 0x00000004000c7802 */ /* 0x000fe40000000f00 */
[----:B------:R-:W-:-:S05]  /*19550*/  SEL R3, R14, RZ, P2 ;  /* 0x000000ff0e037207 */ /* 0x000fca0001000000 */
[----:B------:R-:W-:-:S04]  /*19560*/  IMAD.IADD R2, R2, 0x1, R3 ;  /* 0x0000000102027824 */ /* 0x000fc800078e0203 */
[----:B------:R-:W-:-:S07]  /*19570*/  IMAD.MOV.U32 R13, RZ, RZ, R2 ;  /* 0x000000ffff0d7224 */ /* 0x000fce00078e0002 */
[----:B------:R-:W-:Y:S05]  /*19580*/  WARPSYNC.COLLECTIVE R15, `(.L_x_612) ;  /* 0x000000000f087348 */ /* 0x000fea0003c00000 */
[----:B------:R0:W1:Y:S02]  /*19590*/  SHFL.UP P6, R14, R13, R12, R11 ;  /* 0x0400000c0d0e7389 */ /* 0x00006400000c000b */
[----:B01----:R-:W-:Y:S01]  /*195a0*/  ENDCOLLECTIVE ;  /* 0x000000000000791b */ /* 0x003fe20003800000 */
.L_x_612:
[----:B------:R-:W-:Y:S01]  /*195b0*/  IMAD.MOV.U32 R12, RZ, RZ, 0x8 ;  /* 0x00000008ff0c7424 */ /* 0x000fe200078e00ff */
[----:B------:R-:W-:-:S05]  /*195c0*/  SEL R3, R14, RZ, P3 ;  /* 0x000000ff0e037207 */ /* 0x000fca0001800000 */
[----:B------:R-:W-:-:S04]  /*195d0*/  IMAD.IADD R2, R2, 0x1, R3 ;  /* 0x0000000102027824 */ /* 0x000fc800078e0203 */
[----:B------:R-:W-:-:S07]  /*195e0*/  IMAD.MOV.U32 R13, RZ, RZ, R2 ;  /* 0x000000ffff0d7224 */ /* 0x000fce00078e0002 */
[----:B------:R-:W-:Y:S05]  /*195f0*/  WARPSYNC.COLLECTIVE R15, `(.L_x_613) ;  /* 0x000000000f087348 */ /* 0x000fea0003c00000 */
[----:B------:R0:W1:Y:S02]  /*19600*/  SHFL.UP P6, R14, R13, R12, R11 ;  /* 0x0400000c0d0e7389 */ /* 0x00006400000c000b */
[----:B01----:R-:W-:Y:S01]  /*19610*/  ENDCOLLECTIVE ;  /* 0x000000000000791b */ /* 0x003fe20003800000 */
.L_x_613:
[----:B------:R-:W-:Y:S01]  /*19620*/  IMAD.MOV.U32 R12, RZ, RZ, 0x10 ;  /* 0x00000010ff0c7424 */ /* 0x000fe200078e00ff */
[----:B------:R-:W-:-:S05]  /*19630*/  SEL R3, R14, RZ, P4 ;  /* 0x000000ff0e037207 */ /* 0x000fca0002000000 */
[----:B------:R-:W-:-:S04]  /*19640*/  IMAD.IADD R2, R2, 0x1, R3 ;  /* 0x0000000102027824 */ /* 0x000fc800078e0203 */
[----:B------:R-:W-:-:S07]  /*19650*/  IMAD.MOV.U32 R13, RZ, RZ, R2 ;  /* 0x000000ffff0d7224 */ /* 0x000fce00078e0002 */
[----:B------:R-:W-:Y:S05]  /*19660*/  WARPSYNC.COLLECTIVE R15, `(.L_x_614) ;  /* 0x000000000f087348 */ /* 0x000fea0003c00000 */
[----:B------:R0:W1:Y:S02]  /*19670*/  SHFL.UP P6, R14, R13, R12, R11 ;  /* 0x0400000c0d0e7389 */ /* 0x00006400000c000b */
[----:B01----:R-:W-:Y:S01]  /*19680*/  ENDCOLLECTIVE ;  /* 0x000000000000791b */ /* 0x003fe20003800000 */
.L_x_614:
[----:B------:R-:W-:Y:S01]  /*19690*/  IMAD.MOV.U32 R12, RZ, RZ, 0x1f ;  /* 0x0000001fff0c7424 */ /* 0x000fe200078e00ff */
[----:B------:R-:W-:Y:S02]  /*196a0*/  MOV R11, 0x1f ;  /* 0x0000001f000b7802 */ /* 0x000fe40000000f00 */
[----:B------:R-:W-:-:S05]  /*196b0*/  SEL R3, R14, RZ, P5 ;  /* 0x000000ff0e037207 */ /* 0x000fca0002800000 */
[----:B------:R-:W-:-:S04]  /*196c0*/  IMAD.IADD R2, R2, 0x1, R3 ;  /* 0x0000000102027824 */ /* 0x000fc800078e0203 */
[----:B------:R-:W-:-:S07]  /*196d0*/  IMAD.MOV.U32 R13, RZ, RZ, R2 ;  /* 0x000000ffff0d7224 */ /* 0x000fce00078e0002 */
[----:B------:R-:W-:Y:S05]  /*196e0*/  WARPSYNC.COLLECTIVE R15, `(.L_x_615) ;  /* 0x000000000f087348 */ /* 0x000fea0003c00000 */
[----:B------:R0:W1:Y:S02]  /*196f0*/  SHFL.IDX P6, R14, R13, R12, R11 ;  /* 0x0000000c0d0e7389 */ /* 0x00006400000c000b */
[----:B01----:R-:W-:Y:S01]  /*19700*/  ENDCOLLECTIVE ;  /* 0x000000000000791b */ /* 0x003fe20003800000 */
.L_x_615:
[----:B------:R-:W-:Y:S05]  /*19710*/  BRA `(.L_x_616) ;  /* 0xffffffd800207947 */ /* 0x000fea000383ffff */
.L_x_524:
[----:B------:R-:W-:Y:S01]  /*19720*/  BSSY B0, `(.L_x_617) ;  /* 0x0000006000007945 */ /* 0x000fe20003800000 */
[----:B------:R-:W-:Y:S01]  /*19730*/  PLOP3.LUT P6, PT, P6, PT, PT, 0x8, 0x0 ;  /* 0x000000000000781c */ /* 0x000fe200037ce170 */
[----:B------:R-:W-:-:S12]  /*19740*/  IMAD.MOV.U32 R15, RZ, RZ, -0x1 ;  /* 0xffffffffff0f7424 */ /* 0x000fd800078e00ff */
[----:B01----:R-:W-:Y:S05]  /*19750*/  WARPSYNC.COLLECTIVE R15, `(.L_x_618) ;  /* 0x000000000f087348 */ /* 0x003fea0003c00000 */
[----:B------:R-:W-:Y:S01]  /*19760*/  VOTE.ANY R14, PT, P6 ;  /* 0x00000000000e7806 */ /* 0x000fe200030e0100 */
[----:B01----:R-:W-:Y:S06]  /*19770*/  ENDCOLLECTIVE ;  /* 0x000000000000791b */ /* 0x003fec0003800000 */
.L_x_618:
[----:B------:R-:W-:Y:S05]  /*19780*/  BSYNC B0 ;  /* 0x0000000000007941 */ /* 0x000fea0003800000 */
.L_x_617:
[----:B------:R-:W-:Y:S02]  /*19790*/  IMAD.MOV.U32 R6, RZ, RZ, R14 ;  /* 0x000000ffff067224 */ /* 0x000fe400078e000e */
[----:B------:R-:W-:Y:S02]  /*197a0*/  IMAD.MOV.U32 R13, RZ, RZ, R4 ;  /* 0x000000ffff0d7224 */ /* 0x000fe400078e0004 */
[----:B------:R-:W0:Y:S01]  /*197b0*/  POPC R5, R6 ;  /* 0x0000000600057309 */ /* 0x000e220000000000 */
[----:B------:R-:W-:Y:S02]  /*197c0*/  IMAD.MOV.U32 R11, RZ, RZ, 0x1f ;  /* 0x0000001fff0b7424 */ /* 0x000fe400078e00ff */
[----:B------:R-:W-:Y:S02]  /*197d0*/  IMAD.MOV.U32 R15, RZ, RZ, -0x1 ;  /* 0xffffffffff0f7424 */ /* 0x000fe400078e00ff */
[----:B0-----:R-:W-:-:S07]  /*197e0*/  IMAD.MOV.U32 R12, RZ, RZ, R5 ;  /* 0x000000ffff0c7224 */ /* 0x001fce00078e0005 */
[----:B------:R-:W-:Y:S05]  /*197f0*/  WARPSYNC.COLLECTIVE R15, `(.L_x_619) ;  /* 0x000000000f087348 */ /* 0x000fea0003c00000 */
[----:B------:R0:W1:Y:S02]  /*19800*/  SHFL.IDX P6, R14, R13, R12, R11 ;  /* 0x0000000c0d0e7389 */ /* 0x00006400000c000b */
[----:B01----:R-:W-:Y:S01]  /*19810*/  ENDCOLLECTIVE ;  /* 0x000000000000791b */ /* 0x003fe20003800000 */
.L_x_619:
[----:B------:R-:W-:Y:S02]  /*19820*/  IMAD.MOV.U32 R13, RZ, RZ, R7 ;  /* 0x000000ffff0d7224 */ /* 0x000fe400078e0007 */
[----:B------:R-:W-:-:S07]  /*19830*/  IMAD.MOV.U32 R4, RZ, RZ, R14 ;  /* 0x000000ffff047224 */ /* 0x000fce00078e000e */
[----:B------:R-:W-:Y:S05]  /*19840*/  WARPSYNC.COLLECTIVE R15, `(.L_x_620) ;  /* 0x000000000f087348 */ /* 0x000fea0003c00000 */
[----:B------:R0:W1:Y:S02]  /*19850*/  SHFL.IDX P6, R14, R13, R12, R11 ;  /* 0x0000000c0d0e7389 */ /* 0x00006400000c000b */
[----:B01----:R-:W-:Y:S01]  /*19860*/  ENDCOLLECTIVE ;  /* 0x000000000000791b */ /* 0x003fe20003800000 */
.L_x_620:
[----:B------:R-:W-:Y:S01]  /*19870*/  IMAD.MOV.U32 R7, RZ, RZ, R14 ;  /* 0x000000ffff077224 */ /* 0x000fe200078e000e */
[----:B------:R-:W-:Y:S06]  /*19880*/  BRA `(.L_x_621) ;  /* 0xffffffd800007947 */ /* 0x000fec000383ffff */
.L_x_526:
[----:B------:R-:W-:Y:S01]  /*19890*/  BSSY B0, `(.L_x_622) ;  /* 0x0000007000007945 */ /* 0x000fe20003800000 */
[----:B------:R-:W-:Y:S01]  /*198a0*/  MOV R13, R2 ;  /* 0x00000002000d7202 */ /* 0x000fe20000000f00 */
[----:B-1----:R-:W-:Y:S02]  /*198b0*/  IMAD.MOV.U32 R11, RZ, RZ, 0x1f ;  /* 0x0000001fff0b7424 */ /* 0x002fe400078e00ff */
[----:B------:R-:W-:-:S07]  /*198c0*/  IMAD.MOV.U32 R15, RZ, RZ, -0x1 ;  /* 0xffffffffff0f7424 */ /* 0x000fce00078e00ff */
[----:B0-234-:R-:W-:Y:S05]  /*198d0*/  WARPSYNC.COLLECTIVE R15, `(.L_x_623) ;  /* 0x000000000f087348 */ /* 0x01dfea0003c00000 */
[----:B------:R1:W0:Y:S02]  /*198e0*/  SHFL.IDX P6, R14, R13, R12, R11 ;  /* 0x0000000c0d0e7389 */ /* 0x00022400000c000b */
[----:B01234-:R-:W-:Y:S01]  /*198f0*/  ENDCOLLECTIVE ;  /* 0x000000000000791b */ /* 0x01ffe20003800000 */
.L_x_623:
[----:B------:R-:W-:Y:S05]  /*19900*/  BSYNC B0 ;  /* 0x0000000000007941 */ /* 0x000fea0003800000 */
.L_x_622:
[----:B------:R-:W-:Y:S01]  /*19910*/  IMAD.MOV.U32 R24, RZ, RZ, R14 ;  /* 0x000000ffff187224 */ /* 0x000fe200078e000e */
[----:B------:R-:W-:Y:S06]  /*19920*/  BRA `(.L_x_525) ;  /* 0xffffffd400f07947 */ /* 0x000fec000383ffff */
.L_x_530:
[----:B0-----:R0:W1:Y:S02]  /*19930*/  SYNCS.PHASECHK.TRANS64.TRYWAIT P0, [R6+URZ+0x13220], R0 ;  /* 0x01322000060075a7 */ /* 0x001064000800017f */
[----:B-1----:R-:W-:Y:S05]  /*19940*/  @!P0 NANOSLEEP.SYNCS 0x989680 ;  /* 0x009896800000895d */ /* 0x002fea0003900000 */
[----:B------:R-:W1:Y:S02]  /*19950*/  @!P0 SYNCS.PHASECHK.TRANS64 P0, [R6+URZ+0x13220], R0 ;  /* 0x01322000060085a7 */ /* 0x000e64000800007f */
[----:B-1----:R-:W-:Y:S05]  /*19960*/  @!P0 BRA `(.L_x_530) ;  /* 0xfffffffc00f08947 */ /* 0x002fea000383ffff */
[----:B------:R-:W-:Y:S05]  /*19970*/  BRA `(.L_x_624) ;  /* 0xffffffdc00487947 */ /* 0x000fea000383ffff */
.L_x_531:
[----:B------:R-:W1:Y:S01]  /*19980*/  S2R R2, SR_TID.X ;  /* 0x0000000000027919 */ /* 0x000e620000002100 */
[----:B------:R-:W-:Y:S01]  /*19990*/  BSSY B0, `(.L_x_625) ;  /* 0x000000a000007945 */ /* 0x000fe20003800000 */
[----:B------:R-:W-:Y:S02]  /*199a0*/  IMAD.MOV.U32 R12, RZ, RZ, RZ ;  /* 0x000000ffff0c7224 */ /* 0x000fe400078e00ff */
[----:B------:R-:W-:Y:S02]  /*199b0*/  IMAD.MOV.U32 R11, RZ, RZ, 0x1f ;  /* 0x0000001fff0b7424 */ /* 0x000fe400078e00ff */
[----:B------:R-:W-:Y:S01]  /*199c0*/  IMAD.MOV.U32 R15, RZ, RZ, -0x1 ;  /* 0xffffffffff0f7424 */ /* 0x000fe200078e00ff */
[----:B-1----:R-:W-:-:S04]  /*199d0*/  SHF.R.U32.HI R2, RZ, 0x5, R2 ;  /* 0x00000005ff027819 */ /* 0x002fc80000011602 */
[----:B------:R-:W-:-:S05]  /*199e0*/  LOP3.LUT R2, R2, 0x3, RZ, 0xc0, !PT ;  /* 0x0000000302027812 */ /* 0x000fca00078ec0ff */
[----:B------:R-:W-:-:S07]  /*199f0*/  IMAD.MOV.U32 R13, RZ, RZ, R2 ;  /* 0x000000ffff0d7224 */ /* 0x000fce00078e0002 */
[----:B0---4-:R-:W-:Y:S05]  /*19a00*/  WARPSYNC.COLLECTIVE R15, `(.L_x_626) ;  /* 0x000000000f087348 */ /* 0x011fea0003c00000 */
[----:B------:R1:W2:Y:S02]  /*19a10*/  SHFL.IDX P6, R14, R13, R12, R11 ;  /* 0x0000000c0d0e7389 */ /* 0x0002a400000c000b */
[----:B012-4-:R-:W-:Y:S01]  /*19a20*/  ENDCOLLECTIVE ;  /* 0x000000000000791b */ /* 0x017fe20003800000 */
.L_x_626:
[----:B------:R-:W-:Y:S05]  /*19a30*/  BSYNC B0 ;  /* 0x0000000000007941 */ /* 0x000fea0003800000 */
.L_x_625:
[----:B------:R-:W-:Y:S05]  /*19a40*/  BRA `(.L_x_627) ;  /* 0xffffffdc00307947 */ /* 0x000fea000383ffff */
.L_x_532:
[----:B------:R-:W-:Y:S01]  /*19a50*/  BSSY B0, `(.L_x_628) ;  /* 0x0000006000007945 */ /* 0x000fe20003800000 */
[----:B------:R-:W-:-:S07]  /*19a60*/  IMAD.MOV.U32 R15, RZ, RZ, -0x1 ;  /* 0xffffffffff0f7424 */ /* 0x000fce00078e00ff */
[----:B0---4-:R-:W-:Y:S05]  /*19a70*/  WARPSYNC.COLLECTIVE R15, `(.L_x_629) ;  /* 0x000000000f0c7348 */ /* 0x011fea0003c00000 */
[----:B------:R-:W-:Y:S02]  /*19a80*/  ELECT P6, UR62, PT ;  /* 0x00000000003e782f */ /* 0x000fe400038c0000 */
[----:B------:R-:W-:Y:S01]  /*19a90*/  MOV R14, UR62 ;  /* 0x0000003e000e7c02 */ /* 0x000fe20008000f00 */
[----:B0---4-:R-:W-:Y:S10]  /*19aa0*/  ENDCOLLECTIVE ;  /* 0x000000000000791b */ /* 0x011ff40003800000 */
.L_x_629:
[----:B------:R-:W-:Y:S05]  /*19ab0*/  BSYNC B0 ;  /* 0x0000000000007941 */ /* 0x000fea0003800000 */
.L_x_628:
[----:B------:R-:W-:Y:S05]  /*19ac0*/  BRA `(.L_x_630) ;  /* 0xffffffdc00247947 */ /* 0x000fea000383ffff */
.L_x_534:
[----:B0-----:R0:W1:Y:S02]  /*19ad0*/  SYNCS.PHASECHK.TRANS64.TRYWAIT P1, [R5+URZ], R4 ;  /* 0x00000004050075a7 */ /* 0x001064000802017f */
[----:B-1----:R-:W-:Y:S05]  /*19ae0*/  @!P1 NANOSLEEP.SYNCS 0x989680 ;  /* 0x009896800000995d */ /* 0x002fea0003900000 */
[----:B------:R-:W1:Y:S02]  /*19af0*/  @!P1 SYNCS.PHASECHK.TRANS64 P1, [R5+URZ], R4 ;  /* 0x00000004050095a7 */ /* 0x000e64000802007f */
[----:B-1----:R-:W-:Y:S05]  /*19b00*/  @!P1 BRA `(.L_x_534) ;  /* 0xfffffffc00f09947 */ /* 0x002fea000383ffff */
[----:B------:R-:W-:Y:S05]  /*19b10*/  BRA `(.L_x_631) ;  /* 0xffffffdc00587947 */ /* 0x000fea000383ffff */
.L_x_535:
[----:B-1----:R1:W2:Y:S02]  /*19b20*/  SYNCS.PHASECHK.TRANS64.TRYWAIT P1, [R9+URZ], R0 ;  /* 0x00000000090075a7 */ /* 0x0022a4000802017f */
[----:B--2---:R-:W-:Y:S05]  /*19b30*/  @!P1 NANOSLEEP.SYNCS 0x989680 ;  /* 0x009896800000995d */ /* 0x004fea0003900000 */
[----:B------:R-:W2:Y:S02]  /*19b40*/  @!P1 SYNCS.PHASECHK.TRANS64 P1, [R9+URZ], R0 ;  /* 0x00000000090095a7 */ /* 0x000ea4000802007f */
[----:B--2---:R-:W-:Y:S05]  /*19b50*/  @!P1 BRA `(.L_x_535) ;  /* 0xfffffffc00f09947 */ /* 0x004fea000383ffff */
[----:B------:R-:W-:Y:S05]  /*19b60*/  BRA `(.L_x_632) ;  /* 0xffffffdc004c7947 */ /* 0x000fea000383ffff */
.L_x_537:
[----:B--2---:R2:W3:Y:S02]  /*19b70*/  SYNCS.PHASECHK.TRANS64.TRYWAIT P1, [R19+URZ+0x13260], R4 ;  /* 0x01326004130075a7 */ /* 0x0044e4000802017f */
[----:B---3--:R-:W-:Y:S05]  /*19b80*/  @!P1 NANOSLEEP.SYNCS 0x989680 ;  /* 0x009896800000995d */ /* 0x008fea0003900000 */
[----:B------:R-:W3:Y:S02]  /*19b90*/  @!P1 SYNCS.PHASECHK.TRANS64 P1, [R19+URZ+0x13260], R4 ;  /* 0x01326004130095a7 */ /* 0x000ee4000802007f */
[----:B---3--:R-:W-:Y:S05]  /*19ba0*/  @!P1 BRA `(.L_x_537) ;  /* 0xfffffffc00f09947 */ /* 0x008fea000383ffff */
[----:B------:R-:W-:Y:S05]  /*19bb0*/  BRA `(.L_x_633) ;  /* 0xffffffdc004c7947 */ /* 0x000fea000383ffff */
.L_x_539:
[----:B---3--:R3:W0:Y:S02]  /*19bc0*/  SYNCS.PHASECHK.TRANS64.TRYWAIT P1, [R7+URZ+0x13260], R0 ;  /* 0x01326000070075a7 */ /* 0x008624000802017f */
[----:B0-----:R-:W-:Y:S05]  /*19bd0*/  @!P1 NANOSLEEP.SYNCS 0x989680 ;  /* 0x009896800000995d */ /* 0x001fea0003900000 */
[----:B------:R-:W0:Y:S02]  /*19be0*/  @!P1 SYNCS.PHASECHK.TRANS64 P1, [R7+URZ+0x13260], R0 ;  /* 0x01326000070095a7 */ /* 0x000e24000802007f */
[----:B0-----:R-:W-:Y:S05]  /*19bf0*/  @!P1 BRA `(.L_x_539) ;  /* 0xfffffffc00f09947 */ /* 0x001fea000383ffff */
[----:B------:R-:W-:Y:S05]  /*19c00*/  BRA `(.L_x_634) ;  /* 0xffffffdc004c7947 */ /* 0x000fea000383ffff */
.L_x_541:
[----:B------:R0:W0:Y:S02]  /*19c10*/  SYNCS.PHASECHK.TRANS64.TRYWAIT P0, [R19+URZ+0x13280], R4 ;  /* 0x01328004130075a7 */ /* 0x000024000800017f */
[----:B0-----:R-:W-:Y:S05]  /*19c20*/  @!P0 NANOSLEEP.SYNCS 0x989680 ;  /* 0x009896800000895d */ /* 0x001fea0003900000 */
[----:B------:R-:W0:Y:S02]  /*19c30*/  @!P0 SYNCS.PHASECHK.TRANS64 P0, [R19+URZ+0x13280], R4 ;  /* 0x01328004130085a7 */ /* 0x000e24000800007f */
[----:B0-----:R-:W-:Y:S05]  /*19c40*/  @!P0 BRA `(.L_x_541) ;  /* 0xfffffffc00f08947 */ /* 0x001fea000383ffff */
[----:B------:R-:W-:Y:S05]  /*19c50*/  BRA `(.L_x_542) ;  /* 0xffffffdc00487947 */ /* 0x000fea000383ffff */
.L_x_635:
        /* <DEDUP_REMOVED lines=10> */
.L_x_2189:


//--------------------- .text._ZN7cutlass13device_kernelIN5flash11enable_sm90INS1_16FlashAttnFwdSm90INS1_25CollectiveMainloopFwdSm90ILi2EN4cute5tupleIJNS5_1CILi1EEES8_S8_EEENS6_IJNS7_ILi192EEENS7_ILi160EEENS7_ILi64EEEEEELi64ENS_12float_e4m3_tEfNS_4arch4Sm90ELb0ELb1ELb1ELb0ELb0ELb0ELb0ELb1ELb1ELb1ELb1ELb0EEENS1_21CollectiveEpilogueFwdINS6_IJSA_SC_SB_EEES9_NS_10bfloat16_tESG_Li384ELb0ELb1ELb1ELb1EEENS1_19SingleTileSchedulerILb0ELb1ELb1ELi192EEEEEEEEEvNT_6ParamsE --------------------------
	.section	.text._ZN7cutlass13device_kernelIN5flash11enable_sm90INS1_16FlashAttnFwdSm90INS1_25CollectiveMainloopFwdSm90ILi2EN4cute5tupleIJNS5_1CILi1EEES8_S8_EEENS6_IJNS7_ILi192EEENS7_ILi160EEENS7_ILi64EEEEEELi64ENS_12float_e4m3_tEfNS_4arch4Sm90ELb0ELb1ELb1ELb0ELb0ELb0ELb0ELb1ELb1ELb1ELb1ELb0EEENS1_21CollectiveEpilogueFwdINS6_IJSA_SC_SB_EEES9_NS_10bfloat16_tESG_Li384ELb0ELb1ELb1ELb1EEENS1_19SingleTileSchedulerILb0ELb1ELb1ELi192EEEEEEEEEvNT_6ParamsE,"ax",@progbits
	.align	128
.text._ZN7cutlass13device_kernelIN5flash11enable_sm90INS1_16FlashAttnFwdSm90INS1_25CollectiveMainloopFwdSm90ILi2EN4cute5tupleIJNS5_1CILi1EEES8_S8_EEENS6_IJNS7_ILi192EEENS7_ILi160EEENS7_ILi64EEEEEELi64ENS_12float_e4m3_tEfNS_4arch4Sm90ELb0ELb1ELb1ELb0ELb0ELb0ELb0ELb1ELb1ELb1ELb1ELb0EEENS1_21CollectiveEpilogueFwdINS6_IJSA_SC_SB_EEES9_NS_10bfloat16_tESG_Li384ELb0ELb1ELb1ELb1EEENS1_19SingleTileSchedulerILb0ELb1ELb1ELi192EEEEEEEEEvNT_6ParamsE:
        .type           _ZN7cutlass13device_kernelIN5flash11enable_sm90INS1_16FlashAttnFwdSm90INS1_25CollectiveMainloopFwdSm90ILi2EN4cute5tupleIJNS5_1CILi1EEES8_S8_EEENS6_IJNS7_ILi192EEENS7_ILi160EEENS7_ILi64EEEEEELi64ENS_12float_e4m3_tEfNS_4arch4Sm90ELb0ELb1ELb1ELb0ELb0ELb0ELb0ELb1ELb1ELb1ELb1ELb0EEENS1_21CollectiveEpilogueFwdINS6_IJSA_SC_SB_EEES9_NS_10bfloat16_tESG_Li384ELb0ELb1ELb1ELb1EEENS1_19SingleTileSchedulerILb0ELb1ELb1ELi192EEEEEEEEEvNT_6ParamsE,@function
        .size           _ZN7cutlass13device_kernelIN5flash11enable_sm90INS1_16FlashAttnFwdSm90INS1_25CollectiveMainloopFwdSm90ILi2EN4cute5tupleIJNS5_1CILi1EEES8_S8_EEENS6_IJNS7_ILi192EEENS7_ILi160EEENS7_ILi64EEEEEELi64ENS_12float_e4m3_tEfNS_4arch4Sm90ELb0ELb1ELb1ELb0ELb0ELb0ELb0ELb1ELb1ELb1ELb1ELb0EEENS1_21CollectiveEpilogueFwdINS6_IJSA_SC_SB_EEES9_NS_10bfloat16_tESG_Li384ELb0ELb1ELb1ELb1EEENS1_19SingleTileSchedulerILb0ELb1ELb1ELi192EEEEEEEEEvNT_6ParamsE,(.L_x_2190 - _ZN7cutlass13device_kernelIN5flash11enable_sm90INS1_16FlashAttnFwdSm90INS1_25CollectiveMainloopFwdSm90ILi2EN4cute5tupleIJNS5_1CILi1EEES8_S8_EEENS6_IJNS7_ILi192EEENS7_ILi160EEENS7_ILi64EEEEEELi64ENS_12float_e4m3_tEfNS_4arch4Sm90ELb0ELb1ELb1ELb0ELb0ELb0ELb0ELb1ELb1ELb1ELb1ELb0EEENS1_21CollectiveEpilogueFwdINS6_IJSA_SC_SB_EEES9_NS_10bfloat16_tESG_Li384ELb0ELb1ELb1ELb1EEENS1_19SingleTileSchedulerILb0ELb1ELb1ELi192EEEEEEEEEvNT_6ParamsE)
        .other          _ZN7cutlass13device_kernelIN5flash11enable_sm90INS1_16FlashAttnFwdSm90INS1_25CollectiveMainloopFwdSm90ILi2EN4cute5tupleIJNS5_1CILi1EEES8_S8_EEENS6_IJNS7_ILi192EEENS7_ILi160EEENS7_ILi64EEEEEELi64ENS_12float_e4m3_tEfNS_4arch4Sm90ELb0ELb1ELb1ELb0ELb0ELb0ELb0ELb1ELb1ELb1ELb1ELb0EEENS1_21CollectiveEpilogueFwdINS6_IJSA_SC_SB_EEES9_NS_10bfloat16_tESG_Li384ELb0ELb1ELb1ELb1EEENS1_19SingleTileSchedulerILb0ELb1ELb1ELi192EEEEEEEEEvNT_6ParamsE,@"STO_CUDA_ENTRY STV_DEFAULT"
_ZN7cutlass13device_kernelIN5flash11enable_sm90INS1_16FlashAttnFwdSm90INS1_25CollectiveMainloopFwdSm90ILi2EN4cute5tupleIJNS5_1CILi1EEES8_S8_EEENS6_IJNS7_ILi192EEENS7_ILi160EEENS7_ILi64EEEEEELi64ENS_12float_e4m3_tEfNS_4arch4Sm90ELb0ELb1ELb1ELb0ELb0ELb0ELb0ELb1ELb1ELb1ELb1ELb0EEENS1_21CollectiveEpilogueFwdINS6_IJSA_SC_SB_EEES9_NS_10bfloat16_tESG_Li384ELb0ELb1ELb1ELb1EEENS1_19SingleTileSchedulerILb0ELb1ELb1ELi192EEEEEEEEEvNT_6ParamsE:
        /* <DEDUP_REMOVED lines=18> */
.L_x_637:
[----:B------:R-:W-:Y:S05]  /*0120*/  BSYNC B0 ;  /* 0x0000000000007941 */ /* 0x000fea0003800000 */
.L_x_636:
        /* <DEDUP_REMOVED lines=41> */
.L_x_638:
        /* <DEDUP_REMOVED lines=22> */
.L_x_639:
        /* <DEDUP_REMOVED lines=18> */
.L_x_640:
        /* <DEDUP_REMOVED lines=22> */
.L_x_641:
        /* <DEDUP_REMOVED lines=22> */
.L_x_642:
[----:B------:R-:W-:Y:S01]  /*0900*/  PLOP3.LUT P0, PT, PT, PT, UP0, 0x80, 0x0 ;  /* 0x000000000000781c */ /* 0x000fe20003f0f008 */
[----:B------:R-:W-:Y:S01]  /*0910*/  UMOV UR40, 0x1 ;  /* 0x0000000100287882 */ /* 0x000fe20000000000 */
[----:B------:R-:W-:Y:S01]  /*0920*/  NOP ;  /* 0x0000000000007918 */ /* 0x000fe20000000000 */
[----:B------:R-:W-:Y:S01]  /*0930*/  USEL UR40, UR40, 0x2, !UP0 ;  /* 0x0000000228287887 */ /* 0x000fe2000c000000 */
[----:B------:R-:W-:Y:S01]  /*0940*/  BSSY B6, `(.L_x_643) ;  /* 0x00017f2000067945 */ /* 0x000fe20003800000 */
[----:B------:R-:W-:Y:S01]  /*0950*/  ULDC.64 UR42, c[0x0][0x208] ;  /* 0x00008200002a7ab9 */ /* 0x000fe20000000a00 */
[----:B012-4-:R-:W-:Y:S07]  /*0960*/  BAR.SYNC.DEFER_BLOCKING 0x0 ;  /* 0x0000000000007b1d */ /* 0x017fee0000010000 */
[----:B------:R-:W-:Y:S05]  /*0970*/  @!P0 BRA `(.L_x_644) ;  /* 0x0000014800c48947 */ /* 0x000fea0003800000 */
.L_x_645:
        /* <DEDUP_REMOVED lines=18> */
[----:B------:R-:W0:Y:S01]  /*0aa0*/  LDC.64 R2, c[0x0][0x418] ;  /* 0x00010600ff027b82 */ /* 0x000e220000000a00 */
[----:B------:R-:W-:Y:S01]  /*0ab0*/  ULDC UR4, c[0x0][0x448] ;  /* 0x0001120000047ab9 */ /* 0x000fe20000000800 */
[----:B------:R-:W-:Y:S01]  /*0ac0*/  USHF.R.S32.HI UR39, URZ, 0x1f, UR41 ;  /* 0x0000001f3f277899 */ /* 0x000fe20008011429 */
[----:B------:R-:W-:Y:S01]  /*0ad0*/  VIADD R22, R26, 0xffffff80 ;  /* 0xffffff801a167836 */ /* 0x000fe20000000000 */
[----:B------:R-:W-:-:S04]  /*0ae0*/  UISETP.NE.AND UP1, UPT, UR4, 0x1, UPT ;  /* 0x000000010400788c */ /* 0x000fc8000bf25270 */
[----:B------:R-:W1:Y:S07]  /*0af0*/  S2UR UR38, SR_CTAID.X ;  /* 0x00000000002679c3 */ /* 0x000e6e0000002500 */
[----:B------:R-:W-:Y:S01]  /*0b00*/  @UP1 ULDC UR5, c[0x0][0x44c] ;  /* 0x0001130000051ab9 */ /* 0x000fe20000000800 */
[----:B------:R-:W2:Y:S01]  /*0b10*/  LDC R19, c[0x0][0x288] ;  /* 0x0000a200ff137b82 */ /* 0x000ea20000000800 */
[----:B------:R-:W-:-:S07]  /*0b20*/  @UP1 ULDC UR9, c[0x0][0x450] ;  /* 0x0001140000091ab9 */ /* 0x000fce0000000800 */
[----:B------:R-:W3:Y:S01]  /*0b30*/  LDC R17, c[0x0][0x424] ;  /* 0x00010900ff117b82 */ /* 0x000ee20000000800 */
[----:B0-----:R-:W-:-:S04]  /*0b40*/  ISETP.NE.U32.AND P0, PT, R2, RZ, PT ;  /* 0x000000ff0200720c */ /* 0x001fc80003f05070 */
[----:B------:R-:W-:-:S03]  /*0b50*/  ISETP.NE.AND.EX P0, PT, R3, RZ, PT, P0 ;  /* 0x000000ff0300720c */ /* 0x000fc60003f05300 */
[----:B------:R-:W0:Y:S01]  /*0b60*/  LDC R4, c[0x0][0x2f0] ;  /* 0x0000bc00ff047b82 */ /* 0x000e220000000800 */
[----:B-1----:R-:W-:-:S04]  /*0b70*/  UIMAD UR38, UR38, 0xc0, URZ ;  /* 0x000000c0262678a4 */ /* 0x002fc8000f8e023f */
[----:B------:R-:W-:Y:S02]  /*0b80*/  @UP1 UIADD3 UR4, UR38, 0xbf, URZ ;  /* 0x000000bf26041890 */ /* 0x000fe4000fffe03f */
[----:B------:R-:W-:Y:S01]  /*0b90*/  UIADD3 UR7, UR38, 0xbf, URZ ;  /* 0x000000bf26077890 */ /* 0x000fe2000fffe03f */
[----:B--2---:R-:W-:Y:S01]  /*0ba0*/  IADD3 R0, -R19, 0x1, RZ ;  /* 0x0000000113007810 */ /* 0x004fe20007ffe1ff */
[----:B------:R-:W-:-:S04]  /*0bb0*/  UIMAD.WIDE.U32 UR4, UR4, UR5, URZ ;  /* 0x00000005040472a5 */ /* 0x000fc8000f8e003f */
[----:B------:R-:W-:Y:S01]  /*0bc0*/  @UP1 USHF.R.U32.HI UR7, URZ, UR9, UR5 ;  /* 0x000000093f071299 */ /* 0x000fe20008011605 */
[----:B---3--:R-:W-:Y:S02]  /*0bd0*/  SEL R17, R17, 0x1, P0 ;  /* 0x0000000111117807 */ /* 0x008fe40000000000 */
[----:B------:R-:W-:Y:S02]  /*0be0*/  ULDC.64 UR4, c[0x0][0x9e0] ;  /* 0x0002780000047ab9 */ /* 0x000fe40000000a00 */
[----:B------:R-:W-:Y:S01]  /*0bf0*/  UISETP.GE.AND UP0, UPT, UR5, 0x1, UPT ;  /* 0x000000010500788c */ /* 0x000fe2000bf06270 */
[----:B0-----:R-:W-:-:S05]  /*0c00*/  IMAD R0, R17, R4, R0 ;  /* 0x0000000411007224 */ /* 0x001fca00078e0200 */
[----:B------:R-:W-:Y:S01]  /*0c10*/  PLOP3.LUT P1, PT, PT, PT, UP0, 0x80, 0x0 ;  /* 0x000000000000781c */ /* 0x000fe20003f2f008 */
[----:B------:R-:W-:Y:S01]  /*0c20*/  IMAD R2, R17, R4, RZ ;  /* 0x0000000411027224 */ /* 0x000fe200078e02ff */
[----:B------:R-:W-:-:S13]  /*0c30*/  R2UR UR8, R0 ;  /* 0x00000000000872ca */ /* 0x000fda00000e0000 */
[----:B------:R-:W-:-:S04]  /*0c40*/  UIADD3 UR7, UR8, UR7, URZ ;  /* 0x0000000708077290 */ /* 0x000fc8000fffe03f */
[----:B------:R-:W-:-:S06]  /*0c50*/  UIADD3 UR4, UR7, UR4, URZ ;  /* 0x0000000407047290 */ /* 0x000fcc000fffe03f */
[----:B------:R-:W-:Y:S01]  /*0c60*/  IMAD.U32 R0, RZ, RZ, UR4 ;  /* 0x00000004ff007e24 */ /* 0x000fe2000f8e00ff */
[----:B------:R-:W-:Y:S06]  /*0c70*/  @!P1 BRA `(.L_x_647) ;  /* 0x0000000000409947 */ /* 0x000fec0003800000 */
[----:B------:R-:W-:Y:S01]  /*0c80*/  ISETP.LT.AND P0, PT, RZ, UR7, PT ;  /* 0x00000007ff007c0c */ /* 0x000fe2000bf01270 */
[----:B------:R-:W-:-:S12]  /*0c90*/  UIADD3 UR4, UR7, -0x1, URZ ;  /* 0xffffffff07047890 */ /* 0x000fd8000fffe03f */
[----:B------:R-:W-:Y:S05]  /*0ca0*/  @P0 BRA `(.L_x_648) ;  /* 0x00000000001c0947 */ /* 0x000fea0003800000 */
[----:B------:R-:W-:Y:S02]  /*0cb0*/  UISETP.NE.AND UP0, UPT, UR5, 0x1, UPT ;  /* 0x000000010500788c */ /* 0x000fe4000bf05270 */
[----:B------:R-:W-:-:S09]  /*0cc0*/  UIADD3 UR4, -UR7, URZ, URZ ;  /* 0x0000003f07047290 */ /* 0x000fd2000fffe13f */
[----:B------:R-:W-:Y:S02]  /*0cd0*/  @UP0 ULDC.64 UR10, c[0x0][0x9e8] ;  /* 0x00027a00000a0ab9 */ /* 0x000fe40000000a00 */
[----:B------:R-:W-:-:S04]  /*0ce0*/  UIMAD.WIDE.U32 UR8, UR4, UR10, URZ ;  /* 0x0000000a040872a5 */ /* 0x000fc8000f8e003f */
[----:B------:R-:W-:-:S04]  /*0cf0*/  @UP0 USHF.R.U32.HI UR4, URZ, UR11, UR9 ;  /* 0x0000000b3f040299 */ /* 0x000fc80008011609 */
[----:B------:R-:W-:Y:S01]  /*0d00*/  ULOP3.LUT UR4, URZ, UR4, URZ, 0x33, !UPT ;  /* 0x000000043f047292 */ /* 0x000fe2000f8e333f */
[----:B------:R-:W-:Y:S11]  /*0d10*/  BRA `(.L_x_649) ;  /* 0x0000000000107947 */ /* 0x000ff60003800000 */
.L_x_648:
[----:B------:R-:W-:-:S11]  /*0d20*/  UISETP.NE.AND UP0, UPT, UR5, 0x1, UPT ;  /* 0x000000010500788c */ /* 0x000fd6000bf05270 */
[----:B------:R-:W-:Y:S02]  /*0d30*/  @UP0 ULDC.64 UR10, c[0x0][0x9e8] ;  /* 0x00027a00000a0ab9 */ /* 0x000fe40000000a00 */
[----:B------:R-:W-:-:S04]  /*0d40*/  UIMAD.WIDE.U32 UR8, UR4, UR10, URZ ;  /* 0x0000000a040872a5 */ /* 0x000fc8000f8e003f */
[----:B------:R-:W-:-:S12]  /*0d50*/  @UP0 USHF.R.U32.HI UR4, URZ, UR11, UR9 ;  /* 0x0000000b3f040299 */ /* 0x000fd80008011609 */
.L_x_649:
[----:B------:R-:W-:-:S06]  /*0d60*/  UIMAD UR4, UR4, UR5, UR5 ;  /* 0x00000005040472a4 */ /* 0x000fcc000f8e0205 */
[----:B------:R-:W-:-:S07]  /*0d70*/  VIMNMX R0, R0, UR4, PT ;  /* 0x0000000400007c48 */ /* 0x000fce000bfe0100 */
.L_x_647:
[CC--:B------:R-:W-:Y:S01]  /*0d80*/  IMAD R19, R17.reuse, R4.reuse, -R19 ;  /* 0x0000000411137224 */ /* 0x0c0fe200078e0a13 */
[----:B------:R-:W-:Y:S01]  /*0d90*/  @UP1 ULDC UR8, c[0x0][0x44c] ;  /* 0x0001130000081ab9 */ /* 0x000fe20000000800 */
[----:B------:R-:W-:Y:S01]  /*0da0*/  VIADD R2, R0, 0x9f ;  /* 0x0000009f00027836 */ /* 0x000fe20000000000 */
[----:B------:R-:W-:Y:S01]  /*0db0*/  UIMAD.WIDE.U32 UR8, UR38, UR8, URZ ;  /* 0x00000008260872a5 */ /* 0x000fe2000f8e003f */
[----:B------:R-:W-:Y:S01]  /*0dc0*/  IMAD R0, R17, R4, 0x9f ;  /* 0x0000009f11007424 */ /* 0x000fe200078e0204 */
[----:B------:R-:W-:Y:S01]  /*0dd0*/  R2UR UR7, R19 ;  /* 0x00000000130772ca */ /* 0x000fe200000e0000 */
[----:B------:R-:W-:Y:S01]  /*0de0*/  @UP1 ULDC UR10, c[0x0][0x450] ;  /* 0x00011400000a1ab9 */ /* 0x000fe20000000800 */
[----:B------:R-:W-:Y:S01]  /*0df0*/  IMAD.HI R2, R2, 0x66666667, RZ ;  /* 0x6666666702027827 */ /* 0x000fe200078e02ff */
[----:B------:R-:W-:Y:S01]  /*0e00*/  UMOV UR4, UR38 ;  /* 0x0000002600047c82 */ /* 0x000fe20008000000 */
[----:B------:R-:W-:Y:S02]  /*0e10*/  @UP1 USHF.R.U32.HI UR4, URZ, UR10, UR9 ;  /* 0x0000000a3f041299 */ /* 0x000fe40008011609 */
[----:B------:R-:W-:Y:S01]  /*0e20*/  IMAD.HI R0, R0, 0x66666667, RZ ;  /* 0x6666666700007827 */ /* 0x000fe200078e02ff */
[----:B------:R-:W-:-:S04]  /*0e30*/  SHF.R.U32.HI R5, RZ, 0x1f, R2 ;  /* 0x0000001fff057819 */ /* 0x000fc80000011602 */
[----:B------:R-:W-:Y:S02]  /*0e40*/  SHF.R.U32.HI R3, RZ, 0x1f, R0 ;  /* 0x0000001fff037819 */ /* 0x000fe40000011600 */
[----:B------:R-:W-:Y:S01]  /*0e50*/  UIADD3 UR4, UR7, UR4, URZ ;  /* 0x0000000407047290 */ /* 0x000fe2000fffe03f */
[----:B------:R-:W-:Y:S02]  /*0e60*/  LEA.HI.SX32 R2, R2, R5, 0x1a ;  /* 0x0000000502027211 */ /* 0x000fe400078fd2ff */
[----:B------:R-:W-:Y:S01]  /*0e70*/  ULDC UR7, c[0x0][0x9dc] ;  /* 0x0002770000077ab9 */ /* 0x000fe20000000800 */
[----:B------:R-:W-:Y:S01]  /*0e80*/  LEA.HI.SX32 R3, R0, R3, 0x1a ;  /* 0x0000000300037211 */ /* 0x000fe200078fd2ff */
[----:B------:R-:W-:-:S03]  /*0e90*/  UIADD3 UR7, UR4, -UR7, URZ ;  /* 0x8000000704077290 */ /* 0x000fc6000fffe03f */
[----:B------:R-:W-:Y:S01]  /*0ea0*/  VIMNMX R18, R3, R2, PT ;  /* 0x0000000203127248 */ /* 0x000fe20003fe0100 */
[----:B------:R-:W-:Y:S08]  /*0eb0*/  @!P1 BRA `(.L_x_650) ;  /* 0x0000000000449947 */ /* 0x000ff00003800000 */
[----:B------:R-:W-:-:S06]  /*0ec0*/  UISETP.GT.AND UP0, UPT, UR4, -0x1, UPT ;  /* 0xffffffff0400788c */ /* 0x000fcc000bf04270 */
[----:B------:R-:W-:-:S13]  /*0ed0*/  PLOP3.LUT P0, PT, PT, PT, UP0, 0x80, 0x0 ;  /* 0x000000000000781c */ /* 0x000fda0003f0f008 */
[----:B------:R-:W-:Y:S05]  /*0ee0*/  @P0 BRA `(.L_x_651) ;  /* 0x00000000001c0947 */ /* 0x000fea0003800000 */
[----:B------:R-:W-:Y:S02]  /*0ef0*/  UISETP.NE.AND UP0, UPT, UR5, 0x1, UPT ;  /* 0x000000010500788c */ /* 0x000fe4000bf05270 */
[----:B------:R-:W-:-:S09]  /*0f00*/  ULOP3.LUT UR4, URZ, UR4, URZ, 0x33, !UPT ;  /* 0x000000043f047292 */ /* 0x000fd2000f8e333f */
[----:B------:R-:W-:Y:S02]  /*0f10*/  @UP0 ULDC.64 UR10, c[0x0][0x9e8] ;  /* 0x00027a00000a0ab9 */ /* 0x000fe40000000a00 */
[----:B------:R-:W-:-:S04]  /*0f20*/  UIMAD.WIDE.U32 UR8, UR4, UR10, URZ ;  /* 0x0000000a040872a5 */ /* 0x000fc8000f8e003f */
[----:B------:R-:W-:-:S04]  /*0f30*/  @UP0 USHF.R.U32.HI UR4, URZ, UR11, UR9 ;  /* 0x0000000b3f040299 */ /* 0x000fc80008011609 */
[----:B------:R-:W-:Y:S01]  /*0f40*/  ULOP3.LUT UR4, URZ, UR4, URZ, 0x33, !UPT ;  /* 0x000000043f047292 */ /* 0x000fe2000f8e333f */
[----:B------:R-:W-:Y:S11]  /*0f50*/  BRA `(.L_x_652) ;  /* 0x0000000000107947 */ /* 0x000ff60003800000 */
.L_x_651:
[----:B------:R-:W-:-:S11]  /*0f60*/  UISETP.NE.AND UP0, UPT, UR5, 0x1, UPT ;  /* 0x000000010500788c */ /* 0x000fd6000bf05270 */
[----:B------:R-:W-:Y:S02]  /*0f70*/  @UP0 ULDC.64 UR10, c[0x0][0x9e8] ;  /* 0x00027a00000a0ab9 */ /* 0x000fe40000000a00 */
[----:B------:R-:W-:-:S04]  /*0f80*/  UIMAD.WIDE.U32 UR8, UR4, UR10, URZ ;  /* 0x0000000a040872a5 */ /* 0x000fc8000f8e003f */
[----:B------:R-:W-:-:S12]  /*0f90*/  @UP0 USHF.R.U32.HI UR4, URZ, UR11, UR9 ;  /* 0x0000000b3f040299 */ /* 0x000fd80008011609 */
.L_x_652:
[----:B------:R-:W-:-:S04]  /*0fa0*/  UIMAD UR4, UR4, UR5, URZ ;  /* 0x00000005040472a4 */ /* 0x000fc8000f8e023f */
[----:B------:R-:W-:-:S04]  /*0fb0*/  UISETP.LT.AND UP0, UPT, UR7, UR4, UPT ;  /* 0x000000040700728c */ /* 0x000fc8000bf01270 */
[----:B------:R-:W-:-:S12]  /*0fc0*/  USEL UR7, UR7, UR4, !UP0 ;  /* 0x0000000407077287 */ /* 0x000fd8000c000000 */
.L_x_650:
[----:B------:R-:W-:Y:S02]  /*0fd0*/  UIMAD.WIDE UR4, UR7, 0x66666667, URZ ;  /* 0x66666667070478a5 */ /* 0x000fe4000f8e023f */
[----:B------:R-:W-:Y:S02]  /*0fe0*/  USHF.R.U32.HI UR10, URZ, 0x10, UR6 ;  /* 0x000000103f0a7899 */ /* 0x000fe40008011606 */
[----:B------:R-:W-:Y:S02]  /*0ff0*/  USHF.R.U32.HI UR4, URZ, 0x1f, UR5 ;  /* 0x0000001f3f047899 */ /* 0x000fe40008011605 */
[----:B------:R-:W-:Y:S02]  /*1000*/  ULOP3.LUT UR45, UR6, 0xffff, URZ, 0xc0, !UPT ;  /* 0x0000ffff062d7892 */ /* 0x000fe4000f8ec03f */
[----:B------:R-:W-:-:S04]  /*1010*/  ULEA.HI.SX32 UR4, UR5, UR4, 0x1a ;  /* 0x0000000405047291 */ /* 0x000fc8000f8fd23f */
[----:B------:R-:W-:-:S04]  /*1020*/  UISETP.LT.AND UP0, UPT, URZ, UR4, UPT ;  /* 0x000000043f00728c */ /* 0x000fc8000bf01270 */
[----:B------:R-:W-:Y:S02]  /*1030*/  USEL UR9, URZ, UR4, !UP0 ;  /* 0x000000043f097287 */ /* 0x000fe4000c000000 */
[----:B------:R-:W-:Y:S01]  /*1040*/  UISETP.NE.AND UP0, UPT, UR10, URZ, UPT ;  /* 0x0000003f0a00728c */ /* 0x000fe2000bf05270 */
[----:B------:R-:W-:-:S03]  /*1050*/  UMOV UR4, URZ ;  /* 0x0000003f00047c82 */ /* 0x000fc60008000000 */
[----:B------:R-:W-:-:S07]  /*1060*/  ISETP.GT.AND P0, PT, R18, UR9, PT ;  /* 0x0000000912007c0c */ /* 0x000fce000bf04270 */
[----:B------:R-:W-:-:S06]  /*1070*/  @!UP0 ULDC UR10, c[0x0][0x9f0] ;  /* 0x00027c00000a8ab9 */ /* 0x000fcc0000000800 */
[----:B------:R-:W-:Y:S05]  /*1080*/  @!P0 BRA `(.L_x_653) ;  /* 0x00000000008c8947 */ /* 0x000fea0003800000 */
[----:B------:R-:W-:Y:S01]  /*1090*/  IMAD.U32 R5, RZ, RZ, UR10 ;  /* 0x0000000aff057e24 */ /* 0x000fe2000f8e00ff */
[----:B------:R-:W-:-:S04]  /*10a0*/  UMOV UR4, URZ ;  /* 0x0000003f00047c82 */ /* 0x000fc80008000000 */
[----:B------:R-:W-:-:S04]  /*10b0*/  IABS R0, R5 ;  /* 0x0000000500007213 */ /* 0x000fc80000000000 */
[----:B------:R-:W-:Y:S02]  /*10c0*/  R2UR UR11, R0 ;  /* 0x00000000000b72ca */ /* 0x000fe400000e0000 */
[----:B------:R-:W-:Y:S02]  /*10d0*/  IADD3 R0, R5, -0x1, R18 ;  /* 0xffffffff05007810 */ /* 0x000fe40007ffe012 */
[----:B------:R-:W-:Y:S02]  /*10e0*/  IABS R5, R5 ;  /* 0x0000000500057213 */ /* 0x000fe40000000000 */
[----:B------:R-:W-:-:S03]  /*10f0*/  R2UR UR6, R0 ;  /* 0x00000000000672ca */ /* 0x000fc600000e0000 */
[----:B------:R-:W-:-:S04]  /*1100*/  IMAD.MOV R5, RZ, RZ, -R5 ;  /* 0x000000ffff057224 */ /* 0x000fc800078e0a05 */
[----:B------:R-:W0:Y:S06]  /*1110*/  I2F.RP R2, UR11 ;  /* 0x0000000b00027d06 */ /* 0x000e2c0008209400 */
[----:B------:R-:W-:-:S06]  /*1120*/  UIADD3 UR6, -UR9, UR6, URZ ;  /* 0x0000000609067290 */ /* 0x000fcc000fffe13f */
[----:B------:R-:W-:Y:S01]  /*1130*/  IMAD.U32 R0, RZ, RZ, UR6 ;  /* 0x00000006ff007e24 */ /* 0x000fe2000f8e00ff */
[----:B------:R-:W-:Y:S01]  /*1140*/  ULOP3.LUT UR6, UR6, UR10, URZ, 0x3c, !UPT ;  /* 0x0000000a06067292 */ /* 0x000fe2000f8e3c3f */
[----:B0-----:R-:W0:Y:S03]  /*1150*/  MUFU.RCP R2, R2 ;  /* 0x0000000200027308 */ /* 0x001e260000001000 */
[----:B------:R-:W-:-:S04]  /*1160*/  IABS R0, R0 ;  /* 0x0000000000007213 */ /* 0x000fc80000000000 */
[----:B------:R-:W-:Y:S01]  /*1170*/  R2UR UR8, R0 ;  /* 0x00000000000872ca */ /* 0x000fe200000e0000 */
[----:B------:R-:W-:Y:S02]  /*1180*/  IMAD.MOV.U32 R0, RZ, RZ, R5 ;  /* 0x000000ffff007224 */ /* 0x000fe400078e0005 */
[----:B0-----:R-:W-:-:S06]  /*1190*/  VIADD R3, R2, 0xffffffe ;  /* 0x0ffffffe02037836 */ /* 0x001fcc0000000000 */
        /* <DEDUP_REMOVED lines=18> */
.L_x_653:
[----:B------:R-:W-:Y:S02]  /*12c0*/  UIMAD UR45, UR45, UR4, UR9 ;  /* 0x000000042d2d72a4 */ /* 0x000fe4000f8e0209 */
[----:B------:R-:W-:Y:S01]  /*12d0*/  IMAD.U32 R3, RZ, RZ, UR4 ;  /* 0x00000004ff037e24 */ /* 0x000fe2000f8e00ff */
[----:B------:R-:W-:Y:S02]  /*12e0*/  PLOP3.LUT P0, PT, PT, PT, PT, 0x80, 0x0 ;  /* 0x000000000000781c */ /* 0x000fe40003f0f070 */
[----:B------:R-:W-:Y:S01]  /*12f0*/  CS2R R28, SRZ ;  /* 0x00000000001c7805 */ /* 0x000fe2000001ff00 */
[----:B------:R-:W-:Y:S01]  /*1300*/  IMAD.MOV.U32 R0, RZ, RZ, RZ ;  /* 0x000000ffff007224 */ /* 0x000fe200078e00ff */
[----:B------:R-:W-:Y:S02]  /*1310*/  CS2R R24, SRZ ;  /* 0x0000000000187805 */ /* 0x000fe4000001ff00 */
[----:B------:R-:W-:Y:S01]  /*1320*/  VIADDMNMX R18, R3, UR45, R18, PT ;  /* 0x0000002d03127c46 */ /* 0x000fe2000b800112 */
[----:B------:R-:W-:Y:S01]  /*1330*/  IMAD.MOV.U32 R2, RZ, RZ, RZ ;  /* 0x000000ffff027224 */ /* 0x000fe200078e00ff */
[----:B------:R-:W-:-:S02]  /*1340*/  CS2R R30, SRZ ;  /* 0x00000000001e7805 */ /* 0x000fc4000001ff00 */
[----:B------:R-:W-:Y:S02]  /*1350*/  CS2R R26, SRZ ;  /* 0x00000000001a7805 */ /* 0x000fe4000001ff00 */
[----:B------:R-:W-:Y:S02]  /*1360*/  ISETP.GT.AND P1, PT, R18, UR45, PT ;  /* 0x0000002d12007c0c */ /* 0x000fe4000bf24270 */
        /* <DEDUP_REMOVED lines=11> */
[----:B------:R-:W-:Y:S01]  /*1420*/  CS2R R50, SRZ ;  /* 0x0000000000327805 */ /* 0x000fe2000001ff00 */
[----:B------:R-:W-:Y:S06]  /*1430*/  @!P1 BRA `(.L_x_654) ;  /* 0x0000012400b49947 */ /* 0x000fec0003800000 */
[----:B------:R-:W-:Y:S01]  /*1440*/  SHF.R.S32.HI R105, RZ, 0x1f, R22 ;  /* 0x0000001fff697819 */ /* 0x000fe20000011416 */
[----:B------:R-:W0:Y:S01]  /*1450*/  S2UR UR7, SR_CgaCtaId ;  /* 0x00000000000779c3 */ /* 0x000e220000008800 */
[----:B------:R-:W-:Y:S01]  /*1460*/  UMOV UR46, 0x400 ;  /* 0x00000400002e7882 */ /* 0x000fe20000000000 */
[----:B------:R-:W-:Y:S01]  /*1470*/  UMOV UR37, 0x80000020 ;  /* 0x8000002000257882 */ /* 0x000fe20000000000 */
[----:B------:R-:W-:-:S04]  /*1480*/  LEA.HI R23, R105, R22, RZ, 0x7 ;  /* 0x0000001669177211 */ /* 0x000fc800078f38ff */
[----:B------:R-:W-:-:S05]  /*1490*/  SHF.R.S32.HI R16, RZ, 0x7, R23 ;  /* 0x00000007ff107819 */ /* 0x000fca0000011417 */
        /* <DEDUP_REMOVED lines=8> */
[----:B------:R-:W-:Y:S01]  /*1520*/  ULEA UR5, UR5, UR4, 0xc ;  /* 0x0000000405057291 */ /* 0x000fe2000f8e603f */
[----:B------:R-:W-:-:S03]  /*1530*/  PLOP3.LUT P0, PT, PT, PT, UP0, 0x80, 0x0 ;  /* 0x000000000000781c */ /* 0x000fc60003f0f008 */
[----:B------:R-:W-:-:S04]  /*1540*/  USHF.R.U32.HI UR5, URZ, 0x4, UR5 ;  /* 0x000000043f057899 */ /* 0x000fc80008011605 */
[----:B------:R-:W-:-:S04]  /*1550*/  ULOP3.LUT UR5, UR5, 0x3fff, URZ, 0xc0, !UPT ;  /* 0x00003fff05057892 */ /* 0x000fc8000f8ec03f */
[----:B------:R-:W-:Y:S02]  /*1560*/  ULOP3.LUT UR36, UR5, 0x10000, URZ, 0xfc, !UPT ;  /* 0x0001000005247892 */ /* 0x000fe4000f8efc3f */
[----:B------:R-:W-:Y:S10]  /*1570*/  @!P0 BRA `(.L_x_655) ;  /* 0x0000000000408947 */ /* 0x000ff40003800000 */
        /* <DEDUP_REMOVED lines=16> */
.L_x_655:
        /* <DEDUP_REMOVED lines=37> */
[----:B------:R-:W-:Y:S01]  /*18d0*/  IMAD.U32 R4, RZ, RZ, UR4 ;  /* 0x00000004ff047e24 */ /* 0x000fe2000f8e00ff */
[----:B------:R-:W-:Y:S01]  /*18e0*/  SHF.L.U32 R6, RZ, 0x1f, RZ ;  /* 0x0000001fff067819 */ /* 0x000fe200000006ff */
[----:B------:R-:W-:Y:S01]  /*18f0*/  IMAD.U32 R3, RZ, RZ, UR7 ;  /* 0x00000007ff037e24 */ /* 0x000fe2000f8e00ff */
[----:B------:R-:W-:Y:S01]  /*1900*/  ULDC UR4, c[0x0][0x9d8] ;  /* 0x0002760000047ab9 */ /* 0x000fe20000000800 */
[----:B------:R-:W-:-:S03]  /*1910*/  IMAD.U32 R5, RZ, RZ, UR5 ;  /* 0x00000005ff057e24 */ /* 0x000fc6000f8e00ff */
[----:B------:R-:W2:Y:S04]  /*1920*/  @P0 LDG.E R7, desc[UR42][R2.64] ;  /* 0x0000002a02070981 */ /* 0x000ea8000c1e1900 */
[----:B------:R-:W2:Y:S01]  /*1930*/  @P1 LDG.E R0, desc[UR42][R4.64] ;  /* 0x0000002a04001981 */ /* 0x000ea2000c1e1900 */
[----:B------:R-:W0:Y:S01]  /*1940*/  SYNCS.PHASECHK.TRANS64.TRYWAIT P0, [UR46+0x12400], R6 ;  /* 0x01240006ff0075a7 */ /* 0x000e22000800016e */
[----:B--2---:R-:W-:-:S04]  /*1950*/  FMUL.FTZ R0, R7, R0 ;  /* 0x0000000007007220 */ /* 0x004fc80000410000 */
[----:B------:R-:W-:Y:S01]  /*1960*/  FMUL.FTZ R0, R0, UR4 ;  /* 0x0000000400007c20 */ /* 0x000fe20008410000 */
[----:B0-----:R-:W-:Y:S06]  /*1970*/  @!P0 BRA `(.L_x_656) ;  /* 0x0000016c00c08947 */ /* 0x001fec0003800000 */
.L_x_793:
[----:B------:R-:W-:-:S06]  /*1980*/  ULOP3.LUT UR4, UR40, 0x1, URZ, 0xfc, !UPT ;  /* 0x0000000128047892 */ /* 0x000fcc000f8efc3f */
[----:B------:R-:W-:-:S05]  /*1990*/  IMAD.U32 R2, RZ, RZ, UR4 ;  /* 0x00000004ff027e24 */ /* 0x000fca000f8e00ff */
[----:B------:R-:W-:-:S13]  /*19a0*/  ISETP.NE.AND P0, PT, R2, 0x3, PT ;  /* 0x000000030200780c */ /* 0x000fda0003f05270 */
[----:B------:R-:W-:Y:S05]  /*19b0*/  @!P0 BRA `(.L_x_657) ;  /* 0x0000000000048947 */ /* 0x000fea0003800000 */
[----:B------:R-:W-:Y:S01]  /*19c0*/  BPT.TRAP 0x1 ;  /* 0x000000040000795c */ /* 0x000fe20000300000 */
.L_x_657:
[----:B------:R1:W2:Y:S01]  /*19d0*/  SYNCS.PHASECHK.TRANS64.TRYWAIT P1, [UR46+0x12430], R6 ;  /* 0x01243006ff0075a7 */ /* 0x0002a2000802016e */
[----:B------:R-:W-:Y:S05]  /*19e0*/  @!P0 BRA `(.L_x_658) ;  /* 0x0000000000048947 */ /* 0x000fea0003800000 */
[----:B------:R-:W-:Y:S01]  /*19f0*/  BPT.TRAP 0x1 ;  /* 0x000000040000795c */ /* 0x000fe20000300000 */
.L_x_658:
[----:B0-----:R-:W0:Y:S01]  /*1a00*/  S2R R3, SR_TID.X ;  /* 0x0000000000037919 */ /* 0x001e220000002100 */
[----:B------:R-:W-:Y:S02]  /*1a10*/  LOP3.LUT R2, R2, 0xfffffff7, RZ, 0xc0, !PT ;  /* 0xfffffff702027812 */ /* 0x000fe400078ec0ff */
[----:B0-----:R-:W-:-:S04]  /*1a20*/  LOP3.LUT R3, R3, 0x7f, RZ, 0xc0, !PT ;  /* 0x0000007f03037812 */ /* 0x001fc800078ec0ff */
[----:B------:R-:W-:-:S13]  /*1a30*/  ISETP.NE.AND P2, PT, R3, RZ, PT ;  /* 0x000000ff0300720c */ /* 0x000fda0003f45270 */
[----:B------:R-:W-:Y:S01]  /*1a40*/  @P2 LOP3.LUT R2, R2, 0x8, RZ, 0xfc, !PT ;  /* 0x0000000802022812 */ /* 0x000fe200078efcff */
[----:B--2---:R-:W-:Y:S06]  /*1a50*/  @P1 BRA `(.L_x_659) ;  /* 0x0000000000081947 */ /* 0x004fec0003800000 */
[----:B------:R-:W0:Y:S02]  /*1a60*/  SYNCS.PHASECHK.TRANS64.TRYWAIT P1, [UR46+0x12430], R6 ;  /* 0x01243006ff0075a7 */ /* 0x000e24000802016e */
[----:B0-----:R-:W-:Y:S05]  /*1a70*/  @!P1 BRA `(.L_x_660) ;  /* 0x0000016c00989947 */ /* 0x001fea0003800000 */
.L_x_659:
[----:B------:R-:W-:Y:S05]  /*1a80*/  WARPSYNC.ALL ;  /* 0x0000000000007948 */ /* 0x000fea0003800000 */
[----:B------:R-:W-:Y:S01]  /*1a90*/  UIADD3 UR4, UR46, 0xd200, URZ ;  /* 0x0000d2002e047890 */ /* 0x000fe2000fffe03f */
[----:B------:R-:W-:Y:S01]  /*1aa0*/  WARPGROUP.ARRIVE ;  /* 0x00000000000079c5 */ /* 0x000fe20000000000 */
[----:B------:R-:W-:Y:S01]  /*1ab0*/  UMOV UR5, UR37 ;  /* 0x0000002500057c82 */ /* 0x000fe20008000000 */
[----:B------:R-:W-:Y:S01]  /*1ac0*/  UMOV UR7, 0x80000020 ;  /* 0x8000002000077882 */ /* 0x000fe20000000000 */
[----:B------:R-:W-:Y:S01]  /*1ad0*/  USHF.R.U32.HI UR4, URZ, 0x4, UR4 ;  /* 0x000000043f047899 */ /* 0x000fe20008011604 */
[----:B------:R-:W-:Y:S01]  /*1ae0*/  LOP3.LUT R23, R23, 0xffffff80, RZ, 0xc0, !PT ;  /* 0xffffff8017177812 */ /* 0x000fe200078ec0ff */
[----:B------:R-:W-:Y:S01]  /*1af0*/  UMOV UR8, UR36 ;  /* 0x0000002400087c82 */ /* 0x000fe20008000000 */
[----:B------:R-:W-:Y:S01]  /*1b00*/  UMOV UR9, UR37 ;  /* 0x0000002500097c82 */ /* 0x000fe20008000000 */
[----:B------:R-:W-:Y:S01]  /*1b10*/  ULOP3.LUT UR4, UR4, 0x3fff, URZ, 0xc0, !UPT ;  /* 0x00003fff04047892 */ /* 0x000fe2000f8ec03f */
[----:B------:R-:W2:Y:S01]  /*1b20*/  S2R R104, SR_TID.X ;  /* 0x0000000000687919 */ /* 0x000ea20000002100 */
[----:B------:R-:W-:Y:S01]  /*1b30*/  UMOV UR11, 0x80000020 ;  /* 0x80000020000b7882 */ /* 0x000fe20000000000 */
[----:B------:R-:W-:Y:S01]  /*1b40*/  LEA.HI R105, R105, R22, RZ, 0x2 ;  /* 0x0000001669697211 */ /* 0x000fe200078f10ff */
[----:B------:R-:W-:Y:S01]  /*1b50*/  ULOP3.LUT UR6, UR4, 0x10000, URZ, 0xfc, !UPT ;  /* 0x0001000004067892 */ /* 0x000fe2000f8efc3f */
[----:B------:R-:W3:Y:S01]  /*1b60*/  LDC R112, c[0x0][0x2f0] ;  /* 0x0000bc00ff707b82 */ /* 0x000ee20000000800 */
[----:B------:R-:W-:Y:S01]  /*1b70*/  ULDC UR18, c[0x0][0x288] ;  /* 0x0000a20000127ab9 */ /* 0x000fe20000000800 */
[----:B------:R-:W-:Y:S01]  /*1b80*/  UMOV UR4, UR36 ;  /* 0x0000002400047c82 */ /* 0x000fe20008000000 */
[----:B------:R-:W-:Y:S01]  /*1b90*/  UIADD3 UR10, UR6, 0x80, URZ ;  /* 0x00000080060a7890 */ /* 0x000fe2000fffe03f */
[----:B------:R-:W-:Y:S01]  /*1ba0*/  LOP3.LUT R105, R105, 0xfffffffc, RZ, 0xc0, !PT ;  /* 0xfffffffc69697812 */ /* 0x000fe200078ec0ff */
[----:B------:R-:W-:-:S02]  /*1bb0*/  ULDC UR20, c[0x0][0x9dc] ;  /* 0x0002770000147ab9 */ /* 0x000fc40000000800 */
[----:B------:R-:W-:Y:S01]  /*1bc0*/  ULOP3.LUT UR20, URZ, UR20, URZ, 0x33, !UPT ;  /* 0x000000143f147292 */ /* 0x000fe2000f8e333f */
[----:B------:R-:W-:Y:S01]  /*1bd0*/  QGMMA.64x32x32.F32.E4M3.E4M3 R88, gdesc[UR4], RZ, !UPT, gsb0 ;  /* 0x00600000045879f3 */ /* 0x000fe2000c0008ff */
[----:B------:R-:W-:Y:S01]  /*1be0*/  UIADD3 UR4, UR6, 0x100, URZ ;  /* 0x0000010006047890 */ /* 0x000fe2000fffe03f */
[----:B------:R-:W-:Y:S01]  /*1bf0*/  IMAD.IADD R105, R22, 0x1, -R105 ;  /* 0x0000000116697824 */ /* 0x000fe200078e0a69 */
[----:B------:R-:W-:Y:S02]  /*1c00*/  UIADD3 UR5, UR6, 0x180, URZ ;  /* 0x0000018006057890 */ /* 0x000fe4000fffe03f */
[----:B------:R-:W-:Y:S01]  /*1c10*/  UIADD3 UR7, UR36, 0x2, URZ ;  /* 0x0000000224077890 */ /* 0x000fe2000fffe03f */
[----:B---3--:R-:W-:Y:S01]  /*1c20*/  IMAD R112, R17, R112, RZ ;  /* 0x0000007011707224 */ /* 0x008fe200078e02ff */
[----:B--2---:R-:W-:-:S04]  /*1c30*/  LOP3.LUT R104, R104, 0x7f, RZ, 0xc0, !PT ;  /* 0x0000007f68687812 */ /* 0x004fc800078ec0ff */
[----:B------:R-:W-:Y:S01]  /*1c40*/  ISETP.NE.AND P3, PT, R104, RZ, PT ;  /* 0x000000ff6800720c */ /* 0x000fe20003f65270 */
[----:B------:R-:W-:Y:S02]  /*1c50*/  WARPGROUP.DEPBAR.LE gsb0, 0x0 ;  /* 0x00008000000079c5 */ /* 0x000fe40000010000 */
[----:B------:R-:W-:-:S06]  /*1c60*/  WARPGROUP.ARRIVE ;  /* 0x00000000000079c5 */ /* 0x000fcc0000000000 */
[----:B------:R-:W-:Y:S01]  /*1c70*/  QGMMA.64x32x32.F32.E4M3.E4M3 R72, gdesc[UR8], RZ, !UPT, gsb0 ;  /* 0x00600000084879f3 */ /* 0x000fe2000c0008ff */
[----:B------:R-:W-:Y:S01]  /*1c80*/  UMOV UR8, UR36 ;  /* 0x0000002400087c82 */ /* 0x000fe20008000000 */
[----:B------:R-:W-:Y:S01]  /*1c90*/  UMOV UR9, UR37 ;  /* 0x0000002500097c82 */ /* 0x000fe20008000000 */
[----:B------:R-:W-:Y:S01]  /*1ca0*/  UMOV UR10, UR4 ;  /* 0x00000004000a7c82 */ /* 0x000fe20008000000 */
[----:B------:R-:W-:Y:S01]  /*1cb0*/  UMOV UR11, 0x80000020 ;  /* 0x80000020000b7882 */ /* 0x000fe20000000000 */
[----:B------:R-:W-:Y:S01]  /*1cc0*/  UIADD3 UR4, UR6, 0x200, URZ ;  /* 0x0000020006047890 */ /* 0x000fe2000fffe03f */
        /* <DEDUP_REMOVED lines=15> */
[----:B------:R-:W-:Y:S02]  /*1dc0*/  ULDC UR4, c[0x0][0x448] ;  /* 0x0001120000047ab9 */ /* 0x000fe40000000800 */
[----:B------:R-:W-:-:S06]  /*1dd0*/  UISETP.NE.AND UP0, UPT, UR4, 0x1, UPT ;  /* 0x000000010400788c */ /* 0x000fcc000bf05270 */
[----:B------:R-:W-:Y:S02]  /*1de0*/  PLOP3.LUT P1, PT, PT, PT, UP0, 0x80, 0x0 ;  /* 0x000000000000781c */ /* 0x000fe40003f2f008 */
[----:B------:R-:W-:-:S03]  /*1df0*/  PLOP3.LUT P2, PT, PT, PT, UP0, 0x80, 0x0 ;  /* 0x000000000000781c */ /* 0x000fc60003f4f008 */
[----:B------:R-:W-:Y:S01]  /*1e00*/  @UP0 ULDC UR4, c[0x0][0x44c] ;  /* 0x0001130000040ab9 */ /* 0x000fe20000000800 */
[----:B------:R-:W-:Y:S02]  /*1e10*/  WARPGROUP.DEPBAR.LE gsb0, 0x0 ;  /* 0x00008000000079c5 */ /* 0x000fe40000010000 */
        /* <DEDUP_REMOVED lines=14> */
[C---:B------:R-:W-:Y:S01]  /*1f00*/  FMUL.FTZ R8, R0.reuse, R98 ;  /* 0x0000006200087220 */ /* 0x040fe20000410000 */
[C---:B01----:R-:W-:Y:S01]  /*1f10*/  FMUL.FTZ R6, R0.reuse, R94 ;  /* 0x0000005e00067220 */ /* 0x043fe20000410000 */
        /* <DEDUP_REMOVED lines=15> */
[----:B------:R-:W-:Y:S01]  /*2010*/  FMUL.FTZ R10, R0, R102 ;  /* 0x00000066000a7220 */ /* 0x000fe20000410000 */
[----:B------:R-:W0:Y:S08]  /*2020*/  MUFU.TANH R3, R3 ;  /* 0x0000000300037308 */ /* 0x000e300000002400 */
[----:B------:R-:W1:Y:S08]  /*2030*/  MUFU.TANH R88, R88 ;  /* 0x0000005800587308 */ /* 0x000e700000002400 */
[----:B------:R-:W2:Y:S08]  /*2040*/  MUFU.TANH R4, R4 ;  /* 0x0000000400047308 */ /* 0x000eb00000002400 */
[----:B------:R-:W3:Y:S08]  /*2050*/  MUFU.TANH R5, R5 ;  /* 0x0000000500057308 */ /* 0x000ef00000002400 */
[----:B------:R-:W4:Y:S08]  /*2060*/  MUFU.TANH R90, R90 ;  /* 0x0000005a005a7308 */ /* 0x000f300000002400 */
[----:B------:R-:W0:Y:S01]  /*2070*/  MUFU.TANH R89, R89 ;  /* 0x0000005900597308 */ /* 0x000e220000002400 */
        /* <DEDUP_REMOVED lines=22> */
[----:B------:R-:W0:Y:S08]  /*21e0*/  MUFU.TANH R7, R7 ;  /* 0x0000000700077308 */ /* 0x000e300000002400 */
[----:B------:R-:W0:Y:S08]  /*21f0*/  MUFU.TANH R92, R92 ;  /* 0x0000005c005c7308 */ /* 0x000e300000002400 */
[----:B------:R-:W0:Y:S08]  /*2200*/  MUFU.TANH R91, R91 ;  /* 0x0000005b005b7308 */ /* 0x000e300000002400 */
[----:B------:R-:W0:Y:S08]  /*2210*/  MUFU.TANH R8, R8 ;  /* 0x0000000800087308 */ /* 0x000e300000002400 */
        /* <DEDUP_REMOVED lines=54> */
[----:B------:R-:W-:Y:S01]  /*2580*/  FMUL.FTZ R99, R0, R28 ;  /* 0x0000001c00637220 */ /* 0x000fe20000410000 */
[----:B------:R-:W-:Y:S02]  /*2590*/  IMAD.IADD R28, R22, 0x1, -R23 ;  /* 0x00000001161c7824 */ /* 0x000fe400078e0a17 */
[C---:B------:R-:W-:Y:S01]  /*25a0*/  FMUL.FTZ R98, R0.reuse, R25 ;  /* 0x0000001900627220 */ /* 0x040fe20000410000 */
[C---:B------:R-:W-:Y:S01]  /*25b0*/  FMUL.FTZ R100, R0.reuse, R29 ;  /* 0x0000001d00647220 */ /* 0x040fe20000410000 */
[C---:B------:R-:W-:Y:S01]  /*25c0*/  FMUL.FTZ R23, R0.reuse, R31 ;  /* 0x0000001f00177220 */ /* 0x040fe20000410000 */
[----:B------:R-:W-:Y:S01]  /*25d0*/  FMUL.FTZ R97, R0, R24 ;  /* 0x0000001800617220 */ /* 0x000fe20000410000 */
[----:B------:R-:W-:Y:S01]  /*25e0*/  SHF.R.S32.HI R25, RZ, 0x1f, R28 ;  /* 0x0000001fff197819 */ /* 0x000fe2000001141c */
[----:B------:R-:W-:-:S04]  /*25f0*/  IMAD.HI R24, R16, 0x55555556, RZ ;  /* 0x5555555610187827 */ /* 0x000fc800078e02ff */
[C---:B------:R-:W-:Y:S01]  /*2600*/  FMUL.FTZ R26, R0.reuse, R26 ;  /* 0x0000001a001a7220 */ /* 0x040fe20000410000 */
[C---:B------:R-:W-:Y:S01]  /*2610*/  FMUL.FTZ R27, R0.reuse, R27 ;  /* 0x0000001b001b7220 */ /* 0x040fe20000410000 */
[C---:B------:R-:W-:Y:S01]  /*2620*/  LEA.HI R29, R25.reuse, R28, RZ, 0x2 ;  /* 0x0000001c191d7211 */ /* 0x040fe200078f10ff */
[C---:B------:R-:W-:Y:S01]  /*2630*/  FMUL.FTZ R30, R0.reuse, R30 ;  /* 0x0000001e001e7220 */ /* 0x040fe20000410000 */
[----:B------:R-:W-:Y:S01]  /*2640*/  LEA.HI R25, R25, R28, RZ, 0x5 ;  /* 0x0000001c19197211 */ /* 0x000fe200078f28ff */
[C---:B------:R-:W-:Y:S01]  /*2650*/  FMUL.FTZ R101, R0.reuse, R32 ;  /* 0x0000002000657220 */ /* 0x040fe20000410000 */
[--C-:B------:R-:W-:Y:S01]  /*2660*/  SHF.R.S32.HI R22, RZ, 0x2, R29.reuse ;  /* 0x00000002ff167819 */ /* 0x100fe2000001141d */
[C---:B------:R-:W-:Y:S01]  /*2670*/  FMUL.FTZ R102, R0.reuse, R33 ;  /* 0x0000002100667220 */ /* 0x040fe20000410000 */
[----:B------:R-:W-:Y:S01]  /*2680*/  SHF.R.S32.HI R31, RZ, 0x1f, R29 ;  /* 0x0000001fff1f7819 */ /* 0x000fe2000001141d */
[C---:B------:R-:W-:Y:S01]  /*2690*/  FMUL.FTZ R104, R0.reuse, R36 ;  /* 0x0000002400687220 */ /* 0x040fe20000410000 */
[----:B------:R-:W-:Y:S01]  /*26a0*/  SHF.R.S32.HI R25, RZ, 0x5, R25 ;  /* 0x00000005ff197819 */ /* 0x000fe20000011419 */
[----:B------:R-:W-:Y:S01]  /*26b0*/  FMUL.FTZ R37, R0, R37 ;  /* 0x0000002500257220 */ /* 0x000fe20000410000 */
[----:B------:R-:W-:Y:S01]  /*26c0*/  LEA.HI R31, R31, R22, RZ, 0x3 ;  /* 0x000000161f1f7211 */ /* 0x000fe200078f18ff */
[----:B------:R-:W0:Y:S01]  /*26d0*/  MUFU.TANH R77, R77 ;  /* 0x0000004d004d7308 */ /* 0x000e220000002400 */
[----:B------:R-:W-:-:S02]  /*26e0*/  LEA.HI R49, R24, R24, RZ, 0x1 ;  /* 0x0000001818317211 */ /* 0x000fc400078f08ff */
[----:B------:R-:W-:Y:S02]  /*26f0*/  LEA R24, R25, UR38, 0x4 ;  /* 0x0000002619187c11 */ /* 0x000fe4000f8e20ff */
[----:B------:R-:W-:Y:S01]  /*2700*/  LOP3.LUT R31, R31, 0xfffffff8, RZ, 0xc0, !PT ;  /* 0xfffffff81f1f7812 */ /* 0x000fe200078ec0ff */
[----:B------:R-:W-:Y:S01]  /*2710*/  IMAD R49, R49, -0x3, R16 ;  /* 0xfffffffd31317824 */ /* 0x000fe200078e0210 */
[----:B------:R-:W-:Y:S01]  /*2720*/  LEA.HI R25, R105, R105, RZ, 0x1 ;  /* 0x0000006969197211 */ /* 0x000fe200078f08ff */
[----:B------:R-:W0:Y:S01]  /*2730*/  MUFU.TANH R76, R76 ;  /* 0x0000004c004c7308 */ /* 0x000e220000002400 */
[----:B------:R-:W-:Y:S01]  /*2740*/  IADD3 R22, R24, R22, -R31 ;  /* 0x0000001618167210 */ /* 0x000fe20007ffe81f */
[C---:B------:R-:W-:Y:S01]  /*2750*/  FMUL.FTZ R24, R0.reuse, R34 ;  /* 0x0000002200187220 */ /* 0x040fe20000410000 */
[----:B------:R-:W-:Y:S01]  /*2760*/  LOP3.LUT R16, R25, 0x1ffffffe, RZ, 0xc0, !PT ;  /* 0x1ffffffe19107812 */ /* 0x000fe200078ec0ff */
[----:B------:R-:W-:Y:S01]  /*2770*/  FMUL.FTZ R25, R0, R35 ;  /* 0x0000002300197220 */ /* 0x000fe20000410000 */
[----:B------:R-:W-:Y:S01]  /*2780*/  LOP3.LUT R29, R29, 0x7ffffffc, RZ, 0xc0, !PT ;  /* 0x7ffffffc1d1d7812 */ /* 0x000fe200078ec0ff */
[----:B------:R-:W-:-:S02]  /*2790*/  IMAD R49, R49, 0x40, R22 ;  /* 0x0000004031317824 */ /* 0x000fc400078e0216 */
[----:B------:R-:W-:Y:S01]  /*27a0*/  IMAD.IADD R16, R105, 0x1, -R16 ;  /* 0x0000000169107824 */ /* 0x000fe200078e0a10 */
[----:B------:R-:W0:Y:S01]  /*27b0*/  MUFU.TANH R20, R20 ;  /* 0x0000001400147308 */ /* 0x000e220000002400 */
[----:B------:R-:W-:Y:S02]  /*27c0*/  IMAD.IADD R34, R28, 0x1, -R29 ;  /* 0x000000011c227824 */ /* 0x000fe400078e0a1d */
[----:B------:R-:W-:Y:S01]  /*27d0*/  FMUL.FTZ R28, R0, R38 ;  /* 0x00000026001c7220 */ /* 0x000fe20000410000 */
[----:B------:R-:W-:Y:S02]  /*27e0*/  IMAD R22, R16, 0x8, R49 ;  /* 0x0000000810167824 */ /* 0x000fe400078e0231 */
[----:B------:R-:W-:Y:S01]  /*27f0*/  FMUL.FTZ R29, R0, R39 ;  /* 0x00000027001d7220 */ /* 0x000fe20000410000 */
[----:B------:R-:W-:Y:S01]  /*2800*/  IMAD.U32 R16, RZ, RZ, UR46 ;  /* 0x0000002eff107e24 */ /* 0x000fe2000f8e00ff */
[----:B------:R-:W-:Y:S01]  /*2810*/  STL [R1+0x48], R34 ;  /* 0x0000482201007387 */ /* 0x000fe20000100800 */
[----:B------:R-:W-:Y:S01]  /*2820*/  @P1 IMAD.HI.U32 R31, R22, UR4, RZ ;  /* 0x00000004161f1c27 */ /* 0x000fe2000f8e00ff */
[----:B------:R-:W-:Y:S01]  /*2830*/  @UP0 ULDC UR4, c[0x0][0x450] ;  /* 0x0001140000040ab9 */ /* 0x000fe20000000800 */
[----:B------:R-:W0:Y:S02]  /*2840*/  MUFU.TANH R21, R21 ;  /* 0x0000001500157308 */ /* 0x000e240000002400 */
[----:B------:R-:W-:Y:S01]  /*2850*/  IMAD.MOV.U32 R103, RZ, RZ, R22 ;  /* 0x000000ffff677224 */ /* 0x000fe200078e0016 */
[----:B------:R-:W-:Y:S01]  /*2860*/  @P2 SHF.R.U32.HI R103, RZ, UR4, R31 ;  /* 0x00000004ff672c19 */ /* 0x000fe2000801161f */
[----:B------:R-:W-:Y:S01]  /*2870*/  @!P3 VIADD R16, R16, 0x12440 ;  /* 0x000124401010b836 */ /* 0x000fe20000000000 */
[----:B------:R-:W-:Y:S01]  /*2880*/  ULDC.64 UR4, c[0x0][0x9e0] ;  /* 0x0002780000047ab9 */ /* 0x000fe20000000a00 */
[----:B------:R-:W-:Y:S01]  /*2890*/  IMAD.MOV.U32 R31, RZ, RZ, -0xa0 ;  /* 0xffffff60ff1f7424 */ /* 0x000fe200078e00ff */
[----:B------:R-:W-:Y:S01]  /*28a0*/  UISETP.GE.AND UP1, UPT, UR5, 0x1, UPT ;  /* 0x000000010500788c */ /* 0x000fe2000bf26270 */
[----:B------:R-:W5:Y:S01]  /*28b0*/  SHFL.IDX PT, R35, R103, RZ, 0x1c1f ;  /* 0x001c1fff67237589 */ /* 0x000f6200000e0000 */
[----:B------:R-:W-:Y:S01]  /*28c0*/  @!P3 PRMT R16, RZ, 0x654, R16 ;  /* 0x00000654ff10b816 */ /* 0x000fe20000000010 */
[----:B------:R-:W-:Y:S01]  /*28d0*/  IMAD R31, R18, R31, 0xa1 ;  /* 0x000000a1121f7424 */ /* 0x000fe200078e021f */
[----:B------:R-:W0:Y:S02]  /*28e0*/  MUFU.TANH R79, R79 ;  /* 0x0000004f004f7308 */ /* 0x000e240000002400 */
[----:B------:R-:W-:Y:S01]  /*28f0*/  PLOP3.LUT P1, PT, PT, PT, UP1, 0x40, 0x0 ;  /* 0x000000000000781c */ /* 0x000fe20003f2e818 */
[----:B------:R-:W-:Y:S01]  /*2900*/  IMAD R32, R34, -0x2, R31 ;  /* 0xfffffffe22207824 */ /* 0x000fe200078e021f */
[----:B------:R1:W-:Y:S01]  /*2910*/  @!P3 SYNCS.ARRIVE.TRANS64.RED.A1T0 RZ, [R16+URZ], RZ ;  /* 0x000000ff10ffb9a7 */ /* 0x0003e2000810043f */
[----:B------:R-:W-:-:S02]  /*2920*/  VIADD R111, R31, 0xffffffff ;  /* 0xffffffff1f6f7836 */ /* 0x000fc40000000000 */
[C---:B------:R-:W-:Y:S01]  /*2930*/  VIADD R113, R32.reuse, 0xffffffff ;  /* 0xffffffff20717836 */ /* 0x040fe20000000000 */
[----:B------:R-:W0:Y:S01]  /*2940*/  MUFU.TANH R78, R78 ;  /* 0x0000004e004e7308 */ /* 0x000e220000002400 */
[--C-:B------:R-:W-:Y:S01]  /*2950*/  IADD3 R33, R32, -UR18, R112.reuse ;  /* 0x8000001220217c10 */ /* 0x100fe2000fffe070 */
[----:B-1----:R-:W-:-:S04]  /*2960*/  IMAD R16, R18, -0xa0, R112 ;  /* 0xffffff6012107824 */ /* 0x002fc800078e0270 */
[C---:B------:R-:W-:Y:S02]  /*2970*/  VIADD R109, R33.reuse, UR4 ;  /* 0x00000004216d7c36 */ /* 0x040fe40008000000 */
[----:B------:R-:W1:Y:S01]  /*2980*/  MUFU.TANH R72, R72 ;  /* 0x0000004800487308 */ /* 0x000e620000002400 */
[----:B------:R-:W-:Y:S02]  /*2990*/  VIADD R16, R16, 0xa0 ;  /* 0x000000a010107836 */ /* 0x000fe40000000000 */
[----:B------:R-:W-:Y:S02]  /*29a0*/  VIADD R110, R33, UR20 ;  /* 0x00000014216e7c36 */ /* 0x000fe40008000000 */
[----:B------:R-:W-:Y:S02]  /*29b0*/  IMAD R108, R34, -0x2, R16 ;  /* 0xfffffffe226c7824 */ /* 0x000fe400078e0210 */
[----:B-----5:R-:W-:Y:S01]  /*29c0*/  IMAD.IADD R106, R110, 0x1, R35 ;  /* 0x000000016e6a7824 */ /* 0x020fe200078e0223 */
[----:B------:R-:W0:Y:S02]  /*29d0*/  MUFU.TANH R73, R73 ;  /* 0x0000004900497308 */ /* 0x000e240000002400 */
[----:B------:R-:W-:-:S06]  /*29e0*/  VIADDMNMX R105, R35, R109, R108, PT ;  /* 0x0000006d23697246 */ /* 0x000fcc000380016c */
[----:B------:R-:W0:Y:S08]  /*29f0*/  MUFU.TANH R80, R80 ;  /* 0x0000005000507308 */ /* 0x000e300000002400 */
        /* <DEDUP_REMOVED lines=44> */
[----:B------:R0:W0:Y:S08]  /*2cc0*/  MUFU.TANH R107, R37 ;  /* 0x00000025006b7308 */ /* 0x0000300000002400 */
[----:B------:R-:W0:Y:S08]  /*2cd0*/  MUFU.TANH R28, R28 ;  /* 0x0000001c001c7308 */ /* 0x000e300000002400 */
[----:B------:R-:W0:Y:S01]  /*2ce0*/  MUFU.TANH R29, R29 ;  /* 0x0000001d001d7308 */ /* 0x000e220000002400 */
[----:B-1234-:R-:W-:Y:S05]  /*2cf0*/  @P1 BRA `(.L_x_661) ;  /* 0x0000000000541947 */ /* 0x01efea0003800000 */
[----:B------:R-:W-:Y:S01]  /*2d00*/  IADD3 R16, R112, -UR18, R35 ;  /* 0x8000001270107c10 */ /* 0x000fe2000fffe023 */
[----:B------:R-:W-:Y:S03]  /*2d10*/  BSSY B0, `(.L_x_662) ;  /* 0x0000010000007945 */ /* 0x000fe60003800000 */
[----:B------:R-:W-:-:S13]  /*2d20*/  ISETP.GT.AND P1, PT, R16, -0x1, PT ;  /* 0xffffffff1000780c */ /* 0x000fda0003f24270 */
[----:B------:R-:W-:Y:S05]  /*2d30*/  @P1 BRA `(.L_x_663) ;  /* 0x0000000000201947 */ /* 0x000fea0003800000 */
[----:B------:R-:W-:Y:S01]  /*2d40*/  UISETP.NE.AND UP2, UPT, UR5, 0x1, UPT ;  /* 0x000000010500788c */ /* 0x000fe2000bf45270 */
[----:B------:R-:W-:-:S05]  /*2d50*/  LOP3.LUT R16, RZ, R16, RZ, 0x33, !PT ;  /* 0x00000010ff107212 */ /* 0x000fca00078e33ff */
[----:B------:R-:W-:-:S05]  /*2d60*/  PLOP3.LUT P1, PT, PT, PT, UP2, 0x80, 0x0 ;  /* 0x000000000000781c */ /* 0x000fca0003f2f028 */
[----:B------:R-:W-:-:S08]  /*2d70*/  @UP2 ULDC.64 UR10, c[0x0][0x9e8] ;  /* 0x00027a00000a2ab9 */ /* 0x000fd00000000a00 */
[----:B------:R-:W-:-:S05]  /*2d80*/  @P1 IMAD.HI.U32 R31, R16, UR10, RZ ;  /* 0x0000000a101f1c27 */ /* 0x000fca000f8e00ff */
[----:B------:R-:W-:-:S04]  /*2d90*/  @P1 SHF.R.U32.HI R16, RZ, UR11, R31 ;  /* 0x0000000bff101c19 */ /* 0x000fc8000801161f */
[----:B------:R-:W-:Y:S01]  /*2da0*/  LOP3.LUT R16, RZ, R16, RZ, 0x33, !PT ;  /* 0x00000010ff107212 */ /* 0x000fe200078e33ff */
[----:B------:R-:W-:Y:S06]  /*2db0*/  BRA `(.L_x_664) ;  /* 0x0000000000147947 */ /* 0x000fec0003800000 */
.L_x_663:
[----:B------:R-:W-:-:S06]  /*2dc0*/  UISETP.NE.AND UP2, UPT, UR5, 0x1, UPT ;  /* 0x000000010500788c */ /* 0x000fcc000bf45270 */
[----:B------:R-:W-:-:S05]  /*2dd0*/  PLOP3.LUT P1, PT, PT, PT, UP2, 0x80, 0x0 ;  /* 0x000000000000781c */ /* 0x000fca0003f2f028 */
[----:B------:R-:W-:-:S08]  /*2de0*/  @UP2 ULDC.64 UR10, c[0x0][0x9e8] ;  /* 0x00027a00000a2ab9 */ /* 0x000fd00000000a00 */
[----:B------:R-:W-:-:S05]  /*2df0*/  @P1 IMAD.HI.U32 R31, R16, UR10, RZ ;  /* 0x0000000a101f1c27 */ /* 0x000fca000f8e00ff */
[----:B------:R-:W-:-:S07]  /*2e00*/  @P1 SHF.R.U32.HI R16, RZ, UR11, R31 ;  /* 0x0000000bff101c19 */ /* 0x000fce000801161f */
.L_x_664:
[----:B------:R-:W-:Y:S05]  /*2e10*/  BSYNC B0 ;  /* 0x0000000000007941 */ /* 0x000fea0003800000 */
.L_x_662:
[----:B------:R-:W-:-:S05]  /*2e20*/  IMAD R16, R16, UR5, R113 ;  /* 0x0000000510107c24 */ /* 0x000fca000f8e0271 */
[----:B------:R-:W-:Y:S02]  /*2e30*/  VIMNMX R106, R106, R16, !PT ;  /* 0x000000106a6a7248 */ /* 0x000fe40007fe0100 */
[----:B------:R-:W-:-:S07]  /*2e40*/  VIADDMNMX R105, R16, UR5, R105, PT ;  /* 0x0000000510697c46 */ /* 0x000fce000b800169 */
.L_x_661:
[C---:B------:R-:W-:Y:S02]  /*2e50*/  ISETP.GE.AND P3, PT, R111.reuse, 0x9, PT ;  /* 0x000000096f00780c */ /* 0x040fe40003f66270 */
[C---:B------:R-:W-:Y:S02]  /*2e60*/  ISETP.GE.AND P1, PT, R111.reuse, 0x2, PT ;  /* 0x000000026f00780c */ /* 0x040fe40003f26270 */
[----:B------:R-:W-:Y:S02]  /*2e70*/  ISETP.GE.AND P4, PT, R111, 0xa, PT ;  /* 0x0000000a6f00780c */ /* 0x000fe40003f86270 */
[----:B------:R-:W-:Y:S02]  /*2e80*/  ISETP.GT.AND P2, PT, R106, 0x1, !P1 ;  /* 0x000000016a00780c */ /* 0x000fe40004f44270 */
[----:B------:R-:W-:Y:S02]  /*2e90*/  LOP3.LUT R16, R16, 0xfffffffe, RZ, 0xc0, !PT ;  /* 0xfffffffe10107812 */ /* 0x000fe400078ec0ff */
[----:B------:R-:W-:-:S02]  /*2ea0*/  ISETP.LT.OR P2, PT, R105, 0x2, P2 ;  /* 0x000000026900780c */ /* 0x000fc40001741670 */
[----:B------:R-:W-:Y:S02]  /*2eb0*/  LOP3.LUT R2, R2, 0xfffffffe, RZ, 0xc0, !PT ;  /* 0xfffffffe02027812 */ /* 0x000fe400078ec0ff */
[----:B------:R-:W-:Y:S02]  /*2ec0*/  @P3 LOP3.LUT R16, R16, 0x1, RZ, 0xfc, !PT ;  /* 0x0000000110103812 */ /* 0x000fe400078efcff */
[----:B------:R-:W-:Y:S02]  /*2ed0*/  ISETP.GT.AND P3, PT, R106, 0x8, !P3 ;  /* 0x000000086a00780c */ /* 0x000fe40005f64270 */
[----:B------:R-:W-:Y:S02]  /*2ee0*/  FSEL R88, R88, -INF , !P2 ;  /* 0xff80000058587808 */ /* 0x000fe40005000000 */
[----:B------:R-:W-:Y:S02]  /*2ef0*/  LOP3.LUT R16, R16, 0xfffffffd, RZ, 0xc0, !PT ;  /* 0xfffffffd10107812 */ /* 0x000fe400078ec0ff */
[----:B------:R-:W-:-:S02]  /*2f00*/  ISETP.GT.AND P2, PT, R106, 0x9, !P4 ;  /* 0x000000096a00780c */ /* 0x000fc40006744270 */
[C---:B------:R-:W-:Y:S02]  /*2f10*/  ISETP.LT.OR P3, PT, R105.reuse, 0x9, P3 ;  /* 0x000000096900780c */ /* 0x040fe40001f61670 */
[----:B------:R-:W-:Y:S02]  /*2f20*/  @P4 LOP3.LUT R16, R16, 0x2, RZ, 0xfc, !PT ;  /* 0x0000000210104812 */ /* 0x000fe400078efcff */
[----:B------:R-:W-:Y:S02]  /*2f30*/  ISETP.LT.OR P2, PT, R105, 0xa, P2 ;  /* 0x0000000a6900780c */ /* 0x000fe40001741670 */
[----:B------:R-:W-:Y:S02]  /*2f40*/  FSEL R90, R90, -INF , !P3 ;  /* 0xff8000005a5a7808 */ /* 0x000fe40005800000 */
[C---:B------:R-:W-:Y:S02]  /*2f50*/  ISETP.GE.AND P4, PT, R111.reuse, 0x11, PT ;  /* 0x000000116f00780c */ /* 0x040fe40003f86270 */
[----:B------:R-:W-:-:S02]  /*2f60*/  ISETP.GE.AND P3, PT, R111, 0x12, PT ;  /* 0x000000126f00780c */ /* 0x000fc40003f66270 */
[----:B0-----:R-:W-:Y:S02]  /*2f70*/  FSEL R89, R89, -INF , !P2 ;  /* 0xff80000059597808 */ /* 0x001fe40005000000 */
[----:B------:R-:W-:Y:S02]  /*2f80*/  ISETP.GT.AND P2, PT, R106, 0x10, !P4 ;  /* 0x000000106a00780c */ /* 0x000fe40006744270 */
[----:B------:R-:W-:Y:S02]  /*2f90*/  LOP3.LUT R16, R16, 0xfffffffb, RZ, 0xc0, !PT ;  /* 0xfffffffb10107812 */ /* 0x000fe400078ec0ff */
[----:B------:R-:W-:Y:S02]  /*2fa0*/  ISETP.LT.OR P2, PT, R105, 0x11, P2 ;  /* 0x000000116900780c */ /* 0x000fe40001741670 */
[----:B------:R-:W-:Y:S02]  /*2fb0*/  ISETP.GE.AND P6, PT, R111, 0x1, PT ;  /* 0x000000016f00780c */ /* 0x000fe40003fc6270 */
[----:B------:R-:W-:-:S02]  /*2fc0*/  FSEL R92, R92, -INF , !P2 ;  /* 0xff8000005c5c7808 */ /* 0x000fc40005000000 */
[----:B------:R-:W-:Y:S02]  /*2fd0*/  @P3 LOP3.LUT R2, R2, 0x1, RZ, 0xfc, !PT ;  /* 0x0000000102023812 */ /* 0x000fe400078efcff */
[----:B------:R-:W-:Y:S02]  /*2fe0*/  ISETP.GT.AND P2, PT, R106, 0x11, !P3 ;  /* 0x000000116a00780c */ /* 0x000fe40005f44270 */
[----:B------:R-:W-:Y:S02]  /*2ff0*/  ISETP.GE.AND P3, PT, R111, 0x19, PT ;  /* 0x000000196f00780c */ /* 0x000fe40003f66270 */
[----:B------:R-:W-:Y:S02]  /*3000*/  @P4 LOP3.LUT R16, R16, 0x4, RZ, 0xfc, !PT ;  /* 0x0000000410104812 */ /* 0x000fe400078efcff */
[----:B------:R-:W-:Y:S02]  /*3010*/  ISETP.LT.OR P2, PT, R105, 0x12, P2 ;  /* 0x000000126900780c */ /* 0x000fe40001741670 */
[----:B------:R-:W-:-:S02]  /*3020*/  LOP3.LUT R16, R16, 0x7fffffff, RZ, 0xc0, !PT ;  /* 0x7fffffff10107812 */ /* 0x000fc400078ec0ff */
[----:B------:R-:W-:Y:S02]  /*3030*/  FSEL R91, R91, -INF , !P2 ;  /* 0xff8000005b5b7808 */ /* 0x000fe40005000000 */
[----:B------:R-:W-:Y:S02]  /*3040*/  ISETP.GT.AND P2, PT, R106, 0x18, !P3 ;  /* 0x000000186a00780c */ /* 0x000fe40005f44270 */
[----:B------:R-:W-:Y:S02]  /*3050*/  LOP3.LUT R2, R2, 0xfffffffd, RZ, 0xc0, !PT ;  /* 0xfffffffd02027812 */ /* 0x000fe400078ec0ff */
[----:B------:R-:W-:Y:S02]  /*3060*/  @P3 LOP3.LUT R16, R16, 0x80000000, RZ, 0xfc, !PT ;  /* 0x8000000010103812 */ /* 0x000fe400078efcff */
[----:B------:R-:W-:Y:S02]  /*3070*/  ISETP.GE.AND P3, PT, R111, 0x1a, PT ;  /* 0x0000001a6f00780c */ /* 0x000fe40003f66270 */
[----:B------:R-:W-:-:S02]  /*3080*/  ISETP.LT.OR P2, PT, R105, 0x19, P2 ;  /* 0x000000196900780c */ /* 0x000fc40001741670 */
[----:B------:R-:W-:Y:S02]  /*3090*/  LOP3.LUT R16, R16, 0xbfffffff, RZ, 0xc0, !PT ;  /* 0xbfffffff10107812 */ /* 0x000fe400078ec0ff */
[----:B------:R-:W-:Y:S02]  /*30a0*/  FSEL R94, R94, -INF , !P2 ;  /* 0xff8000005e5e7808 */ /* 0x000fe40005000000 */
[----:B------:R-:W-:-:S04]  /*30b0*/  ISETP.GT.AND P2, PT, R106, 0x19, !P3 ;  /* 0x000000196a00780c */ /* 0x000fc80005f44270 */
[----:B------:R-:W-:Y:S02]  /*30c0*/  ISETP.LT.OR P2, PT, R105, 0x1a, P2 ;  /* 0x0000001a6900780c */ /* 0x000fe40001741670 */
[----:B------:R-:W-:Y:S02]  /*30d0*/  @P3 LOP3.LUT R16, R16, 0x40000000, RZ, 0xfc, !PT ;  /* 0x4000000010103812 */ /* 0x000fe400078efcff */
[----:B------:R-:W-:Y:S02]  /*30e0*/  ISETP.GE.AND P3, PT, R111, 0x21, PT ;  /* 0x000000216f00780c */ /* 0x000fe40003f66270 */
[----:B------:R-:W-:Y:S02]  /*30f0*/  LOP3.LUT R16, R16, 0xdfffffff, RZ, 0xc0, !PT ;  /* 0xdfffffff10107812 */ /* 0x000fe400078ec0ff */
[----:B------:R-:W-:Y:S02]  /*3100*/  FSEL R93, R93, -INF , !P2 ;  /* 0xff8000005d5d7808 */ /* 0x000fe40005000000 */
[----:B------:R-:W-:-:S04]  /*3110*/  ISETP.GT.AND P2, PT, R106, 0x20, !P3 ;  /* 0x000000206a00780c */ /* 0x000fc80005f44270 */
[----:B------:R-:W-:-:S03]  /*3120*/  ISETP.LT.OR P2, PT, R105, 0x21, P2 ;  /* 0x000000216900780c */ /* 0x000fc60001741670 */
        /* <DEDUP_REMOVED lines=58> */
[----:B------:R-:W-:Y:S01]  /*34d0*/  ISETP.GT.AND P2, PT, R106, 0x48, !P3 ;  /* 0x000000486a00780c */ /* 0x000fe20005f44270 */
[----:B------:R-:W0:Y:S03]  /*34e0*/  SHFL.IDX PT, R81, R103, 0x1, 0x1c1f ;  /* 0x003c1f0067517f89 */ /* 0x000e2600000e0000 */
        /* <DEDUP_REMOVED lines=89> */
[----:B------:R-:W-:Y:S02]  /*3a80*/  ISETP.GT.AND P2, PT, R106, 0x81, !P3 ;  /* 0x000000816a00780c */ /* 0x000fe40005f44270 */
[----:B0-----:R-:W-:-:S02]  /*3a90*/  VIADDMNMX R97, R81, R109, R108, PT ;  /* 0x0000006d51617246 */ /* 0x001fc4000380016c */
[----:B------:R-:W-:-:S03]  /*3aa0*/  ISETP.LT.OR P2, PT, R105, 0x82, P2 ;  /* 0x000000826900780c */ /* 0x000fc60001741670 */
[----:B------:R-:W-:Y:S02]  /*3ab0*/  @P3 LOP3.LUT R16, R16, 0x10, RZ, 0xfc, !PT ;  /* 0x0000001010103812 */ /* 0x000fe400078efcff */
[----:B------:R-:W-:Y:S02]  /*3ac0*/  ISETP.GE.AND P3, PT, R111, 0x89, PT ;  /* 0x000000896f00780c */ /* 0x000fe40003f66270 */
[----:B------:R-:W-:Y:S01]  /*3ad0*/  FSEL R70, R98, -INF , !P2 ;  /* 0xff80000062467808 */ /* 0x000fe20005000000 */
[----:B------:R-:W-:Y:S01]  /*3ae0*/  IMAD.IADD R98, R110, 0x1, R81 ;  /* 0x000000016e627824 */ /* 0x000fe200078e0251 */
[----:B------:R-:W-:Y:S02]  /*3af0*/  LOP3.LUT R16, R16, 0xfffffff7, RZ, 0xc0, !PT ;  /* 0xfffffff710107812 */ /* 0x000fe400078ec0ff */
[----:B------:R-:W-:-:S04]  /*3b00*/  ISETP.GT.AND P2, PT, R106, 0x88, !P3 ;  /* 0x000000886a00780c */ /* 0x000fc80005f44270 */
[----:B------:R-:W-:-:S03]  /*3b10*/  ISETP.LT.OR P2, PT, R105, 0x89, P2 ;  /* 0x000000896900780c */ /* 0x000fc60001741670 */
[----:B------:R-:W-:Y:S02]  /*3b20*/  @P3 LOP3.LUT R16, R16, 0x8, RZ, 0xfc, !PT ;  /* 0x0000000810103812 */ /* 0x000fe400078efcff */
[----:B------:R-:W-:Y:S02]  /*3b30*/  ISETP.GE.AND P3, PT, R111, 0x8a, PT ;  /* 0x0000008a6f00780c */ /* 0x000fe40003f66270 */
[----:B------:R-:W-:Y:S02]  /*3b40*/  FSEL R71, R99, -INF , !P2 ;  /* 0xff80000063477808 */ /* 0x000fe40005000000 */
[----:B------:R-:W-:-:S04]  /*3b50*/  ISETP.GT.AND P2, PT, R106, 0x89, !P3 ;  /* 0x000000896a00780c */ /* 0x000fc80005f44270 */
[----:B------:R-:W-:-:S04]  /*3b60*/  ISETP.LT.OR P2, PT, R105, 0x8a, P2 ;  /* 0x0000008a6900780c */ /* 0x000fc80001741670 */
[----:B------:R-:W-:Y:S02]  /*3b70*/  FSEL R74, R100, -INF , !P2 ;  /* 0xff800000644a7808 */ /* 0x000fe40005000000 */
[----:B------:R-:W-:Y:S02]  /*3b80*/  ISETP.GE.AND P2, PT, R111, 0x91, PT ;  /* 0x000000916f00780c */ /* 0x000fe40003f46270 */
[----:B------:R-:W-:Y:S02]  /*3b90*/  @P3 LOP3.LUT R2, R2, 0x2, RZ, 0xfc, !PT ;  /* 0x0000000202023812 */ /* 0x000fe400078efcff */
[----:B------:R-:W-:Y:S02]  /*3ba0*/  ISETP.GT.AND P3, PT, R106, 0x90, !P2 ;  /* 0x000000906a00780c */ /* 0x000fe40005764270 */
[----:B------:R-:W-:Y:S02]  /*3bb0*/  LOP3.LUT R2, R2, 0xfffffffb, RZ, 0xc0, !PT ;  /* 0xfffffffb02027812 */ /* 0x000fe400078ec0ff */
[----:B------:R-:W-:-:S04]  /*3bc0*/  ISETP.LT.OR P3, PT, R105, 0x91, P3 ;  /* 0x000000916900780c */ /* 0x000fc80001f61670 */
[----:B------:R-:W-:Y:S02]  /*3bd0*/  FSEL R75, R101, -INF , !P3 ;  /* 0xff800000654b7808 */ /* 0x000fe40005800000 */
[----:B------:R-:W-:-:S04]  /*3be0*/  ISETP.GE.AND P3, PT, R111, 0x92, PT ;  /* 0x000000926f00780c */ /* 0x000fc80003f66270 */
[----:B------:R-:W-:-:S04]  /*3bf0*/  ISETP.GT.AND P4, PT, R106, 0x91, !P3 ;  /* 0x000000916a00780c */ /* 0x000fc80005f84270 */
[----:B------:R-:W-:-:S04]  /*3c00*/  ISETP.LT.OR P4, PT, R105, 0x92, P4 ;  /* 0x000000926900780c */ /* 0x000fc80002781670 */
[----:B------:R-:W-:Y:S02]  /*3c10*/  FSEL R77, R102, -INF , !P4 ;  /* 0xff800000664d7808 */ /* 0x000fe40006000000 */
[----:B------:R-:W-:-:S04]  /*3c20*/  ISETP.GE.AND P4, PT, R111, 0x99, PT ;  /* 0x000000996f00780c */ /* 0x000fc80003f86270 */
[----:B------:R-:W-:-:S04]  /*3c30*/  ISETP.GT.AND P5, PT, R106, 0x98, !P4 ;  /* 0x000000986a00780c */ /* 0x000fc800067a4270 */
[----:B------:R-:W-:-:S04]  /*3c40*/  ISETP.LT.OR P5, PT, R105, 0x99, P5 ;  /* 0x000000996900780c */ /* 0x000fc80002fa1670 */
[----:B------:R-:W-:Y:S02]  /*3c50*/  FSEL R76, R104, -INF , !P5 ;  /* 0xff800000684c7808 */ /* 0x000fe40006800000 */
[----:B------:R-:W-:-:S04]  /*3c60*/  ISETP.GT.AND P5, PT, R106, RZ, !P6 ;  /* 0x000000ff6a00720c */ /* 0x000fc800077a4270 */
[----:B------:R-:W-:-:S04]  /*3c70*/  ISETP.LT.OR P5, PT, R105, 0x1, P5 ;  /* 0x000000016900780c */ /* 0x000fc80002fa1670 */
[----:B------:R-:W-:Y:S02]  /*3c80*/  FSEL R79, R3, -INF , !P5 ;  /* 0xff800000034f7808 */ /* 0x000fe40006800000 */
[----:B------:R-:W-:-:S13]  /*3c90*/  ISETP.GE.AND P5, PT, R111, 0x9a, PT ;  /* 0x0000009a6f00780c */ /* 0x000fda0003fa6270 */
[----:B------:R-:W-:Y:S02]  /*3ca0*/  @P5 LOP3.LUT R2, R2, 0x4, RZ, 0xfc, !PT ;  /* 0x0000000402025812 */ /* 0x000fe400078efcff */
[----:B------:R-:W-:-:S04]  /*3cb0*/  ISETP.GT.AND P5, PT, R106, 0x99, !P5 ;  /* 0x000000996a00780c */ /* 0x000fc80006fa4270 */
[----:B------:R-:W-:-:S04]  /*3cc0*/  ISETP.LT.OR P5, PT, R105, 0x9a, P5 ;  /* 0x0000009a6900780c */ /* 0x000fc80002fa1670 */
[----:B------:R-:W-:Y:S02]  /*3cd0*/  FSEL R3, R107, -INF , !P5 ;  /* 0xff8000006b037808 */ /* 0x000fe40006800000 */
[----:B------:R-:W-:-:S13]  /*3ce0*/  PLOP3.LUT P5, PT, PT, PT, UP1, 0x40, 0x0 ;  /* 0x000000000000781c */ /* 0x000fda0003fae818 */
[----:B------:R-:W-:Y:S05]  /*3cf0*/  @P5 BRA `(.L_x_665) ;  /* 0x00000000005c5947 */ /* 0x000fea0003800000 */
        /* <DEDUP_REMOVED lines=8> */
[----:B------:R-:W-:Y:S01]  /*3d80*/  @P5 IMAD.HI.U32 R80, R78, UR10, RZ ;  /* 0x0000000a4e505c27 */ /* 0x000fe2000f8e00ff */
[----:B------:R-:W-:-:S13]  /*3d90*/  PLOP3.LUT P5, PT, PT, PT, UP2, 0x80, 0x0 ;  /* 0x000000000000781c */ /* 0x000fda0003faf028 */
[----:B------:R-:W-:-:S04]  /*3da0*/  @P5 SHF.R.U32.HI R78, RZ, UR11, R80 ;  /* 0x0000000bff4e5c19 */ /* 0x000fc80008011650 */
[----:B------:R-:W-:Y:S01]  /*3db0*/  LOP3.LUT R78, RZ, R78, RZ, 0x33, !PT ;  /* 0x0000004eff4e7212 */ /* 0x000fe200078e33ff */
[----:B------:R-:W-:Y:S06]  /*3dc0*/  BRA `(.L_x_668) ;  /* 0x0000000000187947 */ /* 0x000fec0003800000 */
.L_x_667:
[----:B------:R-:W-:-:S06]  /*3dd0*/  UISETP.NE.AND UP2, UPT, UR5, 0x1, UPT ;  /* 0x000000010500788c */ /* 0x000fcc000bf45270 */
[----:B------:R-:W-:-:S05]  /*3de0*/  PLOP3.LUT P5, PT, PT, PT, UP2, 0x80, 0x0 ;  /* 0x000000000000781c */ /* 0x000fca0003faf028 */
[----:B------:R-:W-:-:S08]  /*3df0*/  @UP2 ULDC.64 UR10, c[0x0][0x9e8] ;  /* 0x00027a00000a2ab9 */ /* 0x000fd00000000a00 */
[----:B------:R-:W-:Y:S01]  /*3e00*/  @P5 IMAD.HI.U32 R80, R78, UR10, RZ ;  /* 0x0000000a4e505c27 */ /* 0x000fe2000f8e00ff */
[----:B------:R-:W-:-:S13]  /*3e10*/  PLOP3.LUT P5, PT, PT, PT, UP2, 0x80, 0x0 ;  /* 0x000000000000781c */ /* 0x000fda0003faf028 */
[----:B------:R-:W-:-:S07]  /*3e20*/  @P5 SHF.R.U32.HI R78, RZ, UR11, R80 ;  /* 0x0000000bff4e5c19 */ /* 0x000fce0008011650 */
.L_x_668:
[----:B------:R-:W-:Y:S05]  /*3e30*/  BSYNC B0 ;  /* 0x0000000000007941 */ /* 0x000fea0003800000 */
.L_x_666:
[----:B------:R-:W-:-:S05]  /*3e40*/  IMAD R78, R78, UR5, R113 ;  /* 0x000000054e4e7c24 */ /* 0x000fca000f8e0271 */
[----:B------:R-:W-:Y:S02]  /*3e50*/  VIMNMX R98, R98, R78, !PT ;  /* 0x0000004e62627248 */ /* 0x000fe40007fe0100 */
[----:B------:R-:W-:-:S07]  /*3e60*/  VIADDMNMX R97, R78, UR5, R97, PT ;  /* 0x000000054e617c46 */ /* 0x000fce000b800161 */
.L_x_665:
[----:B------:R-:W-:Y:S01]  /*3e70*/  ISETP.GT.AND P1, PT, R98, 0x1, !P1 ;  /* 0x000000016200780c */ /* 0x000fe20004f24270 */
[----:B------:R-:W-:Y:S01]  /*3e80*/  ULDC UR17, c[0x0][0x988] ;  /* 0x0002620000117ab9 */ /* 0x000fe20000000800 */
[----:B------:R-:W-:Y:S01]  /*3e90*/  LOP3.LUT P5, RZ, R16, 0x2000000, RZ, 0xc0, !PT ;  /* 0x0200000010ff7812 */ /* 0x000fe200078ac0ff */
[----:B------:R-:W-:Y:S01]  /*3ea0*/  IMAD.U32 R100, RZ, RZ, UR17 ;  /* 0x00000011ff647e24 */ /* 0x000fe2000f8e00ff */
[----:B------:R-:W-:Y:S01]  /*3eb0*/  ISETP.LT.OR P1, PT, R97, 0x2, P1 ;  /* 0x000000026100780c */ /* 0x000fe20000f21670 */
[----:B------:R-:W-:Y:S01]  /*3ec0*/  @UP0 ULDC UR10, c[0x0][0x44c] ;  /* 0x00011300000a0ab9 */ /* 0x000fe20000000800 */
[----:B------:R-:W-:Y:S01]  /*3ed0*/  ISETP.GT.AND P6, PT, R98, RZ, !P6 ;  /* 0x000000ff6200720c */ /* 0x000fe200077c4270 */
[----:B------:R-:W-:Y:S01]  /*3ee0*/  UIMAD.WIDE.U32 UR10, UR38, UR10, URZ ;  /* 0x0000000a260a72a5 */ /* 0x000fe2000f8e003f */
[----:B------:R-:W-:Y:S01]  /*3ef0*/  FSEL R78, R5, -INF , !P1 ;  /* 0xff800000054e7808 */ /* 0x000fe20004800000 */
[----:B------:R-:W-:Y:S01]  /*3f00*/  @UP0 ULDC UR12, c[0x0][0x450] ;  /* 0x00011400000c0ab9 */ /* 0x000fe20000000800 */
[----:B------:R-:W-:Y:S01]  /*3f10*/  LOP3.LUT P1, RZ, R16, 0x1, RZ, 0xc0, !PT ;  /* 0x0000000110ff7812 */ /* 0x000fe2000782c0ff */
[----:B------:R-:W-:Y:S01]  /*3f20*/  @UP0 USHF.R.U32.HI UR38, URZ, UR12, UR11 ;  /* 0x0000000c3f260299 */ /* 0x000fe2000801160b */
[----:B------:R-:W-:-:S02]  /*3f30*/  FMNMX.FTZ R5, R79, R88, !PT ;  /* 0x000000584f057209 */ /* 0x000fc40007810000 */
[----:B------:R-:W-:Y:S02]  /*3f40*/  ISETP.GT.AND P1, PT, R98, 0x8, !P1 ;  /* 0x000000086200780c */ /* 0x000fe40004f24270 */
[----:B------:R-:W-:Y:S02]  /*3f50*/  FMNMX.FTZ R80, R90, R5, !PT ;  /* 0x000000055a507209 */ /* 0x000fe40007810000 */
[----:B------:R-:W-:Y:S02]  /*3f60*/  ISETP.LT.OR P1, PT, R97, 0x9, P1 ;  /* 0x000000096100780c */ /* 0x000fe40000f21670 */
[----:B------:R-:W-:Y:S02]  /*3f70*/  FMNMX.FTZ R5, R89, R80, !PT ;  /* 0x0000005059057209 */ /* 0x000fe40007810000 */
[----:B------:R-:W-:Y:S02]  /*3f80*/  FSEL R6, R6, -INF , !P1 ;  /* 0xff80000006067808 */ /* 0x000fe40004800000 */
[----:B------:R-:W-:-:S02]  /*3f90*/  LOP3.LUT P1, RZ, R16, 0x2, RZ, 0xc0, !PT ;  /* 0x0000000210ff7812 */ /* 0x000fc4000782c0ff */
[----:B------:R-:W-:Y:S02]  /*3fa0*/  FMNMX.FTZ R80, R92, R5, !PT ;  /* 0x000000055c507209 */ /* 0x000fe40007810000 */
[----:B------:R-:W-:Y:S02]  /*3fb0*/  ISETP.GT.AND P1, PT, R98, 0x9, !P1 ;  /* 0x000000096200780c */ /* 0x000fe40004f24270 */
[----:B------:R-:W-:Y:S02]  /*3fc0*/  FMNMX.FTZ R5, R91, R80, !PT ;  /* 0x000000505b057209 */ /* 0x000fe40007810000 */
[----:B------:R-:W-:Y:S02]  /*3fd0*/  ISETP.LT.OR P1, PT, R97, 0xa, P1 ;  /* 0x0000000a6100780c */ /* 0x000fe40000f21670 */
[----:B------:R-:W-:Y:S02]  /*3fe0*/  FMNMX.FTZ R80, R94, R5, !PT ;  /* 0x000000055e507209 */ /* 0x000fe40007810000 */
[----:B------:R-:W-:-:S02]  /*3ff0*/  FSEL R7, R7, -INF , !P1 ;  /* 0xff80000007077808 */ /* 0x000fc40004800000 */
[----:B------:R-:W-:Y:S02]  /*4000*/  LOP3.LUT P1, RZ, R16, 0x4, RZ, 0xc0, !PT ;  /* 0x0000000410ff7812 */ /* 0x000fe4000782c0ff */
[----:B------:R-:W-:Y:S02]  /*4010*/  FMNMX.FTZ R5, R93, R80, !PT ;  /* 0x000000505d057209 */ /* 0x000fe40007810000 */
[----:B------:R-:W-:Y:S02]  /*4020*/  ISETP.GT.AND P1, PT, R98, 0x10, !P1 ;  /* 0x000000106200780c */ /* 0x000fe40004f24270 */
[----:B------:R-:W-:Y:S02]  /*4030*/  FMNMX.FTZ R80, R96, R5, !PT ;  /* 0x0000000560507209 */ /* 0x000fe40007810000 */
[----:B------:R-:W-:Y:S02]  /*4040*/  ISETP.LT.OR P1, PT, R97, 0x11, P1 ;  /* 0x000000116100780c */ /* 0x000fe40000f21670 */
[----:B------:R-:W-:-:S02]  /*4050*/  FMNMX.FTZ R80, R95, R80, !PT ;  /* 0x000000505f507209 */ /* 0x000fc40007810000 */
[----:B------:R-:W-:Y:S02]  /*4060*/  FSEL R8, R8, -INF , !P1 ;  /* 0xff80000008087808 */ /* 0x000fe40004800000 */
[----:B------:R-:W-:Y:S02]  /*4070*/  LOP3.LUT P1, RZ, R2, 0x1, RZ, 0xc0, !PT ;  /* 0x0000000102ff7812 */ /* 0x000fe4000782c0ff */
[----:B------:R-:W-:Y:S02]  /*4080*/  FMNMX.FTZ R5, R31, R80, !PT ;  /* 0x000000501f057209 */ /* 0x000fe40007810000 */
[----:B------:R-:W-:Y:S02]  /*4090*/  ISETP.GT.AND P1, PT, R98, 0x11, !P1 ;  /* 0x000000116200780c */ /* 0x000fe40004f24270 */
[----:B------:R-:W-:Y:S02]  /*40a0*/  FMNMX.FTZ R80, R32, R5, !PT ;  /* 0x0000000520507209 */ /* 0x000fe40007810000 */
[----:B------:R-:W-:-:S02]  /*40b0*/  ISETP.LT.OR P1, PT, R97, 0x12, P1 ;  /* 0x000000126100780c */ /* 0x000fc40000f21670 */
[----:B------:R-:W-:Y:S02]  /*40c0*/  FMNMX.FTZ R5, R33, R80, !PT ;  /* 0x0000005021057209 */ /* 0x000fe40007810000 */
[----:B------:R-:W-:Y:S02]  /*40d0*/  FSEL R9, R9, -INF , !P1 ;  /* 0xff80000009097808 */ /* 0x000fe40004800000 */
[----:B------:R-:W-:Y:S02]  /*40e0*/  LOP3.LUT P1, RZ, R16, 0x80000000, RZ, 0xc0, !PT ;  /* 0x8000000010ff7812 */ /* 0x000fe4000782c0ff */
[----:B------:R-:W-:Y:S02]  /*40f0*/  FMNMX.FTZ R80, R34, R5, !PT ;  /* 0x0000000522507209 */ /* 0x000fe40007810000 */
[----:B------:R-:W-:Y:S02]  /*4100*/  ISETP.GT.AND P1, PT, R98, 0x18, !P1 ;  /* 0x000000186200780c */ /* 0x000fe40004f24270 */
[----:B------:R-:W-:-:S02]  /*4110*/  FMNMX.FTZ R5, R35, R80, !PT ;  /* 0x0000005023057209 */ /* 0x000fc40007810000 */
[----:B------:R-:W-:Y:S02]  /*4120*/  ISETP.LT.OR P1, PT, R97, 0x19, P1 ;  /* 0x000000196100780c */ /* 0x000fe40000f21670 */
[----:B------:R-:W-:Y:S02]  /*4130*/  FMNMX.FTZ R80, R36, R5, !PT ;  /* 0x0000000524507209 */ /* 0x000fe40007810000 */
[----:B------:R-:W-:Y:S02]  /*4140*/  FSEL R10, R10, -INF , !P1 ;  /* 0xff8000000a0a7808 */ /* 0x000fe40004800000 */
[----:B------:R-:W-:Y:S02]  /*4150*/  LOP3.LUT P1, RZ, R16, 0x40000000, RZ, 0xc0, !PT ;  /* 0x4000000010ff7812 */ /* 0x000fe4000782c0ff */
[----:B------:R-:W-:Y:S02]  /*4160*/  FMNMX.FTZ R5, R37, R80, !PT ;  /* 0x0000005025057209 */ /* 0x000fe40007810000 */
[----:B------:R-:W-:-:S02]  /*4170*/  ISETP.GT.AND P1, PT, R98, 0x19, !P1 ;  /* 0x000000196200780c */ /* 0x000fc40004f24270 */
[----:B------:R-:W-:Y:S02]  /*4180*/  FMNMX.FTZ R80, R38, R5, !PT ;  /* 0x0000000526507209 */ /* 0x000fe40007810000 */
[----:B------:R-:W-:Y:S02]  /*4190*/  ISETP.LT.OR P1, PT, R97, 0x1a, P1 ;  /* 0x0000001a6100780c */ /* 0x000fe40000f21670 */
[----:B------:R-:W-:Y:S02]  /*41a0*/  FMNMX.FTZ R5, R39, R80, !PT ;  /* 0x0000005027057209 */ /* 0x000fe40007810000 */
[----:B------:R-:W-:Y:S02]  /*41b0*/  FSEL R11, R11, -INF , !P1 ;  /* 0xff8000000b0b7808 */ /* 0x000fe40004800000 */
[----:B------:R-:W-:Y:S02]  /*41c0*/  LOP3.LUT P1, RZ, R16, 0x20000000, RZ, 0xc0, !PT ;  /* 0x2000000010ff7812 */ /* 0x000fe4000782c0ff */
        /* <DEDUP_REMOVED lines=27> */
[----:B------:R-:W-:Y:S02]  /*4380*/  ISETP.GT.AND P1, PT, R98, 0x30, !P5 ;  /* 0x000000306200780c */ /* 0x000fe40006f24270 */
[----:B------:R-:W-:Y:S02]  /*4390*/  LOP3.LUT P5, RZ, R16, 0x4000, RZ, 0xc0, !PT ;  /* 0x0000400010ff7812 */ /* 0x000fe400078ac0ff */
        /* <DEDUP_REMOVED lines=21> */
[C---:B------:R-:W-:Y:S02]  /*44f0*/  ISETP.LT.OR P1, PT, R97.reuse, 0x3a, P1 ;  /* 0x0000003a6100780c */ /* 0x040fe40000f21670 */
[----:B------:R-:W-:Y:S01]  /*4500*/  ISETP.LT.OR P6, PT, R97, 0x1, P6 ;  /* 0x000000016100780c */ /* 0x000fe200037c1670 */
[----:B------:R-:W0:Y:S01]  /*4510*/  SHFL.BFLY PT, R5, R80, 0x2, 0x1f ;  /* 0x0c401f0050057f89 */ /* 0x000e2200000e0000 */
[----:B------:R-:W-:Y:S02]  /*4520*/  FSEL R73, R73, -INF , !P1 ;  /* 0xff80000049497808 */ /* 0x000fe40004800000 */
[----:B------:R-:W-:Y:S02]  /*4530*/  LOP3.LUT P1, RZ, R16, 0x200000, RZ, 0xc0, !PT ;  /* 0x0020000010ff7812 */ /* 0x000fe4000782c0ff */
[----:B------:R-:W-:-:S02]  /*4540*/  FSEL R99, R4, -INF , !P6 ;  /* 0xff80000004637808 */ /* 0x000fc40007000000 */
[----:B------:R-:W-:Y:S02]  /*4550*/  ISETP.GT.AND P1, PT, R98, 0x40, !P1 ;  /* 0x000000406200780c */ /* 0x000fe40004f24270 */
[----:B------:R-:W-:Y:S02]  /*4560*/  FMNMX.FTZ R87, R99, R78, !PT ;  /* 0x0000004e63577209 */ /* 0x000fe40007810000 */
[----:B------:R-:W-:Y:S02]  /*4570*/  ISETP.LT.OR P1, PT, R97, 0x41, P1 ;  /* 0x000000416100780c */ /* 0x000fe40000f21670 */
[----:B------:R-:W-:Y:S02]  /*4580*/  FMNMX.FTZ R4, R6, R87, !PT ;  /* 0x0000005706047209 */ /* 0x000fe40007810000 */
[----:B------:R-:W-:Y:S02]  /*4590*/  FSEL R56, R56, -INF , !P1 ;  /* 0xff80000038387808 */ /* 0x000fe40004800000 */
[----:B------:R-:W-:-:S02]  /*45a0*/  LOP3.LUT P1, RZ, R16, 0x100000, RZ, 0xc0, !PT ;  /* 0x0010000010ff7812 */ /* 0x000fc4000782c0ff */
[C---:B------:R-:W-:Y:S02]  /*45b0*/  ISETP.GT.AND P2, PT, R98.reuse, 0x90, !P2 ;  /* 0x000000906200780c */ /* 0x040fe40005744270 */
[C---:B------:R-:W-:Y:S02]  /*45c0*/  ISETP.GT.AND P1, PT, R98.reuse, 0x41, !P1 ;  /* 0x000000416200780c */ /* 0x040fe40004f24270 */
[----:B------:R-:W-:Y:S02]  /*45d0*/  ISETP.GT.AND P3, PT, R98, 0x91, !P3 ;  /* 0x000000916200780c */ /* 0x000fe40005f64270 */
[----:B------:R-:W-:Y:S02]  /*45e0*/  ISETP.LT.OR P1, PT, R97, 0x42, P1 ;  /* 0x000000426100780c */ /* 0x000fe40000f21670 */
[----:B0-----:R-:W-:Y:S02]  /*45f0*/  FMNMX.FTZ R81, R80, R5, !PT ;  /* 0x0000000550517209 */ /* 0x001fe40007810000 */
[----:B------:R-:W-:-:S02]  /*4600*/  FSEL R57, R57, -INF , !P1 ;  /* 0xff80000039397808 */ /* 0x000fc40004800000 */
[----:B------:R-:W-:Y:S01]  /*4610*/  LOP3.LUT P1, RZ, R16, 0x80000, RZ, 0xc0, !PT ;  /* 0x0008000010ff7812 */ /* 0x000fe2000782c0ff */
[----:B------:R-:W0:Y:S01]  /*4620*/  SHFL.BFLY PT, R82, R81, 0x1, 0x1f ;  /* 0x0c201f0051527f89 */ /* 0x000e2200000e0000 */
[C---:B------:R-:W-:Y:S02]  /*4630*/  ISETP.LT.OR P2, PT, R97.reuse, 0x91, P2 ;  /* 0x000000916100780c */ /* 0x040fe40001741670 */
[C---:B------:R-:W-:Y:S02]  /*4640*/  ISETP.GT.AND P1, PT, R98.reuse, 0x48, !P1 ;  /* 0x000000486200780c */ /* 0x040fe40004f24270 */
[----:B------:R-:W-:Y:S02]  /*4650*/  ISETP.GT.AND P4, PT, R98, 0x98, !P4 ;  /* 0x000000986200780c */ /* 0x000fe40006784270 */
[C---:B------:R-:W-:Y:S02]  /*4660*/  ISETP.LT.OR P1, PT, R97.reuse, 0x49, P1 ;  /* 0x000000496100780c */ /* 0x040fe40000f21670 */
[----:B------:R-:W-:-:S02]  /*4670*/  ISETP.LT.OR P3, PT, R97, 0x92, P3 ;  /* 0x000000926100780c */ /* 0x000fc40001f61670 */
[----:B------:R-:W-:Y:S02]  /*4680*/  FSEL R58, R58, -INF , !P1 ;  /* 0xff8000003a3a7808 */ /* 0x000fe40004800000 */
[----:B------:R-:W-:Y:S02]  /*4690*/  LOP3.LUT P1, RZ, R16, 0x40000, RZ, 0xc0, !PT ;  /* 0x0004000010ff7812 */ /* 0x000fe4000782c0ff */
[----:B------:R-:W-:Y:S02]  /*46a0*/  FSEL R24, R24, -INF , !P2 ;  /* 0xff80000018187808 */ /* 0x000fe40005000000 */
[----:B------:R-:W-:Y:S02]  /*46b0*/  ISETP.GT.AND P1, PT, R98, 0x49, !P1 ;  /* 0x000000496200780c */ /* 0x000fe40004f24270 */
[C---:B------:R-:W-:Y:S02]  /*46c0*/  ISETP.LT.OR P4, PT, R97.reuse, 0x99, P4 ;  /* 0x000000996100780c */ /* 0x040fe40002781670 */
[----:B------:R-:W-:-:S02]  /*46d0*/  ISETP.LT.OR P1, PT, R97, 0x4a, P1 ;  /* 0x0000004a6100780c */ /* 0x000fc40000f21670 */
[----:B------:R-:W-:Y:S02]  /*46e0*/  FSEL R25, R25, -INF , !P3 ;  /* 0xff80000019197808 */ /* 0x000fe40005800000 */
[----:B------:R-:W-:Y:S02]  /*46f0*/  FSEL R59, R59, -INF , !P1 ;  /* 0xff8000003b3b7808 */ /* 0x000fe40004800000 */
[----:B------:R-:W-:Y:S02]  /*4700*/  LOP3.LUT P1, RZ, R16, 0x20000, RZ, 0xc0, !PT ;  /* 0x0002000010ff7812 */ /* 0x000fe4000782c0ff */
[----:B0-----:R-:W-:Y:S02]  /*4710*/  FMNMX.FTZ R5, R81, R82, !PT ;  /* 0x0000005251057209 */ /* 0x001fe40007810000 */
[----:B------:R-:W-:Y:S02]  /*4720*/  ISETP.GT.AND P1, PT, R98, 0x50, !P1 ;  /* 0x000000506200780c */ /* 0x000fe40004f24270 */
[----:B------:R-:W-:Y:S01]  /*4730*/  FSEL R28, R28, -INF , !P4 ;  /* 0xff8000001c1c7808 */ /* 0x000fe20006000000 */
[----:B------:R-:W-:Y:S01]  /*4740*/  FFMA.FTZ R100, R5, R100, -8 ;  /* 0xc100000005647423 */ /* 0x000fe20000010064 */
[----:B------:R-:W-:-:S02]  /*4750*/  ISETP.LT.OR P1, PT, R97, 0x51, P1 ;  /* 0x000000516100780c */ /* 0x000fc40000f21670 */
[----:B------:R-:W-:Y:S02]  /*4760*/  R2UR UR7, R19 ;  /* 0x00000000130772ca */ /* 0x000fe400000e0000 */
[----:B------:R-:W-:Y:S02]  /*4770*/  FSEL R60, R60, -INF , !P1 ;  /* 0xff8000003c3c7808 */ /* 0x000fe40004800000 */
[----:B------:R-:W-:-:S04]  /*4780*/  LOP3.LUT P1, RZ, R16, 0x10000, RZ, 0xc0, !PT ;  /* 0x0001000010ff7812 */ /* 0x000fc8000782c0ff */
[----:B------:R-:W-:-:S04]  /*4790*/  ISETP.GT.AND P1, PT, R98, 0x51, !P1 ;  /* 0x000000516200780c */ /* 0x000fc80004f24270 */
[----:B------:R-:W-:Y:S01]  /*47a0*/  ISETP.LT.OR P1, PT, R97, 0x52, P1 ;  /* 0x000000526100780c */ /* 0x000fe20000f21670 */
[----:B------:R-:W-:-:S03]  /*47b0*/  UIADD3 UR38, UR7, UR38, URZ ;  /* 0x0000002607267290 */ /* 0x000fc6000fffe03f */
[----:B------:R-:W-:Y:S01]  /*47c0*/  FSEL R61, R61, -INF , !P1 ;  /* 0xff8000003d3d7808 */ /* 0x000fe20004800000 */
[----:B------:R-:W-:Y:S01]  /*47d0*/  UIADD3 UR4, UR38, UR4, URZ ;  /* 0x0000000426047290 */ /* 0x000fe2000fffe03f */
[----:B------:R-:W-:-:S04]  /*47e0*/  LOP3.LUT P1, RZ, R16, 0x8000, RZ, 0xc0, !PT ;  /* 0x0000800010ff7812 */ /* 0x000fc8000782c0ff */
[----:B------:R-:W-:-:S04]  /*47f0*/  ISETP.GT.AND P1, PT, R98, 0x58, !P1 ;  /* 0x000000586200780c */ /* 0x000fc80004f24270 */
[----:B------:R-:W-:-:S04]  /*4800*/  ISETP.LT.OR P1, PT, R97, 0x59, P1 ;  /* 0x000000596100780c */ /* 0x000fc80000f21670 */
[----:B------:R-:W-:Y:S02]  /*4810*/  FSEL R62, R62, -INF , !P1 ;  /* 0xff8000003e3e7808 */ /* 0x000fe40004800000 */
[----:B------:R-:W-:Y:S02]  /*4820*/  ISETP.GT.AND P1, PT, R98, 0x59, !P5 ;  /* 0x000000596200780c */ /* 0x000fe40006f24270 */
[----:B------:R-:W-:Y:S02]  /*4830*/  LOP3.LUT P5, RZ, R16, 0x8, RZ, 0xc0, !PT ;  /* 0x0000000810ff7812 */ /* 0x000fe400078ac0ff */
[----:B------:R-:W-:-:S04]  /*4840*/  ISETP.LT.OR P1, PT, R97, 0x5a, P1 ;  /* 0x0000005a6100780c */ /* 0x000fc80000f21670 */
[----:B------:R-:W-:Y:S02]  /*4850*/  FSEL R63, R63, -INF , !P1 ;  /* 0xff8000003f3f7808 */ /* 0x000fe40004800000 */
[----:B------:R-:W-:-:S04]  /*4860*/  LOP3.LUT P1, RZ, R16, 0x2000, RZ, 0xc0, !PT ;  /* 0x0000200010ff7812 */ /* 0x000fc8000782c0ff */
[----:B------:R-:W-:-:S04]  /*4870*/  ISETP.GT.AND P1, PT, R98, 0x60, !P1 ;  /* 0x000000606200780c */ /* 0x000fc80004f24270 */
        /* <DEDUP_REMOVED lines=38> */
[----:B------:R-:W-:Y:S02]  /*4ae0*/  ISETP.GT.AND P1, PT, R98, 0x88, !P5 ;  /* 0x000000886200780c */ /* 0x000fe40006f24270 */
[----:B------:R-:W-:Y:S02]  /*4af0*/  LOP3.LUT P5, RZ, R2, 0x4, RZ, 0xc0, !PT ;  /* 0x0000000402ff7812 */ /* 0x000fe400078ac0ff */
[----:B------:R-:W-:Y:S02]  /*4b00*/  ISETP.LT.OR P1, PT, R97, 0x89, P1 ;  /* 0x000000896100780c */ /* 0x000fe40000f21670 */
[----:B------:R-:W-:Y:S02]  /*4b10*/  ISETP.GT.AND P5, PT, R98, 0x99, !P5 ;  /* 0x000000996200780c */ /* 0x000fe40006fa4270 */
[----:B------:R-:W-:-:S02]  /*4b20*/  FSEL R30, R30, -INF , !P1 ;  /* 0xff8000001e1e7808 */ /* 0x000fc40004800000 */
[----:B------:R-:W-:Y:S02]  /*4b30*/  FSETP.NEU.FTZ.AND P1, PT, R5, -INF , PT ;  /* 0xff8000000500780b */ /* 0x000fe40003f3d000 */
[----:B------:R-:W-:Y:S02]  /*4b40*/  ISETP.LT.OR P5, PT, R97, 0x9a, P5 ;  /* 0x0000009a6100780c */ /* 0x000fe40002fa1670 */
[----:B------:R-:W-:Y:S02]  /*4b50*/  FSEL R100, R100, RZ, P1 ;  /* 0x000000ff64647208 */ /* 0x000fe40000800000 */
[----:B------:R-:W-:Y:S02]  /*4b60*/  LOP3.LUT P1, RZ, R2, 0x2, RZ, 0xc0, !PT ;  /* 0x0000000202ff7812 */ /* 0x000fe4000782c0ff */
[----:B------:R-:W-:Y:S01]  /*4b70*/  FSEL R29, R29, -INF , !P5 ;  /* 0xff8000001d1d7808 */ /* 0x000fe20006800000 */
[--C-:B------:R-:W-:Y:S01]  /*4b80*/  FFMA.FTZ R82, R89, UR17, -R100.reuse ;  /* 0x0000001159527c23 */ /* 0x100fe20008010864 */
[----:B------:R-:W-:Y:S01]  /*4b90*/  FMNMX.FTZ R89, R7, R4, !PT ;  /* 0x0000000407597209 */ /* 0x000fe20007810000 */
[--C-:B------:R-:W-:Y:S01]  /*4ba0*/  FFMA.FTZ R84, R91, UR17, -R100.reuse ;  /* 0x000000115b547c23 */ /* 0x100fe20008010864 */
[--C-:B------:R-:W-:Y:S01]  /*4bb0*/  FFMA.FTZ R91, R31, UR17, -R100.reuse ;  /* 0x000000111f5b7c23 */ /* 0x100fe20008010864 */
[--C-:B------:R-:W-:Y:S01]  /*4bc0*/  FFMA.FTZ R83, R92, UR17, -R100.reuse ;  /* 0x000000115c537c23 */ /* 0x100fe20008010864 */
[----:B------:R-:W-:Y:S01]  /*4bd0*/  FMNMX.FTZ R4, R8, R89, !PT ;  /* 0x0000005908047209 */ /* 0x000fe20007810000 */
[--C-:B------:R-:W-:Y:S01]  /*4be0*/  FFMA.FTZ R92, R33, UR17, -R100.reuse ;  /* 0x00000011215c7c23 */ /* 0x100fe20008010864 */
[----:B------:R-:W-:Y:S01]  /*4bf0*/  ISETP.GT.AND P1, PT, R98, 0x89, !P1 ;  /* 0x000000896200780c */ /* 0x000fe20004f24270 */
[--C-:B------:R-:W-:Y:S01]  /*4c00*/  FFMA.FTZ R81, R90, UR17, -R100.reuse ;  /* 0x000000115a517c23 */ /* 0x100fe20008010864 */
[----:B------:R-:W-:Y:S01]  /*4c10*/  FMNMX.FTZ R89, R9, R4, !PT ;  /* 0x0000000409597209 */ /* 0x000fe20007810000 */
[--C-:B------:R-:W-:Y:S01]  /*4c20*/  FFMA.FTZ R90, R32, UR17, -R100.reuse ;  /* 0x00000011205a7c23 */ /* 0x100fe20008010864 */
[----:B------:R-:W-:Y:S01]  /*4c30*/  ISETP.LT.OR P1, PT, R97, 0x8a, P1 ;  /* 0x0000008a6100780c */ /* 0x000fe20000f21670 */
[--C-:B------:R-:W-:Y:S01]  /*4c40*/  FFMA.FTZ R32, R34, UR17, -R100.reuse ;  /* 0x0000001122207c23 */ /* 0x100fe20008010864 */
[----:B------:R-:W-:Y:S01]  /*4c50*/  FMNMX.FTZ R4, R10, R89, !PT ;  /* 0x000000590a047209 */ /* 0x000fe20007810000 */
[--C-:B------:R-:W-:Y:S01]  /*4c60*/  FFMA.FTZ R34, R35, UR17, -R100.reuse ;  /* 0x0000001123227c23 */ /* 0x100fe20008010864 */
[----:B------:R0:W-:Y:S01]  /*4c70*/  MUFU.EX2 R89, R91 ;  /* 0x0000005b00597308 */ /* 0x0001e20000000800 */
        /* <DEDUP_REMOVED lines=8> */
[--C-:B0-----:R-:W-:Y:S01]  /*4d00*/  FFMA.FTZ R91, R37, UR17, -R100.reuse ;  /* 0x00000011255b7c23 */ /* 0x101fe20008010864 */
[--C-:B------:R-:W-:Y:S01]  /*4d10*/  FFMA.FTZ R52, R54, UR17, -R100.reuse ;  /* 0x0000001136347c23 */ /* 0x100fe20008010864 */
[----:B------:R-:W-:Y:S01]  /*4d20*/  FMNMX.FTZ R31, R13, R4, !PT ;  /* 0x000000040d1f7209 */ /* 0x000fe20007810000 */
[--C-:B------:R-:W-:Y:S01]  /*4d30*/  FFMA.FTZ R54, R64, UR17, -R100.reuse ;  /* 0x0000001140367c23 */ /* 0x100fe20008010864 */
[--C-:B------:R-:W-:Y:S01]  /*4d40*/  FFMA.FTZ R64, R66, UR17, -R100.reuse ;  /* 0x0000001142407c23 */ /* 0x100fe20008010864 */
[--C-:B------:R-:W-:Y:S01]  /*4d50*/  FFMA.FTZ R66, R68, UR17, -R100.reuse ;  /* 0x0000001144427c23 */ /* 0x100fe20008010864 */
[----:B------:R-:W-:Y:S01]  /*4d60*/  FMNMX.FTZ R4, R14, R31, !PT ;  /* 0x0000001f0e047209 */ /* 0x000fe20007810000 */
[--C-:B------:R-:W-:Y:S01]  /*4d70*/  FFMA.FTZ R79, R79, UR17, -R100.reuse ;  /* 0x000000114f4f7c23 */ /* 0x100fe20008010864 */
[----:B------:R0:W-:Y:S01]  /*4d80*/  MUFU.EX2 R31, R92 ;  /* 0x0000005c001f7308 */ /* 0x0001e20000000800 */
[--C-:B------:R-:W-:Y:S01]  /*4d90*/  FFMA.FTZ R80, R88, UR17, -R100.reuse ;  /* 0x0000001158507c23 */ /* 0x100fe20008010864 */
[----:B------:R-:W-:Y:S01]  /*4da0*/  FMNMX.FTZ R33, R15, R4, !PT ;  /* 0x000000040f217209 */ /* 0x000fe20007810000 */
[--C-:B------:R-:W-:Y:S01]  /*4db0*/  FFMA.FTZ R68, R70, UR17, -R100.reuse ;  /* 0x0000001146447c23 */ /* 0x100fe20008010864 */
[--C-:B------:R-:W-:Y:S01]  /*4dc0*/  FFMA.FTZ R70, R74, UR17, -R100.reuse ;  /* 0x000000114a467c23 */ /* 0x100fe20008010864 */
[--C-:B------:R-:W-:Y:S01]  /*4dd0*/  FFMA.FTZ R74, R77, UR17, -R100.reuse ;  /* 0x000000114d4a7c23 */ /* 0x100fe20008010864 */
[----:B------:R-:W-:Y:S01]  /*4de0*/  FMNMX.FTZ R4, R20, R33, !PT ;  /* 0x0000002114047209 */ /* 0x000fe20007810000 */
[----:B------:R-:W-:Y:S01]  /*4df0*/  IMAD.U32 R77, RZ, RZ, UR17 ;  /* 0x00000011ff4d7e24 */ /* 0x000fe2000f8e00ff */
[----:B------:R-:W-:Y:S01]  /*4e00*/  MUFU.EX2 R79, R79 ;  /* 0x0000004f004f7308 */ /* 0x000fe20000000800 */
[--C-:B0-----:R-:W-:Y:S01]  /*4e10*/  FFMA.FTZ R92, R39, UR17, -R100.reuse ;  /* 0x00000011275c7c23 */ /* 0x101fe20008010864 */
[----:B------:R-:W-:Y:S01]  /*4e20*/  FMNMX.FTZ R33, R21, R4, !PT ;  /* 0x0000000415217209 */ /* 0x000fe20007810000 */
[--C-:B------:R-:W-:Y:S01]  /*4e30*/  FFMA.FTZ R85, R94, UR17, -R100.reuse ;  /* 0x000000115e557c23 */ /* 0x100fe20008010864 */
[--C-:B------:R-:W-:Y:S01]  /*4e40*/  FFMA.FTZ R86, R93, UR17, -R100.reuse ;  /* 0x000000115d567c23 */ /* 0x100fe20008010864 */
[--C-:B------:R-:W-:Y:S01]  /*4e50*/  FFMA.FTZ R96, R96, UR17, -R100.reuse ;  /* 0x0000001160607c23 */ /* 0x100fe20008010864 */
[----:B------:R-:W-:Y:S01]  /*4e60*/  FMNMX.FTZ R4, R72, R33, !PT ;  /* 0x0000002148047209 */ /* 0x000fe20007810000 */
[----:B------:R-:W-:Y:S01]  /*4e70*/  FFMA.FTZ R88, R95, UR17, -R100 ;  /* 0x000000115f587c23 */ /* 0x000fe20008010864 */
[----:B------:R-:W-:Y:S02]  /*4e80*/  MUFU.EX2 R80, R80 ;  /* 0x0000005000507308 */ /* 0x000fe40000000800 */
[----:B------:R-:W-:-:S04]  /*4e90*/  FMNMX.FTZ R33, R73, R4, !PT ;  /* 0x0000000449217209 */ /* 0x000fc80007810000 */
[----:B------:R-:W-:Y:S02]  /*4ea0*/  FMNMX.FTZ R4, R56, R33, !PT ;  /* 0x0000002138047209 */ /* 0x000fe40007810000 */
[----:B------:R-:W-:Y:S02]  /*4eb0*/  MUFU.EX2 R81, R81 ;  /* 0x0000005100517308 */ /* 0x000fe40000000800 */
[----:B------:R-:W-:-:S04]  /*4ec0*/  FMNMX.FTZ R33, R57, R4, !PT ;  /* 0x0000000439217209 */ /* 0x000fc80007810000 */
[----:B------:R-:W-:Y:S02]  /*4ed0*/  FMNMX.FTZ R4, R58, R33, !PT ;  /* 0x000000213a047209 */ /* 0x000fe40007810000 */
[----:B------:R0:W-:Y:S02]  /*4ee0*/  MUFU.EX2 R33, R91 ;  /* 0x0000005b00217308 */ /* 0x0001e40000000800 */
[----:B------:R-:W-:-:S04]  /*4ef0*/  FMNMX.FTZ R37, R59, R4, !PT ;  /* 0x000000043b257209 */ /* 0x000fc80007810000 */
[----:B------:R-:W-:Y:S02]  /*4f00*/  FMNMX.FTZ R4, R60, R37, !PT ;  /* 0x000000253c047209 */ /* 0x000fe40007810000 */
[----:B------:R-:W1:Y:S01]  /*4f10*/  MUFU.EX2 R82, R82 ;  /* 0x0000005200527308 */ /* 0x000e620000000800 */
[----:B0-----:R-:W-:Y:S01]  /*4f20*/  FFMA.FTZ R91, R49, UR17, -R100 ;  /* 0x00000011315b7c23 */ /* 0x001fe20008010864 */
[----:B------:R-:W-:-:S04]  /*4f30*/  FMNMX.FTZ R37, R61, R4, !PT ;  /* 0x000000043d257209 */ /* 0x000fc80007810000 */
[----:B------:R-:W-:Y:S02]  /*4f40*/  FMNMX.FTZ R4, R62, R37, !PT ;  /* 0x000000253e047209 */ /* 0x000fe40007810000 */
[----:B------:R0:W-:Y:S02]  /*4f50*/  MUFU.EX2 R37, R92 ;  /* 0x0000005c00257308 */ /* 0x0001e40000000800 */
[----:B------:R-:W-:-:S04]  /*4f60*/  FMNMX.FTZ R39, R63, R4, !PT ;  /* 0x000000043f277209 */ /* 0x000fc80007810000 */
[----:B------:R-:W-:Y:S02]  /*4f70*/  FMNMX.FTZ R4, R40, R39, !PT ;  /* 0x0000002728047209 */ /* 0x000fe40007810000 */
[----:B------:R-:W-:Y:S01]  /*4f80*/  MUFU.EX2 R83, R83 ;  /* 0x0000005300537308 */ /* 0x000fe20000000800 */
[----:B0-----:R-:W-:Y:S01]  /*4f90*/  FFMA.FTZ R92, R51, UR17, -R100 ;  /* 0x00000011335c7c23 */ /* 0x001fe20008010864 */
[----:B------:R-:W-:Y:S02]  /*4fa0*/  FMNMX.FTZ R39, R41, R4, !PT ;  /* 0x0000000429277209 */ /* 0x000fe40007810000 */
[----:B-1----:R-:W-:Y:S02]  /*4fb0*/  F2FP.SATFINITE.E4M3.F32.PACK_AB_MERGE_C R152, R82, R81, RZ ;  /* 0x000000515298723e */ /* 0x002fe400048070ff */
[----:B------:R-:W-:Y:S02]  /*4fc0*/  FMNMX.FTZ R4, R42, R39, !PT ;  /* 0x000000272a047209 */ /* 0x000fe40007810000 */
[----:B------:R0:W-:Y:S01]  /*4fd0*/  MUFU.EX2 R39, R91 ;  /* 0x0000005b00277308 */ /* 0x0001e20000000800 */
[----:B------:R-:W-:-:S02]  /*4fe0*/  F2FP.SATFINITE.E4M3.F32.PACK_AB_MERGE_C R152, R80, R79, R152 ;  /* 0x0000004f5098723e */ /* 0x000fc40004807098 */
[----:B------:R-:W-:-:S04]  /*4ff0*/  FMNMX.FTZ R49, R43, R4, !PT ;  /* 0x000000042b317209 */ /* 0x000fc80007810000 */
[----:B------:R-:W-:Y:S01]  /*5000*/  FMNMX.FTZ R4, R44, R49, !PT ;  /* 0x000000312c047209 */ /* 0x000fe20007810000 */
[----:B------:R-:W-:Y:S01]  /*5010*/  MUFU.EX2 R84, R84 ;  /* 0x0000005400547308 */ /* 0x000fe20000000800 */
[----:B0-----:R-:W-:Y:S02]  /*5020*/  FFMA.FTZ R91, R53, UR17, -R100 ;  /* 0x00000011355b7c23 */ /* 0x001fe40008010864 */
[----:B------:R-:W-:-:S04]  /*5030*/  FMNMX.FTZ R49, R45, R4, !PT ;  /* 0x000000042d317209 */ /* 0x000fc80007810000 */
[----:B------:R-:W-:Y:S01]  /*5040*/  FMNMX.FTZ R4, R46, R49, !PT ;  /* 0x000000312e047209 */ /* 0x000fe20007810000 */
[----:B------:R-:W-:Y:S03]  /*5050*/  MUFU.EX2 R85, R85 ;  /* 0x0000005500557308 */ /* 0x000fe60000000800 */
[----:B------:R-:W-:-:S04]  /*5060*/  FMNMX.FTZ R51, R47, R4, !PT ;  /* 0x000000042f337209 */ /* 0x000fc80007810000 */
[----:B------:R-:W-:Y:S01]  /*5070*/  FMNMX.FTZ R4, R26, R51, !PT ;  /* 0x000000331a047209 */ /* 0x000fe20007810000 */
[----:B------:R0:W-:Y:S03]  /*5080*/  MUFU.EX2 R49, R92 ;  /* 0x0000005c00317308 */ /* 0x0001e60000000800 */
[----:B------:R-:W-:-:S04]  /*5090*/  FMNMX.FTZ R51, R27, R4, !PT ;  /* 0x000000041b337209 */ /* 0x000fc80007810000 */
[----:B------:R-:W-:Y:S01]  /*50a0*/  FMNMX.FTZ R4, R30, R51, !PT ;  /* 0x000000331e047209 */ /* 0x000fe20007810000 */
[----:B------:R-:W1:Y:S01]  /*50b0*/  MUFU.EX2 R86, R86 ;  /* 0x0000005600567308 */ /* 0x000e620000000800 */
[--C-:B0-----:R-:W-:Y:S01]  /*50c0*/  FFMA.FTZ R92, R55, UR17, -R100.reuse ;  /* 0x00000011375c7c23 */ /* 0x101fe20008010864 */
        /* <DEDUP_REMOVED lines=10> */
[----:B------:R-:W-:-:S03]  /*5170*/  FFMA.FTZ R76, R3, UR17, -R100 ;  /* 0x00000011034c7c23 */ /* 0x000fc60008010864 */
[----:B------:R-:W-:Y:S01]  /*5180*/  FMNMX.FTZ R4, R28, R53, !PT ;  /* 0x000000351c047209 */ /* 0x000fe20007810000 */
[----:B------:R-:W-:Y:S01]  /*5190*/  MUFU.EX2 R87, R96 ;  /* 0x0000006000577308 */ /* 0x000fe20000000800 */
[----:B-1----:R-:W-:Y:S02]  /*51a0*/  F2FP.SATFINITE.E4M3.F32.PACK_AB_MERGE_C R154, R86, R85, RZ ;  /* 0x00000055569a723e */ /* 0x002fe400048070ff */
[----:B------:R-:W-:Y:S02]  /*51b0*/  FMNMX.FTZ R4, R29, R4, !PT ;  /* 0x000000041d047209 */ /* 0x000fe40007810000 */
[----:B------:R-:W-:-:S03]  /*51c0*/  F2FP.SATFINITE.E4M3.F32.PACK_AB_MERGE_C R154, R84, R83, R154 ;  /* 0x00000053549a723e */ /* 0x000fc6000480709a */
[----:B0-----:R-:W0:Y:S01]  /*51d0*/  SHFL.BFLY PT, R91, R4, 0x2, 0x1f ;  /* 0x0c401f00045b7f89 */ /* 0x001e2200000e0000 */
[----:B------:R-:W-:Y:S08]  /*51e0*/  MUFU.EX2 R53, R92 ;  /* 0x0000005c00357308 */ /* 0x000ff00000000800 */
[----:B------:R-:W-:Y:S08]  /*51f0*/  MUFU.EX2 R88, R88 ;  /* 0x0000005800587308 */ /* 0x000ff00000000800 */
[----:B------:R-:W1:Y:S01]  /*5200*/  MUFU.EX2 R90, R90 ;  /* 0x0000005a005a7308 */ /* 0x000e620000000800 */
[----:B0-----:R-:W-:-:S07]  /*5210*/  FMNMX.FTZ R91, R4, R91, !PT ;  /* 0x0000005b045b7209 */ /* 0x001fce0007810000 */
[----:B------:R-:W-:Y:S01]  /*5220*/  MUFU.EX2 R32, R32 ;  /* 0x0000002000207308 */ /* 0x000fe20000000800 */
[----:B------:R-:W0:Y:S07]  /*5230*/  SHFL.BFLY PT, R4, R91, 0x1, 0x1f ;  /* 0x0c201f005b047f89 */ /* 0x000e2e00000e0000 */
[----:B------:R-:W-:Y:S01]  /*5240*/  MUFU.EX2 R34, R34 ;  /* 0x0000002200227308 */ /* 0x000fe20000000800 */
[----:B-1----:R-:W-:-:S04]  /*5250*/  F2FP.SATFINITE.E4M3.F32.PACK_AB_MERGE_C R148, R90, R89, RZ ;  /* 0x000000595a94723e */ /* 0x002fc800048070ff */
[----:B------:R-:W-:-:S03]  /*5260*/  F2FP.SATFINITE.E4M3.F32.PACK_AB_MERGE_C R148, R88, R87, R148 ;  /* 0x000000575894723e */ /* 0x000fc60004807094 */
[----:B------:R-:W1:Y:S08]  /*5270*/  MUFU.EX2 R35, R35 ;  /* 0x0000002300237308 */ /* 0x000e700000000800 */
[----:B------:R-:W2:Y:S01]  /*5280*/  MUFU.EX2 R38, R38 ;  /* 0x0000002600267308 */ /* 0x000ea20000000800 */
[----:B0-----:R-:W-:-:S04]  /*5290*/  FMNMX.FTZ R4, R91, R4, !PT ;  /* 0x000000045b047209 */ /* 0x001fc80007810000 */
[C---:B------:R-:W-:Y:S01]  /*52a0*/  FSETP.NEU.FTZ.AND P1, PT, R4.reuse, -INF , PT ;  /* 0xff8000000400780b */ /* 0x040fe20003f3d000 */
[----:B------:R-:W-:Y:S02]  /*52b0*/  FFMA.FTZ R77, R4, R77, -8 ;  /* 0xc1000000044d7423 */ /* 0x000fe4000001004d */
[----:B------:R-:W0:Y:S01]  /*52c0*/  MUFU.EX2 R36, R36 ;  /* 0x0000002400247308 */ /* 0x000e220000000800 */
[----:B-1----:R-:W-:Y:S02]  /*52d0*/  F2FP.SATFINITE.E4M3.F32.PACK_AB_MERGE_C R150, R35, R34, RZ ;  /* 0x000000222396723e */ /* 0x002fe400048070ff */
[----:B------:R-:W-:Y:S02]  /*52e0*/  FSEL R3, R77, RZ, P1 ;  /* 0x000000ff4d037208 */ /* 0x000fe40000800000 */
[----:B------:R-:W-:Y:S02]  /*52f0*/  F2FP.SATFINITE.E4M3.F32.PACK_AB_MERGE_C R150, R32, R31, R150 ;  /* 0x0000001f2096723e */ /* 0x000fe40004807096 */
[----:B--2---:R-:W-:Y:S01]  /*5300*/  F2FP.SATFINITE.E4M3.F32.PACK_AB_MERGE_C R144, R38, R37, RZ ;  /* 0x000000252690723e */ /* 0x004fe200048070ff */
[--C-:B------:R-:W-:Y:S01]  /*5310*/  FFMA.FTZ R77, R99, UR17, -R3.reuse ;  /* 0x00000011634d7c23 */ /* 0x100fe20008010803 */
        /* <DEDUP_REMOVED lines=14> */
[----:B------:R-:W-:Y:S01]  /*5400*/  FADD.FTZ R60, R79, R80 ;  /* 0x000000504f3c7221 */ /* 0x000fe20000010000 */
[--C-:B------:R-:W-:Y:S01]  /*5410*/  FFMA.FTZ R20, R72, UR17, -R3.reuse ;  /* 0x0000001148147c23 */ /* 0x100fe20008010803 */
[--C-:B------:R-:W-:Y:S01]  /*5420*/  FFMA.FTZ R7, R7, UR17, -R3.reuse ;  /* 0x0000001107077c23 */ /* 0x100fe20008010803 */
[--C-:B------:R-:W-:Y:S01]  /*5430*/  FFMA.FTZ R72, R59, UR17, -R3.reuse ;  /* 0x000000113b487c23 */ /* 0x100fe20008010803 */
[--C-:B------:R-:W-:Y:S01]  /*5440*/  FFMA.FTZ R59, R61, UR17, -R3.reuse ;  /* 0x000000113d3b7c23 */ /* 0x100fe20008010803 */
[----:B------:R-:W-:Y:S01]  /*5450*/  FADD.FTZ R61, R81, R60 ;  /* 0x0000003c513d7221 */ /* 0x000fe20000010000 */
[----:B------:R-:W1:Y:S01]  /*5460*/  MUFU.EX2 R78, R78 ;  /* 0x0000004e004e7308 */ /* 0x000e620000000800 */
[--C-:B------:R-:W-:Y:S01]  /*5470*/  FFMA.FTZ R8, R8, UR17, -R3.reuse ;  /* 0x0000001108087c23 */ /* 0x100fe20008010803 */
[----:B------:R-:W-:Y:S01]  /*5480*/  FFMA.FTZ R60, R62, UR17, -R3 ;  /* 0x000000113e3c7c23 */ /* 0x000fe20008010803 */
[----:B------:R-:W-:Y:S01]  /*5490*/  FADD.FTZ R62, R82, R61 ;  /* 0x0000003d523e7221 */ /* 0x000fe20000010000 */
[--C-:B------:R-:W-:Y:S01]  /*54a0*/  FFMA.FTZ R9, R9, UR17, -R3.reuse ;  /* 0x0000001109097c23 */ /* 0x100fe20008010803 */
[--C-:B------:R-:W-:Y:S01]  /*54b0*/  FFMA.FTZ R10, R10, UR17, -R3.reuse ;  /* 0x000000110a0a7c23 */ /* 0x100fe20008010803 */
[--C-:B------:R-:W-:Y:S01]  /*54c0*/  FFMA.FTZ R61, R63, UR17, -R3.reuse ;  /* 0x000000113f3d7c23 */ /* 0x100fe20008010803 */
[----:B------:R-:W-:Y:S01]  /*54d0*/  FADD.FTZ R93, R83, R62 ;  /* 0x0000003e535d7221 */ /* 0x000fe20000010000 */
[----:B------:R-:W2:Y:S01]  /*54e0*/  MUFU.EX2 R6, R6 ;  /* 0x0000000600067308 */ /* 0x000ea20000000800 */
[--C-:B------:R-:W-:Y:S01]  /*54f0*/  FFMA.FTZ R19, R41, UR17, -R3.reuse ;  /* 0x0000001129137c23 */ /* 0x100fe20008010803 */
[----:B------:R-:W-:Y:S01]  /*5500*/  FFMA.FTZ R41, R42, UR17, -R3 ;  /* 0x000000112a297c23 */ /* 0x000fe20008010803 */
[----:B------:R-:W-:Y:S01]  /*5510*/  FADD.FTZ R62, R84, R93 ;  /* 0x0000005d543e7221 */ /* 0x000fe20000010000 */
[--C-:B------:R-:W-:Y:S01]  /*5520*/  FFMA.FTZ R73, R73, UR17, -R3.reuse ;  /* 0x0000001149497c23 */ /* 0x100fe20008010803 */
[----:B0-----:R-:W-:Y:S01]  /*5530*/  F2FP.SATFINITE.E4M3.F32.PACK_AB_MERGE_C R144, R36, R33, R144 ;  /* 0x000000212490723e */ /* 0x001fe20004807090 */
[--C-:B------:R-:W-:Y:S01]  /*5540*/  FFMA.FTZ R40, R40, UR17, -R3.reuse ;  /* 0x0000001128287c23 */ /* 0x100fe20008010803 */
[----:B------:R-:W-:Y:S01]  /*5550*/  FADD.FTZ R93, R85, R62 ;  /* 0x0000003e555d7221 */ /* 0x000fe20000010000 */
[----:B------:R-:W0:Y:S01]  /*5560*/  MUFU.EX2 R7, R7 ;  /* 0x0000000700077308 */ /* 0x000e220000000800 */
[----:B-1----:R-:W-:Y:S01]  /*5570*/  FADD.FTZ R63, R77, R78 ;  /* 0x0000004e4d3f7221 */ /* 0x002fe20000010000 */
[----:B------:R-:W-:Y:S01]  /*5580*/  FFMA.FTZ R44, R44, UR17, -R3 ;  /* 0x000000112c2c7c23 */ /* 0x000fe20008010803 */
[----:B------:R-:W-:Y:S01]  /*5590*/  FADD.FTZ R94, R86, R93 ;  /* 0x0000005d565e7221 */ /* 0x000fe20000010000 */
[--C-:B------:R-:W-:Y:S01]  /*55a0*/  FFMA.FTZ R46, R46, UR17, -R3.reuse ;  /* 0x000000112e2e7c23 */ /* 0x100fe20008010803 */
[--C-:B------:R-:W-:Y:S01]  /*55b0*/  FFMA.FTZ R47, R47, UR17, -R3.reuse ;  /* 0x000000112f2f7c23 */ /* 0x100fe20008010803 */
[----:B------:R-:W-:Y:S01]  /*55c0*/  FFMA.FTZ R26, R26, UR17, -R3 ;  /* 0x000000111a1a7c23 */ /* 0x000fe20008010803 */
[----:B------:R-:W-:Y:S01]  /*55d0*/  FADD.FTZ R93, R87, R94 ;  /* 0x0000005e575d7221 */ /* 0x000fe20000010000 */
[----:B------:R-:W1:Y:S01]  /*55e0*/  MUFU.EX2 R8, R8 ;  /* 0x0000000800087308 */ /* 0x000e620000000800 */
[----:B--2---:R-:W-:Y:S01]  /*55f0*/  FADD.FTZ R62, R6, R63 ;  /* 0x0000003f063e7221 */ /* 0x004fe20000010000 */
[----:B------:R-:W-:Y:S01]  /*5600*/  FFMA.FTZ R27, R27, UR17, -R3 ;  /* 0x000000111b1b7c23 */ /* 0x000fe20008010803 */
[----:B------:R-:W-:Y:S01]  /*5610*/  FADD.FTZ R82, R88, R93 ;  /* 0x0000005d58527221 */ /* 0x000fe20000010000 */
[--C-:B------:R-:W-:Y:S01]  /*5620*/  FFMA.FTZ R30, R30, UR17, -R3.reuse ;  /* 0x000000111e1e7c23 */ /* 0x100fe20008010803 */
[--C-:B------:R-:W-:Y:S01]  /*5630*/  FFMA.FTZ R23, R23, UR17, -R3.reuse ;  /* 0x0000001117177c23 */ /* 0x100fe20008010803 */
[--C-:B------:R-:W-:Y:S01]  /*5640*/  FFMA.FTZ R24, R24, UR17, -R3.reuse ;  /* 0x0000001118187c23 */ /* 0x100fe20008010803 */
[----:B------:R-:W-:Y:S01]  /*5650*/  FADD.FTZ R81, R89, R82 ;  /* 0x0000005259517221 */ /* 0x000fe20000010000 */
[----:B------:R-:W2:Y:S01]  /*5660*/  MUFU.EX2 R9, R9 ;  /* 0x0000000900097308 */ /* 0x000ea20000000800 */
[----:B0-----:R-:W-:Y:S01]  /*5670*/  FADD.FTZ R63, R7, R62 ;  /* 0x0000003e073f7221 */ /* 0x001fe20000010000 */
[----:B------:R-:W-:Y:S01]  /*5680*/  FFMA.FTZ R25, R25, UR17, -R3 ;  /* 0x0000001119197c23 */ /* 0x000fe20008010803 */
[----:B------:R-:W-:Y:S01]  /*5690*/  FADD.FTZ R90, R90, R81 ;  /* 0x000000515a5a7221 */ /* 0x000fe20000010000 */
[----:B------:R-:W-:Y:S01]  /*56a0*/  FFMA.FTZ R28, R28, UR17, -R3 ;  /* 0x000000111c1c7c23 */ /* 0x000fe20008010803 */
[----:B------:R-:W-:-:S03]  /*56b0*/  PLOP3.LUT P1, PT, PT, PT, UP1, 0x40, 0x0 ;  /* 0x000000000000781c */ /* 0x000fc60003f2e818 */
[----:B------:R-:W0:Y:S01]  /*56c0*/  MUFU.EX2 R10, R10 ;  /* 0x0000000a000a7308 */ /* 0x000e220000000800 */
[----:B-1----:R-:W-:-:S07]  /*56d0*/  FADD.FTZ R62, R8, R63 ;  /* 0x0000003f083e7221 */ /* 0x002fce0000010000 */
[----:B------:R-:W1:Y:S01]  /*56e0*/  MUFU.EX2 R91, R91 ;  /* 0x0000005b005b7308 */ /* 0x000e620000000800 */
[----:B--2---:R-:W-:-:S07]  /*56f0*/  FADD.FTZ R63, R9, R62 ;  /* 0x0000003e093f7221 */ /* 0x004fce0000010000 */
[----:B------:R-:W2:Y:S01]  /*5700*/  MUFU.EX2 R11, R11 ;  /* 0x0000000b000b7308 */ /* 0x000ea20000000800 */
[----:B0-----:R-:W-:Y:S01]  /*5710*/  FADD.FTZ R42, R10, R63 ;  /* 0x0000003f0a2a7221 */ /* 0x001fe20000010000 */
[----:B------:R-:W-:Y:S01]  /*5720*/  FADD.FTZ R63, R31, R90 ;  /* 0x0000005a1f3f7221 */ /* 0x000fe20000010000 */
[----:B------:R-:W-:-:S03]  /*5730*/  FFMA.FTZ R31, R45, UR17, -R3 ;  /* 0x000000112d1f7c23 */ /* 0x000fc60008010803 */
[----:B------:R-:W-:Y:S02]  /*5740*/  FADD.FTZ R63, R32, R63 ;  /* 0x0000003f203f7221 */ /* 0x000fe40000010000 */
[----:B------:R-:W0:Y:S01]  /*5750*/  MUFU.EX2 R12, R12 ;  /* 0x0000000c000c7308 */ /* 0x000e220000000800 */
[----:B-1----:R-:W-:Y:S01]  /*5760*/  FADD.FTZ R62, R91, R42 ;  /* 0x0000002a5b3e7221 */ /* 0x002fe20000010000 */
[----:B------:R-:W-:Y:S01]  /*5770*/  FFMA.FTZ R42, R43, UR17, -R3 ;  /* 0x000000112b2a7c23 */ /* 0x000fe20008010803 */
[----:B------:R-:W-:Y:S01]  /*5780*/  FADD.FTZ R80, R34, R63 ;  /* 0x0000003f22507221 */ /* 0x000fe20000010000 */
[----:B------:R-:W-:Y:S01]  /*5790*/  FFMA.FTZ R3, R29, UR17, -R3 ;  /* 0x000000111d037c23 */ /* 0x000fe20008010803 */
[----:B------:R-:W-:Y:S02]  /*57a0*/  F2FP.SATFINITE.E4M3.F32.PACK_AB_MERGE_C R29, R7, R6, RZ ;  /* 0x00000006071d723e */ /* 0x000fe400048070ff */
[----:B------:R-:W-:Y:S01]  /*57b0*/  FADD.FTZ R80, R35, R80 ;  /* 0x0000005023507221 */ /* 0x000fe20000010000 */
[----:B------:R-:W1:Y:S01]  /*57c0*/  MUFU.EX2 R13, R13 ;  /* 0x0000000d000d7308 */ /* 0x000e620000000800 */
[----:B--2---:R-:W-:Y:S01]  /*57d0*/  FADD.FTZ R43, R11, R62 ;  /* 0x0000003e0b2b7221 */ /* 0x004fe20000010000 */
[----:B------:R-:W-:Y:S01]  /*57e0*/  F2FP.SATFINITE.E4M3.F32.PACK_AB_MERGE_C R10, R91, R10, RZ ;  /* 0x0000000a5b0a723e */ /* 0x000fe200048070ff */
[----:B------:R-:W-:Y:S01]  /*57f0*/  FADD.FTZ R35, R33, R80 ;  /* 0x0000005021237221 */ /* 0x000fe20000010000 */
[----:B------:R-:W-:-:S02]  /*5800*/  F2FP.SATFINITE.E4M3.F32.PACK_AB_MERGE_C R153, R78, R77, R29 ;  /* 0x0000004d4e99723e */ /* 0x000fc4000480701d */
[----:B------:R-:W-:Y:S02]  /*5810*/  F2FP.SATFINITE.E4M3.F32.PACK_AB_MERGE_C R155, R9, R8, R10 ;  /* 0x00000008099b723e */ /* 0x000fe4000480700a */
[----:B------:R-:W2:Y:S01]  /*5820*/  MUFU.EX2 R92, R92 ;  /* 0x0000005c005c7308 */ /* 0x000ea20000000800 */
[----:B0-----:R-:W-:-:S07]  /*5830*/  FADD.FTZ R62, R12, R43 ;  /* 0x0000002b0c3e7221 */ /* 0x001fce0000010000 */
[----:B------:R-:W0:Y:S01]  /*5840*/  MUFU.EX2 R14, R14 ;  /* 0x0000000e000e7308 */ /* 0x000e220000000800 */
[----:B-1----:R-:W-:Y:S01]  /*5850*/  FADD.FTZ R43, R13, R62 ;  /* 0x0000003e0d2b7221 */ /* 0x002fe20000010000 */
[----:B------:R-:W-:-:S04]  /*5860*/  FADD.FTZ R62, R36, R35 ;  /* 0x00000023243e7221 */ /* 0x000fc80000010000 */
[----:B------:R-:W-:Y:S02]  /*5870*/  FADD.FTZ R37, R37, R62 ;  /* 0x0000003e25257221 */ /* 0x000fe40000010000 */
[----:B------:R-:W1:Y:S01]  /*5880*/  MUFU.EX2 R15, R15 ;  /* 0x0000000f000f7308 */ /* 0x000e620000000800 */
[----:B--2---:R-:W-:Y:S01]  /*5890*/  FADD.FTZ R43, R92, R43 ;  /* 0x0000002b5c2b7221 */ /* 0x004fe20000010000 */
[----:B------:R-:W-:Y:S01]  /*58a0*/  FADD.FTZ R38, R38, R37 ;  /* 0x0000002526267221 */ /* 0x000fe20000010000 */
[----:B------:R-:W-:-:S04]  /*58b0*/  F2FP.SATFINITE.E4M3.F32.PACK_AB_MERGE_C R13, R92, R13, RZ ;  /* 0x0000000d5c0d723e */ /* 0x000fc800048070ff */
[----:B------:R-:W-:Y:S01]  /*58c0*/  F2FP.SATFINITE.E4M3.F32.PACK_AB_MERGE_C R149, R12, R11, R13 ;  /* 0x0000000b0c95723e */ /* 0x000fe2000480700d */
[----:B------:R-:W2:Y:S01]  /*58d0*/  MUFU.EX2 R20, R20 ;  /* 0x0000001400147308 */ /* 0x000ea20000000800 */
[----:B0-----:R-:W-:-:S07]  /*58e0*/  FADD.FTZ R32, R14, R43 ;  /* 0x0000002b0e207221 */ /* 0x001fce0000010000 */
[----:B------:R-:W0:Y:S01]  /*58f0*/  MUFU.EX2 R73, R73 ;  /* 0x0000004900497308 */ /* 0x000e220000000800 */
[----:B-1----:R-:W-:-:S07]  /*5900*/  FADD.FTZ R33, R15, R32 ;  /* 0x000000200f217221 */ /* 0x002fce0000010000 */
[----:B------:R-:W1:Y:S01]  /*5910*/  MUFU.EX2 R21, R21 ;  /* 0x0000001500157308 */ /* 0x000e620000000800 */
[----:B--2---:R-:W-:-:S07]  /*5920*/  FADD.FTZ R32, R20, R33 ;  /* 0x0000002114207221 */ /* 0x004fce0000010000 */
[----:B------:R-:W2:Y:S01]  /*5930*/  MUFU.EX2 R56, R56 ;  /* 0x0000003800387308 */ /* 0x000ea20000000800 */
[C---:B0-----:R-:W-:Y:S01]  /*5940*/  FADD.FTZ R32, R73.reuse, R32 ;  /* 0x0000002049207221 */ /* 0x041fe20000010000 */
[----:B------:R-:W-:-:S04]  /*5950*/  F2FP.SATFINITE.E4M3.F32.PACK_AB_MERGE_C R20, R73, R20, RZ ;  /* 0x000000144914723e */ /* 0x000fc800048070ff */
[----:B------:R-:W-:Y:S02]  /*5960*/  F2FP.SATFINITE.E4M3.F32.PACK_AB_MERGE_C R151, R15, R14, R20 ;  /* 0x0000000e0f97723e */ /* 0x000fe40004807014 */
[----:B------:R-:W0:Y:S01]  /*5970*/  MUFU.EX2 R57, R57 ;  /* 0x0000003900397308 */ /* 0x000e220000000800 */
[----:B-1----:R-:W-:-:S07]  /*5980*/  FADD.FTZ R33, R21, R32 ;  /* 0x0000002015217221 */ /* 0x002fce0000010000 */
[----:B------:R-:W1:Y:S01]  /*5990*/  MUFU.EX2 R50, R50 ;  /* 0x0000003200327308 */ /* 0x000e620000000800 */
[----:B--2---:R-:W-:-:S07]  /*59a0*/  FADD.FTZ R32, R56, R33 ;  /* 0x0000002138207221 */ /* 0x004fce0000010000 */
[----:B------:R-:W2:Y:S01]  /*59b0*/  MUFU.EX2 R72, R72 ;  /* 0x0000004800487308 */ /* 0x000ea20000000800 */
[----:B0-----:R-:W-:-:S07]  /*59c0*/  FADD.FTZ R33, R57, R32 ;  /* 0x0000002039217221 */ /* 0x001fce0000010000 */
[----:B------:R-:W0:Y:S01]  /*59d0*/  MUFU.EX2 R48, R48 ;  /* 0x0000003000307308 */ /* 0x000e220000000800 */
[----:B-1----:R-:W-:-:S07]  /*59e0*/  F2FP.SATFINITE.E4M3.F32.PACK_AB_MERGE_C R146, R50, R49, RZ ;  /* 0x000000313292723e */ /* 0x002fce00048070ff */
[----:B------:R-:W1:Y:S01]  /*59f0*/  MUFU.EX2 R58, R58 ;  /* 0x0000003a003a7308 */ /* 0x000e620000000800 */
[C---:B--2---:R-:W-:Y:S01]  /*5a00*/  FADD.FTZ R33, R72.reuse, R33 ;  /* 0x0000002148217221 */ /* 0x044fe20000010000 */
[----:B------:R-:W-:-:S04]  /*5a10*/  F2FP.SATFINITE.E4M3.F32.PACK_AB_MERGE_C R57, R72, R57, RZ ;  /* 0x000000394839723e */ /* 0x000fc800048070ff */
[----:B------:R-:W-:Y:S02]  /*5a20*/  F2FP.SATFINITE.E4M3.F32.PACK_AB_MERGE_C R145, R56, R21, R57 ;  /* 0x000000153891723e */ /* 0x000fe40004807039 */
[----:B------:R-:W2:Y:S01]  /*5a30*/  MUFU.EX2 R59, R59 ;  /* 0x0000003b003b7308 */ /* 0x000ea20000000800 */
[----:B0-----:R-:W-:Y:S01]  /*5a40*/  F2FP.SATFINITE.E4M3.F32.PACK_AB_MERGE_C R146, R48, R39, R146 ;  /* 0x000000273092723e */ /* 0x001fe20004807092 */
[----:B------:R-:W-:-:S04]  /*5a50*/  FADD.FTZ R39, R39, R38 ;  /* 0x0000002627277221 */ /* 0x000fc80000010000 */
[----:B------:R-:W-:Y:S02]  /*5a60*/  FADD.FTZ R48, R48, R39 ;  /* 0x0000002730307221 */ /* 0x000fe40000010000 */
[----:B------:R-:W0:Y:S01]  /*5a70*/  MUFU.EX2 R60, R60 ;  /* 0x0000003c003c7308 */ /* 0x000e220000000800 */
[----:B-1----:R-:W-:Y:S01]  /*5a80*/  FADD.FTZ R6, R58, R33 ;  /* 0x000000213a067221 */ /* 0x002fe20000010000 */
[----:B------:R-:W-:-:S04]  /*5a90*/  FADD.FTZ R49, R49, R48 ;  /* 0x0000003031317221 */ /* 0x000fc80000010000 */
[----:B------:R-:W-:Y:S02]  /*5aa0*/  FADD.FTZ R50, R50, R49 ;  /* 0x0000003132327221 */ /* 0x000fe40000010000 */
        /* <DEDUP_REMOVED lines=10> */
[----:B------:R-:W-:Y:S01]  /*5b50*/  MUFU.EX2 R65, R65 ;  /* 0x0000004100417308 */ /* 0x000fe20000000800 */
[----:B0-----:R-:W-:Y:S01]  /*5b60*/  F2FP.SATFINITE.E4M3.F32.PACK_AB_MERGE_C R140, R52, R51, R32 ;  /* 0x00000033348c723e */ /* 0x001fe20004807020 */
[----:B------:R-:W-:-:S04]  /*5b70*/  FADD.FTZ R51, R51, R50 ;  /* 0x0000003233337221 */ /* 0x000fc80000010000 */
[----:B------:R-:W-:Y:S02]  /*5b80*/  FADD.FTZ R52, R52, R51 ;  /* 0x0000003334347221 */ /* 0x000fe40000010000 */
[----:B------:R-:W0:Y:S01]  /*5b90*/  MUFU.EX2 R66, R66 ;  /* 0x0000004200427308 */ /* 0x000e220000000800 */
[----:B-1----:R-:W-:Y:S01]  /*5ba0*/  FADD.FTZ R6, R40, R7 ;  /* 0x0000000728067221 */ /* 0x002fe20000010000 */
[----:B------:R-:W-:-:S04]  /*5bb0*/  FADD.FTZ R53, R53, R52 ;  /* 0x0000003435357221 */ /* 0x000fc80000010000 */
[----:B------:R-:W-:Y:S02]  /*5bc0*/  FADD.FTZ R54, R54, R53 ;  /* 0x0000003536367221 */ /* 0x000fe40000010000 */
[----:B------:R-:W1:Y:S08]  /*5bd0*/  MUFU.EX2 R19, R19 ;  /* 0x0000001300137308 */ /* 0x000e700000000800 */
[----:B------:R-:W-:Y:S01]  /*5be0*/  MUFU.EX2 R55, R55 ;  /* 0x0000003700377308 */ /* 0x000fe20000000800 */
[----:B0-----:R-:W-:-:S07]  /*5bf0*/  F2FP.SATFINITE.E4M3.F32.PACK_AB_MERGE_C R7, R66, R65, RZ ;  /* 0x000000414207723e */ /* 0x001fce00048070ff */
[----:B------:R-:W0:Y:S01]  /*5c00*/  MUFU.EX2 R64, R64 ;  /* 0x0000004000407308 */ /* 0x000e220000000800 */
[----:B-1----:R-:W-:-:S07]  /*5c10*/  FADD.FTZ R6, R19, R6 ;  /* 0x0000000613067221 */ /* 0x002fce0000010000 */
[----:B------:R-:W1:Y:S08]  /*5c20*/  MUFU.EX2 R41, R41 ;  /* 0x0000002900297308 */ /* 0x000e700000000800 */
        /* <DEDUP_REMOVED lines=9> */
[C---:B--2---:R-:W-:Y:S01]  /*5cc0*/  FADD.FTZ R7, R42.reuse, R7 ;  /* 0x000000072a077221 */ /* 0x044fe20000010000 */
[----:B------:R-:W-:-:S04]  /*5cd0*/  F2FP.SATFINITE.E4M3.F32.PACK_AB_MERGE_C R41, R42, R41, RZ ;  /* 0x000000292a29723e */ /* 0x000fc800048070ff */
[----:B------:R-:W-:Y:S02]  /*5ce0*/  F2FP.SATFINITE.E4M3.F32.PACK_AB_MERGE_C R141, R19, R40, R41 ;  /* 0x00000028138d723e */ /* 0x000fe40004807029 */
[----:B------:R-:W2:Y:S01]  /*5cf0*/  MUFU.EX2 R46, R46 ;  /* 0x0000002e002e7308 */ /* 0x000ea20000000800 */
[----:B0-----:R-:W-:-:S07]  /*5d00*/  FADD.FTZ R6, R34, R7 ;  /* 0x0000000722067221 */ /* 0x001fce0000010000 */
[----:B------:R-:W0:Y:S01]  /*5d10*/  MUFU.EX2 R47, R47 ;  /* 0x0000002f002f7308 */ /* 0x000e220000000800 */
[----:B-1----:R-:W-:-:S07]  /*5d20*/  FADD.FTZ R7, R31, R6 ;  /* 0x000000061f077221 */ /* 0x002fce0000010000 */
[----:B------:R-:W-:Y:S01]  /*5d30*/  MUFU.EX2 R69, R69 ;  /* 0x0000004500457308 */ /* 0x000fe20000000800 */
[----:B--2---:R-:W-:-:S07]  /*5d40*/  FADD.FTZ R6, R46, R7 ;  /* 0x000000072e067221 */ /* 0x004fce0000010000 */
[----:B------:R-:W1:Y:S01]  /*5d50*/  MUFU.EX2 R70, R70 ;  /* 0x0000004600467308 */ /* 0x000e620000000800 */
[C---:B0-----:R-:W-:Y:S01]  /*5d60*/  F2FP.SATFINITE.E4M3.F32.PACK_AB_MERGE_C R46, R47.reuse, R46, RZ ;  /* 0x0000002e2f2e723e */ /* 0x041fe200048070ff */
[----:B------:R-:W-:-:S03]  /*5d70*/  FADD.FTZ R47, R47, R6 ;  /* 0x000000062f2f7221 */ /* 0x000fc60000010000 */
[----:B------:R-:W-:-:S03]  /*5d80*/  F2FP.SATFINITE.E4M3.F32.PACK_AB_MERGE_C R143, R31, R34, R46 ;  /* 0x000000221f8f723e */ /* 0x000fc6000480702e */
[----:B------:R-:W-:Y:S08]  /*5d90*/  MUFU.EX2 R67, R67 ;  /* 0x0000004300437308 */ /* 0x000ff00000000800 */
[----:B------:R-:W0:Y:S01]  /*5da0*/  MUFU.EX2 R68, R68 ;  /* 0x0000004400447308 */ /* 0x000e220000000800 */
[----:B-1----:R-:W-:-:S07]  /*5db0*/  F2FP.SATFINITE.E4M3.F32.PACK_AB_MERGE_C R8, R70, R69, RZ ;  /* 0x000000454608723e */ /* 0x002fce00048070ff */
        /* <DEDUP_REMOVED lines=11> */
[----:B------:R-:W-:Y:S01]  /*5e70*/  MUFU.EX2 R75, R75 ;  /* 0x0000004b004b7308 */ /* 0x000fe20000000800 */
[----:B0-----:R-:W-:-:S07]  /*5e80*/  FADD.FTZ R6, R30, R7 ;  /* 0x000000071e067221 */ /* 0x001fce0000010000 */
[----:B------:R-:W0:Y:S01]  /*5e90*/  MUFU.EX2 R76, R76 ;  /* 0x0000004c004c7308 */ /* 0x000e220000000800 */
[C---:B-1----:R-:W-:Y:S01]  /*5ea0*/  F2FP.SATFINITE.E4M3.F32.PACK_AB_MERGE_C R30, R23.reuse, R30, RZ ;  /* 0x0000001e171e723e */ /* 0x042fe200048070ff */
[----:B------:R-:W-:-:S03]  /*5eb0*/  FADD.FTZ R23, R23, R6 ;  /* 0x0000000617177221 */ /* 0x000fc60000010000 */
[----:B------:R-:W-:-:S03]  /*5ec0*/  F2FP.SATFINITE.E4M3.F32.PACK_AB_MERGE_C R137, R27, R26, R30 ;  /* 0x0000001a1b89723e */ /* 0x000fc6000480701e */
[----:B------:R-:W-:Y:S08]  /*5ed0*/  MUFU.EX2 R71, R71 ;  /* 0x0000004700477308 */ /* 0x000ff00000000800 */
[----:B------:R-:W1:Y:S01]  /*5ee0*/  MUFU.EX2 R74, R74 ;  /* 0x0000004a004a7308 */ /* 0x000e620000000800 */
[----:B0-----:R-:W-:-:S07]  /*5ef0*/  F2FP.SATFINITE.E4M3.F32.PACK_AB_MERGE_C R8, R76, R75, RZ ;  /* 0x0000004b4c08723e */ /* 0x001fce00048070ff */
[----:B------:R-:W0:Y:S08]  /*5f00*/  MUFU.EX2 R24, R24 ;  /* 0x0000001800187308 */ /* 0x000e300000000800 */
[----:B------:R-:W2:Y:S01]  /*5f10*/  MUFU.EX2 R25, R25 ;  /* 0x0000001900197308 */ /* 0x000ea20000000800 */
[----:B-1----:R-:W-:Y:S01]  /*5f20*/  F2FP.SATFINITE.E4M3.F32.PACK_AB_MERGE_C R138, R74, R71, R8 ;  /* 0x000000474a8a723e */ /* 0x002fe20004807008 */
[----:B------:R-:W-:-:S04]  /*5f30*/  FADD.FTZ R71, R71, R70 ;  /* 0x0000004647477221 */ /* 0x000fc80000010000 */
[----:B------:R-:W-:Y:S02]  /*5f40*/  FADD.FTZ R74, R74, R71 ;  /* 0x000000474a4a7221 */ /* 0x000fe40000010000 */
[----:B------:R-:W1:Y:S01]  /*5f50*/  MUFU.EX2 R28, R28 ;  /* 0x0000001c001c7308 */ /* 0x000e620000000800 */
[----:B0-----:R-:W-:Y:S01]  /*5f60*/  FADD.FTZ R6, R24, R23 ;  /* 0x0000001718067221 */ /* 0x001fe20000010000 */
[----:B------:R-:W-:-:S06]  /*5f70*/  FADD.FTZ R75, R75, R74 ;  /* 0x0000004a4b4b7221 */ /* 0x000fcc0000010000 */
[----:B------:R-:W0:Y:S01]  /*5f80*/  MUFU.EX2 R3, R3 ;  /* 0x0000000300037308 */ /* 0x000e220000000800 */
[----:B--2---:R-:W-:-:S04]  /*5f90*/  FADD.FTZ R7, R25, R6 ;  /* 0x0000000619077221 */ /* 0x004fc80000010000 */
[----:B-1----:R-:W-:Y:S01]  /*5fa0*/  FADD.FTZ R6, R28, R7 ;  /* 0x000000071c067221 */ /* 0x002fe20000010000 */
[----:B------:R-:W-:Y:S01]  /*5fb0*/  FADD.FTZ R7, R76, R75 ;  /* 0x0000004b4c077221 */ /* 0x000fe20000010000 */
[C---:B0-----:R-:W-:Y:S02]  /*5fc0*/  F2FP.SATFINITE.E4M3.F32.PACK_AB_MERGE_C R8, R3.reuse, R28, RZ ;  /* 0x0000001c0308723e */ /* 0x041fe400048070ff */
[----:B------:R-:W-:Y:S01]  /*5fd0*/  FADD.FTZ R6, R3, R6 ;  /* 0x0000000603067221 */ /* 0x000fe20000010000 */
[----:B------:R-:W-:Y:S01]  /*5fe0*/  VIADD R3, R18, 0xfffffffe ;  /* 0xfffffffe12037836 */ /* 0x000fe20000000000 */
[----:B------:R-:W-:Y:S01]  /*5ff0*/  F2FP.SATFINITE.E4M3.F32.PACK_AB_MERGE_C R139, R25, R24, R8 ;  /* 0x00000018198b723e */ /* 0x000fe20004807008 */
[----:B------:R-:W-:Y:S06]  /*6000*/  @P1 BRA `(.L_x_669) ;  /* 0x0000000000441947 */ /* 0x000fec0003800000 */
        /* <DEDUP_REMOVED lines=10> */
.L_x_670:
[----:B------:R-:W-:-:S11]  /*60b0*/  UISETP.NE.AND UP2, UPT, UR5, 0x1, UPT ;  /* 0x000000010500788c */ /* 0x000fd6000bf45270 */
[----:B------:R-:W-:Y:S02]  /*60c0*/  @UP2 ULDC.64 UR12, c[0x0][0x9e8] ;  /* 0x00027a00000c2ab9 */ /* 0x000fe40000000a00 */
[----:B------:R-:W-:-:S04]  /*60d0*/  UIMAD.WIDE.U32 UR10, UR7, UR12, URZ ;  /* 0x0000000c070a72a5 */ /* 0x000fc8000f8e003f */
[----:B------:R-:W-:-:S12]  /*60e0*/  @UP2 USHF.R.U32.HI UR7, URZ, UR13, UR11 ;  /* 0x0000000d3f072299 */ /* 0x000fd8000801160b */
.L_x_671:
[----:B------:R-:W-:-:S04]  /*60f0*/  UIMAD UR5, UR7, UR5, UR5 ;  /* 0x00000005070572a4 */ /* 0x000fc8000f8e0205 */
[----:B------:R-:W-:-:S04]  /*6100*/  UISETP.LT.AND UP2, UPT, UR4, UR5, UPT ;  /* 0x000000050400728c */ /* 0x000fc8000bf41270 */
[----:B------:R-:W-:-:S12]  /*6110*/  USEL UR4, UR4, UR5, UP2 ;  /* 0x0000000504047287 */ /* 0x000fd80009000000 */
.L_x_669:
[----:B------:R-:W-:Y:S01]  /*6120*/  UIMAD.WIDE UR4, UR4, 0x66666667, URZ ;  /* 0x66666667040478a5 */ /* 0x000fe2000f8e023f */
[----:B------:R0:W-:Y:S01]  /*6130*/  STL [R1+0x4], RZ ;  /* 0x000004ff01007387 */ /* 0x0001e20000100800 */
[----:B------:R-:W1:Y:S01]  /*6140*/  S2UR UR7, SR_CgaCtaId ;  /* 0x00000000000779c3 */ /* 0x000e620000008800 */
[----:B------:R-:W-:Y:S01]  /*6150*/  CS2R R8, SRZ ;  /* 0x0000000000087805 */ /* 0x000fe2000001ff00 */
[----:B------:R-:W-:Y:S01]  /*6160*/  USHF.R.U32.HI UR4, URZ, 0x1f, UR5 ;  /* 0x0000001f3f047899 */ /* 0x000fe20008011605 */
[----:B------:R0:W-:Y:S01]  /*6170*/  STL [R1], RZ ;  /* 0x000000ff01007387 */ /* 0x0001e20000100800 */
[----:B------:R-:W-:Y:S02]  /*6180*/  CS2R R10, SRZ ;  /* 0x00000000000a7805 */ /* 0x000fe4000001ff00 */
[----:B------:R-:W-:Y:S01]  /*6190*/  CS2R R12, SRZ ;  /* 0x00000000000c7805 */ /* 0x000fe2000001ff00 */
[----:B------:R-:W-:Y:S01]  /*61a0*/  ULEA.HI.SX32 UR4, UR5, UR4, 0x1a ;  /* 0x0000000405047291 */ /* 0x000fe2000f8fd23f */
[----:B------:R0:W-:Y:S01]  /*61b0*/  STL [R1+0x28], RZ ;  /* 0x000028ff01007387 */ /* 0x0001e20000100800 */
[----:B------:R-:W-:Y:S01]  /*61c0*/  CS2R R14, SRZ ;  /* 0x00000000000e7805 */ /* 0x000fe2000001ff00 */
[----:B------:R-:W-:Y:S01]  /*61d0*/  UMOV UR5, URZ ;  /* 0x0000003f00057c82 */ /* 0x000fe20008000000 */
[----:B------:R-:W-:Y:S01]  /*61e0*/  UISETP.LT.AND UP2, UPT, UR45, UR4, UPT ;  /* 0x000000042d00728c */ /* 0x000fe2000bf41270 */
[----:B------:R0:W-:Y:S01]  /*61f0*/  STL [R1+0x24], RZ ;  /* 0x000024ff01007387 */ /* 0x0001e20000100800 */
[----:B------:R-:W-:-:S02]  /*6200*/  CS2R R18, SRZ ;  /* 0x0000000000127805 */ /* 0x000fc4000001ff00 */
[----:B------:R-:W-:Y:S01]  /*6210*/  CS2R R20, SRZ ;  /* 0x0000000000147805 */ /* 0x000fe2000001ff00 */
[----:B------:R-:W-:Y:S01]  /*6220*/  USEL UR23, UR45, UR4, !UP2 ;  /* 0x000000042d177287 */ /* 0x000fe2000d000000 */
[----:B------:R0:W-:Y:S01]  /*6230*/  STL [R1+0x20], RZ ;  /* 0x000020ff01007387 */ /* 0x0001e20000100800 */
[----:B------:R-:W-:Y:S01]  /*6240*/  CS2R R156, SRZ ;  /* 0x00000000009c7805 */ /* 0x000fe2000001ff00 */
[----:B------:R-:W-:Y:S02]  /*6250*/  UMOV UR4, URZ ;  /* 0x0000003f00047c82 */ /* 0x000fe40008000000 */
[----:B------:R0:W-:Y:S01]  /*6260*/  STL [R1+0x1c], RZ ;  /* 0x00001cff01007387 */ /* 0x0001e20000100800 */
[----:B------:R-:W-:-:S03]  /*6270*/  ISETP.GE.AND P1, PT, R3, UR23, PT ;  /* 0x0000001703007c0c */ /* 0x000fc6000bf26270 */
[----:B------:R0:W-:Y:S04]  /*6280*/  STL [R1+0x18], RZ ;  /* 0x000018ff01007387 */ /* 0x0001e80000100800 */
        /* <DEDUP_REMOVED lines=10> */
[----:B------:R0:W-:Y:S01]  /*6330*/  STL [R1+0x2c], RZ ;  /* 0x00002cff01007387 */ /* 0x0001e20000100800 */
[----:B-1----:R-:W-:Y:S05]  /*6340*/  @!P1 BRA `(.L_x_672) ;  /* 0x0000004c00289947 */ /* 0x002fea0003800000 */
        /* <DEDUP_REMOVED lines=18> */
[----:B------:R-:W-:Y:S01]  /*6470*/  ULDC UR16, c[0x0][0x9e4] ;  /* 0x0002790000107ab9 */ /* 0x000fe20000000800 */
[----:B------:R-:W-:Y:S01]  /*6480*/  ULDC UR18, c[0x0][0x288] ;  /* 0x0000a20000127ab9 */ /* 0x000fe20000000800 */
[----:B------:R-:W-:Y:S01]  /*6490*/  ULDC UR21, c[0x0][0x2f0] ;  /* 0x0000bc0000157ab9 */ /* 0x000fe20000000800 */
[----:B------:R-:W-:Y:S01]  /*64a0*/  ULDC UR17, c[0x0][0x988] ;  /* 0x0002620000117ab9 */ /* 0x000fe20000000800 */
[----:B------:R-:W-:-:S05]  /*64b0*/  ULDC UR19, c[0x0][0x9e0] ;  /* 0x0002780000137ab9 */ /* 0x000fca0000000800 */
.L_x_690:
[----:B------:R-:W-:-:S04]  /*64c0*/  UIADD3 UR4, UR24, 0x1, URZ ;  /* 0x0000000118047890 */ /* 0x000fc8000fffe03f */
[----:B------:R-:W-:-:S04]  /*64d0*/  UISETP.NE.AND UP2, UPT, UR4, 0x2, UPT ;  /* 0x000000020400788c */ /* 0x000fc8000bf45270 */
[----:B------:R-:W-:Y:S02]  /*64e0*/  USEL UR5, URZ, 0x1, UP2 ;  /* 0x000000013f057887 */ /* 0x000fe40009000000 */
[----:B------:R-:W-:Y:S02]  /*64f0*/  USEL UR4, UR4, URZ, UP2 ;  /* 0x0000003f04047287 */ /* 0x000fe40009000000 */
[----:B------:R-:W-:Y:S01]  /*6500*/  ULOP3.LUT UR5, UR25, UR5, URZ, 0x3c, !UPT ;  /* 0x0000000519057292 */ /* 0x000fe2000f8e3c3f */
[----:B------:R-:W-:Y:S11]  /*6510*/  @!P0 BRA `(.L_x_673) ;  /* 0x0000000000048947 */ /* 0x000ff60003800000 */
[----:B------:R-:W-:Y:S01]  /*6520*/  BPT.TRAP 0x1 ;  /* 0x000000040000795c */ /* 0x000fe20000300000 */
.L_x_673:
[----:B------:R-:W-:Y:S01]  /*6530*/  ULEA UR22, UR4, UR46, 0x3 ;  /* 0x0000002e04167291 */ /* 0x000fe2000f8e183f */
[----:B------:R-:W-:-:S05]  /*6540*/  IMAD.U32 R8, RZ, RZ, UR5 ;  /* 0x00000005ff087e24 */ /* 0x000fca000f8e00ff */
[----:B------:R-:W-:-:S04]  /*6550*/  SHF.L.U32 R8, R8, 0x1f, RZ ;  /* 0x0000001f08087819 */ /* 0x000fc800000006ff */
[----:B------:R1:W2:Y:S01]  /*6560*/  SYNCS.PHASECHK.TRANS64.TRYWAIT P1, [UR22+0x12430], R8 ;  /* 0x01243008ff0075a7 */ /* 0x0002a20008020156 */
[----:B------:R-:W-:Y:S05]  /*6570*/  @!P0 BRA `(.L_x_674) ;  /* 0x0000000000048947 */ /* 0x000fea0003800000 */
[----:B------:R-:W-:Y:S01]  /*6580*/  BPT.TRAP 0x1 ;  /* 0x000000040000795c */ /* 0x000fe20000300000 */
.L_x_674:
[----:B--2---:R-:W-:Y:S05]  /*6590*/  @P1 BRA `(.L_x_675) ;  /* 0x0000000000081947 */ /* 0x004fea0003800000 */
[----:B------:R-:W2:Y:S02]  /*65a0*/  SYNCS.PHASECHK.TRANS64.TRYWAIT P1, [UR22+0x12430], R8 ;  /* 0x01243008ff0075a7 */ /* 0x000ea40008020156 */
[----:B--2---:R-:W-:Y:S05]  /*65b0*/  @!P1 BRA `(.L_x_676) ;  /* 0x0000012000e09947 */ /* 0x004fea0003800000 */
.L_x_675:
[----:B------:R-:W-:Y:S01]  /*65c0*/  UIMAD UR26, UR4, 0x280, UR6 ;  /* 0x00000280041a78a4 */ /* 0x000fe2000f8e0206 */
[----:B------:R-:W-:Y:S01]  /*65d0*/  WARPGROUP.ARRIVE ;  /* 0x00000000000079c5 */ /* 0x000fe20000000000 */
[----:B------:R-:W-:Y:S01]  /*65e0*/  UMOV UR39, 0x80000020 ;  /* 0x8000002000277882 */ /* 0x000fe20000000000 */
[----:B------:R-:W-:Y:S01]  /*65f0*/  UMOV UR12, UR36 ;  /* 0x00000024000c7c82 */ /* 0x000fe20008000000 */
[----:B------:R-:W-:Y:S02]  /*6600*/  UIADD3 UR10, UR26, 0x80, URZ ;  /* 0x000000801a0a7890 */ /* 0x000fe4000fffe03f */
[----:B------:R-:W-:Y:S02]  /*6610*/  UIADD3 UR14, UR26, 0x100, URZ ;  /* 0x000001001a0e7890 */ /* 0x000fe4000fffe03f */
[----:B------:R-:W-:Y:S01]  /*6620*/  UMOV UR38, UR26 ;  /* 0x0000001a00267c82 */ /* 0x000fe20008000000 */
[----:B------:R-:W-:Y:S01]  /*6630*/  UMOV UR13, UR37 ;  /* 0x00000025000d7c82 */ /* 0x000fe20008000000 */
[----:B------:R-:W-:Y:S01]  /*6640*/  QGMMA.64x32x32.F32.E4M3.E4M3 R120, gdesc[UR36], RZ, !UPT, gsb0 ;  /* 0x00600000247879f3 */ /* 0x000fe2000c0008ff */
[----:B------:R-:W-:Y:S01]  /*6650*/  UMOV UR38, UR10 ;  /* 0x0000000a00267c82 */ /* 0x000fe20008000000 */
[----:B------:R-:W-:Y:S01]  /*6660*/  UMOV UR39, 0x80000020 ;  /* 0x8000002000277882 */ /* 0x000fe20000000000 */
[----:B------:R-:W-:Y:S01]  /*6670*/  UMOV UR15, 0x80000020 ;  /* 0x80000020000f7882 */ /* 0x000fe20000000000 */
[----:B------:R-:W-:-:S02]  /*6680*/  UIADD3 UR11, UR26, 0x180, URZ ;  /* 0x000001801a0b7890 */ /* 0x000fc4000fffe03f */
[----:B------:R-:W-:Y:S02]  /*6690*/  UIADD3 UR10, UR26, 0x200, URZ ;  /* 0x000002001a0a7890 */ /* 0x000fe4000fffe03f */
[----:B------:R-:W-:Y:S02]  /*66a0*/  UIADD3 UR27, UR26, 0x102, URZ ;  /* 0x000001021a1b7890 */ /* 0x000fe4000fffe03f */
[----:B------:R-:W-:Y:S01]  /*66b0*/  UIADD3 UR28, UR26, 0x182, URZ ;  /* 0x000001821a1c7890 */ /* 0x000fe2000fffe03f */
        /* <DEDUP_REMOVED lines=18> */
[----:B------:R-:W-:Y:S02]  /*67e0*/  UIADD3 UR10, UR26, 0x2, URZ ;  /* 0x000000021a0a7890 */ /* 0x000fe4000fffe03f */
[----:B------:R-:W-:Y:S01]  /*67f0*/  UIADD3 UR26, UR26, 0x202, URZ ;  /* 0x000002021a1a7890 */ /* 0x000fe2000fffe03f */
        /* <DEDUP_REMOVED lines=8> */
[----:B------:R-:W-:Y:S01]  /*6880*/  UMOV UR14, UR27 ;  /* 0x0000001b000e7c82 */ /* 0x000fe20008000000 */
        /* <DEDUP_REMOVED lines=19> */
.L_x_677:
[----:B------:R-:W-:Y:S01]  /*69c0*/  ULEA UR13, UR24, UR46, 0x3 ;  /* 0x0000002e180d7291 */ /* 0x000fe2000f8e183f */
[----:B-12---:R-:W-:-:S05]  /*69d0*/  IMAD.U32 R8, RZ, RZ, UR25 ;  /* 0x00000019ff087e24 */ /* 0x006fca000f8e00ff */
[----:B------:R-:W-:-:S04]  /*69e0*/  SHF.L.U32 R8, R8, 0x1f, RZ ;  /* 0x0000001f08087819 */ /* 0x000fc800000006ff */
[----:B------:R1:W2:Y:S01]  /*69f0*/  SYNCS.PHASECHK.TRANS64.TRYWAIT P1, [UR13+0x12450], R8 ;  /* 0x01245008ff0075a7 */ /* 0x0002a2000802014d */
[----:B------:R-:W-:Y:S05]  /*6a00*/  @!P0 BRA `(.L_x_678) ;  /* 0x0000000000048947 */ /* 0x000fea0003800000 */
[----:B------:R-:W-:Y:S01]  /*6a10*/  BPT.TRAP 0x1 ;  /* 0x000000040000795c */ /* 0x000fe20000300000 */
.L_x_678:
        /* <DEDUP_REMOVED lines=20> */
[----:B------:R-:W-:-:S07]  /*6b60*/  FMUL.FTZ R124, R0, R107 ;  /* 0x0000006b007c7220 */ /* 0x000fce0000410000 */
[----:B------:R-:W4:Y:S08]  /*6b70*/  MUFU.TANH R10, R10 ;  /* 0x0000000a000a7308 */ /* 0x000f300000002400 */
        /* <DEDUP_REMOVED lines=16> */
[----:B------:R-:W0:Y:S01]  /*6c80*/  MUFU.TANH R106, R106 ;  /* 0x0000006a006a7308 */ /* 0x000e220000002400 */
[----:B--234-:R-:W-:Y:S05]  /*6c90*/  @P1 BRA `(.L_x_679) ;  /* 0x0000000000081947 */ /* 0x01cfea0003800000 */
[----:B------:R-:W2:Y:S02]  /*6ca0*/  SYNCS.PHASECHK.TRANS64.TRYWAIT P1, [UR13+0x12450], R8 ;  /* 0x01245008ff0075a7 */ /* 0x000ea4000802014d */
[----:B--2---:R-:W-:Y:S05]  /*6cb0*/  @!P1 BRA `(.L_x_680) ;  /* 0x0000011c00389947 */ /* 0x004fea0003800000 */
.L_x_679:
[----:B------:R-:W-:Y:S01]  /*6cc0*/  UIADD3 UR10, UR46, 0x200, URZ ;  /* 0x000002002e0a7890 */ /* 0x000fe2000fffe03f */
[----:B------:R-:W3:Y:S01]  /*6cd0*/  LDL R130, [R1+0x48] ;  /* 0x0000480001827983 */ /* 0x000ee20000100800 */
[----:B------:R-:W-:Y:S01]  /*6ce0*/  WARPGROUP.ARRIVE ;  /* 0x00000000000079c5 */ /* 0x000fe20000000000 */
[----:B------:R-:W-:Y:S01]  /*6cf0*/  UMOV UR11, 0xc0000010 ;  /* 0xc0000010000b7882 */ /* 0x000fe20000000000 */
[----:B------:R-:W-:-:S04]  /*6d00*/  USHF.R.U32.HI UR10, URZ, 0x4, UR10 ;  /* 0x000000043f0a7899 */ /* 0x000fc8000801160a */
[----:B------:R-:W4:Y:S01]  /*6d10*/  S2R R129, SR_TID.X ;  /* 0x0000000000817919 */ /* 0x000f220000002100 */
[C---:B--2---:R-:W-:Y:S01]  /*6d20*/  FMUL.FTZ R107, R0.reuse, R108 ;  /* 0x0000006c006b7220 */ /* 0x044fe20000410000 */
[C---:B------:R-:W-:Y:S01]  /*6d30*/  FMUL.FTZ R108, R0.reuse, R109 ;  /* 0x0000006d006c7220 */ /* 0x040fe20000410000 */
[----:B------:R-:W-:Y:S01]  /*6d40*/  ULOP3.LUT UR10, UR10, 0x3fff, URZ, 0xc0, !UPT ;  /* 0x00003fff0a0a7892 */ /* 0x000fe2000f8ec03f */
[C---:B------:R-:W-:Y:S01]  /*6d50*/  FMUL.FTZ R109, R0.reuse, R110 ;  /* 0x0000006e006d7220 */ /* 0x040fe20000410000 */
[C---:B------:R-:W-:Y:S01]  /*6d60*/  FMUL.FTZ R110, R0.reuse, R111 ;  /* 0x0000006f006e7220 */ /* 0x040fe20000410000 */
[C---:B------:R-:W-:Y:S01]  /*6d70*/  FMUL.FTZ R111, R0.reuse, R112 ;  /* 0x00000070006f7220 */ /* 0x040fe20000410000 */
[----:B------:R-:W-:Y:S01]  /*6d80*/  ULOP3.LUT UR10, UR10, 0x10000, URZ, 0xfc, !UPT ;  /* 0x000100000a0a7892 */ /* 0x000fe2000f8efc3f */
[----:B------:R-:W-:Y:S01]  /*6d90*/  PLOP3.LUT P1, PT, PT, PT, UP0, 0x80, 0x0 ;  /* 0x000000000000781c */ /* 0x000fe20003f2f008 */
[C---:B------:R-:W-:Y:S01]  /*6da0*/  FMUL.FTZ R112, R0.reuse, R113 ;  /* 0x0000007100707220 */ /* 0x040fe20000410000 */
[C---:B------:R-:W-:Y:S01]  /*6db0*/  FMUL.FTZ R113, R0.reuse, R114 ;  /* 0x0000007200717220 */ /* 0x040fe20000410000 */
[----:B------:R-:W-:Y:S01]  /*6dc0*/  UIMAD UR12, UR24, 0x280, UR10 ;  /* 0x00000280180c78a4 */ /* 0x000fe2000f8e020a */
[C---:B------:R-:W-:Y:S01]  /*6dd0*/  FMUL.FTZ R114, R0.reuse, R115 ;  /* 0x0000007300727220 */ /* 0x040fe20000410000 */
[C---:B------:R-:W-:Y:S01]  /*6de0*/  FMUL.FTZ R115, R0.reuse, R116 ;  /* 0x0000007400737220 */ /* 0x040fe20000410000 */
[C---:B------:R-:W-:Y:S01]  /*6df0*/  FMUL.FTZ R116, R0.reuse, R117 ;  /* 0x0000007500747220 */ /* 0x040fe20000410000 */
[----:B------:R-:W-:Y:S01]  /*6e00*/  PLOP3.LUT P2, PT, PT, PT, UP0, 0x80, 0x0 ;  /* 0x000000000000781c */ /* 0x000fe20003f4f008 */
[C---:B------:R-:W-:Y:S01]  /*6e10*/  FMUL.FTZ R117, R0.reuse, R118 ;  /* 0x0000007600757220 */ /* 0x040fe20000410000 */
[C---:B------:R-:W-:Y:S01]  /*6e20*/  FMUL.FTZ R118, R0.reuse, R119 ;  /* 0x0000007700767220 */ /* 0x040fe20000410000 */
[----:B------:R-:W-:Y:S01]  /*6e30*/  UMOV UR10, UR12 ;  /* 0x0000000c000a7c82 */ /* 0x000fe20008000000 */
[C---:B------:R-:W-:Y:S01]  /*6e40*/  FMUL.FTZ R119, R0.reuse, R76 ;  /* 0x0000004c00777220 */ /* 0x040fe20000410000 */
[----:B------:R-:W-:Y:S01]  /*6e50*/  QGMMA.64x64x32.F32.E4M3.E4M3 R24, R152, gdesc[UR8], R24, gsb0 ;  /* 0x00e0000898187df3 */ /* 0x000fe20008000818 */
[----:B------:R-:W-:Y:S01]  /*6e60*/  UIADD3 UR10, UR12, 0x80, URZ ;  /* 0x000000800c0a7890 */ /* 0x000fe2000fffe03f */
[C---:B------:R-:W-:Y:S01]  /*6e70*/  FMUL.FTZ R76, R0.reuse, R78 ;  /* 0x0000004e004c7220 */ /* 0x040fe20000410000 */
[----:B------:R-:W-:Y:S01]  /*6e80*/  UMOV UR11, 0xc0000010 ;  /* 0xc0000010000b7882 */ /* 0x000fe20000000000 */
[C---:B------:R-:W-:Y:S01]  /*6e90*/  FMUL.FTZ R78, R0.reuse, R82 ;  /* 0x00000052004e7220 */ /* 0x040fe20000410000 */
[C---:B------:R-:W-:Y:S01]  /*6ea0*/  FMUL.FTZ R82, R0.reuse, R86 ;  /* 0x0000005600527220 */ /* 0x040fe20000410000 */
[C---:B------:R-:W-:Y:S01]  /*6eb0*/  FMUL.FTZ R86, R0.reuse, R56 ;  /* 0x0000003800567220 */ /* 0x040fe20000410000 */
[----:B------:R-:W-:Y:S01]  /*6ec0*/  IMAD.MOV.U32 R128, RZ, RZ, R22 ;  /* 0x000000ffff807224 */ /* 0x000fe200078e0016 */
[----:B-1----:R1:W2:Y:S01]  /*6ed0*/  MUFU.TANH R8, R124 ;  /* 0x0000007c00087308 */ /* 0x0022a20000002400 */
[C---:B------:R-:W-:Y:S01]  /*6ee0*/  FMUL.FTZ R125, R0.reuse, R60 ;  /* 0x0000003c007d7220 */ /* 0x040fe20000410000 */
[C---:B------:R-:W-:Y:S01]  /*6ef0*/  FMUL.FTZ R126, R0.reuse, R61 ;  /* 0x0000003d007e7220 */ /* 0x040fe20000410000 */
[C---:B------:R-:W-:Y:S01]  /*6f00*/  FMUL.FTZ R60, R0.reuse, R62 ;  /* 0x0000003e003c7220 */ /* 0x040fe20000410000 */
[----:B----4-:R-:W-:Y:S01]  /*6f10*/  LOP3.LUT R129, R129, 0x7f, RZ, 0xc0, !PT ;  /* 0x0000007f81817812 */ /* 0x010fe200078ec0ff */
[C---:B------:R-:W-:Y:S01]  /*6f20*/  FMUL.FTZ R61, R0.reuse, R63 ;  /* 0x0000003f003d7220 */ /* 0x040fe20000410000 */
[C---:B------:R-:W-:Y:S01]  /*6f30*/  FMUL.FTZ R62, R0.reuse, R64 ;  /* 0x00000040003e7220 */ /* 0x040fe20000410000 */
[C---:B------:R-:W-:Y:S01]  /*6f40*/  FMUL.FTZ R63, R0.reuse, R66 ;  /* 0x00000042003f7220 */ /* 0x040fe20000410000 */
[----:B------:R-:W-:Y:S01]  /*6f50*/  ISETP.NE.AND P3, PT, R129, RZ, PT ;  /* 0x000000ff8100720c */ /* 0x000fe20003f65270 */
[C---:B-1----:R-:W-:Y:S01]  /*6f60*/  FMUL.FTZ R124, R0.reuse, R77 ;  /* 0x0000004d007c7220 */ /* 0x042fe20000410000 */
[----:B------:R-:W-:Y:S01]  /*6f70*/  FMUL.FTZ R77, R0, R79 ;  /* 0x0000004f004d7220 */ /* 0x000fe20000410000 */
[----:B------:R-:W-:-:S02]  /*6f80*/  IMAD R129, R3, -0xa0, RZ ;  /* 0xffffff6003817824 */ /* 0x000fc400078e02ff */
[C---:B------:R-:W-:Y:S01]  /*6f90*/  FMUL.FTZ R79, R0.reuse, R83 ;  /* 0x00000053004f7220 */ /* 0x040fe20000410000 */
[C---:B------:R-:W-:Y:S01]  /*6fa0*/  FMUL.FTZ R83, R0.reuse, R87 ;  /* 0x0000005700537220 */ /* 0x040fe20000410000 */
[C---:B------:R-:W-:Y:S01]  /*6fb0*/  FMUL.FTZ R87, R0.reuse, R57 ;  /* 0x0000003900577220 */ /* 0x040fe20000410000 */
[----:B------:R-:W-:Y:S02]  /*6fc0*/  VIADD R57, R129, 0x1 ;  /* 0x0000000181397836 */ /* 0x000fe40000000000 */
        /* <DEDUP_REMOVED lines=32> */
[----:B------:R-:W1:Y:S08]  /*71d0*/  MUFU.TANH R107, R107 ;  /* 0x0000006b006b7308 */ /* 0x000e700000002400 */
[----:B------:R-:W4:Y:S08]  /*71e0*/  MUFU.TANH R108, R108 ;  /* 0x0000006c006c7308 */ /* 0x000f300000002400 */
[----:B------:R-:W0:Y:S01]  /*71f0*/  MUFU.TANH R109, R109 ;  /* 0x0000006d006d7308 */ /* 0x000e220000002400 */
[----:B------:R-:W-:-:S02]  /*7200*/  WARPGROUP.DEPBAR.LE gsb0, 0x0 ;  /* 0x00008000000079c5 */ /* 0x000fc40000010000 */
[----:B------:R-:W-:-:S05]  /*7210*/  WARPGROUP.ARRIVE ;  /* 0x00000000000079c5 */ /* 0x000fca0000000000 */
[----:B------:R-:W0:Y:S01]  /*7220*/  MUFU.TANH R110, R110 ;  /* 0x0000006e006e7308 */ /* 0x000e220000002400 */
[----:B------:R-:W-:Y:S01]  /*7230*/  QGMMA.64x64x32.F32.E4M3.E4M3 R24, R148, gdesc[UR8], R24, gsb0 ;  /* 0x00e0000894187df3 */ /* 0x000fe20008000818 */
[----:B------:R-:W-:Y:S01]  /*7240*/  UIADD3 UR10, UR12, 0x100, URZ ;  /* 0x000001000c0a7890 */ /* 0x000fe2000fffe03f */
[----:B------:R-:W-:-:S05]  /*7250*/  UMOV UR11, 0xc0000010 ;  /* 0xc0000010000b7882 */ /* 0x000fca0000000000 */
        /* <DEDUP_REMOVED lines=32> */
[----:B------:R-:W0:Y:S01]  /*7460*/  MUFU.TANH R102, R102 ;  /* 0x0000006600667308 */ /* 0x000e220000002400 */
[----:B---3--:R-:W-:-:S07]  /*7470*/  IMAD R70, R130, -0x2, R57 ;  /* 0xfffffffe82467824 */ /* 0x008fce00078e0239 */
[----:B------:R-:W3:Y:S01]  /*7480*/  MUFU.TANH R103, R103 ;  /* 0x0000006700677308 */ /* 0x000ee20000002400 */
[----:B------:R-:W-:-:S07]  /*7490*/  VIADD R67, R70, 0xffffffff ;  /* 0xffffffff46437836 */ /* 0x000fce0000000000 */
        /* <DEDUP_REMOVED lines=11> */
[----:B------:R-:W-:Y:S02]  /*7550*/  @UP0 ULDC UR10, c[0x0][0x44c] ;  /* 0x00011300000a0ab9 */ /* 0x000fe40000000800 */
[----:B------:R-:W-:Y:S01]  /*7560*/  @P1 IMAD.HI.U32 R56, R22, UR10, RZ ;  /* 0x0000000a16381c27 */ /* 0x000fe2000f8e00ff */
[----:B------:R-:W-:Y:S01]  /*7570*/  @UP0 ULDC UR10, c[0x0][0x450] ;  /* 0x00011400000a0ab9 */ /* 0x000fe20000000800 */
[----:B------:R-:W-:Y:S02]  /*7580*/  PLOP3.LUT P1, PT, PT, PT, UP1, 0x40, 0x0 ;  /* 0x000000000000781c */ /* 0x000fe40003f2e818 */
[----:B------:R-:W0:Y:S01]  /*7590*/  MUFU.TANH R80, R80 ;  /* 0x0000005000507308 */ /* 0x000e220000002400 */
[----:B------:R-:W-:Y:S01]  /*75a0*/  @P2 SHF.R.U32.HI R128, RZ, UR10, R56 ;  /* 0x0000000aff802c19 */ /* 0x000fe20008011638 */
[----:B------:R-:W-:-:S04]  /*75b0*/  IMAD.U32 R56, RZ, RZ, UR22 ;  /* 0x00000016ff387e24 */ /* 0x000fc8000f8e00ff */
[----:B------:R-:W5:Y:S01]  /*75c0*/  SHFL.IDX PT, R132, R128, RZ, 0x1c1f ;  /* 0x001c1fff80847589 */ /* 0x000f6200000e0000 */
[----:B------:R-:W-:Y:S01]  /*75d0*/  @!P3 VIADD R56, R56, 0x12440 ;  /* 0x000124403838b836 */ /* 0x000fe20000000000 */
[----:B------:R-:W0:Y:S04]  /*75e0*/  MUFU.TANH R81, R81 ;  /* 0x0000005100517308 */ /* 0x000e280000002400 */
[----:B------:R-:W-:-:S04]  /*75f0*/  @!P3 PRMT R56, RZ, 0x654, R56 ;  /* 0x00000654ff38b816 */ /* 0x000fc80000000038 */
        /* <DEDUP_REMOVED lines=8> */
[----:B------:R2:W-:Y:S05]  /*7680*/  @!P3 SYNCS.ARRIVE.TRANS64.RED.A1T0 RZ, [R56+URZ], RZ ;  /* 0x000000ff38ffb9a7 */ /* 0x0005ea000810043f */
[----:B------:R-:W0:Y:S01]  /*7690*/  MUFU.TANH R87, R87 ;  /* 0x0000005700577308 */ /* 0x000e220000002400 */
[----:B--2---:R-:W-:-:S07]  /*76a0*/  IMAD R56, R17, UR21, R70 ;  /* 0x0000001511387c24 */ /* 0x004fce000f8e0246 */
[----:B------:R-:W2:Y:S01]  /*76b0*/  MUFU.TANH R58, R58 ;  /* 0x0000003a003a7308 */ /* 0x000ea20000002400 */
[----:B------:R-:W-:-:S04]  /*76c0*/  VIADD R56, R56, -UR18 ;  /* 0x8000001238387c36 */ /* 0x000fc80008000000 */
[----:B------:R-:W-:-:S03]  /*76d0*/  VIADD R131, R56, UR19 ;  /* 0x0000001338837c36 */ /* 0x000fc60008000000 */
[----:B------:R-:W0:Y:S01]  /*76e0*/  MUFU.TANH R59, R59 ;  /* 0x0000003b003b7308 */ /* 0x000e220000002400 */
[----:B------:R-:W-:Y:S02]  /*76f0*/  VIADD R130, R56, UR20 ;  /* 0x0000001438827c36 */ /* 0x000fe40008000000 */
[--C-:B-----5:R-:W-:Y:S02]  /*7700*/  IMAD.IADD R71, R131, 0x1, R132.reuse ;  /* 0x0000000183477824 */ /* 0x120fe400078e0284 */
[----:B------:R-:W-:-:S03]  /*7710*/  IMAD.IADD R70, R130, 0x1, R132 ;  /* 0x0000000182467824 */ /* 0x000fc600078e0284 */
        /* <DEDUP_REMOVED lines=12> */
[----:B-1234-:R-:W-:Y:S05]  /*77e0*/  @P1 BRA `(.L_x_681) ;  /* 0x0000000000581947 */ /* 0x01efea0003800000 */
[----:B------:R-:W-:Y:S01]  /*77f0*/  IMAD R56, R17, UR21, R132 ;  /* 0x0000001511387c24 */ /* 0x000fe2000f8e0284 */
[----:B------:R-:W-:Y:S03]  /*7800*/  BSSY B0, `(.L_x_682) ;  /* 0x0000011000007945 */ /* 0x000fe60003800000 */
[----:B------:R-:W-:-:S05]  /*7810*/  VIADD R132, R56, -UR18 ;  /* 0x8000001238847c36 */ /* 0x000fca0008000000 */
[----:B------:R-:W-:-:S13]  /*7820*/  ISETP.GT.AND P1, PT, R132, -0x1, PT ;  /* 0xffffffff8400780c */ /* 0x000fda0003f24270 */
[----:B------:R-:W-:Y:S05]  /*7830*/  @P1 BRA `(.L_x_683) ;  /* 0x0000000000201947 */ /* 0x000fea0003800000 */
[----:B------:R-:W-:Y:S01]  /*7840*/  IMAD.U32 R134, RZ, RZ, UR16 ;  /* 0x00000010ff867e24 */ /* 0x000fe2000f8e00ff */
[----:B------:R-:W-:-:S04]  /*7850*/  LOP3.LUT R133, RZ, R132, RZ, 0x33, !PT ;  /* 0x00000084ff857212 */ /* 0x000fc800078e33ff */
[----:B------:R-:W-:-:S13]  /*7860*/  ISETP.NE.AND P1, PT, R134, 0x1, PT ;  /* 0x000000018600780c */ /* 0x000fda0003f25270 */
[----:B------:R-:W1:Y:S02]  /*7870*/  @P1 LDC.64 R56, c[0x0][0x9e8] ;  /* 0x00027a00ff381b82 */ /* 0x000e640000000a00 */
[----:B-1----:R-:W-:-:S05]  /*7880*/  @P1 IMAD.HI.U32 R56, R133, R56, RZ ;  /* 0x0000003885381227 */ /* 0x002fca00078e00ff */
[----:B------:R-:W-:-:S04]  /*7890*/  @P1 SHF.R.U32.HI R133, RZ, R57, R56 ;  /* 0x00000039ff851219 */ /* 0x000fc80000011638 */
[----:B------:R-:W-:Y:S01]  /*78a0*/  LOP3.LUT R132, RZ, R133, RZ, 0x33, !PT ;  /* 0x00000085ff847212 */ /* 0x000fe200078e33ff */
[----:B------:R-:W-:Y:S06]  /*78b0*/  BRA `(.L_x_684) ;  /* 0x0000000000147947 */ /* 0x000fec0003800000 */
.L_x_683:
[----:B------:R-:W-:-:S05]  /*78c0*/  IMAD.U32 R134, RZ, RZ, UR16 ;  /* 0x00000010ff867e24 */ /* 0x000fca000f8e00ff */
[----:B------:R-:W-:-:S13]  /*78d0*/  ISETP.NE.AND P1, PT, R134, 0x1, PT ;  /* 0x000000018600780c */ /* 0x000fda0003f25270 */
[----:B------:R-:W1:Y:S02]  /*78e0*/  @P1 LDC.64 R56, c[0x0][0x9e8] ;  /* 0x00027a00ff381b82 */ /* 0x000e640000000a00 */
[----:B-1----:R-:W-:-:S05]  /*78f0*/  @P1 IMAD.HI.U32 R56, R132, R56, RZ ;  /* 0x0000003884381227 */ /* 0x002fca00078e00ff */
[----:B------:R-:W-:-:S07]  /*7900*/  @P1 SHF.R.U32.HI R132, RZ, R57, R56 ;  /* 0x00000039ff841219 */ /* 0x000fce0000011638 */
.L_x_684:
[----:B------:R-:W-:Y:S05]  /*7910*/  BSYNC B0 ;  /* 0x0000000000007941 */ /* 0x000fea0003800000 */
.L_x_682:
[----:B------:R-:W-:-:S05]  /*7920*/  IMAD R132, R132, R134, R67 ;  /* 0x0000008684847224 */ /* 0x000fca00078e0243 */
[----:B------:R-:W-:Y:S02]  /*7930*/  VIADDMNMX R71, R132, R134, R71, PT ;  /* 0x0000008684477246 */ /* 0x000fe40003800147 */
[----:B------:R-:W-:-:S07]  /*7940*/  VIMNMX R70, R70, R132, !PT ;  /* 0x0000008446467248 */ /* 0x000fce0007fe0100 */
.L_x_681:
[C---:B------:R-:W-:Y:S01]  /*7950*/  ISETP.GE.AND P3, PT, R129.reuse, 0x9, PT ;  /* 0x000000098100780c */ /* 0x040fe20003f66270 */
[----:B------:R-:W1:Y:S01]  /*7960*/  SHFL.IDX PT, R56, R128, 0x1, 0x1c1f ;  /* 0x003c1f0080387f89 */ /* 0x000e6200000e0000 */
[C---:B------:R-:W-:Y:S02]  /*7970*/  ISETP.GE.AND P1, PT, R129.reuse, 0x2, PT ;  /* 0x000000028100780c */ /* 0x040fe40003f26270 */
[----:B------:R-:W-:Y:S02]  /*7980*/  ISETP.GE.AND P4, PT, R129, 0xa, PT ;  /* 0x0000000a8100780c */ /* 0x000fe40003f86270 */
[----:B------:R-:W-:Y:S02]  /*7990*/  LOP3.LUT R16, R16, 0xfffffffd, RZ, 0xc0, !PT ;  /* 0xfffffffd10107812 */ /* 0x000fe400078ec0ff */
[----:B------:R-:W-:Y:S02]  /*79a0*/  ISETP.GT.AND P2, PT, R70, 0x1, !P1 ;  /* 0x000000014600780c */ /* 0x000fe40004f44270 */
[----:B------:R-:W-:-:S02]  /*79b0*/  LOP3.LUT R2, R2, 0xfffffffd, RZ, 0xc0, !PT ;  /* 0xfffffffd02027812 */ /* 0x000fc400078ec0ff */
[----:B------:R-:W-:Y:S02]  /*79c0*/  ISETP.LT.OR P2, PT, R71, 0x2, P2 ;  /* 0x000000024700780c */ /* 0x000fe40001741670 */
[----:B------:R-:W-:Y:S02]  /*79d0*/  @P3 LOP3.LUT R16, R16, 0x2, RZ, 0xfc, !PT ;  /* 0x0000000210103812 */ /* 0x000fe400078efcff */
[----:B------:R-:W-:Y:S02]  /*79e0*/  FSEL R10, R10, -INF , !P2 ;  /* 0xff8000000a0a7808 */ /* 0x000fe40005000000 */
[----:B------:R-:W-:Y:S02]  /*79f0*/  LOP3.LUT R16, R16, 0xfffffffb, RZ, 0xc0, !PT ;  /* 0xfffffffb10107812 */ /* 0x000fe400078ec0ff */
[----:B------:R-:W-:Y:S02]  /*7a00*/  ISETP.GT.AND P3, PT, R70, 0x8, !P3 ;  /* 0x000000084600780c */ /* 0x000fe40005f64270 */
[----:B------:R-:W-:-:S02]  /*7a10*/  @P4 LOP3.LUT R16, R16, 0x4, RZ, 0xfc, !PT ;  /* 0x0000000410104812 */ /* 0x000fc400078efcff */
[----:B------:R-:W-:Y:S01]  /*7a20*/  ISETP.GT.AND P2, PT, R70, 0x9, !P4 ;  /* 0x000000094600780c */ /* 0x000fe20006744270 */
[--C-:B-1----:R-:W-:Y:S01]  /*7a30*/  IMAD.IADD R131, R131, 0x1, R56.reuse ;  /* 0x0000000183837824 */ /* 0x102fe200078e0238 */
[----:B------:R-:W-:Y:S01]  /*7a40*/  ISETP.GE.AND P4, PT, R129, 0x11, PT ;  /* 0x000000118100780c */ /* 0x000fe20003f86270 */
[----:B------:R-:W-:Y:S01]  /*7a50*/  IMAD.IADD R130, R130, 0x1, R56 ;  /* 0x0000000182827824 */ /* 0x000fe200078e0238 */
[C---:B------:R-:W-:Y:S02]  /*7a60*/  ISETP.LT.OR P3, PT, R71.reuse, 0x9, P3 ;  /* 0x000000094700780c */ /* 0x040fe40001f61670 */
[----:B------:R-:W-:Y:S02]  /*7a70*/  ISETP.LT.OR P2, PT, R71, 0xa, P2 ;  /* 0x0000000a4700780c */ /* 0x000fe40001741670 */
[----:B0-----:R-:W-:Y:S02]  /*7a80*/  FSEL R13, R13, -INF , !P3 ;  /* 0xff8000000d0d7808 */ /* 0x001fe40005800000 */
[----:B------:R-:W-:-:S02]  /*7a90*/  ISETP.GE.AND P3, PT, R129, 0x12, PT ;  /* 0x000000128100780c */ /* 0x000fc40003f66270 */
[----:B------:R-:W-:Y:S02]  /*7aa0*/  LOP3.LUT R16, R16, 0xfffffff7, RZ, 0xc0, !PT ;  /* 0xfffffff710107812 */ /* 0x000fe400078ec0ff */
[----:B------:R-:W-:Y:S02]  /*7ab0*/  FSEL R14, R14, -INF , !P2 ;  /* 0xff8000000e0e7808 */ /* 0x000fe40005000000 */
[----:B------:R-:W-:Y:S02]  /*7ac0*/  ISETP.GT.AND P2, PT, R70, 0x10, !P4 ;  /* 0x000000104600780c */ /* 0x000fe40006744270 */
[----:B------:R-:W-:Y:S02]  /*7ad0*/  @P4 LOP3.LUT R16, R16, 0x8, RZ, 0xfc, !PT ;  /* 0x0000000810104812 */ /* 0x000fe400078efcff */
[----:B------:R-:W-:Y:S02]  /*7ae0*/  ISETP.LT.OR P2, PT, R71, 0x11, P2 ;  /* 0x000000114700780c */ /* 0x000fe40001741670 */
[----:B------:R-:W-:-:S02]  /*7af0*/  LOP3.LUT R16, R16, 0xffffffef, RZ, 0xc0, !PT ;  /* 0xffffffef10107812 */ /* 0x000fc400078ec0ff */
[----:B------:R-:W-:Y:S02]  /*7b00*/  FSEL R19, R19, -INF , !P2 ;  /* 0xff80000013137808 */ /* 0x000fe40005000000 */
[----:B------:R-:W-:Y:S02]  /*7b10*/  @P3 LOP3.LUT R16, R16, 0x10, RZ, 0xfc, !PT ;  /* 0x0000001010103812 */ /* 0x000fe400078efcff */
[----:B------:R-:W-:Y:S02]  /*7b20*/  ISETP.GT.AND P2, PT, R70, 0x11, !P3 ;  /* 0x000000114600780c */ /* 0x000fe40005f44270 */
[----:B------:R-:W-:Y:S02]  /*7b30*/  ISETP.GE.AND P3, PT, R129, 0x19, PT ;  /* 0x000000198100780c */ /* 0x000fe40003f66270 */
[----:B------:R-:W-:Y:S02]  /*7b40*/  ISETP.LT.OR P2, PT, R71, 0x12, P2 ;  /* 0x000000124700780c */ /* 0x000fe40001741670 */
[----:B------:R-:W-:-:S02]  /*7b50*/  LOP3.LUT R16, R16, 0x7fffffff, RZ, 0xc0, !PT ;  /* 0x7fffffff10107812 */ /* 0x000fc400078ec0ff */
        /* <DEDUP_REMOVED lines=11> */
[----:B------:R-:W-:Y:S02]  /*7c10*/  FSEL R121, R121, -INF , !P2 ;  /* 0xff80000079797808 */ /* 0x000fe40005000000 */
[----:B------:R-:W-:Y:S02]  /*7c20*/  ISETP.GT.AND P2, PT, R70, 0x20, !P3 ;  /* 0x000000204600780c */ /* 0x000fe40005f44270 */
[----:B------:R-:W-:Y:S02]  /*7c30*/  LOP3.LUT R2, R2, 0xfffffffb, RZ, 0xc0, !PT ;  /* 0xfffffffb02027812 */ /* 0x000fe400078ec0ff */
[----:B------:R-:W-:-:S04]  /*7c40*/  ISETP.LT.OR P2, PT, R71, 0x21, P2 ;  /* 0x000000214700780c */ /* 0x000fc80001741670 */
[----:B------:R-:W-:Y:S02]  /*7c50*/  FSEL R104, R104, -INF , !P2 ;  /* 0xff80000068687808 */ /* 0x000fe40005000000 */
[----:B------:R-:W-:Y:S02]  /*7c60*/  @P3 LOP3.LUT R16, R16, 0x80000000, RZ, 0xfc, !PT ;  /* 0x8000000010103812 */ /* 0x000fe400078efcff */
[----:B------:R-:W-:Y:S02]  /*7c70*/  ISETP.GE.AND P3, PT, R129, 0x22, PT ;  /* 0x000000228100780c */ /* 0x000fe40003f66270 */
[----:B------:R-:W-:Y:S02]  /*7c80*/  LOP3.LUT R16, R16, 0xbfffffff, RZ, 0xc0, !PT ;  /* 0xbfffffff10107812 */ /* 0x000fe400078ec0ff */
[----:B------:R-:W-:-:S04]  /*7c90*/  ISETP.GT.AND P2, PT, R70, 0x21, !P3 ;  /* 0x000000214600780c */ /* 0x000fc80005f44270 */
        /* <DEDUP_REMOVED lines=170> */
[----:B------:R-:W-:-:S13]  /*8740*/  ISETP.GE.AND P6, PT, R129, 0x1, PT ;  /* 0x000000018100780c */ /* 0x000fda0003fc6270 */
[----:B------:R-:W-:Y:S02]  /*8750*/  @P6 LOP3.LUT R16, R16, 0x1, RZ, 0xfc, !PT ;  /* 0x0000000110106812 */ /* 0x000fe400078efcff */
        /* <DEDUP_REMOVED lines=18> */
[----:B------:R-:W0:Y:S02]  /*8880*/  @P6 LDC.64 R56, c[0x0][0x9e8] ;  /* 0x00027a00ff386b82 */ /* 0x000e240000000a00 */
[----:B0-----:R-:W-:-:S05]  /*8890*/  @P6 IMAD.HI.U32 R56, R9, R56, RZ ;  /* 0x0000003809386227 */ /* 0x001fca00078e00ff */
[----:B------:R-:W-:-:S04]  /*88a0*/  @P6 SHF.R.U32.HI R9, RZ, R57, R56 ;  /* 0x00000039ff096219 */ /* 0x000fc80000011638 */
[----:B------:R-:W-:Y:S01]  /*88b0*/  LOP3.LUT R9, RZ, R9, RZ, 0x33, !PT ;  /* 0x00000009ff097212 */ /* 0x000fe200078e33ff */
[----:B------:R-:W-:Y:S06]  /*88c0*/  BRA `(.L_x_688) ;  /* 0x0000000000147947 */ /* 0x000fec0003800000 */
.L_x_687:
[----:B------:R-:W-:-:S05]  /*88d0*/  IMAD.U32 R70, RZ, RZ, UR16 ;  /* 0x00000010ff467e24 */ /* 0x000fca000f8e00ff */
[----:B------:R-:W-:-:S13]  /*88e0*/  ISETP.NE.AND P6, PT, R70, 0x1, PT ;  /* 0x000000014600780c */ /* 0x000fda0003fc5270 */
[----:B------:R-:W0:Y:S02]  /*88f0*/  @P6 LDC.64 R56, c[0x0][0x9e8] ;  /* 0x00027a00ff386b82 */ /* 0x000e240000000a00 */
[----:B0-----:R-:W-:-:S05]  /*8900*/  @P6 IMAD.HI.U32 R56, R9, R56, RZ ;  /* 0x0000003809386227 */ /* 0x001fca00078e00ff */
[----:B------:R-:W-:-:S07]  /*8910*/  @P6 SHF.R.U32.HI R9, RZ, R57, R56 ;  /* 0x00000039ff096219 */ /* 0x000fce0000011638 */
.L_x_688:
[----:B------:R-:W-:Y:S05]  /*8920*/  BSYNC B0 ;  /* 0x0000000000007941 */ /* 0x000fea0003800000 */
.L_x_686:
[----:B------:R-:W-:-:S05]  /*8930*/  IMAD R9, R9, R70, R67 ;  /* 0x0000004609097224 */ /* 0x000fca00078e0243 */
[----:B------:R-:W-:Y:S02]  /*8940*/  VIADDMNMX R131, R9, R70, R131, PT ;  /* 0x0000004609837246 */ /* 0x000fe40003800183 */
[----:B------:R-:W-:-:S07]  /*8950*/  VIMNMX R130, R130, R9, !PT ;  /* 0x0000000982827248 */ /* 0x000fce0007fe0100 */
.L_x_685:
[----:B------:R-:W-:Y:S02]  /*8960*/  ISETP.GT.AND P1, PT, R130, 0x1, !P1 ;  /* 0x000000018200780c */ /* 0x000fe40004f24270 */
[----:B------:R-:W-:Y:S02]  /*8970*/  LOP3.LUT P6, RZ, R16, 0x8000000, RZ, 0xc0, !PT ;  /* 0x0800000010ff7812 */ /* 0x000fe400078cc0ff */
[----:B------:R-:W-:Y:S02]  /*8980*/  ISETP.LT.OR P1, PT, R131, 0x2, P1 ;  /* 0x000000028300780c */ /* 0x000fe40000f21670 */
[----:B------:R-:W-:Y:S02]  /*8990*/  ISETP.GT.AND P2, PT, R130, 0x89, !P2 ;  /* 0x000000898200780c */ /* 0x000fe40005744270 */
[----:B------:R-:W-:Y:S02]  /*89a0*/  FSEL R12, R12, -INF , !P1 ;  /* 0xff8000000c0c7808 */ /* 0x000fe40004800000 */
[----:B------:R-:W-:-:S02]  /*89b0*/  LOP3.LUT P1, RZ, R16, 0x2, RZ, 0xc0, !PT ;  /* 0x0000000210ff7812 */ /* 0x000fc4000782c0ff */
[C---:B------:R-:W-:Y:S02]  /*89c0*/  ISETP.LT.OR P2, PT, R131.reuse, 0x8a, P2 ;  /* 0x0000008a8300780c */ /* 0x040fe40001741670 */
[C---:B------:R-:W-:Y:S02]  /*89d0*/  ISETP.GT.AND P1, PT, R130.reuse, 0x8, !P1 ;  /* 0x000000088200780c */ /* 0x040fe40004f24270 */
[----:B------:R-:W-:Y:S02]  /*89e0*/  ISETP.GT.AND P3, PT, R130, 0x90, !P3 ;  /* 0x000000908200780c */ /* 0x000fe40005f64270 */
[----:B------:R-:W-:Y:S02]  /*89f0*/  ISETP.LT.OR P1, PT, R131, 0x9, P1 ;  /* 0x000000098300780c */ /* 0x000fe40000f21670 */
[----:B------:R-:W-:Y:S02]  /*8a00*/  FSEL R61, R61, -INF , !P2 ;  /* 0xff8000003d3d7808 */ /* 0x000fe40005000000 */
[----:B------:R-:W-:-:S02]  /*8a10*/  FSEL R15, R15, -INF , !P1 ;  /* 0xff8000000f0f7808 */ /* 0x000fc40004800000 */
[----:B------:R-:W-:Y:S02]  /*8a20*/  LOP3.LUT P1, RZ, R16, 0x4, RZ, 0xc0, !PT ;  /* 0x0000000410ff7812 */ /* 0x000fe4000782c0ff */
[C---:B------:R-:W-:Y:S02]  /*8a30*/  ISETP.GT.AND P4, PT, R130.reuse, 0x91, !P4 ;  /* 0x000000918200780c */ /* 0x040fe40006784270 */
[C---:B------:R-:W-:Y:S02]  /*8a40*/  ISETP.GT.AND P1, PT, R130.reuse, 0x9, !P1 ;  /* 0x000000098200780c */ /* 0x040fe40004f24270 */
[C---:B------:R-:W-:Y:S02]  /*8a50*/  ISETP.LT.OR P3, PT, R131.reuse, 0x91, P3 ;  /* 0x000000918300780c */ /* 0x040fe40001f61670 */
[----:B------:R-:W-:Y:S02]  /*8a60*/  ISETP.LT.OR P1, PT, R131, 0xa, P1 ;  /* 0x0000000a8300780c */ /* 0x000fe40000f21670 */
[----:B------:R-:W-:-:S02]  /*8a70*/  ISETP.GT.AND P5, PT, R130, 0x98, !P5 ;  /* 0x000000988200780c */ /* 0x000fc40006fa4270 */
[----:B------:R-:W-:Y:S02]  /*8a80*/  FSEL R18, R18, -INF , !P1 ;  /* 0xff80000012127808 */ /* 0x000fe40004800000 */
[----:B------:R-:W-:Y:S02]  /*8a90*/  LOP3.LUT P1, RZ, R16, 0x8, RZ, 0xc0, !PT ;  /* 0x0000000810ff7812 */ /* 0x000fe4000782c0ff */
[----:B------:R-:W-:Y:S02]  /*8aa0*/  ISETP.LT.OR P4, PT, R131, 0x92, P4 ;  /* 0x000000928300780c */ /* 0x000fe40002781670 */
[----:B------:R-:W-:Y:S02]  /*8ab0*/  ISETP.GT.AND P1, PT, R130, 0x10, !P1 ;  /* 0x000000108200780c */ /* 0x000fe40004f24270 */
[----:B------:R-:W-:Y:S02]  /*8ac0*/  FSEL R63, R63, -INF , !P3 ;  /* 0xff8000003f3f7808 */ /* 0x000fe40005800000 */
[----:B------:R-:W-:-:S02]  /*8ad0*/  ISETP.LT.OR P1, PT, R131, 0x11, P1 ;  /* 0x000000118300780c */ /* 0x000fc40000f21670 */
[----:B------:R-:W-:Y:S02]  /*8ae0*/  ISETP.LT.OR P5, PT, R131, 0x99, P5 ;  /* 0x000000998300780c */ /* 0x000fe40002fa1670 */
[----:B------:R-:W-:Y:S02]  /*8af0*/  FSEL R21, R21, -INF , !P1 ;  /* 0xff80000015157808 */ /* 0x000fe40004800000 */
[----:B------:R-:W-:Y:S02]  /*8b00*/  LOP3.LUT P1, RZ, R16, 0x10, RZ, 0xc0, !PT ;  /* 0x0000001010ff7812 */ /* 0x000fe4000782c0ff */
[----:B------:R-:W-:Y:S02]  /*8b10*/  FSEL R66, R66, -INF , !P5 ;  /* 0xff80000042427808 */ /* 0x000fe40006800000 */
[----:B------:R-:W-:-:S04]  /*8b20*/  ISETP.GT.AND P1, PT, R130, 0x11, !P1 ;  /* 0x000000118200780c */ /* 0x000fc80004f24270 */
[----:B------:R-:W-:-:S04]  /*8b30*/  ISETP.LT.OR P1, PT, R131, 0x12, P1 ;  /* 0x000000128300780c */ /* 0x000fc80000f21670 */
        /* <DEDUP_REMOVED lines=43> */
[----:B------:R-:W-:Y:S02]  /*8df0*/  ISETP.GT.AND P1, PT, R130, 0x30, !P6 ;  /* 0x000000308200780c */ /* 0x000fe40007724270 */
[----:B------:R-:W-:Y:S02]  /*8e00*/  LOP3.LUT P6, RZ, R16, 0x10000, RZ, 0xc0, !PT ;  /* 0x0001000010ff7812 */ /* 0x000fe400078cc0ff */
        /* <DEDUP_REMOVED lines=52> */
[----:B------:R-:W-:Y:S01]  /*9150*/  LOP3.LUT P1, RZ, R16, 0x80000, RZ, 0xc0, !PT ;  /* 0x0008000010ff7812 */ /* 0x000fe2000782c0ff */
[----:B------:R-:W0:Y:S03]  /*9160*/  SHFL.BFLY PT, R23, R56, 0x2, 0x1f ;  /* 0x0c401f0038177f89 */ /* 0x000e2600000e0000 */
[----:B------:R-:W-:-:S04]  /*9170*/  ISETP.GT.AND P1, PT, R130, 0x50, !P1 ;  /* 0x000000508200780c */ /* 0x000fc80004f24270 */
[----:B------:R-:W-:-:S04]  /*9180*/  ISETP.LT.OR P1, PT, R131, 0x51, P1 ;  /* 0x000000518300780c */ /* 0x000fc80000f21670 */
[----:B------:R-:W-:Y:S02]  /*9190*/  FSEL R98, R98, -INF , !P1 ;  /* 0xff80000062627808 */ /* 0x000fe40004800000 */
[----:B------:R-:W-:-:S04]  /*91a0*/  LOP3.LUT P1, RZ, R16, 0x40000, RZ, 0xc0, !PT ;  /* 0x0004000010ff7812 */ /* 0x000fc8000782c0ff */
[----:B------:R-:W-:-:S04]  /*91b0*/  ISETP.GT.AND P1, PT, R130, 0x51, !P1 ;  /* 0x000000518200780c */ /* 0x000fc80004f24270 */
[----:B------:R-:W-:Y:S02]  /*91c0*/  ISETP.LT.OR P1, PT, R131, 0x52, P1 ;  /* 0x000000528300780c */ /* 0x000fe40000f21670 */
[----:B0-----:R-:W-:Y:S02]  /*91d0*/  FMNMX.FTZ R57, R56, R23, !PT ;  /* 0x0000001738397209 */ /* 0x001fe40007810000 */
[----:B------:R-:W-:Y:S02]  /*91e0*/  FSEL R99, R99, -INF , !P1 ;  /* 0xff80000063637808 */ /* 0x000fe40004800000 */
[----:B------:R-:W-:Y:S01]  /*91f0*/  LOP3.LUT P1, RZ, R16, 0x20000, RZ, 0xc0, !PT ;  /* 0x0002000010ff7812 */ /* 0x000fe2000782c0ff */
[----:B------:R-:W0:Y:S03]  /*9200*/  SHFL.BFLY PT, R70, R57, 0x1, 0x1f ;  /* 0x0c201f0039467f89 */ /* 0x000e2600000e0000 */
[----:B------:R-:W-:-:S04]  /*9210*/  ISETP.GT.AND P1, PT, R130, 0x58, !P1 ;  /* 0x000000588200780c */ /* 0x000fc80004f24270 */
[----:B------:R-:W-:-:S04]  /*9220*/  ISETP.LT.OR P1, PT, R131, 0x59, P1 ;  /* 0x000000598300780c */ /* 0x000fc80000f21670 */
[----:B------:R-:W-:Y:S02]  /*9230*/  FSEL R102, R102, -INF , !P1 ;  /* 0xff80000066667808 */ /* 0x000fe40004800000 */
[----:B------:R-:W-:Y:S02]  /*9240*/  ISETP.GT.AND P1, PT, R130, 0x59, !P6 ;  /* 0x000000598200780c */ /* 0x000fe40007724270 */
[----:B------:R-:W-:Y:S02]  /*9250*/  LOP3.LUT P6, RZ, R16, 0x20, RZ, 0xc0, !PT ;  /* 0x0000002010ff7812 */ /* 0x000fe400078cc0ff */
[----:B------:R-:W-:-:S04]  /*9260*/  ISETP.LT.OR P1, PT, R131, 0x5a, P1 ;  /* 0x0000005a8300780c */ /* 0x000fc80000f21670 */
[----:B------:R-:W-:Y:S02]  /*9270*/  FSEL R103, R103, -INF , !P1 ;  /* 0xff80000067677808 */ /* 0x000fe40004800000 */
[----:B------:R-:W-:Y:S02]  /*9280*/  LOP3.LUT P1, RZ, R16, 0x8000, RZ, 0xc0, !PT ;  /* 0x0000800010ff7812 */ /* 0x000fe4000782c0ff */
[----:B0-----:R-:W-:Y:S01]  /*9290*/  FMNMX.FTZ R23, R57, R70, !PT ;  /* 0x0000004639177209 */ /* 0x001fe20007810000 */
[----:B------:R-:W-:Y:S01]  /*92a0*/  IMAD.U32 R70, RZ, RZ, UR17 ;  /* 0x00000011ff467e24 */ /* 0x000fe2000f8e00ff */
[----:B------:R-:W-:-:S03]  /*92b0*/  ISETP.GT.AND P1, PT, R130, 0x60, !P1 ;  /* 0x000000608200780c */ /* 0x000fc60004f24270 */
[----:B------:R-:W-:Y:S01]  /*92c0*/  FFMA.FTZ R67, R23, R70, -8 ;  /* 0xc100000017437423 */ /* 0x000fe20000010046 */
        /* <DEDUP_REMOVED lines=42> */
[----:B------:R-:W-:Y:S02]  /*9570*/  ISETP.GT.AND P1, PT, R130, RZ, !P6 ;  /* 0x000000ff8200720c */ /* 0x000fe40007724270 */
[----:B------:R-:W-:Y:S02]  /*9580*/  LOP3.LUT P6, RZ, R2, 0x4, RZ, 0xc0, !PT ;  /* 0x0000000402ff7812 */ /* 0x000fe400078cc0ff */
[----:B------:R-:W-:Y:S02]  /*9590*/  ISETP.LT.OR P1, PT, R131, 0x1, P1 ;  /* 0x000000018300780c */ /* 0x000fe40000f21670 */
[----:B------:R-:W-:Y:S02]  /*95a0*/  ISETP.GT.AND P2, PT, R130, 0x99, !P6 ;  /* 0x000000998200780c */ /* 0x000fe40007744270 */
[----:B------:R-:W-:-:S02]  /*95b0*/  FSEL R11, R11, -INF , !P1 ;  /* 0xff8000000b0b7808 */ /* 0x000fc40004800000 */
[----:B------:R-:W-:Y:S02]  /*95c0*/  FSETP.NEU.FTZ.AND P1, PT, R23, -INF , PT ;  /* 0xff8000001700780b */ /* 0x000fe40003f3d000 */
[----:B------:R-:W-:Y:S02]  /*95d0*/  ISETP.LT.OR P2, PT, R131, 0x9a, P2 ;  /* 0x0000009a8300780c */ /* 0x000fe40001741670 */
[----:B------:R-:W-:Y:S02]  /*95e0*/  FSEL R56, R67, RZ, P1 ;  /* 0x000000ff43387208 */ /* 0x000fe40000800000 */
[----:B------:R-:W-:-:S03]  /*95f0*/  FSEL R68, R68, -INF , !P2 ;  /* 0xff80000044447808 */ /* 0x000fc60005000000 */
[--C-:B------:R-:W-:Y:S01]  /*9600*/  FFMA.FTZ R57, R10, UR17, -R56.reuse ;  /* 0x000000110a397c23 */ /* 0x100fe20008010838 */
[----:B------:R-:W-:-:S01]  /*9610*/  FFMA.FTZ R10, R13, UR17, -R56 ;  /* 0x000000110d0a7c23 */ /* 0x000fc20008010838 */
[--C-:B------:R-:W-:Y:S01]  /*9620*/  FFMA.FTZ R67, R121, UR17, -R56.reuse ;  /* 0x0000001179437c23 */ /* 0x100fe20008010838 */
[----:B------:R-:W-:-:S01]  /*9630*/  FFMA.FTZ R13, R14, UR17, -R56 ;  /* 0x000000110e0d7c23 */ /* 0x000fc20008010838 */
[----:B------:R-:W-:Y:S01]  /*9640*/  FMNMX.FTZ R121, R11, R4, !PT ;  /* 0x000000040b797209 */ /* 0x000fe20007810000 */
        /* <DEDUP_REMOVED lines=22> */
[----:B0-----:R-:W-:-:S01]  /*97b0*/  FFMA.FTZ R121, R115, UR17, -R56 ;  /* 0x0000001173797c23 */ /* 0x001fc20008010838 */
        /* <DEDUP_REMOVED lines=24> */
[----:B------:R-:W-:-:S04]  /*9940*/  FMNMX.FTZ R115, R113, R120, !PT ;  /* 0x0000007871737209 */ /* 0x000fc80007810000 */
[----:B------:R-:W-:Y:S02]  /*9950*/  FMNMX.FTZ R120, R114, R115, !PT ;  /* 0x0000007372787209 */ /* 0x000fe40007810000 */
[----:B------:R-:W-:Y:S02]  /*9960*/  MUFU.EX2 R70, R70 ;  /* 0x0000004600467308 */ /* 0x000fe40000000800 */
        /* <DEDUP_REMOVED lines=30> */
[----:B------:R-:W-:Y:S02]  /*9b50*/  FMNMX.FTZ R120, R60, R115, !PT ;  /* 0x000000733c787209 */ /* 0x000fe40007810000 */
[----:B------:R-:W-:Y:S02]  /*9b60*/  FSEL R115, R64, -INF , !P4 ;  /* 0xff80000040737808 */ /* 0x000fe40006000000 */
[----:B------:R-:W-:Y:S02]  /*9b70*/  FMNMX.FTZ R120, R61, R120, !PT ;  /* 0x000000783d787209 */ /* 0x000fe40007810000 */
[----:B------:R1:W-:Y:S02]  /*9b80*/  MUFU.EX2 R64, R128 ;  /* 0x0000008000407308 */ /* 0x0003e40000000800 */
[----:B------:R-:W-:-:S04]  /*9b90*/  FMNMX.FTZ R120, R63, R120, !PT ;  /* 0x000000783f787209 */ /* 0x000fc80007810000 */
[----:B0-----:R-:W-:Y:S02]  /*9ba0*/  FMNMX.FTZ R121, R115, R120, !PT ;  /* 0x0000007873797209 */ /* 0x001fe40007810000 */
[----:B------:R-:W-:Y:S02]  /*9bb0*/  MUFU.EX2 R107, R107 ;  /* 0x0000006b006b7308 */ /* 0x000fe40000000800 */
[----:B------:R-:W-:-:S04]  /*9bc0*/  FMNMX.FTZ R121, R66, R121, !PT ;  /* 0x0000007942797209 */ /* 0x000fc80007810000 */
[----:B------:R-:W-:Y:S02]  /*9bd0*/  FMNMX.FTZ R121, R68, R121, !PT ;  /* 0x0000007944797209 */ /* 0x000fe40007810000 */
[----:B------:R-:W-:Y:S03]  /*9be0*/  MUFU.EX2 R112, R112 ;  /* 0x0000007000707308 */ /* 0x000fe60000000800 */
[----:B------:R-:W1:Y:S05]  /*9bf0*/  SHFL.BFLY PT, R120, R121, 0x2, 0x1f ;  /* 0x0c401f0079787f89 */ /* 0x000e6a00000e0000 */
[----:B------:R-:W-:Y:S08]  /*9c00*/  MUFU.EX2 R116, R116 ;  /* 0x0000007400747308 */ /* 0x000ff00000000800 */
[----:B------:R-:W-:Y:S08]  /*9c10*/  MUFU.EX2 R88, R88 ;  /* 0x0000005800587308 */ /* 0x000ff00000000800 */
[----:B------:R-:W-:Y:S01]  /*9c20*/  MUFU.EX2 R89, R89 ;  /* 0x0000005900597308 */ /* 0x000fe20000000800 */
[----:B-1----:R-:W-:Y:S01]  /*9c30*/  FMNMX.FTZ R128, R121, R120, !PT ;  /* 0x0000007879807209 */ /* 0x002fe20007810000 */
[--C-:B------:R-:W-:Y:S01]  /*9c40*/  FFMA.FTZ R120, R125, UR17, -R56.reuse ;  /* 0x000000117d787c23 */ /* 0x100fe20008010838 */
[----:B------:R-:W-:-:S01]  /*9c50*/  FFMA.FTZ R121, R126, UR17, -R56 ;  /* 0x000000117e797c23 */ /* 0x000fc20008010838 */
[----:B------:R-:W-:-:S02]  /*9c60*/  FSEL R126, R23, RZ, P1 ;  /* 0x000000ff177e7208 */ /* 0x000fc40000800000 */
[----:B------:R-:W0:Y:S02]  /*9c70*/  SHFL.BFLY PT, R125, R128, 0x1, 0x1f ;  /* 0x0c201f00807d7f89 */ /* 0x000e2400000e0000 */
[----:B------:R-:W-:Y:S01]  /*9c80*/  MUFU.EX2 R92, R92 ;  /* 0x0000005c005c7308 */ /* 0x000fe20000000800 */
[----:B------:R-:W-:-:S04]  /*9c90*/  FADD.FTZ R126, -R126, R5 ;  /* 0x000000057e7e7221 */ /* 0x000fc80000010100 */
[----:B------:R-:W-:-:S03]  /*9ca0*/  FMUL.FTZ R5, R126, UR17 ;  /* 0x000000117e057c20 */ /* 0x000fc60008410000 */
[----:B------:R-:W-:Y:S08]  /*9cb0*/  MUFU.EX2 R93, R93 ;  /* 0x0000005d005d7308 */ /* 0x000ff00000000800 */
[----:B------:R-:W1:Y:S01]  /*9cc0*/  MUFU.EX2 R5, R5 ;  /* 0x0000000500057308 */ /* 0x000e620000000800 */
[----:B0-----:R-:W-:Y:S01]  /*9cd0*/  FMNMX.FTZ R56, R128, R125, !PT ;  /* 0x0000007d80387209 */ /* 0x001fe20007810000 */
[----:B------:R-:W-:-:S06]  /*9ce0*/  IMAD.U32 R125, RZ, RZ, UR17 ;  /* 0x00000011ff7d7e24 */ /* 0x000fcc000f8e00ff */
[----:B------:R-:W-:Y:S01]  /*9cf0*/  MUFU.EX2 R96, R96 ;  /* 0x0000006000607308 */ /* 0x000fe20000000800 */
[C---:B------:R-:W-:Y:S01]  /*9d00*/  FSETP.NEU.FTZ.AND P1, PT, R56.reuse, -INF , PT ;  /* 0xff8000003800780b */ /* 0x040fe20003f3d000 */
[----:B------:R-:W-:-:S03]  /*9d10*/  FFMA.FTZ R125, R56, R125, -8 ;  /* 0xc1000000387d7423 */ /* 0x000fc6000001007d */
[----:B------:R-:W-:Y:S02]  /*9d20*/  FSEL R127, R56, RZ, P1 ;  /* 0x000000ff387f7208 */ /* 0x000fe40000800000 */
[----:B------:R-:W-:Y:S01]  /*9d30*/  FSEL R125, R125, RZ, P1 ;  /* 0x000000ff7d7d7208 */ /* 0x000fe20000800000 */
[----:B-1----:R-:W-:Y:S01]  /*9d40*/  FFMA.FTZ R128, R5, R7, R70 ;  /* 0x0000000705807223 */ /* 0x002fe20000010046 */
[----:B------:R-:W-:Y:S01]  /*9d50*/  MUFU.EX2 R97, R97 ;  /* 0x0000006100617308 */ /* 0x000fe20000000800 */
[----:B------:R-:W-:-:S02]  /*9d60*/  FADD.FTZ R127, -R127, R4 ;  /* 0x000000047f7f7221 */ /* 0x000fc40000010100 */
        /* <DEDUP_REMOVED lines=12> */
[----:B------:R-:W-:Y:S01]  /*9e30*/  FMUL.FTZ R94, R127, UR17 ;  /* 0x000000117f5e7c20 */ /* 0x000fe20008410000 */
[----:B------:R-:W-:-:S01]  /*9e40*/  FFMA.FTZ R12, R12, UR17, -R125 ;  /* 0x000000110c0c7c23 */ /* 0x000fc2000801087d */
[--C-:B------:R-:W-:Y:S01]  /*9e50*/  FFMA.FTZ R15, R15, UR17, -R125.reuse ;  /* 0x000000110f0f7c23 */ /* 0x100fe2000801087d */
[----:B------:R-:W-:-:S01]  /*9e60*/  FFMA.FTZ R18, R18, UR17, -R125 ;  /* 0x0000001112127c23 */ /* 0x000fc2000801087d */
[----:B------:R-:W-:Y:S01]  /*9e70*/  FFMA.FTZ R21, R21, UR17, -R125 ;  /* 0x0000001115157c23 */ /* 0x000fe2000801087d */
[----:B------:R-:W-:Y:S01]  /*9e80*/  MUFU.EX2 R11, R11 ;  /* 0x0000000b000b7308 */ /* 0x000fe20000000800 */
[----:B------:R-:W-:-:S01]  /*9e90*/  FADD.FTZ R127, R57, R128 ;  /* 0x00000080397f7221 */ /* 0x000fc20000010000 */
        /* <DEDUP_REMOVED lines=23> */
[----:B0-----:R-:W-:-:S01]  /*a010*/  FFMA.FTZ R7, R94, R6, R11 ;  /* 0x000000065e077223 */ /* 0x001fc2000001000b */
[--C-:B------:R-:W-:Y:S01]  /*a020*/  FFMA.FTZ R63, R63, UR17, -R125.reuse ;  /* 0x000000113f3f7c23 */ /* 0x100fe2000801087d */
[----:B------:R-:W-:-:S01]  /*a030*/  FFMA.FTZ R66, R66, UR17, -R125 ;  /* 0x0000001142427c23 */ /* 0x000fc2000801087d */
[----:B------:R-:W-:-:S04]  /*a040*/  FFMA.FTZ R68, R68, UR17, -R125 ;  /* 0x0000001144447c23 */ /* 0x000fc8000801087d */
[----:B------:R-:W0:Y:S01]  /*a050*/  MUFU.EX2 R18, R18 ;  /* 0x0000001200127308 */ /* 0x000e220000000800 */
[----:B-1----:R-:W-:-:S07]  /*a060*/  FADD.FTZ R6, R12, R7 ;  /* 0x000000070c067221 */ /* 0x002fce0000010000 */
[----:B------:R-:W1:Y:S01]  /*a070*/  MUFU.EX2 R21, R21 ;  /* 0x0000001500157308 */ /* 0x000e620000000800 */
[----:B--2---:R-:W-:-:S07]  /*a080*/  FADD.FTZ R7, R15, R6 ;  /* 0x000000060f077221 */ /* 0x004fce0000010000 */
[----:B------:R-:W2:Y:S01]  /*a090*/  MUFU.EX2 R126, R126 ;  /* 0x0000007e007e7308 */ /* 0x000ea20000000800 */
[----:B0-----:R-:W-:-:S07]  /*a0a0*/  FADD.FTZ R6, R18, R7 ;  /* 0x0000000712067221 */ /* 0x001fce0000010000 */
[----:B------:R0:W-:Y:S01]  /*a0b0*/  MUFU.EX2 R4, R118 ;  /* 0x0000007600047308 */ /* 0x0001e20000000800 */
[----:B-1----:R-:W-:-:S07]  /*a0c0*/  FADD.FTZ R7, R21, R6 ;  /* 0x0000000615077221 */ /* 0x002fce0000010000 */
[----:B------:R-:W1:Y:S01]  /*a0d0*/  MUFU.EX2 R9, R9 ;  /* 0x0000000900097308 */ /* 0x000e620000000800 */
[----:B0-----:R-:W-:-:S01]  /*a0e0*/  FADD.FTZ R118, R10, R127 ;  /* 0x0000007f0a767221 */ /* 0x001fc20000010000 */
[----:B--2---:R-:W-:-:S03]  /*a0f0*/  FADD.FTZ R6, R126, R7 ;  /* 0x000000077e067221 */ /* 0x004fc60000010000 */
[----:B------:R-:W-:-:S03]  /*a100*/  FADD.FTZ R127, R13, R118 ;  /* 0x000000760d7f7221 */ /* 0x000fc60000010000 */
[----:B------:R-:W0:Y:S01]  /*a110*/  MUFU.EX2 R122, R122 ;  /* 0x0000007a007a7308 */ /* 0x000e220000000800 */
[----:B------:R-:W-:-:S04]  /*a120*/  FADD.FTZ R118, R14, R127 ;  /* 0x0000007f0e767221 */ /* 0x000fc80000010000 */
[----:B------:R-:W-:-:S03]  /*a130*/  FADD.FTZ R127, R19, R118 ;  /* 0x00000076137f7221 */ /* 0x000fc60000010000 */
[----:B------:R-:W2:Y:S01]  /*a140*/  MUFU.EX2 R106, R106 ;  /* 0x0000006a006a7308 */ /* 0x000ea20000000800 */
[----:B------:R-:W-:-:S01]  /*a150*/  FADD.FTZ R118, R20, R127 ;  /* 0x0000007f14767221 */ /* 0x000fc20000010000 */
[----:B-1----:R-:W-:-:S03]  /*a160*/  FADD.FTZ R7, R9, R6 ;  /* 0x0000000609077221 */ /* 0x002fc60000010000 */
[----:B------:R-:W-:-:S03]  /*a170*/  FADD.FTZ R118, R67, R118 ;  /* 0x0000007643767221 */ /* 0x000fc60000010000 */
[----:B------:R-:W1:Y:S01]  /*a180*/  MUFU.EX2 R123, R123 ;  /* 0x0000007b007b7308 */ /* 0x000e620000000800 */
[----:B0-----:R-:W-:-:S01]  /*a190*/  FADD.FTZ R7, R122, R7 ;  /* 0x000000077a077221 */ /* 0x001fc20000010000 */
[----:B------:R-:W-:-:S04]  /*a1a0*/  FADD.FTZ R127, R71, R118 ;  /* 0x00000076477f7221 */ /* 0x000fc80000010000 */
[----:B------:R-:W-:Y:S02]  /*a1b0*/  FADD.FTZ R118, R104, R127 ;  /* 0x0000007f68767221 */ /* 0x000fe40000010000 */
[----:B------:R-:W0:Y:S01]  /*a1c0*/  MUFU.EX2 R8, R8 ;  /* 0x0000000800087308 */ /* 0x000e220000000800 */
[----:B--2---:R-:W-:-:S01]  /*a1d0*/  FADD.FTZ R6, R106, R7 ;  /* 0x000000076a067221 */ /* 0x004fc20000010000 */
[----:B------:R-:W-:-:S04]  /*a1e0*/  FADD.FTZ R127, R105, R118 ;  /* 0x00000076697f7221 */ /* 0x000fc80000010000 */
[----:B------:R-:W-:Y:S02]  /*a1f0*/  FADD.FTZ R118, R108, R127 ;  /* 0x0000007f6c767221 */ /* 0x000fe40000010000 */
[----:B------:R-:W2:Y:S01]  /*a200*/  MUFU.EX2 R109, R109 ;  /* 0x0000006d006d7308 */ /* 0x000ea20000000800 */
[----:B-1----:R-:W-:-:S01]  /*a210*/  FADD.FTZ R7, R123, R6 ;  /* 0x000000067b077221 */ /* 0x002fc20000010000 */
[----:B------:R-:W-:-:S04]  /*a220*/  FADD.FTZ R127, R107, R118 ;  /* 0x000000766b7f7221 */ /* 0x000fc80000010000 */
[----:B------:R-:W-:Y:S02]  /*a230*/  FADD.FTZ R118, R112, R127 ;  /* 0x0000007f70767221 */ /* 0x000fe40000010000 */
[----:B------:R-:W1:Y:S01]  /*a240*/  MUFU.EX2 R110, R110 ;  /* 0x0000006e006e7308 */ /* 0x000e620000000800 */
[----:B0-----:R-:W-:-:S01]  /*a250*/  FADD.FTZ R6, R8, R7 ;  /* 0x0000000708067221 */ /* 0x001fc20000010000 */
[----:B------:R-:W-:-:S04]  /*a260*/  FADD.FTZ R127, R111, R118 ;  /* 0x000000766f7f7221 */ /* 0x000fc80000010000 */
[----:B------:R-:W-:Y:S02]  /*a270*/  FADD.FTZ R127, R116, R127 ;  /* 0x0000007f747f7221 */ /* 0x000fe40000010000 */
        /* <DEDUP_REMOVED lines=10> */
[----:B------:R-:W-:-:S06]  /*a320*/  FADD.FTZ R6, R88, R127 ;  /* 0x0000007f58067221 */ /* 0x000fcc0000010000 */
[----:B------:R-:W1:Y:S01]  /*a330*/  MUFU.EX2 R95, R95 ;  /* 0x0000005f005f7308 */ /* 0x000e620000000800 */
[----:B0-----:R-:W-:-:S01]  /*a340*/  FADD.FTZ R118, R90, R7 ;  /* 0x000000075a767221 */ /* 0x001fc20000010000 */
[----:B------:R-:W-:-:S04]  /*a350*/  FADD.FTZ R7, R89, R6 ;  /* 0x0000000659077221 */ /* 0x000fc80000010000 */
[----:B------:R-:W-:Y:S02]  /*a360*/  FADD.FTZ R6, R92, R7 ;  /* 0x000000075c067221 */ /* 0x000fe40000010000 */
[----:B------:R-:W0:Y:S01]  /*a370*/  MUFU.EX2 R98, R98 ;  /* 0x0000006200627308 */ /* 0x000e220000000800 */
[----:B--2---:R-:W-:-:S01]  /*a380*/  FADD.FTZ R127, R91, R118 ;  /* 0x000000765b7f7221 */ /* 0x004fc20000010000 */
[----:B------:R-:W-:-:S03]  /*a390*/  FADD.FTZ R7, R93, R6 ;  /* 0x000000065d077221 */ /* 0x000fc60000010000 */
[----:B------:R-:W-:Y:S01]  /*a3a0*/  FADD.FTZ R118, R4, R127 ;  /* 0x0000007f04767221 */ /* 0x000fe20000010000 */
[----:B------:R-:W-:-:S02]  /*a3b0*/  FADD.FTZ R6, R96, R7 ;  /* 0x0000000760067221 */ /* 0x000fc40000010000 */
[----:B------:R-:W2:Y:S01]  /*a3c0*/  MUFU.EX2 R99, R99 ;  /* 0x0000006300637308 */ /* 0x000ea20000000800 */
[----:B-1----:R-:W-:-:S01]  /*a3d0*/  FADD.FTZ R127, R95, R118 ;  /* 0x000000765f7f7221 */ /* 0x002fc20000010000 */
[----:B------:R-:W-:-:S06]  /*a3e0*/  FADD.FTZ R7, R97, R6 ;  /* 0x0000000661077221 */ /* 0x000fcc0000010000 */
        /* <DEDUP_REMOVED lines=17> */
[----:B-1----:R-:W-:-:S04]  /*a500*/  FADD.FTZ R7, R73, R6 ;  /* 0x0000000649077221 */ /* 0x002fc80000010000 */
[----:B------:R-:W-:-:S03]  /*a510*/  FADD.FTZ R6, R64, R7 ;  /* 0x0000000740067221 */ /* 0x000fc60000010000 */
        /* <DEDUP_REMOVED lines=16> */
[----:B------:R-:W-:-:S06]  /*a620*/  FFMA.FTZ R118, R115, UR17, -R125 ;  /* 0x0000001173767c23 */ /* 0x000fcc000801087d */
        /* <DEDUP_REMOVED lines=36> */
[----:B-1----:R-:W-:-:S03]  /*a870*/  FADD.FTZ R7, R69, R6 ;  /* 0x0000000645077221 */ /* 0x002fc60000010000 */
[----:B0-----:R-:W-:Y:S01]  /*a880*/  FADD.FTZ R6, R68, R115 ;  /* 0x0000007344067221 */ /* 0x001fe20000010000 */
[----:B------:R-:W-:Y:S06]  /*a890*/  @!P0 BRA `(.L_x_689) ;  /* 0x0000000000048947 */ /* 0x000fec0003800000 */
[----:B------:R-:W-:Y:S01]  /*a8a0*/  BPT.TRAP 0x1 ;  /* 0x000000040000795c */ /* 0x000fe20000300000 */
.L_x_689:
[----:B------:R-:W-:Y:S01]  /*a8b0*/  UIADD3 UR10, UR13, 0x12460, URZ ;  /* 0x000124600d0a7890 */ /* 0x000fe2000fffe03f */
[----:B------:R-:W-:Y:S01]  /*a8c0*/  ISETP.GT.AND P1, PT, R3, UR23, PT ;  /* 0x0000001703007c0c */ /* 0x000fe2000bf24270 */
[----:B------:R-:W-:Y:S01]  /*a8d0*/  UMOV UR25, UR5 ;  /* 0x0000000500197c82 */ /* 0x000fe20008000000 */
[----:B------:R-:W-:Y:S01]  /*a8e0*/  F2FP.SATFINITE.E4M3.F32.PACK_AB_MERGE_C R4, R95, R4, RZ ;  /* 0x000000045f04723e */ /* 0x000fe200048070ff */
[----:B------:R-:W-:Y:S01]  /*a8f0*/  UPRMT UR10, UR7, 0x654, UR10 ;  /* 0x00000654070a7896 */ /* 0x000fe2000800000a */
[----:B------:R-:W-:Y:S01]  /*a900*/  F2FP.SATFINITE.E4M3.F32.PACK_AB_MERGE_C R10, R13, R10, RZ ;  /* 0x0000000a0d0a723e */ /* 0x000fe200048070ff */
[----:B------:R-:W-:Y:S01]  /*a910*/  UMOV UR24, UR4 ;  /* 0x0000000400187c82 */ /* 0x000fe20008000000 */
[----:B------:R-:W-:Y:S01]  /*a920*/  F2FP.SATFINITE.E4M3.F32.PACK_AB_MERGE_C R15, R18, R15, RZ ;  /* 0x0000000f120f723e */ /* 0x000fe200048070ff */
[-C--:B------:R-:W-:Y:S01]  /*a930*/  FMUL.FTZ R24, R24, R5.reuse ;  /* 0x0000000518187220 */ /* 0x080fe20000410000 */
[----:B------:R-:W-:Y:S01]  /*a940*/  F2FP.SATFINITE.E4M3.F32.PACK_AB_MERGE_C R20, R67, R20, RZ ;  /* 0x000000144314723e */ /* 0x000fe200048070ff */
[----:B------:R-:W-:Y:S01]  /*a950*/  FMUL.FTZ R25, R25, R5 ;  /* 0x0000000519197220 */ /* 0x000fe20000410000 */
[----:B------:R-:W-:Y:S01]  /*a960*/  F2FP.SATFINITE.E4M3.F32.PACK_AB_MERGE_C R9, R122, R9, RZ ;  /* 0x000000097a09723e */ /* 0x000fe200048070ff */
[----:B------:R-:W-:Y:S01]  /*a970*/  FMUL.FTZ R28, R28, R5 ;  /* 0x000000051c1c7220 */ /* 0x000fe20000410000 */
[----:B------:R-:W-:Y:S01]  /*a980*/  F2FP.SATFINITE.E4M3.F32.PACK_AB_MERGE_C R105, R108, R105, RZ ;  /* 0x000000696c69723e */ /* 0x000fe200048070ff */
[----:B------:R-:W-:Y:S01]  /*a990*/  SYNCS.ARRIVE.TRANS64.RED.A1T0 RZ, [UR10], RZ ;  /* 0x000000ffffff79a7 */ /* 0x000fe2000810040a */
[----:B------:R-:W-:Y:S01]  /*a9a0*/  F2FP.SATFINITE.E4M3.F32.PACK_AB_MERGE_C R8, R109, R8, RZ ;  /* 0x000000086d08723e */ /* 0x000fe200048070ff */
[----:B------:R-:W-:Y:S01]  /*a9b0*/  FMUL.FTZ R29, R29, R5 ;  /* 0x000000051d1d7220 */ /* 0x000fe20000410000 */
        /* <DEDUP_REMOVED lines=23> */
[----:B------:R-:W-:Y:S01]  /*ab30*/  FMUL.FTZ R53, R53, R5 ;  /* 0x0000000535357220 */ /* 0x000fe20000410000 */
[----:B------:R-:W-:Y:S01]  /*ab40*/  F2FP.SATFINITE.E4M3.F32.PACK_AB_MERGE_C R66, R68, R66, RZ ;  /* 0x000000424442723e */ /* 0x000fe200048070ff */
[----:B------:R-:W-:Y:S01]  /*ab50*/  VIADD R3, R3, 0xffffffff ;  /* 0xffffffff03037836 */ /* 0x000fe20000000000 */
[----:B------:R-:W-:Y:S01]  /*ab60*/  F2FP.SATFINITE.E4M3.F32.PACK_AB_MERGE_C R145, R91, R90, R4 ;  /* 0x0000005a5b91723e */ /* 0x000fe20004807004 */
[----:B------:R-:W-:Y:S01]  /*ab70*/  FMUL.FTZ R26, R26, R94 ;  /* 0x0000005e1a1a7220 */ /* 0x000fe20000410000 */
[----:B------:R-:W-:Y:S01]  /*ab80*/  F2FP.SATFINITE.E4M3.F32.PACK_AB_MERGE_C R152, R57, R70, R10 ;  /* 0x000000463998723e */ /* 0x000fe2000480700a */
[-C--:B------:R-:W-:Y:S01]  /*ab90*/  FMUL.FTZ R27, R27, R94.reuse ;  /* 0x0000005e1b1b7220 */ /* 0x080fe20000410000 */
[----:B------:R-:W-:Y:S01]  /*aba0*/  F2FP.SATFINITE.E4M3.F32.PACK_AB_MERGE_C R153, R12, R11, R15 ;  /* 0x0000000b0c99723e */ /* 0x000fe2000480700f */
[----:B------:R-:W-:Y:S01]  /*abb0*/  FMUL.FTZ R30, R30, R94 ;  /* 0x0000005e1e1e7220 */ /* 0x000fe20000410000 */
[----:B------:R-:W-:Y:S01]  /*abc0*/  F2FP.SATFINITE.E4M3.F32.PACK_AB_MERGE_C R154, R19, R14, R20 ;  /* 0x0000000e139a723e */ /* 0x000fe20004807014 */
[-C--:B------:R-:W-:Y:S01]  /*abd0*/  FMUL.FTZ R31, R31, R94.reuse ;  /* 0x0000005e1f1f7220 */ /* 0x080fe20000410000 */
[----:B------:R-:W-:Y:S01]  /*abe0*/  F2FP.SATFINITE.E4M3.F32.PACK_AB_MERGE_C R155, R126, R21, R9 ;  /* 0x000000157e9b723e */ /* 0x000fe20004807009 */
[-C--:B------:R-:W-:Y:S01]  /*abf0*/  FMUL.FTZ R34, R34, R94.reuse ;  /* 0x0000005e22227220 */ /* 0x080fe20000410000 */
[----:B------:R-:W-:Y:S01]  /*ac00*/  F2FP.SATFINITE.E4M3.F32.PACK_AB_MERGE_C R148, R104, R71, R105 ;  /* 0x000000476894723e */ /* 0x000fe20004807069 */
[----:B------:R-:W-:Y:S01]  /*ac10*/  FMUL.FTZ R35, R35, R94 ;  /* 0x0000005e23237220 */ /* 0x000fe20000410000 */
[----:B------:R-:W-:Y:S01]  /*ac20*/  F2FP.SATFINITE.E4M3.F32.PACK_AB_MERGE_C R149, R123, R106, R8 ;  /* 0x0000006a7b95723e */ /* 0x000fe20004807008 */
[-C--:B------:R-:W-:Y:S01]  /*ac30*/  FMUL.FTZ R38, R38, R94.reuse ;  /* 0x0000005e26267220 */ /* 0x080fe20000410000 */
[----:B------:R-:W-:Y:S01]  /*ac40*/  F2FP.SATFINITE.E4M3.F32.PACK_AB_MERGE_C R150, R112, R107, R111 ;  /* 0x0000006b7096723e */ /* 0x000fe2000480706f */
[----:B------:R-:W-:Y:S01]  /*ac50*/  FMUL.FTZ R39, R39, R94 ;  /* 0x0000005e27277220 */ /* 0x000fe20000410000 */
        /* <DEDUP_REMOVED lines=17> */
[----:B------:R-:W-:Y:S01]  /*ad70*/  IMAD.MOV.U32 R4, RZ, RZ, R56 ;  /* 0x000000ffff047224 */ /* 0x000fe200078e0038 */
[----:B------:R-:W-:Y:S01]  /*ad80*/  F2FP.SATFINITE.E4M3.F32.PACK_AB_MERGE_C R137, R59, R58, R60 ;  /* 0x0000003a3b89723e */ /* 0x000fe2000480703c */
[----:B------:R-:W-:Y:S01]  /*ad90*/  IMAD.MOV.U32 R5, RZ, RZ, R23 ;  /* 0x000000ffff057224 */ /* 0x000fe200078e0017 */
[----:B------:R-:W-:-:S02]  /*ada0*/  F2FP.SATFINITE.E4M3.F32.PACK_AB_MERGE_C R138, R65, R62, R69 ;  /* 0x0000003e418a723e */ /* 0x000fc40004807045 */
[----:B------:R-:W-:Y:S01]  /*adb0*/  F2FP.SATFINITE.E4M3.F32.PACK_AB_MERGE_C R139, R118, R63, R66 ;  /* 0x0000003f768b723e */ /* 0x000fe20004807042 */
[----:B------:R-:W-:Y:S06]  /*adc0*/  @P1 BRA `(.L_x_690) ;  /* 0xffffffb400bc1947 */ /* 0x000fec000383ffff */
[----:B------:R1:W-:Y:S01]  /*add0*/  STL [R1], R24 ;  /* 0x0000001801007387 */ /* 0x0003e20000100800 */
[----:B------:R-:W-:Y:S02]  /*ade0*/  IMAD.MOV.U32 R8, RZ, RZ, R26 ;  /* 0x000000ffff087224 */ /* 0x000fe400078e001a */
[----:B------:R-:W-:Y:S01]  /*adf0*/  IMAD.MOV.U32 R9, RZ, RZ, R27 ;  /* 0x000000ffff097224 */ /* 0x000fe200078e001b */
[----:B------:R1:W-:Y:S01]  /*ae00*/  STL [R1+0x4], R25 ;  /* 0x0000041901007387 */ /* 0x0003e20000100800 */
[----:B------:R-:W-:Y:S02]  /*ae10*/  IMAD.MOV.U32 R10, RZ, RZ, R30 ;  /* 0x000000ffff0a7224 */ /* 0x000fe400078e001e */
[----:B------:R-:W-:Y:S01]  /*ae20*/  IMAD.MOV.U32 R11, RZ, RZ, R31 ;  /* 0x000000ffff0b7224 */ /* 0x000fe200078e001f */
[----:B------:R1:W-:Y:S01]  /*ae30*/  STL [R1+0x24], R28 ;  /* 0x0000241c01007387 */ /* 0x0003e20000100800 */
[----:B------:R-:W-:Y:S02]  /*ae40*/  IMAD.MOV.U32 R12, RZ, RZ, R34 ;  /* 0x000000ffff0c7224 */ /* 0x000fe400078e0022 */
[----:B------:R-:W-:Y:S01]  /*ae50*/  IMAD.MOV.U32 R13, RZ, RZ, R35 ;  /* 0x000000ffff0d7224 */ /* 0x000fe200078e0023 */
[----:B------:R1:W-:Y:S01]  /*ae60*/  STL [R1+0x28], R29 ;  /* 0x0000281d01007387 */ /* 0x0003e20000100800 */
[----:B------:R-:W-:-:S02]  /*ae70*/  IMAD.MOV.U32 R14, RZ, RZ, R38 ;  /* 0x000000ffff0e7224 */ /* 0x000fc400078e0026 */
        /* <DEDUP_REMOVED lines=13> */
[----:B------:R1:W-:Y:S04]  /*af50*/  STL [R1+0xc], R40 ;  /* 0x00000c2801007387 */ /* 0x0003e80000100800 */
        /* <DEDUP_REMOVED lines=8> */
[----:B------:R1:W-:Y:S02]  /*afe0*/  STL [R1+0x30], R55 ;  /* 0x0000303701007387 */ /* 0x0003e40000100800 */
.L_x_672:
[----:B-1----:R-:W1:Y:S01]  /*aff0*/  LDC R24, c[0x0][0x2f0] ;  /* 0x0000bc00ff187b82 */ /* 0x002e620000000800 */
[----:B------:R-:W-:Y:S01]  /*b000*/  UIADD3 UR18, -UR18, 0x1, URZ ;  /* 0x0000000112127890 */ /* 0x000fe2000fffe13f */
[----:B------:R-:W-:Y:S01]  /*b010*/  ULDC UR11, c[0x0][0x448] ;  /* 0x00011200000b7ab9 */ /* 0x000fe20000000800 */
[----:B------:R-:W-:Y:S01]  /*b020*/  ULDC UR14, c[0x0][0x9e4] ;  /* 0x00027900000e7ab9 */ /* 0x000fe20000000800 */
[----:B------:R-:W-:Y:S01]  /*b030*/  UISETP.NE.AND UP0, UPT, UR11, 0x1, UPT ;  /* 0x000000010b00788c */ /* 0x000fe2000bf05270 */
[----:B------:R-:W-:-:S03]  /*b040*/  UMOV UR12, 0xc0 ;  /* 0x000000c0000c7882 */ /* 0x000fc60000000000 */
[----:B------:R-:W2:Y:S01]  /*b050*/  S2UR UR10, SR_CTAID.X ;  /* 0x00000000000a79c3 */ /* 0x000ea20000002500 */
[----:B------:R-:W-:-:S06]  /*b060*/  UISETP.GE.AND UP1, UPT, UR14, 0x1, UPT ;  /* 0x000000010e00788c */ /* 0x000fcc000bf26270 */
[----:B------:R-:W-:Y:S01]  /*b070*/  PLOP3.LUT P1, PT, PT, PT, UP1, 0x40, 0x0 ;  /* 0x000000000000781c */ /* 0x000fe20003f2e818 */
[----:B------:R-:W-:Y:S01]  /*b080*/  @UP0 ULDC UR15, c[0x0][0x450] ;  /* 0x00011400000f0ab9 */ /* 0x000fe20000000800 */
[----:B-1----:R-:W-:-:S05]  /*b090*/  IMAD R24, R17, R24, UR18 ;  /* 0x0000001211187e24 */ /* 0x002fca000f8e0218 */
[----:B------:R-:W-:Y:S01]  /*b0a0*/  R2UR UR13, R24 ;  /* 0x00000000180d72ca */ /* 0x000fe200000e0000 */
[----:B--2---:R-:W-:-:S03]  /*b0b0*/  UIMAD UR12, UR10, UR12, 0xbf ;  /* 0x000000bf0a0c74a4 */ /* 0x004fc6000f8e020c */
[----:B------:R-:W-:Y:S02]  /*b0c0*/  @UP0 ULDC UR10, c[0x0][0x44c] ;  /* 0x00011300000a0ab9 */ /* 0x000fe40000000800 */
[----:B------:R-:W-:-:S04]  /*b0d0*/  UIMAD.WIDE.U32 UR10, UR12, UR10, URZ ;  /* 0x0000000a0c0a72a5 */ /* 0x000fc8000f8e003f */
[----:B------:R-:W-:-:S04]  /*b0e0*/  @UP0 USHF.R.U32.HI UR12, URZ, UR15, UR11 ;  /* 0x0000000f3f0c0299 */ /* 0x000fc8000801160b */
[----:B------:R-:W-:-:S03]  /*b0f0*/  UIADD3 UR12, UR13, UR12, URZ ;  /* 0x0000000c0d0c7290 */ /* 0x000fc6000fffe03f */
[----:B------:R-:W-:Y:S02]  /*b100*/  ULDC UR13, c[0x0][0x9dc] ;  /* 0x00027700000d7ab9 */ /* 0x000fe40000000800 */
[----:B------:R-:W-:Y:S01]  /*b110*/  UIADD3 UR13, UR12, -UR13, URZ ;  /* 0x8000000d0c0d7290 */ /* 0x000fe2000fffe03f */
[----:B------:R-:W-:Y:S11]  /*b120*/  @P1 BRA `(.L_x_691) ;  /* 0x0000000000441947 */ /* 0x000ff60003800000 */
        /* <DEDUP_REMOVED lines=10> */
.L_x_692:
[----:B------:R-:W-:-:S11]  /*b1d0*/  UISETP.NE.AND UP2, UPT, UR14, 0x1, UPT ;  /* 0x000000010e00788c */ /* 0x000fd6000bf45270 */
[----:B------:R-:W-:Y:S02]  /*b1e0*/  @UP2 ULDC.64 UR18, c[0x0][0x9e8] ;  /* 0x00027a0000122ab9 */ /* 0x000fe40000000a00 */
[----:B------:R-:W-:-:S04]  /*b1f0*/  UIMAD.WIDE.U32 UR10, UR12, UR18, URZ ;  /* 0x000000120c0a72a5 */ /* 0x000fc8000f8e003f */
[----:B------:R-:W-:-:S12]  /*b200*/  @UP2 USHF.R.U32.HI UR12, URZ, UR19, UR11 ;  /* 0x000000133f0c2299 */ /* 0x000fd8000801160b */
.L_x_693:
[----:B------:R-:W-:-:S04]  /*b210*/  UIMAD UR12, UR12, UR14, URZ ;  /* 0x0000000e0c0c72a4 */ /* 0x000fc8000f8e023f */
[----:B------:R-:W-:-:S04]  /*b220*/  UISETP.LT.AND UP2, UPT, UR13, UR12, UPT ;  /* 0x0000000c0d00728c */ /* 0x000fc8000bf41270 */
[----:B------:R-:W-:-:S12]  /*b230*/  USEL UR13, UR13, UR12, !UP2 ;  /* 0x0000000c0d0d7287 */ /* 0x000fd8000d000000 */
.L_x_691:
[----:B------:R-:W-:-:S04]  /*b240*/  UIADD3 UR10, UR13, 0x9f, URZ ;  /* 0x0000009f0d0a7890 */ /* 0x000fc8000fffe03f */
[----:B------:R-:W-:-:S04]  /*b250*/  UIMAD.WIDE UR10, UR10, 0x66666667, URZ ;  /* 0x666666670a0a78a5 */ /* 0x000fc8000f8e023f */
[----:B------:R-:W-:-:S04]  /*b260*/  USHF.R.U32.HI UR10, URZ, 0x1f, UR11 ;  /* 0x0000001f3f0a7899 */ /* 0x000fc8000801160b */
[----:B------:R-:W-:-:S04]  /*b270*/  ULEA.HI.SX32 UR10, UR11, UR10, 0x1a ;  /* 0x0000000a0b0a7291 */ /* 0x000fc8000f8fd23f */
[----:B------:R-:W-:-:S04]  /*b280*/  UISETP.LT.AND UP2, UPT, UR45, UR10, UPT ;  /* 0x0000000a2d00728c */ /* 0x000fc8000bf41270 */
[----:B------:R-:W-:-:S06]  /*b290*/  USEL UR23, UR45, UR10, !UP2 ;  /* 0x0000000a2d177287 */ /* 0x000fcc000d000000 */
[----:B------:R-:W-:-:S13]  /*b2a0*/  ISETP.GE.AND P1, PT, R3, UR23, PT ;  /* 0x0000001703007c0c */ /* 0x000fda000bf26270 */
[----:B------:R-:W-:Y:S05]  /*b2b0*/  @!P1 BRA `(.L_x_694) ;  /* 0x0000002c00f09947 */ /* 0x000fea0003800000 */
[----:B------:R-:W-:Y:S01]  /*b2c0*/  IMAD.MOV.U32 R105, RZ, RZ, R4 ;  /* 0x000000ffff697224 */ /* 0x000fe200078e0004 */
[----:B------:R-:W-:Y:S01]  /*b2d0*/  UMOV UR25, UR5 ;  /* 0x0000000500197c82 */ /* 0x000fe20008000000 */
[----:B------:R-:W-:Y:S01]  /*b2e0*/  IMAD.MOV.U32 R104, RZ, RZ, R5 ;  /* 0x000000ffff687224 */ /* 0x000fe200078e0005 */
[----:B------:R-:W-:Y:S01]  /*b2f0*/  UMOV UR24, UR4 ;  /* 0x0000000400187c82 */ /* 0x000fe20008000000 */
[----:B------:R-:W-:-:S05]  /*b300*/  ULDC UR21, c[0x0][0x988] ;  /* 0x0002620000157ab9 */ /* 0x000fca0000000800 */
.L_x_704:
[----:B------:R-:W-:-:S04]  /*b310*/  UISETP.NE.AND UP2, UPT, UR24, 0x1, UPT ;  /* 0x000000011800788c */ /* 0x000fc8000bf45270 */
[----:B------:R-:W-:-:S04]  /*b320*/  USEL UR5, URZ, 0x1, UP2 ;  /* 0x000000013f057887 */ /* 0x000fc80009000000 */
[----:B------:R-:W-:Y:S01]  /*b330*/  ULOP3.LUT UR5, UR25, UR5, URZ, 0x3c, !UPT ;  /* 0x0000000519057292 */ /* 0x000fe2000f8e3c3f */
[----:B------:R-:W-:Y:S11]  /*b340*/  @!P0 BRA `(.L_x_695) ;  /* 0x0000000000048947 */ /* 0x000ff60003800000 */
[----:B------:R-:W-:Y:S01]  /*b350*/  BPT.TRAP 0x1 ;  /* 0x000000040000795c */ /* 0x000fe20000300000 */
.L_x_695:
[----:B------:R-:W-:Y:S01]  /*b360*/  UIADD3 UR4, UR24, 0x1, URZ ;  /* 0x0000000118047890 */ /* 0x000fe2000fffe03f */
[----:B------:R-:W-:-:S03]  /*b370*/  IMAD.U32 R4, RZ, RZ, UR5 ;  /* 0x00000005ff047e24 */ /* 0x000fc6000f8e00ff */
[----:B------:R-:W-:Y:S02]  /*b380*/  UISETP.NE.AND UP2, UPT, UR4, 0x2, UPT ;  /* 0x000000020400788c */ /* 0x000fe4000bf45270 */
[----:B------:R-:W-:Y:S02]  /*b390*/  SHF.L.U32 R4, R4, 0x1f, RZ ;  /* 0x0000001f04047819 */ /* 0x000fe400000006ff */
[----:B------:R-:W-:-:S04]  /*b3a0*/  USEL UR4, UR4, URZ, UP2 ;  /* 0x0000003f04047287 */ /* 0x000fc80009000000 */
[----:B------:R-:W-:-:S09]  /*b3b0*/  ULEA UR22, UR4, UR46, 0x3 ;  /* 0x0000002e04167291 */ /* 0x000fd2000f8e183f */
[----:B------:R1:W2:Y:S01]  /*b3c0*/  SYNCS.PHASECHK.TRANS64.TRYWAIT P1, [UR22+0x12430], R4 ;  /* 0x01243004ff0075a7 */ /* 0x0002a20008020156 */
[----:B------:R-:W-:Y:S05]  /*b3d0*/  @!P0 BRA `(.L_x_696) ;  /* 0x0000000000048947 */ /* 0x000fea0003800000 */
[----:B------:R-:W-:Y:S01]  /*b3e0*/  BPT.TRAP 0x1 ;  /* 0x000000040000795c */ /* 0x000fe20000300000 */
.L_x_696:
[----:B--2---:R-:W-:Y:S05]  /*b3f0*/  @P1 BRA `(.L_x_697) ;  /* 0x0000000000081947 */ /* 0x004fea0003800000 */
[----:B------:R-:W2:Y:S02]  /*b400*/  SYNCS.PHASECHK.TRANS64.TRYWAIT P1, [UR22+0x12430], R4 ;  /* 0x01243004ff0075a7 */ /* 0x000ea40008020156 */
[----:B--2---:R-:W-:Y:S05]  /*b410*/  @!P1 BRA `(.L_x_698) ;  /* 0x000000d400789947 */ /* 0x004fea0003800000 */
.L_x_697:
[----:B------:R-:W-:Y:S01]  /*b420*/  UIMAD UR26, UR4, 0x280, UR6 ;  /* 0x00000280041a78a4 */ /* 0x000fe2000f8e0206 */
[----:B------:R-:W-:Y:S01]  /*b430*/  WARPGROUP.ARRIVE ;  /* 0x00000000000079c5 */ /* 0x000fe20000000000 */
[----:B------:R-:W-:Y:S01]  /*b440*/  UMOV UR39, 0x80000020 ;  /* 0x8000002000277882 */ /* 0x000fe20000000000 */
[----:B------:R-:W-:Y:S01]  /*b450*/  UMOV UR12, UR36 ;  /* 0x00000024000c7c82 */ /* 0x000fe20008000000 */
[----:B------:R-:W-:Y:S01]  /*b460*/  UIADD3 UR14, UR26, 0x80, URZ ;  /* 0x000000801a0e7890 */ /* 0x000fe2000fffe03f */
[----:B------:R-:W-:Y:S02]  /*b470*/  UMOV UR13, UR37 ;  /* 0x00000025000d7c82 */ /* 0x000fe40008000000 */
[----:B------:R-:W-:Y:S01]  /*b480*/  UMOV UR38, UR26 ;  /* 0x0000001a00267c82 */ /* 0x000fe20008000000 */
[----:B------:R-:W-:Y:S01]  /*b490*/  UMOV UR15, 0x80000020 ;  /* 0x80000020000f7882 */ /* 0x000fe20000000000 */
[----:B------:R-:W-:Y:S01]  /*b4a0*/  QGMMA.64x32x32.F32.E4M3.E4M3 R88, gdesc[UR36], RZ, !UPT, gsb0 ;  /* 0x00600000245879f3 */ /* 0x000fe2000c0008ff */
[----:B------:R-:W-:Y:S01]  /*b4b0*/  UIADD3 UR18, UR26, 0x100, URZ ;  /* 0x000001001a127890 */ /* 0x000fe2000fffe03f */
[----:B------:R-:W-:Y:S01]  /*b4c0*/  UMOV UR16, UR36 ;  /* 0x0000002400107c82 */ /* 0x000fe20008000000 */
[----:B------:R-:W-:Y:S01]  /*b4d0*/  UMOV UR17, UR37 ;  /* 0x0000002500117c82 */ /* 0x000fe20008000000 */
[----:B------:R-:W-:Y:S01]  /*b4e0*/  UMOV UR19, 0x80000020 ;  /* 0x8000002000137882 */ /* 0x000fe20000000000 */
[----:B------:R-:W-:Y:S01]  /*b4f0*/  UIADD3 UR38, UR26, 0x180, URZ ;  /* 0x000001801a267890 */ /* 0x000fe2000fffe03f */
[----:B------:R-:W-:Y:S01]  /*b500*/  UMOV UR39, 0x80000020 ;  /* 0x8000002000277882 */ /* 0x000fe20000000000 */
[----:B------:R-:W-:Y:S01]  /*b510*/  UIADD3 UR10, UR26, 0x200, URZ ;  /* 0x000002001a0a7890 */ /* 0x000fe2000fffe03f */
[----:B------:R-:W-:Y:S01]  /*b520*/  UMOV UR11, 0x80000020 ;  /* 0x80000020000b7882 */ /* 0x000fe20000000000 */
[----:B------:R-:W-:-:S02]  /*b530*/  WARPGROUP.DEPBAR.LE gsb0, 0x0 ;  /* 0x00008000000079c5 */ /* 0x000fc40000010000 */
        /* <DEDUP_REMOVED lines=45> */
.L_x_699:
[----:B------:R-:W-:Y:S01]  /*b810*/  ULEA UR13, UR24, UR46, 0x3 ;  /* 0x0000002e180d7291 */ /* 0x000fe2000f8e183f */
[----:B-12---:R-:W-:-:S05]  /*b820*/  IMAD.U32 R4, RZ, RZ, UR25 ;  /* 0x00000019ff047e24 */ /* 0x006fca000f8e00ff */
[----:B------:R-:W-:-:S04]  /*b830*/  SHF.L.U32 R4, R4, 0x1f, RZ ;  /* 0x0000001f04047819 */ /* 0x000fc800000006ff */
[----:B------:R1:W2:Y:S01]  /*b840*/  SYNCS.PHASECHK.TRANS64.TRYWAIT P1, [UR13+0x12450], R4 ;  /* 0x01245004ff0075a7 */ /* 0x0002a2000802014d */
[----:B------:R-:W-:Y:S05]  /*b850*/  @!P0 BRA `(.L_x_700) ;  /* 0x0000000000048947 */ /* 0x000fea0003800000 */
[----:B------:R-:W-:Y:S01]  /*b860*/  BPT.TRAP 0x1 ;  /* 0x000000040000795c */ /* 0x000fe20000300000 */
.L_x_700:
        /* <DEDUP_REMOVED lines=15> */
[C---:B------:R-:W-:Y:S01]  /*b960*/  FMUL.FTZ R92, R0.reuse, R99 ;  /* 0x00000063005c7220 */ /* 0x040fe20000410000 */
[C---:B------:R-:W-:Y:S01]  /*b970*/  FMUL.FTZ R97, R0.reuse, R100 ;  /* 0x0000006400617220 */ /* 0x040fe20000410000 */
[C---:B------:R-:W-:Y:S01]  /*b980*/  FMUL.FTZ R125, R0.reuse, R40 ;  /* 0x00000028007d7220 */ /* 0x040fe20000410000 */
[C---:B------:R-:W-:Y:S01]  /*b990*/  FMUL.FTZ R40, R0.reuse, R41 ;  /* 0x0000002900287220 */ /* 0x040fe20000410000 */
[C---:B------:R-:W-:Y:S01]  /*b9a0*/  FMUL.FTZ R93, R0.reuse, R102 ;  /* 0x00000066005d7220 */ /* 0x040fe20000410000 */
[C---:B------:R-:W-:Y:S01]  /*b9b0*/  FMUL.FTZ R98, R0.reuse, R101 ;  /* 0x0000006500627220 */ /* 0x040fe20000410000 */
[----:B------:R-:W-:Y:S01]  /*b9c0*/  FMUL.FTZ R126, R0, R65 ;  /* 0x00000041007e7220 */ /* 0x000fe20000410000 */
[----:B------:R-:W5:Y:S01]  /*b9d0*/  MUFU.TANH R107, R107 ;  /* 0x0000006b006b7308 */ /* 0x000f620000002400 */
        /* <DEDUP_REMOVED lines=16> */
[----:B-----5:R-:W-:Y:S01]  /*bae0*/  FMNMX.FTZ R41, R107, R42, !PT ;  /* 0x0000002a6b297209 */ /* 0x020fe20007810000 */
        /* <DEDUP_REMOVED lines=29> */
[C---:B------:R-:W-:Y:S01]  /*bcc0*/  FMUL.FTZ R63, R0.reuse, R71 ;  /* 0x00000047003f7220 */ /* 0x040fe20000410000 */
        /* <DEDUP_REMOVED lines=33> */
[----:B----4-:R-:W-:-:S07]  /*bee0*/  FMNMX.FTZ R42, R96, R5, !PT ;  /* 0x00000005602a7209 */ /* 0x010fce0007810000 */
[----:B------:R-:W4:Y:S01]  /*bef0*/  MUFU.TANH R93, R93 ;  /* 0x0000005d005d7308 */ /* 0x000f220000002400 */
[----:B-----5:R-:W-:-:S07]  /*bf00*/  FMNMX.FTZ R24, R92, R41, !PT ;  /* 0x000000295c187209 */ /* 0x020fce0007810000 */
[----:B------:R-:W5:Y:S01]  /*bf10*/  MUFU.TANH R98, R98 ;  /* 0x0000006200627308 */ /* 0x000f620000002400 */
[----:B---3--:R-:W-:-:S07]  /*bf20*/  FMNMX.FTZ R5, R97, R42, !PT ;  /* 0x0000002a61057209 */ /* 0x008fce0007810000 */
        /* <DEDUP_REMOVED lines=129> */
[----:B-----5:R-:W-:Y:S02]  /*c740*/  FMNMX.FTZ R24, R132, R5, !PT ;  /* 0x0000000584187209 */ /* 0x020fe40007810000 */
[----:B---3--:R-:W-:Y:S01]  /*c750*/  FMNMX.FTZ R25, R133, R26, !PT ;  /* 0x0000001a85197209 */ /* 0x008fe20007810000 */
[----:B--2---:R-:W-:Y:S06]  /*c760*/  @P1 BRA `(.L_x_701) ;  /* 0x0000000000081947 */ /* 0x004fec0003800000 */
[----:B------:R-:W2:Y:S02]  /*c770*/  SYNCS.PHASECHK.TRANS64.TRYWAIT P1, [UR13+0x12450], R4 ;  /* 0x01245004ff0075a7 */ /* 0x000ea4000802014d */
[----:B--2---:R-:W-:Y:S05]  /*c780*/  @!P1 BRA `(.L_x_702) ;  /* 0x000000c000b49947 */ /* 0x004fea0003800000 */
.L_x_701:
[----:B----4-:R-:W-:Y:S01]  /*c790*/  FMNMX.FTZ R25, R134, R25, !PT ;  /* 0x0000001986197209 */ /* 0x010fe20007810000 */
[----:B--2---:R-:W2:Y:S01]  /*c7a0*/  SHFL.BFLY PT, R5, R24, 0x2, 0x1f ;  /* 0x0c401f0018057f89 */ /* 0x004ea200000e0000 */
[----:B------:R-:W-:Y:S02]  /*c7b0*/  UMOV UR17, UR21 ;  /* 0x0000001500117c82 */ /* 0x000fe40008000000 */
[----:B------:R-:W-:Y:S01]  /*c7c0*/  IMAD.U32 R30, RZ, RZ, UR17 ;  /* 0x00000011ff1e7e24 */ /* 0x000fe2000f8e00ff */
[----:B-1----:R-:W1:Y:S01]  /*c7d0*/  SHFL.BFLY PT, R4, R25, 0x2, 0x1f ;  /* 0x0c401f0019047f89 */ /* 0x002e6200000e0000 */
[----:B--2---:R-:W-:Y:S02]  /*c7e0*/  FMNMX.FTZ R26, R24, R5, !PT ;  /* 0x00000005181a7209 */ /* 0x004fe40007810000 */
[----:B-1----:R-:W-:-:S03]  /*c7f0*/  FMNMX.FTZ R27, R25, R4, !PT ;  /* 0x00000004191b7209 */ /* 0x002fc60007810000 */
[----:B------:R-:W1:Y:S04]  /*c800*/  SHFL.BFLY PT, R5, R26, 0x1, 0x1f ;  /* 0x0c201f001a057f89 */ /* 0x000e6800000e0000 */
[----:B------:R-:W2:Y:S01]  /*c810*/  SHFL.BFLY PT, R4, R27, 0x1, 0x1f ;  /* 0x0c201f001b047f89 */ /* 0x000ea200000e0000 */
[----:B-1----:R-:W-:Y:S02]  /*c820*/  FMNMX.FTZ R5, R26, R5, !PT ;  /* 0x000000051a057209 */ /* 0x002fe40007810000 */
[----:B--2---:R-:W-:-:S03]  /*c830*/  FMNMX.FTZ R4, R27, R4, !PT ;  /* 0x000000041b047209 */ /* 0x004fc60007810000 */
[C---:B------:R-:W-:Y:S01]  /*c840*/  FADD.FTZ R28, -R5.reuse, R104 ;  /* 0x00000068051c7221 */ /* 0x040fe20000010100 */
[----:B------:R-:W-:-:S01]  /*c850*/  FFMA.FTZ R135, R5, R30, -8 ;  /* 0xc100000005877423 */ /* 0x000fc2000001001e */
[----:B------:R-:W-:Y:S02]  /*c860*/  FADD.FTZ R24, -R4, R105 ;  /* 0x0000006904187221 */ /* 0x000fe40000010100 */
[----:B------:R-:W-:Y:S01]  /*c870*/  FMUL.FTZ R28, R28, UR17 ;  /* 0x000000111c1c7c20 */ /* 0x000fe20008410000 */
[----:B------:R-:W-:Y:S01]  /*c880*/  FFMA.FTZ R130, R130, UR17, -R135 ;  /* 0x0000001182827c23 */ /* 0x000fe20008010887 */
[----:B------:R-:W-:Y:S02]  /*c890*/  IMAD.MOV.U32 R26, RZ, RZ, R8 ;  /* 0x000000ffff1a7224 */ /* 0x000fe400078e0008 */
[----:B------:R-:W-:Y:S01]  /*c8a0*/  FMUL.FTZ R24, R24, UR17 ;  /* 0x0000001118187c20 */ /* 0x000fe20008410000 */
[----:B------:R-:W-:Y:S01]  /*c8b0*/  MUFU.EX2 R105, R28 ;  /* 0x0000001c00697308 */ /* 0x000fe20000000800 */
[----:B------:R-:W-:Y:S01]  /*c8c0*/  UIADD3 UR10, UR46, 0x200, URZ ;  /* 0x000002002e0a7890 */ /* 0x000fe2000fffe03f */
[----:B------:R-:W-:-:S02]  /*c8d0*/  IMAD.MOV.U32 R27, RZ, RZ, R9 ;  /* 0x000000ffff1b7224 */ /* 0x000fc400078e0009 */
[----:B------:R-:W-:Y:S02]  /*c8e0*/  IMAD.MOV.U32 R31, RZ, RZ, R11 ;  /* 0x000000ffff1f7224 */ /* 0x000fe400078e000b */
[----:B------:R-:W-:Y:S02]  /*c8f0*/  IMAD.MOV.U32 R34, RZ, RZ, R12 ;  /* 0x000000ffff227224 */ /* 0x000fe400078e000c */
[----:B------:R-:W-:Y:S01]  /*c900*/  IMAD.MOV.U32 R35, RZ, RZ, R13 ;  /* 0x000000ffff237224 */ /* 0x000fe200078e000d */
[----:B------:R1:W-:Y:S01]  /*c910*/  MUFU.EX2 R104, R24 ;  /* 0x0000001800687308 */ /* 0x0003e20000000800 */
[----:B------:R-:W-:Y:S02]  /*c920*/  IMAD.MOV.U32 R30, RZ, RZ, R10 ;  /* 0x000000ffff1e7224 */ /* 0x000fe400078e000a */
[----:B------:R-:W-:Y:S02]  /*c930*/  IMAD.MOV.U32 R38, RZ, RZ, R14 ;  /* 0x000000ffff267224 */ /* 0x000fe400078e000e */
[----:B------:R-:W-:-:S02]  /*c940*/  IMAD.MOV.U32 R39, RZ, RZ, R15 ;  /* 0x000000ffff277224 */ /* 0x000fc400078e000f */
[----:B------:R-:W-:Y:S02]  /*c950*/  IMAD.MOV.U32 R42, RZ, RZ, R18 ;  /* 0x000000ffff2a7224 */ /* 0x000fe400078e0012 */
[----:B------:R-:W-:Y:S01]  /*c960*/  IMAD.MOV.U32 R46, RZ, RZ, R20 ;  /* 0x000000ffff2e7224 */ /* 0x000fe200078e0014 */
[----:B-1----:R-:W2:Y:S01]  /*c970*/  LDL.LU R24, [R1] ;  /* 0x0000000001187983 */ /* 0x002ea20000300800 */
[----:B------:R-:W-:Y:S02]  /*c980*/  IMAD.MOV.U32 R47, RZ, RZ, R21 ;  /* 0x000000ffff2f7224 */ /* 0x000fe400078e0015 */
[----:B------:R-:W-:Y:S01]  /*c990*/  IMAD.MOV.U32 R50, RZ, RZ, R156 ;  /* 0x000000ffff327224 */ /* 0x000fe200078e009c */
[----:B------:R-:W2:Y:S01]  /*c9a0*/  LDL.LU R25, [R1+0x4] ;  /* 0x0000040001197983 */ /* 0x000ea20000300800 */
[----:B------:R-:W-:Y:S01]  /*c9b0*/  IMAD.MOV.U32 R51, RZ, RZ, R157 ;  /* 0x000000ffff337224 */ /* 0x000fe200078e009d */
[----:B------:R-:W-:Y:S01]  /*c9c0*/  UMOV UR11, 0xc0000010 ;  /* 0xc0000010000b7882 */ /* 0x000fe20000000000 */
[----:B------:R-:W-:-:S01]  /*c9d0*/  FFMA.FTZ R106, R106, UR17, -R135 ;  /* 0x000000116a6a7c23 */ /* 0x000fc20008010887 */
[----:B------:R-:W2:Y:S01]  /*c9e0*/  LDL.LU R28, [R1+0x24] ;  /* 0x00002400011c7983 */ /* 0x000ea20000300800 */
[----:B------:R1:W-:Y:S01]  /*c9f0*/  MUFU.EX2 R8, R130 ;  /* 0x0000008200087308 */ /* 0x0003e20000000800 */
[----:B------:R-:W-:-:S01]  /*ca00*/  FFMA.FTZ R107, R107, UR17, -R135 ;  /* 0x000000116b6b7c23 */ /* 0x000fc20008010887 */
[--C-:B------:R-:W-:Y:S01]  /*ca10*/  FFMA.FTZ R108, R108, UR17, -R135.reuse ;  /* 0x000000116c6c7c23 */ /* 0x100fe20008010887 */
[----:B------:R-:W2:Y:S01]  /*ca20*/  LDL.LU R29, [R1+0x28] ;  /* 0x00002800011d7983 */ /* 0x000ea20000300800 */
[----:B------:R-:W-:-:S01]  /*ca30*/  FFMA.FTZ R109, R109, UR17, -R135 ;  /* 0x000000116d6d7c23 */ /* 0x000fc20008010887 */
[--C-:B------:R-:W-:Y:S01]  /*ca40*/  FFMA.FTZ R95, R95, UR17, -R135.reuse ;  /* 0x000000115f5f7c23 */ /* 0x100fe20008010887 */
[----:B------:R-:W-:-:S01]  /*ca50*/  FFMA.FTZ R96, R96, UR17, -R135 ;  /* 0x0000001160607c23 */ /* 0x000fc20008010887 */
[----:B------:R-:W2:Y:S01]  /*ca60*/  LDL.LU R32, [R1+0x1c] ;  /* 0x00001c0001207983 */ /* 0x000ea20000300800 */
[----:B------:R-:W-:Y:S01]  /*ca70*/  USHF.R.U32.HI UR10, URZ, 0x4, UR10 ;  /* 0x000000043f0a7899 */ /* 0x000fe2000801160a */
[--C-:B-1----:R-:W-:Y:S01]  /*ca80*/  FFMA.FTZ R130, R40, UR17, -R135.reuse ;  /* 0x0000001128827c23 */ /* 0x102fe20008010887 */
[----:B------:R-:W-:-:S01]  /*ca90*/  FFMA.FTZ R9, R43, UR17, -R135 ;  /* 0x000000112b097c23 */ /* 0x000fc20008010887 */
[----:B------:R-:W2:Y:S01]  /*caa0*/  LDL.LU R33, [R1+0x20] ;  /* 0x0000200001217983 */ /* 0x000ea20000300800 */
[----:B------:R-:W1:Y:S01]  /*cab0*/  MUFU.EX2 R106, R106 ;  /* 0x0000006a006a7308 */ /* 0x000e620000000800 */
[----:B------:R-:W-:-:S01]  /*cac0*/  FFMA.FTZ R97, R97, UR17, -R135 ;  /* 0x0000001161617c23 */ /* 0x000fc20008010887 */
[--C-:B------:R-:W-:Y:S01]  /*cad0*/  FFMA.FTZ R98, R98, UR17, -R135.reuse ;  /* 0x0000001162627c23 */ /* 0x100fe20008010887 */
[----:B------:R-:W2:Y:S01]  /*cae0*/  LDL.LU R36, [R1+0x14] ;  /* 0x0000140001247983 */ /* 0x000ea20000300800 */
[----:B------:R-:W-:-:S01]  /*caf0*/  FFMA.FTZ R99, R99, UR17, -R135 ;  /* 0x0000001163637c23 */ /* 0x000fc20008010887 */
[--C-:B------:R-:W-:Y:S01]  /*cb00*/  FFMA.FTZ R100, R100, UR17, -R135.reuse ;  /* 0x0000001164647c23 */ /* 0x100fe20008010887 */
[----:B------:R-:W-:-:S01]  /*cb10*/  FFMA.FTZ R101, R101, UR17, -R135 ;  /* 0x0000001165657c23 */ /* 0x000fc20008010887 */
[----:B------:R-:W2:Y:S01]  /*cb20*/  LDL.LU R37, [R1+0x18] ;  /* 0x0000180001257983 */ /* 0x000ea20000300800 */
[----:B------:R-:W-:Y:S01]  /*cb30*/  ULOP3.LUT UR10, UR10, 0x3fff, URZ, 0xc0, !UPT ;  /* 0x00003fff0a0a7892 */ /* 0x000fe2000f8ec03f */
[----:B------:R-:W-:Y:S01]  /*cb40*/  IMAD.MOV.U32 R43, RZ, RZ, R19 ;  /* 0x000000ffff2b7224 */ /* 0x000fe200078e0013 */
[----:B------:R-:W-:Y:S01]  /*cb50*/  MUFU.EX2 R107, R107 ;  /* 0x0000006b006b7308 */ /* 0x000fe20000000800 */
[----:B------:R-:W2:Y:S01]  /*cb60*/  LDL.LU R40, [R1+0xc] ;  /* 0x00000c0001287983 */ /* 0x000ea20000300800 */
[----:B------:R-:W-:-:S01]  /*cb70*/  FFMA.FTZ R102, R102, UR17, -R135 ;  /* 0x0000001166667c23 */ /* 0x000fc20008010887 */
[--C-:B------:R-:W-:Y:S01]  /*cb80*/  FFMA.FTZ R80, R80, UR17, -R135.reuse ;  /* 0x0000001150507c23 */ /* 0x100fe20008010887 */
[----:B------:R-:W-:-:S01]  /*cb90*/  FFMA.FTZ R81, R81, UR17, -R135 ;  /* 0x0000001151517c23 */ /* 0x000fc20008010887 */
[----:B------:R-:W2:Y:S01]  /*cba0*/  LDL.LU R41, [R1+0x10] ;  /* 0x0000100001297983 */ /* 0x000ea20000300800 */
[----:B------:R-:W-:Y:S01]  /*cbb0*/  ULOP3.LUT UR10, UR10, 0x10000, URZ, 0xfc, !UPT ;  /* 0x000100000a0a7892 */ /* 0x000fe2000f8efc3f */
[----:B------:R-:W-:-:S02]  /*cbc0*/  IMAD.U32 R19, RZ, RZ, UR17 ;  /* 0x00000011ff137e24 */ /* 0x000fc4000f8e00ff */
[----:B------:R-:W-:-:S01]  /*cbd0*/  FFMA.FTZ R12, R85, UR17, -R135 ;  /* 0x00000011550c7c23 */ /* 0x000fc20008010887 */
[----:B------:R-:W2:Y:S01]  /*cbe0*/  LDL.LU R44, [R1+0x8] ;  /* 0x00000800012c7983 */ /* 0x000ea20000300800 */
[----:B------:R-:W-:Y:S01]  /*cbf0*/  MUFU.EX2 R108, R108 ;  /* 0x0000006c006c7308 */ /* 0x000fe20000000800 */
[----:B------:R-:W-:-:S01]  /*cc00*/  FFMA.FTZ R82, R82, UR17, -R135 ;  /* 0x0000001152527c23 */ /* 0x000fc20008010887 */
[--C-:B------:R-:W-:Y:S01]  /*cc10*/  FFMA.FTZ R83, R83, UR17, -R135.reuse ;  /* 0x0000001153537c23 */ /* 0x100fe20008010887 */
[----:B------:R-:W2:Y:S01]  /*cc20*/  LDL.LU R45, [R1+0x38] ;  /* 0x00003800012d7983 */ /* 0x000ea20000300800 */
[----:B------:R-:W-:-:S01]  /*cc30*/  FFMA.FTZ R111, R111, UR17, -R135 ;  /* 0x000000116f6f7c23 */ /* 0x000fc20008010887 */
[--C-:B------:R-:W-:Y:S01]  /*cc40*/  FFMA.FTZ R113, R113, UR17, -R135.reuse ;  /* 0x0000001171717c23 */ /* 0x100fe20008010887 */
[----:B------:R-:W-:-:S01]  /*cc50*/  FFMA.FTZ R117, R117, UR17, -R135 ;  /* 0x0000001175757c23 */ /* 0x000fc20008010887 */
[----:B------:R-:W2:Y:S01]  /*cc60*/  LDL.LU R48, [R1+0x34] ;  /* 0x0000340001307983 */ /* 0x000ea20000300800 */
[----:B------:R-:W-:Y:S01]  /*cc70*/  UIMAD UR12, UR24, 0x280, UR10 ;  /* 0x00000280180c78a4 */ /* 0x000fe2000f8e020a */
[----:B------:R-:W-:Y:S01]  /*cc80*/  FFMA.FTZ R20, R4, R19, -8 ;  /* 0xc100000004147423 */ /* 0x000fe20000010013 */
[----:B------:R-:W-:-:S01]  /*cc90*/  FFMA.FTZ R85, R112, UR17, -R135 ;  /* 0x0000001170557c23 */ /* 0x000fc20008010887 */
[----:B------:R-:W2:Y:S01]  /*cca0*/  LDL.LU R49, [R1+0x44] ;  /* 0x0000440001317983 */ /* 0x000ea20000300800 */
[----:B------:R-:W-:Y:S01]  /*ccb0*/  MUFU.EX2 R109, R109 ;  /* 0x0000006d006d7308 */ /* 0x000fe20000000800 */
[----:B------:R-:W-:-:S01]  /*ccc0*/  FFMA.FTZ R118, R118, UR17, -R135 ;  /* 0x0000001176767c23 */ /* 0x000fc20008010887 */
[--C-:B------:R-:W-:Y:S01]  /*ccd0*/  FFMA.FTZ R123, R123, UR17, -R135.reuse ;  /* 0x000000117b7b7c23 */ /* 0x100fe20008010887 */
[----:B------:R-:W2:Y:S01]  /*cce0*/  LDL.LU R52, [R1+0x3c] ;  /* 0x00003c0001347983 */ /* 0x000ea20000300800 */
[----:B------:R-:W-:-:S01]  /*ccf0*/  FFMA.FTZ R126, R126, UR17, -R135 ;  /* 0x000000117e7e7c23 */ /* 0x000fc20008010887 */
[----:B------:R-:W-:-:S02]  /*cd00*/  FFMA.FTZ R131, R131, UR17, -R135 ;  /* 0x0000001183837c23 */ /* 0x000fc40008010887 */
[----:B------:R-:W2:Y:S01]  /*cd10*/  LDL.LU R53, [R1+0x40] ;  /* 0x0000400001357983 */ /* 0x000ea20000300800 */
[----:B------:R-:W-:Y:S01]  /*cd20*/  UMOV UR10, UR12 ;  /* 0x0000000c000a7c82 */ /* 0x000fe20008000000 */
[--C-:B------:R-:W-:Y:S01]  /*cd30*/  FFMA.FTZ R23, R23, UR17, -R20.reuse ;  /* 0x0000001117177c23 */ /* 0x100fe20008010814 */
[----:B------:R-:W-:-:S01]  /*cd40*/  FFMA.FTZ R88, R88, UR17, -R20 ;  /* 0x0000001158587c23 */ /* 0x000fc20008010814 */
[----:B------:R-:W2:Y:S01]  /*cd50*/  LDL.LU R54, [R1+0x2c] ;  /* 0x00002c0001367983 */ /* 0x000ea20000300800 */
[----:B------:R-:W-:-:S01]  /*cd60*/  FFMA.FTZ R19, R89, UR17, -R20 ;  /* 0x0000001159137c23 */ /* 0x000fc20008010814 */
[--C-:B------:R-:W-:Y:S01]  /*cd70*/  FFMA.FTZ R112, R90, UR17, -R20.reuse ;  /* 0x000000115a707c23 */ /* 0x100fe20008010814 */
[----:B------:R-:W-:Y:S01]  /*cd80*/  MUFU.EX2 R95, R95 ;  /* 0x0000005f005f7308 */ /* 0x000fe20000000800 */
[----:B------:R-:W2:Y:S07]  /*cd90*/  LDL.LU R55, [R1+0x30] ;  /* 0x0000300001377983 */ /* 0x000eae0000300800 */
[----:B------:R-:W3:Y:S01]  /*cda0*/  MUFU.EX2 R23, R23 ;  /* 0x0000001700177308 */ /* 0x000ee20000000800 */
[----:B------:R-:W-:-:S07]  /*cdb0*/  FFMA.FTZ R89, R91, UR17, -R20 ;  /* 0x000000115b597c23 */ /* 0x000fce0008010814 */
[----:B------:R-:W4:Y:S01]  /*cdc0*/  MUFU.EX2 R88, R88 ;  /* 0x0000005800587308 */ /* 0x000f220000000800 */
[----:B------:R-:W-:-:S01]  /*cdd0*/  FFMA.FTZ R91, R74, UR17, -R20 ;  /* 0x000000114a5b7c23 */ /* 0x000fc20008010814 */
[--C-:B------:R-:W-:Y:S01]  /*cde0*/  FFMA.FTZ R74, R76, UR17, -R20.reuse ;  /* 0x000000114c4a7c23 */ /* 0x100fe20008010814 */
[----:B------:R-:W-:-:S05]  /*cdf0*/  FFMA.FTZ R90, R92, UR17, -R20 ;  /* 0x000000115c5a7c23 */ /* 0x000fca0008010814 */
[----:B------:R-:W5:Y:S01]  /*ce00*/  MUFU.EX2 R19, R19 ;  /* 0x0000001300137308 */ /* 0x000f620000000800 */
[----:B------:R-:W-:-:S01]  /*ce10*/  FFMA.FTZ R76, R78, UR17, -R20 ;  /* 0x000000114e4c7c23 */ /* 0x000fc20008010814 */
[--C-:B------:R-:W-:Y:S01]  /*ce20*/  FFMA.FTZ R92, R94, UR17, -R20.reuse ;  /* 0x000000115e5c7c23 */ /* 0x100fe20008010814 */
[----:B------:R-:W-:-:S01]  /*ce30*/  FFMA.FTZ R78, R58, UR17, -R20 ;  /* 0x000000113a4e7c23 */ /* 0x000fc20008010814 */
[--C-:B------:R-:W-:Y:S01]  /*ce40*/  FFMA.FTZ R94, R75, UR17, -R20.reuse ;  /* 0x000000114b5e7c23 */ /* 0x100fe20008010814 */
[----:B------:R-:W-:-:S03]  /*ce50*/  FFMA.FTZ R58, R60, UR17, -R20 ;  /* 0x000000113c3a7c23 */ /* 0x000fc60008010814 */
[----:B------:R-:W0:Y:S01]  /*ce60*/  MUFU.EX2 R112, R112 ;  /* 0x0000007000707308 */ /* 0x000e220000000800 */
[----:B------:R-:W-:-:S01]  /*ce70*/  FFMA.FTZ R75, R77, UR17, -R20 ;  /* 0x000000114d4b7c23 */ /* 0x000fc20008010814 */
[----:B-1----:R-:W-:Y:S01]  /*ce80*/  FFMA.FTZ R60, R105, R7, R106 ;  /* 0x00000007693c7223 */ /* 0x002fe2000001006a */
[----:B------:R-:W-:-:S01]  /*ce90*/  FFMA.FTZ R77, R79, UR17, -R20 ;  /* 0x000000114f4d7c23 */ /* 0x000fc20008010814 */
[----:B---3--:R-:W-:Y:S01]  /*cea0*/  FFMA.FTZ R7, R104, R6, R23 ;  /* 0x0000000668077223 */ /* 0x008fe20000010017 */
[----:B------:R-:W-:-:S01]  /*ceb0*/  FFMA.FTZ R21, R93, UR17, -R20 ;  /* 0x000000115d157c23 */ /* 0x000fc20008010814 */
[--C-:B------:R-:W-:Y:S02]  /*cec0*/  FFMA.FTZ R79, R59, UR17, -R20.reuse ;  /* 0x000000113b4f7c23 */ /* 0x100fe40008010814 */
[----:B------:R-:W1:Y:S01]  /*ced0*/  MUFU.EX2 R89, R89 ;  /* 0x0000005900597308 */ /* 0x000e620000000800 */
[----:B------:R-:W-:-:S01]  /*cee0*/  FFMA.FTZ R59, R61, UR17, -R20 ;  /* 0x000000113d3b7c23 */ /* 0x000fc20008010814 */
[----:B------:R-:W-:Y:S01]  /*cef0*/  FADD.FTZ R61, R107, R60 ;  /* 0x0000003c6b3d7221 */ /* 0x000fe20000010000 */
[----:B----4-:R-:W-:-:S05]  /*cf00*/  FADD.FTZ R6, R88, R7 ;  /* 0x0000000758067221 */ /* 0x010fca0000010000 */
[----:B------:R-:W3:Y:S01]  /*cf10*/  MUFU.EX2 R96, R96 ;  /* 0x0000006000607308 */ /* 0x000ee20000000800 */
[----:B------:R-:W-:-:S01]  /*cf20*/  FADD.FTZ R60, R108, R61 ;  /* 0x0000003d6c3c7221 */ /* 0x000fc20000010000 */
[----:B-----5:R-:W-:-:S06]  /*cf30*/  FADD.FTZ R7, R19, R6 ;  /* 0x0000000613077221 */ /* 0x020fcc0000010000 */
[----:B------:R-:W4:Y:S01]  /*cf40*/  MUFU.EX2 R90, R90 ;  /* 0x0000005a005a7308 */ /* 0x000f220000000800 */
[----:B------:R-:W-:-:S01]  /*cf50*/  FFMA.FTZ R72, R72, UR17, -R20 ;  /* 0x0000001148487c23 */ /* 0x000fc20008010814 */
[----:B------:R-:W-:Y:S01]  /*cf60*/  FFMA.FTZ R93, R62, UR17, -R20 ;  /* 0x000000113e5d7c23 */ /* 0x000fe20008010814 */
[----:B------:R-:W-:-:S05]  /*cf70*/  FADD.FTZ R6, R109, R60 ;  /* 0x0000003c6d067221 */ /* 0x000fca0000010000 */
[----:B------:R-:W5:Y:S01]  /*cf80*/  MUFU.EX2 R97, R97 ;  /* 0x0000006100617308 */ /* 0x000f620000000800 */
[----:B0-----:R-:W-:-:S01]  /*cf90*/  FADD.FTZ R62, R112, R7 ;  /* 0x00000007703e7221 */ /* 0x001fc20000010000 */
[----:B------:R-:W-:-:S06]  /*cfa0*/  FFMA.FTZ R73, R73, UR17, -R20 ;  /* 0x0000001149497c23 */ /* 0x000fcc0008010814 */
[----:B------:R-:W0:Y:S08]  /*cfb0*/  MUFU.EX2 R21, R21 ;  /* 0x0000001500157308 */ /* 0x000e300000000800 */
[----:B------:R-:W0:Y:S08]  /*cfc0*/  MUFU.EX2 R98, R98 ;  /* 0x0000006200627308 */ /* 0x000e300000000800 */
[----:B------:R-:W-:Y:S01]  /*cfd0*/  MUFU.EX2 R99, R99 ;  /* 0x0000006300637308 */ /* 0x000fe20000000800 */
[----:B------:R-:W-:-:S07]  /*cfe0*/  FFMA.FTZ R13, R116, UR17, -R135 ;  /* 0x00000011740d7c23 */ /* 0x000fce0008010887 */
[----:B------:R-:W-:Y:S08]  /*cff0*/  MUFU.EX2 R100, R100 ;  /* 0x0000006400647308 */ /* 0x000ff00000000800 */
[----:B------:R-:W-:Y:S08]  /*d000*/  MUFU.EX2 R101, R101 ;  /* 0x0000006500657308 */ /* 0x000ff00000000800 */
[----:B------:R-:W-:Y:S08]  /*d010*/  MUFU.EX2 R102, R102 ;  /* 0x0000006600667308 */ /* 0x000ff00000000800 */
[----:B------:R-:W-:Y:S01]  /*d020*/  MUFU.EX2 R80, R80 ;  /* 0x0000005000507308 */ /* 0x000fe20000000800 */
[----:B------:R-:W-:-:S07]  /*d030*/  FFMA.FTZ R56, R56, UR17, -R20 ;  /* 0x0000001138387c23 */ /* 0x000fce0008010814 */
[----:B------:R-:W-:Y:S01]  /*d040*/  MUFU.EX2 R81, R81 ;  /* 0x0000005100517308 */ /* 0x000fe20000000800 */
[----:B------:R-:W-:-:S07]  /*d050*/  FFMA.FTZ R57, R57, UR17, -R20 ;  /* 0x0000001139397c23 */ /* 0x000fce0008010814 */
[----:B------:R-:W-:Y:S08]  /*d060*/  MUFU.EX2 R82, R82 ;  /* 0x0000005200527308 */ /* 0x000ff00000000800 */
[----:B------:R-:W-:Y:S08]  /*d070*/  MUFU.EX2 R83, R83 ;  /* 0x0000005300537308 */ /* 0x000ff00000000800 */
[----:B------:R-:W-:Y:S08]  /*d080*/  MUFU.EX2 R111, R111 ;  /* 0x0000006f006f7308 */ /* 0x000ff00000000800 */
[----:B------:R-:W-:Y:S08]  /*d090*/  MUFU.EX2 R113, R113 ;  /* 0x0000007100717308 */ /* 0x000ff00000000800 */
[----:B------:R-:W-:Y:S08]  /*d0a0*/  MUFU.EX2 R117, R117 ;  /* 0x0000007500757308 */ /* 0x000ff00000000800 */
[----:B------:R-:W-:Y:S08]  /*d0b0*/  MUFU.EX2 R118, R118 ;  /* 0x0000007600767308 */ /* 0x000ff00000000800 */
[----:B------:R-:W-:Y:S01]  /*d0c0*/  MUFU.EX2 R123, R123 ;  /* 0x0000007b007b7308 */ /* 0x000fe20000000800 */
[----:B------:R-:W-:-:S07]  /*d0d0*/  FFMA.FTZ R125, R125, UR17, -R135 ;  /* 0x000000117d7d7c23 */ /* 0x000fce0008010887 */
[----:B------:R-:W-:Y:S01]  /*d0e0*/  MUFU.EX2 R126, R126 ;  /* 0x0000007e007e7308 */ /* 0x000fe20000000800 */
[----:B------:R-:W-:-:S07]  /*d0f0*/  FFMA.FTZ R14, R119, UR17, -R135 ;  /* 0x00000011770e7c23 */ /* 0x000fce0008010887 */
[----:B------:R-:W-:Y:S01]  /*d100*/  MUFU.EX2 R131, R131 ;  /* 0x0000008300837308 */ /* 0x000fe20000000800 */
[----:B--2---:R-:W-:-:S06]  /*d110*/  WARPGROUP.ARRIVE ;  /* 0x00000000000079c5 */ /* 0x004fcc0000000000 */
[----:B------:R-:W-:Y:S01]  /*d120*/  QGMMA.64x64x32.F32.E4M3.E4M3 R24, R152, gdesc[UR8], R24, gsb0 ;  /* 0x00e0000898187df3 */ /* 0x000fe20008000818 */
[----:B------:R-:W-:Y:S01]  /*d130*/  UIADD3 UR10, UR12, 0x80, URZ ;  /* 0x000000800c0a7890 */ /* 0x000fe2000fffe03f */
[----:B------:R-:W-:Y:S01]  /*d140*/  UMOV UR11, 0xc0000010 ;  /* 0xc0000010000b7882 */ /* 0x000fe20000000000 */
[----:B------:R-:W-:Y:S02]  /*d150*/  WARPGROUP.DEPBAR.LE gsb0, 0x0 ;  /* 0x00008000000079c5 */ /* 0x000fe40000010000 */
[----:B------:R-:W-:-:S06]  /*d160*/  WARPGROUP.ARRIVE ;  /* 0x00000000000079c5 */ /* 0x000fcc0000000000 */
        /* <DEDUP_REMOVED lines=8> */
[----:B------:R-:W2:Y:S01]  /*d1f0*/  MUFU.EX2 R92, R92 ;  /* 0x0000005c005c7308 */ /* 0x000ea20000000800 */
[----:B------:R-:W-:-:S01]  /*d200*/  FADD.FTZ R7, R95, R6 ;  /* 0x000000065f077221 */ /* 0x000fc20000010000 */
[----:B-1----:R-:W-:-:S06]  /*d210*/  FADD.FTZ R61, R89, R62 ;  /* 0x0000003e593d7221 */ /* 0x002fcc0000010000 */
[----:B------:R-:W1:Y:S01]  /*d220*/  MUFU.EX2 R72, R72 ;  /* 0x0000004800487308 */ /* 0x000e620000000800 */
[----:B---3--:R-:W-:-:S01]  /*d230*/  FADD.FTZ R6, R96, R7 ;  /* 0x0000000760067221 */ /* 0x008fc20000010000 */
[----:B----4-:R-:W-:Y:S01]  /*d240*/  FADD.FTZ R62, R90, R61 ;  /* 0x0000003d5a3e7221 */ /* 0x010fe20000010000 */
[----:B------:R-:W-:-:S05]  /*d250*/  FFMA.FTZ R116, R63, UR17, -R20 ;  /* 0x000000113f747c23 */ /* 0x000fca0008010814 */
[----:B------:R-:W3:Y:S01]  /*d260*/  MUFU.EX2 R73, R73 ;  /* 0x0000004900497308 */ /* 0x000ee20000000800 */
[----:B-----5:R-:W-:-:S01]  /*d270*/  FADD.FTZ R7, R97, R6 ;  /* 0x0000000661077221 */ /* 0x020fc20000010000 */
[----:B0-----:R-:W-:-:S06]  /*d280*/  FADD.FTZ R63, R21, R62 ;  /* 0x0000003e153f7221 */ /* 0x001fcc0000010000 */
[----:B------:R-:W0:Y:S01]  /*d290*/  MUFU.EX2 R91, R91 ;  /* 0x0000005b005b7308 */ /* 0x000e220000000800 */
[----:B------:R-:W-:-:S01]  /*d2a0*/  FADD.FTZ R6, R98, R7 ;  /* 0x0000000762067221 */ /* 0x000fc20000010000 */
[----:B--2---:R-:W-:-:S06]  /*d2b0*/  FADD.FTZ R63, R92, R63 ;  /* 0x0000003f5c3f7221 */ /* 0x004fcc0000010000 */
[----:B------:R-:W2:Y:S01]  /*d2c0*/  MUFU.EX2 R94, R94 ;  /* 0x0000005e005e7308 */ /* 0x000ea20000000800 */
[----:B------:R-:W-:-:S01]  /*d2d0*/  FADD.FTZ R7, R99, R6 ;  /* 0x0000000663077221 */ /* 0x000fc20000010000 */
[----:B-1----:R-:W-:Y:S01]  /*d2e0*/  FADD.FTZ R6, R72, R63 ;  /* 0x0000003f48067221 */ /* 0x002fe20000010000 */
[----:B------:R-:W-:Y:S02]  /*d2f0*/  WARPGROUP.DEPBAR.LE gsb0, 0x0 ;  /* 0x00008000000079c5 */ /* 0x000fe40000010000 */
[----:B------:R-:W-:-:S06]  /*d300*/  WARPGROUP.ARRIVE ;  /* 0x00000000000079c5 */ /* 0x000fcc0000000000 */
[----:B------:R-:W-:Y:S01]  /*d310*/  QGMMA.64x64x32.F32.E4M3.E4M3 R24, R140, gdesc[UR8], R24, gsb0 ;  /* 0x00e000088c187df3 */ /* 0x000fe20008000818 */
[----:B------:R-:W1:Y:S01]  /*d320*/  MUFU.EX2 R74, R74 ;  /* 0x0000004a004a7308 */ /* 0x000e620000000800 */
[----:B------:R-:W-:-:S01]  /*d330*/  FADD.FTZ R62, R100, R7 ;  /* 0x00000007643e7221 */ /* 0x000fc20000010000 */
[----:B---3--:R-:W-:-:S06]  /*d340*/  FADD.FTZ R6, R73, R6 ;  /* 0x0000000649067221 */ /* 0x008fcc0000010000 */
[----:B------:R-:W3:Y:S01]  /*d350*/  MUFU.EX2 R75, R75 ;  /* 0x0000004b004b7308 */ /* 0x000ee20000000800 */
[----:B------:R-:W-:-:S01]  /*d360*/  FADD.FTZ R7, R101, R62 ;  /* 0x0000003e65077221 */ /* 0x000fc20000010000 */
[----:B0-----:R-:W-:-:S06]  /*d370*/  FADD.FTZ R63, R91, R6 ;  /* 0x000000065b3f7221 */ /* 0x001fcc0000010000 */
[----:B------:R-:W0:Y:S01]  /*d380*/  MUFU.EX2 R76, R76 ;  /* 0x0000004c004c7308 */ /* 0x000e220000000800 */
[----:B------:R-:W-:-:S01]  /*d390*/  FADD.FTZ R7, R102, R7 ;  /* 0x0000000766077221 */ /* 0x000fc20000010000 */
[----:B--2---:R-:W-:Y:S01]  /*d3a0*/  FADD.FTZ R63, R94, R63 ;  /* 0x0000003f5e3f7221 */ /* 0x004fe20000010000 */
[----:B------:R-:W-:-:S05]  /*d3b0*/  FFMA.FTZ R60, R64, UR17, -R20 ;  /* 0x00000011403c7c23 */ /* 0x000fca0008010814 */
[----:B------:R-:W2:Y:S01]  /*d3c0*/  MUFU.EX2 R77, R77 ;  /* 0x0000004d004d7308 */ /* 0x000ea20000000800 */
[----:B------:R-:W-:-:S01]  /*d3d0*/  FADD.FTZ R6, R80, R7 ;  /* 0x0000000750067221 */ /* 0x000fc20000010000 */
[----:B-1----:R-:W-:Y:S01]  /*d3e0*/  FADD.FTZ R64, R74, R63 ;  /* 0x0000003f4a407221 */ /* 0x002fe20000010000 */
[----:B------:R-:W-:-:S05]  /*d3f0*/  FFMA.FTZ R61, R65, UR17, -R20 ;  /* 0x00000011413d7c23 */ /* 0x000fca0008010814 */
        /* <DEDUP_REMOVED lines=8> */
[----:B--2---:R-:W-:-:S06]  /*d480*/  FADD.FTZ R7, R77, R64 ;  /* 0x000000404d077221 */ /* 0x004fcc0000010000 */
[----:B------:R-:W2:Y:S01]  /*d490*/  MUFU.EX2 R79, R79 ;  /* 0x0000004f004f7308 */ /* 0x000ea20000000800 */
[----:B------:R-:W-:-:S01]  /*d4a0*/  FADD.FTZ R6, R111, R6 ;  /* 0x000000066f067221 */ /* 0x000fc20000010000 */
[----:B-1----:R-:W-:Y:S01]  /*d4b0*/  FADD.FTZ R64, R56, R7 ;  /* 0x0000000738407221 */ /* 0x002fe20000010000 */
[----:B------:R-:W-:-:S05]  /*d4c0*/  UIADD3 UR10, UR12, 0x200, URZ ;  /* 0x000002000c0a7890 */ /* 0x000fca000fffe03f */
[----:B------:R-:W1:Y:S01]  /*d4d0*/  MUFU.EX2 R58, R58 ;  /* 0x0000003a003a7308 */ /* 0x000e620000000800 */
[----:B------:R-:W-:-:S01]  /*d4e0*/  FADD.FTZ R6, R113, R6 ;  /* 0x0000000671067221 */ /* 0x000fc20000010000 */
[----:B---3--:R-:W-:-:S06]  /*d4f0*/  FADD.FTZ R7, R57, R64 ;  /* 0x0000004039077221 */ /* 0x008fcc0000010000 */
[----:B------:R-:W3:Y:S01]  /*d500*/  MUFU.EX2 R59, R59 ;  /* 0x0000003b003b7308 */ /* 0x000ee20000000800 */
[----:B------:R-:W-:-:S01]  /*d510*/  FADD.FTZ R65, R117, R6 ;  /* 0x0000000675417221 */ /* 0x000fc20000010000 */
[----:B0-----:R-:W-:Y:S01]  /*d520*/  FADD.FTZ R6, R78, R7 ;  /* 0x000000074e067221 */ /* 0x001fe20000010000 */
[----:B------:R-:W-:Y:S02]  /*d530*/  WARPGROUP.DEPBAR.LE gsb0, 0x0 ;  /* 0x00008000000079c5 */ /* 0x000fe40000010000 */
[----:B------:R-:W-:-:S03]  /*d540*/  WARPGROUP.ARRIVE ;  /* 0x00000000000079c5 */ /* 0x000fc60000000000 */
[----:B------:R-:W0:Y:S01]  /*d550*/  MUFU.EX2 R93, R93 ;  /* 0x0000005d005d7308 */ /* 0x000e220000000800 */
[----:B------:R-:W-:-:S01]  /*d560*/  FFMA.FTZ R119, R66, UR17, -R20 ;  /* 0x0000001142777c23 */ /* 0x000fc20008010814 */
[----:B------:R-:W-:Y:S01]  /*d570*/  UMOV UR11, 0xc0000010 ;  /* 0xc0000010000b7882 */ /* 0x000fe20000000000 */
[----:B------:R-:W-:-:S01]  /*d580*/  FADD.FTZ R66, R118, R65 ;  /* 0x0000004176427221 */ /* 0x000fc20000010000 */
[----:B--2---:R-:W-:Y:S01]  /*d590*/  FADD.FTZ R7, R79, R6 ;  /* 0x000000064f077221 */ /* 0x004fe20000010000 */
[----:B------:R-:W-:Y:S03]  /*d5a0*/  QGMMA.64x64x32.F32.E4M3.E4M3 R24, R136, gdesc[UR8], R24, gsb0 ;  /* 0x00e0000888187df3 */ /* 0x000fe60008000818 */
[----:B------:R-:W2:Y:S01]  /*d5b0*/  MUFU.EX2 R116, R116 ;  /* 0x0000007400747308 */ /* 0x000ea20000000800 */
[----:B------:R-:W-:-:S01]  /*d5c0*/  FADD.FTZ R65, R123, R66 ;  /* 0x000000427b417221 */ /* 0x000fc20000010000 */
[----:B-1----:R-:W-:Y:S01]  /*d5d0*/  FADD.FTZ R6, R58, R7 ;  /* 0x000000073a067221 */ /* 0x002fe20000010000 */
[----:B------:R-:W-:-:S05]  /*d5e0*/  FFMA.FTZ R10, R86, UR17, -R135 ;  /* 0x00000011560a7c23 */ /* 0x000fca0008010887 */
[----:B------:R-:W1:Y:S01]  /*d5f0*/  MUFU.EX2 R125, R125 ;  /* 0x0000007d007d7308 */ /* 0x000e620000000800 */
[----:B------:R-:W-:-:S01]  /*d600*/  FADD.FTZ R66, R126, R65 ;  /* 0x000000417e427221 */ /* 0x000fc20000010000 */
[----:B------:R-:W-:Y:S01]  /*d610*/  FFMA.FTZ R86, R122, UR17, -R135 ;  /* 0x000000117a567c23 */ /* 0x000fe20008010887 */
[----:B---3--:R-:W-:-:S05]  /*d620*/  FADD.FTZ R6, R59, R6 ;  /* 0x000000063b067221 */ /* 0x008fca0000010000 */
[----:B------:R-:W3:Y:S01]  /*d630*/  MUFU.EX2 R60, R60 ;  /* 0x0000003c003c7308 */ /* 0x000ee20000000800 */
[----:B------:R-:W-:-:S01]  /*d640*/  FFMA.FTZ R122, R67, UR17, -R20 ;  /* 0x00000011437a7c23 */ /* 0x000fc20008010814 */
[----:B------:R-:W4:Y:S01]  /*d650*/  S2R R155, SR_TID.X ;  /* 0x00000000009b7919 */ /* 0x000f220000002100 */
[----:B------:R-:W-:-:S05]  /*d660*/  FADD.FTZ R7, R131, R66 ;  /* 0x0000004283077221 */ /* 0x000fca0000010000 */
[----:B------:R-:W5:Y:S01]  /*d670*/  MUFU.EX2 R130, R130 ;  /* 0x0000008200827308 */ /* 0x000f620000000800 */
[----:B------:R-:W-:-:S01]  /*d680*/  FFMA.FTZ R84, R84, UR17, -R135 ;  /* 0x0000001154547c23 */ /* 0x000fc20008010887 */
[----:B0-----:R-:W-:-:S06]  /*d690*/  FADD.FTZ R67, R93, R6 ;  /* 0x000000065d437221 */ /* 0x001fcc0000010000 */
[----:B------:R-:W0:Y:S01]  /*d6a0*/  MUFU.EX2 R61, R61 ;  /* 0x0000003d003d7308 */ /* 0x000e220000000800 */
[----:B------:R-:W-:-:S01]  /*d6b0*/  FFMA.FTZ R62, R69, UR17, -R20 ;  /* 0x00000011453e7c23 */ /* 0x000fc20008010814 */
[----:B------:R-:W-:-:S06]  /*d6c0*/  FADD.FTZ R6, R8, R7 ;  /* 0x0000000708067221 */ /* 0x000fcc0000010000 */
[----:B------:R-:W4:Y:S01]  /*d6d0*/  MUFU.EX2 R9, R9 ;  /* 0x0000000900097308 */ /* 0x000f220000000800 */
[----:B------:R-:W-:-:S01]  /*d6e0*/  FFMA.FTZ R68, R68, UR17, -R135 ;  /* 0x0000001144447c23 */ /* 0x000fc20008010887 */
[----:B--2---:R-:W-:-:S06]  /*d6f0*/  FADD.FTZ R67, R116, R67 ;  /* 0x0000004374437221 */ /* 0x004fcc0000010000 */
[----:B------:R-:W2:Y:S01]  /*d700*/  MUFU.EX2 R119, R119 ;  /* 0x0000007700777308 */ /* 0x000ea20000000800 */
[----:B------:R-:W-:-:S01]  /*d710*/  FFMA.FTZ R63, R70, UR17, -R20 ;  /* 0x00000011463f7c23 */ /* 0x000fc20008010814 */
[----:B-1----:R-:W-:-:S06]  /*d720*/  FADD.FTZ R7, R125, R6 ;  /* 0x000000067d077221 */ /* 0x002fcc0000010000 */
[----:B------:R-:W1:Y:S01]  /*d730*/  MUFU.EX2 R10, R10 ;  /* 0x0000000a000a7308 */ /* 0x000e620000000800 */
[----:B------:R-:W-:-:S01]  /*d740*/  FFMA.FTZ R11, R71, UR17, -R135 ;  /* 0x00000011470b7c23 */ /* 0x000fc20008010887 */
[----:B---3--:R-:W-:-:S06]  /*d750*/  FADD.FTZ R6, R60, R67 ;  /* 0x000000433c067221 */ /* 0x008fcc0000010000 */
[----:B------:R-:W3:Y:S01]  /*d760*/  MUFU.EX2 R122, R122 ;  /* 0x0000007a007a7308 */ /* 0x000ee20000000800 */
[----:B------:R-:W-:-:S01]  /*d770*/  FFMA.FTZ R69, R87, UR17, -R20 ;  /* 0x0000001157457c23 */ /* 0x000fc20008010814 */
[----:B-----5:R-:W-:-:S06]  /*d780*/  FADD.FTZ R66, R130, R7 ;  /* 0x0000000782427221 */ /* 0x020fcc0000010000 */
[----:B------:R-:W5:Y:S01]  /*d790*/  MUFU.EX2 R84, R84 ;  /* 0x0000005400547308 */ /* 0x000f620000000800 */
[----:B0-----:R-:W-:-:S01]  /*d7a0*/  FADD.FTZ R6, R61, R6 ;  /* 0x000000063d067221 */ /* 0x001fc20000010000 */
[----:B------:R-:W-:-:S06]  /*d7b0*/  FFMA.FTZ R70, R103, UR17, -R20 ;  /* 0x0000001167467c23 */ /* 0x000fcc0008010814 */
[----:B------:R-:W0:Y:S01]  /*d7c0*/  MUFU.EX2 R62, R62 ;  /* 0x0000003e003e7308 */ /* 0x000e220000000800 */
[----:B----4-:R-:W-:-:S01]  /*d7d0*/  FADD.FTZ R7, R9, R66 ;  /* 0x0000004209077221 */ /* 0x010fc20000010000 */
[----:B--2---:R-:W-:-:S06]  /*d7e0*/  FADD.FTZ R67, R119, R6 ;  /* 0x0000000677437221 */ /* 0x004fcc0000010000 */
[----:B------:R-:W2:Y:S01]  /*d7f0*/  MUFU.EX2 R68, R68 ;  /* 0x0000004400447308 */ /* 0x000ea20000000800 */
[----:B------:R-:W-:-:S01]  /*d800*/  FFMA.FTZ R71, R110, UR17, -R135 ;  /* 0x000000116e477c23 */ /* 0x000fc20008010887 */
[----:B------:R-:W-:-:S06]  /*d810*/  FFMA.FTZ R64, R114, UR17, -R20 ;  /* 0x0000001172407c23 */ /* 0x000fcc0008010814 */
[----:B------:R-:W4:Y:S01]  /*d820*/  MUFU.EX2 R63, R63 ;  /* 0x0000003f003f7308 */ /* 0x000f220000000800 */
[----:B-1----:R-:W-:-:S01]  /*d830*/  FADD.FTZ R7, R10, R7 ;  /* 0x000000070a077221 */ /* 0x002fc20000010000 */
[----:B---3--:R-:W-:-:S06]  /*d840*/  FADD.FTZ R67, R122, R67 ;  /* 0x000000437a437221 */ /* 0x008fcc0000010000 */
[----:B------:R-:W1:Y:S01]  /*d850*/  MUFU.EX2 R11, R11 ;  /* 0x0000000b000b7308 */ /* 0x000e620000000800 */
[----:B------:R-:W-:-:S07]  /*d860*/  FFMA.FTZ R65, R115, UR17, -R20 ;  /* 0x0000001173417c23 */ /* 0x000fce0008010814 */
[----:B------:R-:W3:Y:S01]  /*d870*/  MUFU.EX2 R69, R69 ;  /* 0x0000004500457308 */ /* 0x000ee20000000800 */
[----:B-----5:R-:W-:-:S01]  /*d880*/  FADD.FTZ R7, R84, R7 ;  /* 0x0000000754077221 */ /* 0x020fc20000010000 */
[----:B0-----:R-:W-:-:S06]  /*d890*/  FADD.FTZ R6, R62, R67 ;  /* 0x000000433e067221 */ /* 0x001fcc0000010000 */
[----:B------:R-:W0:Y:S01]  /*d8a0*/  MUFU.EX2 R12, R12 ;  /* 0x0000000c000c7308 */ /* 0x000e220000000800 */
[----:B------:R-:W-:-:S07]  /*d8b0*/  FFMA.FTZ R87, R120, UR17, -R20 ;  /* 0x0000001178577c23 */ /* 0x000fce0008010814 */
[----:B------:R-:W5:Y:S01]  /*d8c0*/  MUFU.EX2 R70, R70 ;  /* 0x0000004600467308 */ /* 0x000f620000000800 */
[----:B--2---:R-:W-:-:S01]  /*d8d0*/  FADD.FTZ R120, R68, R7 ;  /* 0x0000000744787221 */ /* 0x004fc20000010000 */
[----:B----4-:R-:W-:-:S06]  /*d8e0*/  FADD.FTZ R6, R63, R6 ;  /* 0x000000063f067221 */ /* 0x010fcc0000010000 */
[----:B------:R-:W2:Y:S01]  /*d8f0*/  MUFU.EX2 R71, R71 ;  /* 0x0000004700477308 */ /* 0x000ea20000000800 */
[----:B------:R-:W-:-:S01]  /*d900*/  FFMA.FTZ R114, R121, UR17, -R20 ;  /* 0x0000001179727c23 */ /* 0x000fc20008010814 */
[----:B------:R-:W-:-:S06]  /*d910*/  LOP3.LUT R155, R155, 0x7f, RZ, 0xc0, !PT ;  /* 0x0000007f9b9b7812 */ /* 0x000fcc00078ec0ff */
[----:B------:R-:W4:Y:S01]  /*d920*/  MUFU.EX2 R64, R64 ;  /* 0x0000004000407308 */ /* 0x000f220000000800 */
[----:B-1----:R-:W-:-:S01]  /*d930*/  FADD.FTZ R7, R11, R120 ;  /* 0x000000780b077221 */ /* 0x002fc20000010000 */
[----:B---3--:R-:W-:-:S06]  /*d940*/  FADD.FTZ R103, R69, R6 ;  /* 0x0000000645677221 */ /* 0x008fcc0000010000 */
[----:B------:R-:W1:Y:S01]  /*d950*/  MUFU.EX2 R85, R85 ;  /* 0x0000005500557308 */ /* 0x000e620000000800 */
[----:B------:R-:W-:-:S01]  /*d960*/  FFMA.FTZ R66, R127, UR17, -R20 ;  /* 0x000000117f427c23 */ /* 0x000fc20008010814 */
[----:B------:R-:W-:-:S06]  /*d970*/  ISETP.NE.AND P1, PT, R155, RZ, PT ;  /* 0x000000ff9b00720c */ /* 0x000fcc0003f25270 */
[----:B------:R-:W3:Y:S01]  /*d980*/  MUFU.EX2 R65, R65 ;  /* 0x0000004100417308 */ /* 0x000ee20000000800 */
[----:B0-----:R-:W-:-:S01]  /*d990*/  FADD.FTZ R6, R12, R7 ;  /* 0x000000070c067221 */ /* 0x001fc20000010000 */
[----:B-----5:R-:W-:-:S06]  /*d9a0*/  FADD.FTZ R7, R70, R103 ;  /* 0x0000006746077221 */ /* 0x020fcc0000010000 */
[----:B------:R-:W0:Y:S01]  /*d9b0*/  MUFU.EX2 R13, R13 ;  /* 0x0000000d000d7308 */ /* 0x000e220000000800 */
[----:B------:R-:W-:-:S01]  /*d9c0*/  FFMA.FTZ R110, R124, UR17, -R135 ;  /* 0x000000117c6e7c23 */ /* 0x000fc20008010887 */
[----:B------:R-:W-:-:S06]  /*d9d0*/  FFMA.FTZ R67, R128, UR17, -R20 ;  /* 0x0000001180437c23 */ /* 0x000fcc0008010814 */
[----:B------:R-:W5:Y:S01]  /*d9e0*/  MUFU.EX2 R87, R87 ;  /* 0x0000005700577308 */ /* 0x000f620000000800 */
[----:B--2---:R-:W-:-:S01]  /*d9f0*/  FADD.FTZ R120, R71, R6 ;  /* 0x0000000647787221 */ /* 0x004fc20000010000 */
[----:B----4-:R-:W-:-:S06]  /*da00*/  FADD.FTZ R124, R64, R7 ;  /* 0x00000007407c7221 */ /* 0x010fcc0000010000 */
[----:B------:R-:W2:Y:S01]  /*da10*/  MUFU.EX2 R14, R14 ;  /* 0x0000000e000e7308 */ /* 0x000ea20000000800 */
[----:B------:R-:W-:-:S01]  /*da20*/  FFMA.FTZ R15, R129, UR17, -R135 ;  /* 0x00000011810f7c23 */ /* 0x000fc20008010887 */
[----:B------:R-:W-:-:S06]  /*da30*/  FFMA.FTZ R103, R133, UR17, -R20 ;  /* 0x0000001185677c23 */ /* 0x000fcc0008010814 */
[----:B------:R-:W4:Y:S01]  /*da40*/  MUFU.EX2 R114, R114 ;  /* 0x0000007200727308 */ /* 0x000f220000000800 */
[----:B------:R-:W-:Y:S02]  /*da50*/  IMAD.U32 R115, RZ, RZ, UR22 ;  /* 0x00000016ff737e24 */ /* 0x000fe4000f8e00ff */
[----:B-1----:R-:W-:Y:S01]  /*da60*/  FADD.FTZ R120, R85, R120 ;  /* 0x0000007855787221 */ /* 0x002fe20000010000 */
[----:B---3--:R-:W-:-:S04]  /*da70*/  FADD.FTZ R124, R65, R124 ;  /* 0x0000007c417c7221 */ /* 0x008fc80000010000 */
[----:B------:R-:W1:Y:S01]  /*da80*/  MUFU.EX2 R86, R86 ;  /* 0x0000005600567308 */ /* 0x000e620000000800 */
[----:B------:R-:W-:-:S01]  /*da90*/  FFMA.FTZ R18, R132, UR17, -R135 ;  /* 0x0000001184127c23 */ /* 0x000fc20008010887 */
[----:B------:R-:W-:-:S06]  /*daa0*/  FFMA.FTZ R20, R134, UR17, -R20 ;  /* 0x0000001186147c23 */ /* 0x000fcc0008010814 */
[----:B------:R-:W3:Y:S01]  /*dab0*/  MUFU.EX2 R66, R66 ;  /* 0x0000004200427308 */ /* 0x000ee20000000800 */
[----:B------:R-:W-:Y:S02]  /*dac0*/  @!P1 VIADD R6, R115, 0x12440 ;  /* 0x0001244073069836 */ /* 0x000fe40000000000 */
[----:B0-----:R-:W-:Y:S01]  /*dad0*/  FADD.FTZ R7, R13, R120 ;  /* 0x000000780d077221 */ /* 0x001fe20000010000 */
[----:B-----5:R-:W-:-:S04]  /*dae0*/  FADD.FTZ R115, R87, R124 ;  /* 0x0000007c57737221 */ /* 0x020fc80000010000 */
[----:B------:R-:W0:Y:S08]  /*daf0*/  MUFU.EX2 R110, R110 ;  /* 0x0000006e006e7308 */ /* 0x000e300000000800 */
[----:B------:R-:W5:Y:S01]  /*db00*/  MUFU.EX2 R67, R67 ;  /* 0x0000004300437308 */ /* 0x000f620000000800 */
[----:B------:R-:W-:Y:S01]  /*db10*/  @!P1 PRMT R6, RZ, 0x654, R6 ;  /* 0x00000654ff069816 */ /* 0x000fe20000000006 */
[----:B--2---:R-:W-:Y:S01]  /*db20*/  FADD.FTZ R7, R14, R7 ;  /* 0x000000070e077221 */ /* 0x004fe20000010000 */
[----:B----4-:R-:W-:-:S05]  /*db30*/  FADD.FTZ R115, R114, R115 ;  /* 0x0000007372737221 */ /* 0x010fca0000010000 */
[----:B------:R-:W2:Y:S01]  /*db40*/  MUFU.EX2 R15, R15 ;  /* 0x0000000f000f7308 */ /* 0x000ea20000000800 */
[----:B------:R-:W-:Y:S02]  /*db50*/  WARPGROUP.DEPBAR.LE gsb0, 0x0 ;  /* 0x00008000000079c5 */ /* 0x000fe40000010000 */
[----:B------:R3:W-:Y:S05]  /*db60*/  @!P1 SYNCS.ARRIVE.TRANS64.RED.A1T0 RZ, [R6+URZ], RZ ;  /* 0x000000ff06ff99a7 */ /* 0x0007ea000810043f */
[----:B------:R-:W4:Y:S01]  /*db70*/  MUFU.EX2 R103, R103 ;  /* 0x0000006700677308 */ /* 0x000f220000000800 */
[----:B-1----:R-:W-:-:S01]  /*db80*/  FADD.FTZ R7, R86, R7 ;  /* 0x0000000756077221 */ /* 0x002fc20000010000 */
[----:B---3--:R-:W-:-:S06]  /*db90*/  FADD.FTZ R6, R66, R115 ;  /* 0x0000007342067221 */ /* 0x008fcc0000010000 */
[----:B------:R-:W1:Y:S08]  /*dba0*/  MUFU.EX2 R18, R18 ;  /* 0x0000001200127308 */ /* 0x000e700000000800 */
[----:B------:R-:W3:Y:S01]  /*dbb0*/  MUFU.EX2 R20, R20 ;  /* 0x0000001400147308 */ /* 0x000ee20000000800 */
[----:B0-----:R-:W-:-:S01]  /*dbc0*/  FADD.FTZ R120, R110, R7 ;  /* 0x000000076e787221 */ /* 0x001fc20000010000 */
[----:B-----5:R-:W-:-:S03]  /*dbd0*/  FADD.FTZ R6, R67, R6 ;  /* 0x0000000643067221 */ /* 0x020fc60000010000 */
[----:B--2---:R-:W-:Y:S01]  /*dbe0*/  FADD.FTZ R7, R15, R120 ;  /* 0x000000780f077221 */ /* 0x004fe20000010000 */
[----:B----4-:R-:W-:-:S03]  /*dbf0*/  FADD.FTZ R6, R103, R6 ;  /* 0x0000000667067221 */ /* 0x010fc60000010000 */
[----:B-1----:R-:W-:Y:S01]  /*dc00*/  FADD.FTZ R7, R18, R7 ;  /* 0x0000000712077221 */ /* 0x002fe20000010000 */
[----:B---3--:R-:W-:-:S01]  /*dc10*/  FADD.FTZ R6, R20, R6 ;  /* 0x0000000614067221 */ /* 0x008fc20000010000 */
[----:B------:R-:W-:Y:S06]  /*dc20*/  @!P0 BRA `(.L_x_703) ;  /* 0x0000000000048947 */ /* 0x000fec0003800000 */
[----:B------:R-:W-:Y:S01]  /*dc30*/  BPT.TRAP 0x1 ;  /* 0x000000040000795c */ /* 0x000fe20000300000 */
.L_x_703:
[----:B------:R-:W-:Y:S01]  /*dc40*/  F2FP.SATFINITE.E4M3.F32.PACK_AB_MERGE_C R76, R77, R76, RZ ;  /* 0x0000004c4d4c723e */ /* 0x000fe200048070ff */
[----:B------:R-:W-:Y:S01]  /*dc50*/  UIADD3 UR10, UR13, 0x12460, URZ ;  /* 0x000124600d0a7890 */ /* 0x000fe2000fffe03f */
[----:B------:R-:W-:Y:S01]  /*dc60*/  F2FP.SATFINITE.E4M3.F32.PACK_AB_MERGE_C R77, R10, R9, RZ ;  /* 0x000000090a4d723e */ /* 0x000fe200048070ff */
[----:B------:R-:W-:Y:S01]  /*dc70*/  FMUL.FTZ R10, R24, R105 ;  /* 0x00000069180a7220 */ /* 0x000fe20000410000 */
[----:B------:R-:W-:Y:S01]  /*dc80*/  F2FP.SATFINITE.E4M3.F32.PACK_AB_MERGE_C R131, R8, R131, RZ ;  /* 0x000000830883723e */ /* 0x000fe200048070ff */
[-C--:B------:R-:W-:Y:S01]  /*dc90*/  FMUL.FTZ R8, R25, R105.reuse ;  /* 0x0000006919087220 */ /* 0x080fe20000410000 */
[----:B------:R-:W-:Y:S01]  /*dca0*/  FMUL.FTZ R9, R28, R105 ;  /* 0x000000691c097220 */ /* 0x000fe20000410000 */
[-C--:B------:R-:W-:Y:S01]  /*dcb0*/  FMUL.FTZ R25, R54, R104.reuse ;  /* 0x0000006836197220 */ /* 0x080fe20000410000 */
[----:B------:R0:W-:Y:S01]  /*dcc0*/  STL [R1], R10 ;  /* 0x0000000a01007387 */ /* 0x0001e20000100800 */
[----:B------:R-:W-:Y:S01]  /*dcd0*/  FMUL.FTZ R24, R55, R104 ;  /* 0x0000006837187220 */ /* 0x000fe20000410000 */
[----:B------:R-:W-:Y:S01]  /*dce0*/  ISETP.GT.AND P1, PT, R3, UR23, PT ;  /* 0x0000001703007c0c */ /* 0x000fe2000bf24270 */
[----:B------:R-:W-:Y:S01]  /*dcf0*/  UPRMT UR10, UR7, 0x654, UR10 ;  /* 0x00000654070a7896 */ /* 0x000fe2000800000a */
[----:B------:R1:W-:Y:S01]  /*dd00*/  STL [R1+0x4], R8 ;  /* 0x0000040801007387 */ /* 0x0003e20000100800 */
[----:B------:R-:W-:Y:S01]  /*dd10*/  F2FP.SATFINITE.E4M3.F32.PACK_AB_MERGE_C R82, R83, R82, RZ ;  /* 0x000000525352723e */ /* 0x000fe200048070ff */
[----:B------:R-:W-:Y:S01]  /*dd20*/  UMOV UR25, UR5 ;  /* 0x0000000500197c82 */ /* 0x000fe20008000000 */
[----:B------:R-:W-:Y:S01]  /*dd30*/  F2FP.SATFINITE.E4M3.F32.PACK_AB_MERGE_C R78, R79, R78, RZ ;  /* 0x0000004e4f4e723e */ /* 0x000fe200048070ff */
[----:B------:R2:W-:Y:S01]  /*dd40*/  STL [R1+0x24], R9 ;  /* 0x0000240901007387 */ /* 0x0005e20000100800 */
[----:B------:R-:W-:Y:S01]  /*dd50*/  F2FP.SATFINITE.E4M3.F32.PACK_AB_MERGE_C R69, R70, R69, RZ ;  /* 0x000000454645723e */ /* 0x000fe200048070ff */
[----:B0-----:R-:W-:Y:S01]  /*dd60*/  FMUL.FTZ R10, R29, R105 ;  /* 0x000000691d0a7220 */ /* 0x001fe20000410000 */
[----:B------:R-:W-:Y:S01]  /*dd70*/  F2FP.SATFINITE.E4M3.F32.PACK_AB_MERGE_C R108, R109, R108, RZ ;  /* 0x0000006c6d6c723e */ /* 0x000fe200048070ff */
[----:B------:R-:W-:Y:S01]  /*dd80*/  SYNCS.ARRIVE.TRANS64.RED.A1T0 RZ, [UR10], RZ ;  /* 0x000000ffffff79a7 */ /* 0x000fe2000810040a */
[----:B------:R-:W-:Y:S01]  /*dd90*/  F2FP.SATFINITE.E4M3.F32.PACK_AB_MERGE_C R112, R112, R19, RZ ;  /* 0x000000137070723e */ /* 0x000fe200048070ff */
[----:B-1----:R-:W-:Y:S01]  /*dda0*/  FMUL.FTZ R8, R32, R105 ;  /* 0x0000006920087220 */ /* 0x002fe20000410000 */
[----:B------:R0:W-:Y:S01]  /*ddb0*/  STL [R1+0x28], R10 ;  /* 0x0000280a01007387 */ /* 0x0001e20000100800 */
[----:B------:R-:W-:Y:S01]  /*ddc0*/  F2FP.SATFINITE.E4M3.F32.PACK_AB_MERGE_C R97, R98, R97, RZ ;  /* 0x000000616261723e */ /* 0x000fe200048070ff */
[----:B------:R-:W-:Y:S01]  /*ddd0*/  UMOV UR24, UR4 ;  /* 0x0000000400187c82 */ /* 0x000fe20008000000 */
[----:B--2---:R-:W-:Y:S01]  /*dde0*/  FMUL.FTZ R9, R33, R105 ;  /* 0x0000006921097220 */ /* 0x004fe20000410000 */
[----:B------:R1:W-:Y:S01]  /*ddf0*/  STL [R1+0x1c], R8 ;  /* 0x00001c0801007387 */ /* 0x0003e20000100800 */
[----:B------:R-:W-:Y:S01]  /*de00*/  F2FP.SATFINITE.E4M3.F32.PACK_AB_MERGE_C R92, R92, R21, RZ ;  /* 0x000000155c5c723e */ /* 0x000fe200048070ff */
[-C--:B------:R-:W-:Y:S01]  /*de10*/  FMUL.FTZ R19, R43, R104.reuse ;  /* 0x000000682b137220 */ /* 0x080fe20000410000 */
[----:B------:R-:W-:Y:S01]  /*de20*/  F2FP.SATFINITE.E4M3.F32.PACK_AB_MERGE_C R101, R102, R101, RZ ;  /* 0x000000656665723e */ /* 0x000fe200048070ff */
[----:B------:R2:W-:Y:S01]  /*de30*/  STL [R1+0x20], R9 ;  /* 0x0000200901007387 */ /* 0x0005e20000100800 */
[----:B------:R-:W-:Y:S01]  /*de40*/  F2FP.SATFINITE.E4M3.F32.PACK_AB_MERGE_C R91, R94, R91, RZ ;  /* 0x0000005b5e5b723e */ /* 0x000fe200048070ff */
[----:B0-----:R-:W-:Y:S01]  /*de50*/  FMUL.FTZ R10, R36, R105 ;  /* 0x00000069240a7220 */ /* 0x001fe20000410000 */
[----:B------:R-:W-:Y:S01]  /*de60*/  F2FP.SATFINITE.E4M3.F32.PACK_AB_MERGE_C R118, R118, R117, RZ ;  /* 0x000000757676723e */ /* 0x000fe200048070ff */
[-C--:B------:R-:W-:Y:S01]  /*de70*/  FMUL.FTZ R21, R47, R104.reuse ;  /* 0x000000682f157220 */ /* 0x080fe20000410000 */
[----:B------:R-:W-:Y:S01]  /*de80*/  F2FP.SATFINITE.E4M3.F32.PACK_AB_MERGE_C R93, R116, R93, RZ ;  /* 0x0000005d745d723e */ /* 0x000fe200048070ff */
[----:B-1----:R-:W-:Y:S01]  /*de90*/  FMUL.FTZ R8, R37, R105 ;  /* 0x0000006925087220 */ /* 0x002fe20000410000 */
[----:B------:R0:W-:Y:S01]  /*dea0*/  STL [R1+0x14], R10 ;  /* 0x0000140a01007387 */ /* 0x0001e20000100800 */
[----:B------:R-:W-:Y:S01]  /*deb0*/  F2FP.SATFINITE.E4M3.F32.PACK_AB_MERGE_C R119, R122, R119, RZ ;  /* 0x000000777a77723e */ /* 0x000fe200048070ff */
[-C--:B------:R-:W-:Y:S01]  /*dec0*/  FMUL.FTZ R156, R50, R104.reuse ;  /* 0x00000068329c7220 */ /* 0x080fe20000410000 */
        /* <DEDUP_REMOVED lines=11> */
[-C--:B-1----:R-:W-:Y:S01]  /*df80*/  FMUL.FTZ R8, R44, R105.reuse ;  /* 0x000000692c087220 */ /* 0x082fe20000410000 */
[----:B------:R0:W-:Y:S01]  /*df90*/  STL [R1+0x10], R10 ;  /* 0x0000100a01007387 */ /* 0x0001e20000100800 */
[-C--:B------:R-:W-:Y:S01]  /*dfa0*/  FMUL.FTZ R13, R35, R104.reuse ;  /* 0x00000068230d7220 */ /* 0x080fe20000410000 */
[-C--:B------:R-:W-:Y:S01]  /*dfb0*/  FMUL.FTZ R14, R38, R104.reuse ;  /* 0x00000068260e7220 */ /* 0x080fe20000410000 */
[-C--:B--2---:R-:W-:Y:S01]  /*dfc0*/  FMUL.FTZ R9, R45, R105.reuse ;  /* 0x000000692d097220 */ /* 0x084fe20000410000 */
[----:B------:R1:W-:Y:S01]  /*dfd0*/  STL [R1+0x8], R8 ;  /* 0x0000080801007387 */ /* 0x0003e20000100800 */
[-C--:B------:R-:W-:Y:S01]  /*dfe0*/  FMUL.FTZ R15, R39, R104.reuse ;  /* 0x00000068270f7220 */ /* 0x080fe20000410000 */
[-C--:B------:R-:W-:Y:S01]  /*dff0*/  FMUL.FTZ R18, R42, R104.reuse ;  /* 0x000000682a127220 */ /* 0x080fe20000410000 */
[-C--:B------:R-:W-:Y:S01]  /*e000*/  FMUL.FTZ R20, R46, R104.reuse ;  /* 0x000000682e147220 */ /* 0x080fe20000410000 */
[----:B------:R2:W-:Y:S01]  /*e010*/  STL [R1+0x38], R9 ;  /* 0x0000380901007387 */ /* 0x0005e20000100800 */
[----:B------:R-:W-:Y:S01]  /*e020*/  FMUL.FTZ R157, R51, R104 ;  /* 0x00000068339d7220 */ /* 0x000fe20000410000 */
[----:B0-----:R-:W-:Y:S01]  /*e030*/  FMUL.FTZ R10, R48, R105 ;  /* 0x00000069300a7220 */ /* 0x001fe20000410000 */
[----:B------:R-:W-:Y:S01]  /*e040*/  F2FP.SATFINITE.E4M3.F32.PACK_AB_MERGE_C R152, R107, R106, R108 ;  /* 0x0000006a6b98723e */ /* 0x000fe2000480706c */
[----:B------:R-:W-:Y:S01]  /*e050*/  VIADD R3, R3, 0xffffffff ;  /* 0xffffffff03037836 */ /* 0x000fe20000000000 */
[----:B------:R-:W-:Y:S01]  /*e060*/  F2FP.SATFINITE.E4M3.F32.PACK_AB_MERGE_C R153, R88, R23, R112 ;  /* 0x000000175899723e */ /* 0x000fe20004807070 */
[----:B-1----:R-:W-:Y:S01]  /*e070*/  FMUL.FTZ R8, R49, R105 ;  /* 0x0000006931087220 */ /* 0x002fe20000410000 */
[----:B------:R0:W-:Y:S01]  /*e080*/  STL [R1+0x34], R10 ;  /* 0x0000340a01007387 */ /* 0x0001e20000100800 */
[----:B------:R-:W-:Y:S01]  /*e090*/  F2FP.SATFINITE.E4M3.F32.PACK_AB_MERGE_C R154, R96, R95, R97 ;  /* 0x0000005f609a723e */ /* 0x000fe20004807061 */
[----:B--2---:R-:W-:-:S02]  /*e0a0*/  FMUL.FTZ R9, R52, R105 ;  /* 0x0000006934097220 */ /* 0x004fc40000410000 */
[----:B------:R1:W-:Y:S01]  /*e0b0*/  STL [R1+0x44], R8 ;  /* 0x0000440801007387 */ /* 0x0003e20000100800 */
[----:B------:R-:W-:Y:S02]  /*e0c0*/  F2FP.SATFINITE.E4M3.F32.PACK_AB_MERGE_C R155, R90, R89, R92 ;  /* 0x000000595a9b723e */ /* 0x000fe4000480705c */
[----:B------:R-:W-:Y:S01]  /*e0d0*/  F2FP.SATFINITE.E4M3.F32.PACK_AB_MERGE_C R148, R100, R99, R101 ;  /* 0x000000636494723e */ /* 0x000fe20004807065 */
[----:B------:R2:W-:Y:S01]  /*e0e0*/  STL [R1+0x3c], R9 ;  /* 0x00003c0901007387 */ /* 0x0005e20000100800 */
[----:B------:R-:W-:Y:S01]  /*e0f0*/  F2FP.SATFINITE.E4M3.F32.PACK_AB_MERGE_C R149, R73, R72, R91 ;  /* 0x000000484995723e */ /* 0x000fe2000480705b */
[----:B0-----:R-:W-:Y:S01]  /*e100*/  FMUL.FTZ R10, R53, R105 ;  /* 0x00000069350a7220 */ /* 0x001fe20000410000 */
[----:B------:R-:W-:Y:S01]  /*e110*/  F2FP.SATFINITE.E4M3.F32.PACK_AB_MERGE_C R150, R81, R80, R82 ;  /* 0x000000505196723e */ /* 0x000fe20004807052 */
[----:B------:R-:W-:Y:S01]  /*e120*/  IMAD.MOV.U32 R105, RZ, RZ, R4 ;  /* 0x000000ffff697224 */ /* 0x000fe200078e0004 */
[----:B------:R-:W-:Y:S01]  /*e130*/  F2FP.SATFINITE.E4M3.F32.PACK_AB_MERGE_C R151, R75, R74, R76 ;  /* 0x0000004a4b97723e */ /* 0x000fe2000480704c */
[-C--:B-1----:R-:W-:Y:S01]  /*e140*/  FMUL.FTZ R8, R26, R104.reuse ;  /* 0x000000681a087220 */ /* 0x082fe20000410000 */
        /* <DEDUP_REMOVED lines=11> */
[----:B------:R-:W-:Y:S02]  /*e200*/  F2FP.SATFINITE.E4M3.F32.PACK_AB_MERGE_C R141, R61, R60, R119 ;  /* 0x0000003c3d8d723e */ /* 0x000fe40004807077 */
[----:B------:R-:W-:-:S02]  /*e210*/  F2FP.SATFINITE.E4M3.F32.PACK_AB_MERGE_C R142, R68, R84, R79 ;  /* 0x00000054448e723e */ /* 0x000fc4000480704f */
[----:B------:R-:W-:Y:S02]  /*e220*/  F2FP.SATFINITE.E4M3.F32.PACK_AB_MERGE_C R143, R63, R62, R69 ;  /* 0x0000003e3f8f723e */ /* 0x000fe40004807045 */
[----:B------:R-:W-:Y:S02]  /*e230*/  F2FP.SATFINITE.E4M3.F32.PACK_AB_MERGE_C R136, R85, R71, R70 ;  /* 0x000000475588723e */ /* 0x000fe40004807046 */
[----:B------:R-:W-:Y:S02]  /*e240*/  F2FP.SATFINITE.E4M3.F32.PACK_AB_MERGE_C R137, R65, R64, R87 ;  /* 0x000000404189723e */ /* 0x000fe40004807057 */
[----:B------:R-:W-:Y:S02]  /*e250*/  F2FP.SATFINITE.E4M3.F32.PACK_AB_MERGE_C R138, R110, R86, R83 ;  /* 0x000000566e8a723e */ /* 0x000fe40004807053 */
[----:B------:R-:W-:Y:S01]  /*e260*/  F2FP.SATFINITE.E4M3.F32.PACK_AB_MERGE_C R139, R67, R66, R103 ;  /* 0x00000042438b723e */ /* 0x000fe20004807067 */
[----:B-1----:R-:W-:Y:S06]  /*e270*/  @P1 BRA `(.L_x_704) ;  /* 0xffffffd000241947 */ /* 0x002fec000383ffff */
.L_x_694:
[----:B------:R-:W-:-:S13]  /*e280*/  ISETP.GE.AND P1, PT, R3, UR45, PT ;  /* 0x0000002d03007c0c */ /* 0x000fda000bf26270 */
[----:B------:R-:W-:Y:S05]  /*e290*/  @!P1 BRA `(.L_x_705) ;  /* 0x0000004c00709947 */ /* 0x000fea0003800000 */
[----:B------:R1:W5:Y:S01]  /*e2a0*/  LDL.LU R24, [R1] ;  /* 0x0000000001187983 */ /* 0x0003620000300800 */
[----:B------:R-:W-:Y:S01]  /*e2b0*/  IMAD.MOV.U32 R26, RZ, RZ, R8 ;  /* 0x000000ffff1a7224 */ /* 0x000fe200078e0008 */
[----:B------:R-:W-:Y:S01]  /*e2c0*/  ULDC UR21, c[0x0][0x9e4] ;  /* 0x0002790000157ab9 */ /* 0x000fe20000000800 */
[----:B------:R-:W-:Y:S01]  /*e2d0*/  IMAD.MOV.U32 R27, RZ, RZ, R9 ;  /* 0x000000ffff1b7224 */ /* 0x000fe200078e0009 */
[----:B------:R1:W5:Y:S01]  /*e2e0*/  LDL.LU R25, [R1+0x4] ;  /* 0x0000040001197983 */ /* 0x0003620000300800 */
        /* <DEDUP_REMOVED lines=13> */
[----:B------:R-:W-:-:S02]  /*e3c0*/  ULDC UR24, c[0x0][0x9e0] ;  /* 0x0002780000187ab9 */ /* 0x000fc40000000800 */
[----:B------:R1:W5:Y:S04]  /*e3d0*/  LDL.LU R33, [R1+0x20] ;  /* 0x0000200001217983 */ /* 0x0003680000300800 */
[----:B------:R1:W5:Y:S04]  /*e3e0*/  LDL.LU R36, [R1+0x14] ;  /* 0x0000140001247983 */ /* 0x0003680000300800 */
[----:B------:R1:W5:Y:S04]  /*e3f0*/  LDL.LU R37, [R1+0x18] ;  /* 0x0000180001257983 */ /* 0x0003680000300800 */
[----:B------:R1:W5:Y:S04]  /*e400*/  LDL.LU R40, [R1+0xc] ;  /* 0x00000c0001287983 */ /* 0x0003680000300800 */
[----:B------:R1:W5:Y:S04]  /*e410*/  LDL.LU R41, [R1+0x10] ;  /* 0x0000100001297983 */ /* 0x0003680000300800 */
[----:B------:R1:W5:Y:S04]  /*e420*/  LDL.LU R44, [R1+0x8] ;  /* 0x00000800012c7983 */ /* 0x0003680000300800 */
[----:B------:R1:W5:Y:S04]  /*e430*/  LDL.LU R45, [R1+0x38] ;  /* 0x00003800012d7983 */ /* 0x0003680000300800 */
[----:B------:R-:W2:Y:S04]  /*e440*/  LDL.LU R23, [R1+0x2c] ;  /* 0x00002c0001177983 */ /* 0x000ea80000300800 */
[----:B------:R1:W5:Y:S04]  /*e450*/  LDL.LU R48, [R1+0x34] ;  /* 0x0000340001307983 */ /* 0x0003680000300800 */
[----:B------:R1:W5:Y:S04]  /*e460*/  LDL.LU R49, [R1+0x44] ;  /* 0x0000440001317983 */ /* 0x0003680000300800 */
[----:B------:R1:W5:Y:S04]  /*e470*/  LDL.LU R53, [R1+0x40] ;  /* 0x0000400001357983 */ /* 0x0003680000300800 */
[----:B------:R1:W5:Y:S01]  /*e480*/  LDL.LU R52, [R1+0x3c] ;  /* 0x00003c0001347983 */ /* 0x0003620000300800 */
[----:B------:R-:W-:-:S02]  /*e490*/  IMAD.MOV.U32 R43, RZ, RZ, R19 ;  /* 0x000000ffff2b7224 */ /* 0x000fc400078e0013 */
[----:B------:R-:W-:Y:S01]  /*e4a0*/  IMAD.MOV.U32 R46, RZ, RZ, R20 ;  /* 0x000000ffff2e7224 */ /* 0x000fe200078e0014 */
[----:B------:R1:W5:Y:S01]  /*e4b0*/  LDL.LU R55, [R1+0x30] ;  /* 0x0000300001377983 */ /* 0x0003620000300800 */
[----:B------:R-:W-:Y:S02]  /*e4c0*/  IMAD.MOV.U32 R47, RZ, RZ, R21 ;  /* 0x000000ffff2f7224 */ /* 0x000fe400078e0015 */
[----:B------:R-:W-:Y:S02]  /*e4d0*/  IMAD.MOV.U32 R50, RZ, RZ, R156 ;  /* 0x000000ffff327224 */ /* 0x000fe400078e009c */
[----:B------:R-:W-:Y:S02]  /*e4e0*/  IMAD.MOV.U32 R51, RZ, RZ, R157 ;  /* 0x000000ffff337224 */ /* 0x000fe400078e009d */
[----:B-12---:R-:W-:-:S07]  /*e4f0*/  IMAD.MOV.U32 R54, RZ, RZ, R23 ;  /* 0x000000ffff367224 */ /* 0x006fce00078e0017 */
.L_x_723:
[----:B------:R-:W-:-:S04]  /*e500*/  UIADD3 UR28, UR4, 0x1, URZ ;  /* 0x00000001041c7890 */ /* 0x000fc8000fffe03f */
[----:B------:R-:W-:-:S04]  /*e510*/  UISETP.NE.AND UP2, UPT, UR28, 0x2, UPT ;  /* 0x000000021c00788c */ /* 0x000fc8000bf45270 */
[----:B------:R-:W-:Y:S02]  /*e520*/  USEL UR27, URZ, 0x1, UP2 ;  /* 0x000000013f1b7887 */ /* 0x000fe40009000000 */
[----:B------:R-:W-:Y:S02]  /*e530*/  USEL UR28, UR28, URZ, UP2 ;  /* 0x0000003f1c1c7287 */ /* 0x000fe40009000000 */
[----:B------:R-:W-:Y:S01]  /*e540*/  ULOP3.LUT UR27, UR5, UR27, URZ, 0x3c, !UPT ;  /* 0x0000001b051b7292 */ /* 0x000fe2000f8e3c3f */
[----:B------:R-:W-:Y:S11]  /*e550*/  @!P0 BRA `(.L_x_706) ;  /* 0x0000000000048947 */ /* 0x000ff60003800000 */
[----:B------:R-:W-:Y:S01]  /*e560*/  BPT.TRAP 0x1 ;  /* 0x000000040000795c */ /* 0x000fe20000300000 */
.L_x_706:
[----:B------:R-:W-:Y:S01]  /*e570*/  ULEA UR26, UR28, UR46, 0x3 ;  /* 0x0000002e1c1a7291 */ /* 0x000fe2000f8e183f */
[----:B------:R-:W-:-:S05]  /*e580*/  IMAD.U32 R8, RZ, RZ, UR27 ;  /* 0x0000001bff087e24 */ /* 0x000fca000f8e00ff */
[----:B------:R-:W-:-:S04]  /*e590*/  SHF.L.U32 R8, R8, 0x1f, RZ ;  /* 0x0000001f08087819 */ /* 0x000fc800000006ff */
[----:B------:R1:W2:Y:S01]  /*e5a0*/  SYNCS.PHASECHK.TRANS64.TRYWAIT P1, [UR26+0x12430], R8 ;  /* 0x01243008ff0075a7 */ /* 0x0002a2000802015a */
[----:B------:R-:W-:Y:S05]  /*e5b0*/  @!P0 BRA `(.L_x_707) ;  /* 0x0000000000048947 */ /* 0x000fea0003800000 */
[----:B------:R-:W-:Y:S01]  /*e5c0*/  BPT.TRAP 0x1 ;  /* 0x000000040000795c */ /* 0x000fe20000300000 */
.L_x_707:
[----:B--2---:R-:W-:Y:S05]  /*e5d0*/  @P1 BRA `(.L_x_708) ;  /* 0x0000000000081947 */ /* 0x004fea0003800000 */
[----:B------:R-:W2:Y:S02]  /*e5e0*/  SYNCS.PHASECHK.TRANS64.TRYWAIT P1, [UR26+0x12430], R8 ;  /* 0x01243008ff0075a7 */ /* 0x000ea4000802015a */
[----:B--2---:R-:W-:Y:S05]  /*e5f0*/  @!P1 BRA `(.L_x_709) ;  /* 0x000000a400309947 */ /* 0x004fea0003800000 */
.L_x_708:
        /* <DEDUP_REMOVED lines=63> */
.L_x_710:
[----:B------:R-:W-:Y:S01]  /*e9f0*/  ULEA UR12, UR4, UR46, 0x3 ;  /* 0x0000002e040c7291 */ /* 0x000fe2000f8e183f */
[----:B-12---:R-:W-:-:S05]  /*ea00*/  IMAD.U32 R8, RZ, RZ, UR5 ;  /* 0x00000005ff087e24 */ /* 0x006fca000f8e00ff */
[----:B------:R-:W-:-:S04]  /*ea10*/  SHF.L.U32 R8, R8, 0x1f, RZ ;  /* 0x0000001f08087819 */ /* 0x000fc800000006ff */
[----:B------:R1:W2:Y:S01]  /*ea20*/  SYNCS.PHASECHK.TRANS64.TRYWAIT P1, [UR12+0x12450], R8 ;  /* 0x01245008ff0075a7 */ /* 0x0002a2000802014c */
[----:B------:R-:W-:Y:S05]  /*ea30*/  @!P0 BRA `(.L_x_711) ;  /* 0x0000000000048947 */ /* 0x000fea0003800000 */
[----:B------:R-:W-:Y:S01]  /*ea40*/  BPT.TRAP 0x1 ;  /* 0x000000040000795c */ /* 0x000fe20000300000 */
.L_x_711:
        /* <DEDUP_REMOVED lines=42> */
.L_x_712:
[----:B------:R-:W-:Y:S01]  /*ecf0*/  UIADD3 UR5, UR46, 0x200, URZ ;  /* 0x000002002e057890 */ /* 0x000fe2000fffe03f */
[----:B-----5:R-:W-:Y:S01]  /*ed00*/  WARPGROUP.ARRIVE ;  /* 0x00000000000079c5 */ /* 0x020fe20000000000 */
[----:B------:R-:W-:Y:S01]  /*ed10*/  UMOV UR11, 0xc0000010 ;  /* 0xc0000010000b7882 */ /* 0x000fe20000000000 */
[----:B------:R-:W3:Y:S01]  /*ed20*/  LDL R131, [R1+0x48] ;  /* 0x0000480001837983 */ /* 0x000ee20000100800 */
[----:B------:R-:W-:Y:S01]  /*ed30*/  USHF.R.U32.HI UR5, URZ, 0x4, UR5 ;  /* 0x000000043f057899 */ /* 0x000fe20008011605 */
[C---:B--2---:R-:W-:Y:S01]  /*ed40*/  FMUL.FTZ R107, R0.reuse, R108 ;  /* 0x0000006c006b7220 */ /* 0x044fe20000410000 */
[C---:B------:R-:W-:Y:S01]  /*ed50*/  FMUL.FTZ R108, R0.reuse, R109 ;  /* 0x0000006d006c7220 */ /* 0x040fe20000410000 */
[----:B------:R-:W2:Y:S01]  /*ed60*/  S2R R129, SR_TID.X ;  /* 0x0000000000817919 */ /* 0x000ea20000002100 */
        /* <DEDUP_REMOVED lines=19> */
[----:B------:R-:W4:Y:S01]  /*eea0*/  LDC R130, c[0x0][0x2f0] ;  /* 0x0000bc00ff827b82 */ /* 0x000f220000000800 */
[----:B------:R-:W-:Y:S01]  /*eeb0*/  UMOV UR11, 0xc0000010 ;  /* 0xc0000010000b7882 */ /* 0x000fe20000000000 */
[C---:B------:R-:W-:Y:S01]  /*eec0*/  FMUL.FTZ R76, R0.reuse, R78 ;  /* 0x0000004e004c7220 */ /* 0x040fe20000410000 */
[C---:B------:R-:W-:Y:S01]  /*eed0*/  FMUL.FTZ R78, R0.reuse, R82 ;  /* 0x00000052004e7220 */ /* 0x040fe20000410000 */
[C---:B------:R-:W-:Y:S01]  /*eee0*/  FMUL.FTZ R82, R0.reuse, R86 ;  /* 0x0000005600527220 */ /* 0x040fe20000410000 */
[C---:B------:R-:W-:Y:S01]  /*eef0*/  FMUL.FTZ R86, R0.reuse, R56 ;  /* 0x0000003800567220 */ /* 0x040fe20000410000 */
[----:B------:R-:W-:Y:S01]  /*ef00*/  IMAD.MOV.U32 R128, RZ, RZ, R22 ;  /* 0x000000ffff807224 */ /* 0x000fe200078e0016 */
[----:B-1----:R1:W0:Y:S01]  /*ef10*/  MUFU.TANH R8, R124 ;  /* 0x0000007c00087308 */ /* 0x0022220000002400 */
[C---:B------:R-:W-:Y:S01]  /*ef20*/  FMUL.FTZ R125, R0.reuse, R60 ;  /* 0x0000003c007d7220 */ /* 0x040fe20000410000 */
[C---:B------:R-:W-:Y:S01]  /*ef30*/  FMUL.FTZ R126, R0.reuse, R61 ;  /* 0x0000003d007e7220 */ /* 0x040fe20000410000 */
[C---:B------:R-:W-:Y:S01]  /*ef40*/  FMUL.FTZ R60, R0.reuse, R62 ;  /* 0x0000003e003c7220 */ /* 0x040fe20000410000 */
[C---:B------:R-:W-:Y:S01]  /*ef50*/  FMUL.FTZ R61, R0.reuse, R63 ;  /* 0x0000003f003d7220 */ /* 0x040fe20000410000 */
[----:B--2---:R-:W-:Y:S01]  /*ef60*/  LOP3.LUT R129, R129, 0x7f, RZ, 0xc0, !PT ;  /* 0x0000007f81817812 */ /* 0x004fe200078ec0ff */
[C---:B------:R-:W-:Y:S01]  /*ef70*/  FMUL.FTZ R62, R0.reuse, R64 ;  /* 0x00000040003e7220 */ /* 0x040fe20000410000 */
[C---:B------:R-:W-:Y:S01]  /*ef80*/  FMUL.FTZ R63, R0.reuse, R66 ;  /* 0x00000042003f7220 */ /* 0x040fe20000410000 */
[C---:B------:R-:W-:Y:S01]  /*ef90*/  FMUL.FTZ R127, R0.reuse, R68 ;  /* 0x00000044007f7220 */ /* 0x040fe20000410000 */
[----:B------:R-:W-:Y:S01]  /*efa0*/  ISETP.NE.AND P3, PT, R129, RZ, PT ;  /* 0x000000ff8100720c */ /* 0x000fe20003f65270 */
[C---:B-1----:R-:W-:Y:S01]  /*efb0*/  FMUL.FTZ R124, R0.reuse, R77 ;  /* 0x0000004d007c7220 */ /* 0x042fe20000410000 */
[C---:B------:R-:W-:Y:S01]  /*efc0*/  FMUL.FTZ R129, R0.reuse, R69 ;  /* 0x0000004500817220 */ /* 0x040fe20000410000 */
        /* <DEDUP_REMOVED lines=36> */
[----:B----4-:R-:W-:Y:S01]  /*f210*/  IMAD R130, R17, R130, RZ ;  /* 0x0000008211827224 */ /* 0x010fe200078e02ff */
[----:B------:R-:W1:Y:S08]  /*f220*/  MUFU.TANH R107, R107 ;  /* 0x0000006b006b7308 */ /* 0x000e700000002400 */
[----:B------:R-:W2:Y:S08]  /*f230*/  MUFU.TANH R108, R108 ;  /* 0x0000006c006c7308 */ /* 0x000eb00000002400 */
[----:B------:R-:W4:Y:S01]  /*f240*/  MUFU.TANH R109, R109 ;  /* 0x0000006d006d7308 */ /* 0x000f220000002400 */
        /* <DEDUP_REMOVED lines=36> */
[----:B------:R-:W-:Y:S02]  /*f490*/  UMOV UR11, 0xc0000010 ;  /* 0xc0000010000b7882 */ /* 0x000fe40000000000 */
[----:B------:R-:W-:-:S03]  /*f4a0*/  @UP0 ULDC UR4, c[0x0][0x44c] ;  /* 0x0001130000040ab9 */ /* 0x000fc60000000800 */
[----:B------:R-:W0:Y:S01]  /*f4b0*/  MUFU.TANH R101, R101 ;  /* 0x0000006500657308 */ /* 0x000e220000002400 */
[----:B------:R-:W-:Y:S01]  /*f4c0*/  @P1 IMAD.HI.U32 R56, R22, UR4, RZ ;  /* 0x0000000416381c27 */ /* 0x000fe2000f8e00ff */
[----:B------:R-:W-:Y:S01]  /*f4d0*/  @UP0 ULDC UR4, c[0x0][0x450] ;  /* 0x0001140000040ab9 */ /* 0x000fe20000000800 */
[----:B------:R-:W-:-:S03]  /*f4e0*/  PLOP3.LUT P1, PT, PT, PT, UP1, 0x40, 0x0 ;  /* 0x000000000000781c */ /* 0x000fc60003f2e818 */
[----:B------:R-:W-:Y:S01]  /*f4f0*/  @P2 SHF.R.U32.HI R128, RZ, UR4, R56 ;  /* 0x00000004ff802c19 */ /* 0x000fe20008011638 */
[----:B------:R-:W-:Y:S01]  /*f500*/  IMAD.U32 R56, RZ, RZ, UR26 ;  /* 0x0000001aff387e24 */ /* 0x000fe2000f8e00ff */
[----:B------:R-:W0:Y:S03]  /*f510*/  MUFU.TANH R102, R102 ;  /* 0x0000006600667308 */ /* 0x000e260000002400 */
[----:B------:R-:W1:Y:S01]  /*f520*/  SHFL.IDX PT, R132, R128, RZ, 0x1c1f ;  /* 0x001c1fff80847589 */ /* 0x000e6200000e0000 */
[----:B------:R-:W-:Y:S02]  /*f530*/  @!P3 VIADD R56, R56, 0x12440 ;  /* 0x000124403838b836 */ /* 0x000fe40000000000 */
[----:B---3--:R-:W-:Y:S02]  /*f540*/  IMAD R57, R131, -0x2, R57 ;  /* 0xfffffffe83397824 */ /* 0x008fe400078e0239 */
[----:B------:R-:W3:Y:S01]  /*f550*/  MUFU.TANH R103, R103 ;  /* 0x0000006700677308 */ /* 0x000ee20000002400 */
[----:B------:R-:W-:Y:S01]  /*f560*/  @!P3 PRMT R56, RZ, 0x654, R56 ;  /* 0x00000654ff38b816 */ /* 0x000fe20000000038 */
[C---:B------:R-:W-:Y:S01]  /*f570*/  VIADD R67, R57.reuse, 0xffffffff ;  /* 0xffffffff39437836 */ /* 0x040fe20000000000 */
[----:B------:R-:W-:-:S05]  /*f580*/  IADD3 R130, R57, -UR25, R130 ;  /* 0x8000001939827c10 */ /* 0x000fca000fffe082 */
[----:B------:R-:W0:Y:S01]  /*f590*/  MUFU.TANH R72, R72 ;  /* 0x0000004800487308 */ /* 0x000e220000002400 */
[C---:B------:R-:W-:Y:S02]  /*f5a0*/  VIADD R131, R130.reuse, UR24 ;  /* 0x0000001882837c36 */ /* 0x040fe40008000000 */
[----:B------:R-:W-:-:S05]  /*f5b0*/  VIADD R130, R130, UR20 ;  /* 0x0000001482827c36 */ /* 0x000fca0008000000 */
[----:B------:R-:W0:Y:S01]  /*f5c0*/  MUFU.TANH R73, R73 ;  /* 0x0000004900497308 */ /* 0x000e220000002400 */
[--C-:B-1----:R-:W-:Y:S02]  /*f5d0*/  IMAD.IADD R71, R131, 0x1, R132.reuse ;  /* 0x0000000183477824 */ /* 0x102fe400078e0284 */
[----:B------:R-:W-:-:S05]  /*f5e0*/  IMAD.IADD R70, R130, 0x1, R132 ;  /* 0x0000000182467824 */ /* 0x000fca00078e0284 */
[----:B------:R-:W1:Y:S08]  /*f5f0*/  MUFU.TANH R74, R74 ;  /* 0x0000004a004a7308 */ /* 0x000e700000002400 */
[----:B------:R-:W0:Y:S08]  /*f600*/  MUFU.TANH R75, R75 ;  /* 0x0000004b004b7308 */ /* 0x000e300000002400 */
[----:B------:R-:W0:Y:S08]  /*f610*/  MUFU.TANH R119, R119 ;  /* 0x0000007700777308 */ /* 0x000e300000002400 */
[----:B------:R-:W0:Y:S08]  /*f620*/  MUFU.TANH R124, R124 ;  /* 0x0000007c007c7308 */ /* 0x000e300000002400 */
[----:B------:R-:W0:Y:S01]  /*f630*/  MUFU.TANH R76, R76 ;  /* 0x0000004c004c7308 */ /* 0x000e220000002400 */
[----:B------:R-:W-:-:S02]  /*f640*/  WARPGROUP.DEPBAR.LE gsb0, 0x0 ;  /* 0x00008000000079c5 */ /* 0x000fc40000010000 */
[----:B------:R-:W-:-:S05]  /*f650*/  WARPGROUP.ARRIVE ;  /* 0x00000000000079c5 */ /* 0x000fca0000000000 */
[----:B------:R-:W0:Y:S01]  /*f660*/  MUFU.TANH R77, R77 ;  /* 0x0000004d004d7308 */ /* 0x000e220000002400 */
[----:B------:R-:W-:Y:S07]  /*f670*/  QGMMA.64x64x32.F32.E4M3.E4M3 R24, R136, gdesc[UR8], R24, gsb0 ;  /* 0x00e0000888187df3 */ /* 0x000fee0008000818 */
        /* <DEDUP_REMOVED lines=9> */
[----:B------:R-:W-:-:S07]  /*f710*/  WARPGROUP.DEPBAR.LE gsb0, 0x0 ;  /* 0x00008000000079c5 */ /* 0x000fce0000010000 */
[----:B------:R-:W0:Y:S01]  /*f720*/  MUFU.TANH R87, R87 ;  /* 0x0000005700577308 */ /* 0x000e220000002400 */
[----:B------:R0:W-:Y:S07]  /*f730*/  @!P3 SYNCS.ARRIVE.TRANS64.RED.A1T0 RZ, [R56+URZ], RZ ;  /* 0x000000ff38ffb9a7 */ /* 0x0001ee000810043f */
        /* <DEDUP_REMOVED lines=15> */
[----:B0-----:R-:W-:Y:S01]  /*f830*/  IMAD R56, R17, UR23, R132 ;  /* 0x0000001711387c24 */ /* 0x001fe2000f8e0284 */
        /* <DEDUP_REMOVED lines=12> */
.L_x_716:
[----:B------:R-:W-:-:S05]  /*f900*/  IMAD.U32 R134, RZ, RZ, UR21 ;  /* 0x00000015ff867e24 */ /* 0x000fca000f8e00ff */
[----:B------:R-:W-:-:S13]  /*f910*/  ISETP.NE.AND P1, PT, R134, 0x1, PT ;  /* 0x000000018600780c */ /* 0x000fda0003f25270 */
[----:B------:R-:W0:Y:S02]  /*f920*/  @P1 LDC.64 R56, c[0x0][0x9e8] ;  /* 0x00027a00ff381b82 */ /* 0x000e240000000a00 */
[----:B0-----:R-:W-:-:S05]  /*f930*/  @P1 IMAD.HI.U32 R56, R132, R56, RZ ;  /* 0x0000003884381227 */ /* 0x001fca00078e00ff */
[----:B------:R-:W-:-:S07]  /*f940*/  @P1 SHF.R.U32.HI R132, RZ, R57, R56 ;  /* 0x00000039ff841219 */ /* 0x000fce0000011638 */
.L_x_717:
[----:B------:R-:W-:Y:S05]  /*f950*/  BSYNC B0 ;  /* 0x0000000000007941 */ /* 0x000fea0003800000 */
.L_x_715:
[----:B------:R-:W-:-:S05]  /*f960*/  IMAD R132, R132, R134, R67 ;  /* 0x0000008684847224 */ /* 0x000fca00078e0243 */
[----:B------:R-:W-:Y:S02]  /*f970*/  VIADDMNMX R71, R132, R134, R71, PT ;  /* 0x0000008684477246 */ /* 0x000fe40003800147 */
[----:B------:R-:W-:-:S07]  /*f980*/  VIMNMX R70, R70, R132, !PT ;  /* 0x0000008446467248 */ /* 0x000fce0007fe0100 */
.L_x_714:
[C---:B------:R-:W-:Y:S01]  /*f990*/  ISETP.GE.AND P3, PT, R69.reuse, 0x9, PT ;  /* 0x000000094500780c */ /* 0x040fe20003f66270 */
[----:B0-----:R-:W0:Y:S01]  /*f9a0*/  SHFL.IDX PT, R56, R128, 0x1, 0x1c1f ;  /* 0x003c1f0080387f89 */ /* 0x001e2200000e0000 */
        /* <DEDUP_REMOVED lines=12> */
[--C-:B0-----:R-:W-:Y:S01]  /*fa70*/  IMAD.IADD R131, R131, 0x1, R56.reuse ;  /* 0x0000000183837824 */ /* 0x101fe200078e0238 */
[----:B------:R-:W-:Y:S01]  /*fa80*/  ISETP.GE.AND P4, PT, R69, 0x11, PT ;  /* 0x000000114500780c */ /* 0x000fe20003f86270 */
[----:B------:R-:W-:Y:S01]  /*fa90*/  IMAD.IADD R130, R130, 0x1, R56 ;  /* 0x0000000182827824 */ /* 0x000fe200078e0238 */
[C---:B------:R-:W-:Y:S02]  /*faa0*/  ISETP.LT.OR P3, PT, R71.reuse, 0x9, P3 ;  /* 0x000000094700780c */ /* 0x040fe40001f61670 */
[----:B------:R-:W-:Y:S02]  /*fab0*/  ISETP.LT.OR P2, PT, R71, 0xa, P2 ;  /* 0x0000000a4700780c */ /* 0x000fe40001741670 */
[----:B------:R-:W-:Y:S02]  /*fac0*/  FSEL R13, R13, -INF , !P3 ;  /* 0xff8000000d0d7808 */ /* 0x000fe40005800000 */
        /* <DEDUP_REMOVED lines=228> */
.L_x_720:
[----:B------:R-:W-:-:S05]  /*10910*/  IMAD.U32 R70, RZ, RZ, UR21 ;  /* 0x00000015ff467e24 */ /* 0x000fca000f8e00ff */
[----:B------:R-:W-:-:S13]  /*10920*/  ISETP.NE.AND P6, PT, R70, 0x1, PT ;  /* 0x000000014600780c */ /* 0x000fda0003fc5270 */
[----:B------:R-:W0:Y:S02]  /*10930*/  @P6 LDC.64 R56, c[0x0][0x9e8] ;  /* 0x00027a00ff386b82 */ /* 0x000e240000000a00 */
[----:B0-----:R-:W-:-:S05]  /*10940*/  @P6 IMAD.HI.U32 R56, R9, R56, RZ ;  /* 0x0000003809386227 */ /* 0x001fca00078e00ff */
[----:B------:R-:W-:-:S07]  /*10950*/  @P6 SHF.R.U32.HI R9, RZ, R57, R56 ;  /* 0x00000039ff096219 */ /* 0x000fce0000011638 */
.L_x_721:
[----:B------:R-:W-:Y:S05]  /*10960*/  BSYNC B0 ;  /* 0x0000000000007941 */ /* 0x000fea0003800000 */
.L_x_719:
[----:B------:R-:W-:-:S05]  /*10970*/  IMAD R9, R9, R70, R67 ;  /* 0x0000004609097224 */ /* 0x000fca00078e0243 */
[----:B------:R-:W-:Y:S02]  /*10980*/  VIADDMNMX R131, R9, R70, R131, PT ;  /* 0x0000004609837246 */ /* 0x000fe40003800183 */
[----:B------:R-:W-:-:S07]  /*10990*/  VIMNMX R130, R130, R9, !PT ;  /* 0x0000000982827248 */ /* 0x000fce0007fe0100 */
.L_x_718:
[----:B------:R-:W-:Y:S01]  /*109a0*/  ISETP.GT.AND P1, PT, R130, 0x1, !P1 ;  /* 0x000000018200780c */ /* 0x000fe20004f24270 */
[----:B------:R-:W-:Y:S01]  /*109b0*/  UMOV UR17, UR22 ;  /* 0x0000001600117c82 */ /* 0x000fe20008000000 */
        /* <DEDUP_REMOVED lines=198> */
[----:B------:R-:W-:Y:S02]  /*11620*/  FMNMX.FTZ R71, R11, R4, !PT ;  /* 0x000000040b477209 */ /* 0x000fe40007810000 */
[----:B------:R-:W-:Y:S02]  /*11630*/  FSEL R56, R67, RZ, P1 ;  /* 0x000000ff43387208 */ /* 0x000fe40000800000 */
[----:B------:R-:W-:-:S03]  /*11640*/  ISETP.LT.OR P2, PT, R131, 0x9a, P2 ;  /* 0x0000009a8300780c */ /* 0x000fc60001741670 */
[--C-:B------:R-:W-:Y:S01]  /*11650*/  FFMA.FTZ R57, R10, UR17, -R56.reuse ;  /* 0x000000110a397c23 */ /* 0x100fe20008010838 */
[----:B------:R-:W-:-:S01]  /*11660*/  FFMA.FTZ R10, R13, UR17, -R56 ;  /* 0x000000110d0a7c23 */ /* 0x000fc20008010838 */
        /* <DEDUP_REMOVED lines=10> */
[----:B------:R-:W-:Y:S01]  /*11710*/  FSEL R68, R68, -INF , !P2 ;  /* 0xff80000044447808 */ /* 0x000fe20005000000 */
        /* <DEDUP_REMOVED lines=39> */
[----:B------:R-:W-:Y:S01]  /*11990*/  MUFU.EX2 R70, R70 ;  /* 0x0000004600467308 */ /* 0x000fe20000000800 */
[----:B0-----:R-:W-:-:S01]  /*119a0*/  FFMA.FTZ R115, R124, UR17, -R56 ;  /* 0x000000117c737c23 */ /* 0x001fc20008010838 */
        /* <DEDUP_REMOVED lines=35> */
[----:B------:R-:W-:Y:S02]  /*11be0*/  FMNMX.FTZ R119, R111, R120, !PT ;  /* 0x000000786f777209 */ /* 0x000fe40007810000 */
[----:B------:R-:W-:Y:S01]  /*11bf0*/  MUFU.EX2 R105, R105 ;  /* 0x0000006900697308 */ /* 0x000fe20000000800 */
[----:B0-----:R-:W-:-:S01]  /*11c00*/  FFMA.FTZ R121, R127, UR17, -R56 ;  /* 0x000000117f797c23 */ /* 0x001fc20008010838 */
[----:B------:R-:W-:-:S04]  /*11c10*/  FMNMX.FTZ R119, R66, R119, !PT ;  /* 0x0000007742777209 */ /* 0x000fc80007810000 */
[----:B------:R-:W-:Y:S02]  /*11c20*/  FMNMX.FTZ R119, R68, R119, !PT ;  /* 0x0000007744777209 */ /* 0x000fe40007810000 */
[----:B------:R-:W-:Y:S03]  /*11c30*/  MUFU.EX2 R112, R112 ;  /* 0x0000007000707308 */ /* 0x000fe60000000800 */
[----:B------:R-:W0:Y:S05]  /*11c40*/  SHFL.BFLY PT, R120, R119, 0x2, 0x1f ;  /* 0x0c401f0077787f89 */ /* 0x000e2a00000e0000 */
[----:B------:R-:W-:Y:S08]  /*11c50*/  MUFU.EX2 R116, R116 ;  /* 0x0000007400747308 */ /* 0x000ff00000000800 */
[----:B------:R-:W-:Y:S08]  /*11c60*/  MUFU.EX2 R88, R88 ;  /* 0x0000005800587308 */ /* 0x000ff00000000800 */
[----:B------:R-:W-:Y:S01]  /*11c70*/  MUFU.EX2 R89, R89 ;  /* 0x0000005900597308 */ /* 0x000fe20000000800 */
[----:B0-----:R-:W-:Y:S01]  /*11c80*/  FMNMX.FTZ R124, R119, R120, !PT ;  /* 0x00000078777c7209 */ /* 0x001fe20007810000 */
        /* <DEDUP_REMOVED lines=199> */
.L_x_722:
[----:B------:R-:W-:Y:S01]  /*12900*/  UIADD3 UR4, UR12, 0x12460, URZ ;  /* 0x000124600c047890 */ /* 0x000fe2000fffe03f */
[----:B------:R-:W-:Y:S01]  /*12910*/  ISETP.GT.AND P1, PT, R3, UR45, PT ;  /* 0x0000002d03007c0c */ /* 0x000fe2000bf24270 */
[----:B------:R-:W-:Y:S01]  /*12920*/  UMOV UR5, UR27 ;  /* 0x0000001b00057c82 */ /* 0x000fe20008000000 */
[----:B------:R-:W-:Y:S01]  /*12930*/  F2FP.SATFINITE.E4M3.F32.PACK_AB_MERGE_C R4, R95, R4, RZ ;  /* 0x000000045f04723e */ /* 0x000fe200048070ff */
[----:B------:R-:W-:Y:S01]  /*12940*/  UPRMT UR4, UR7, 0x654, UR4 ;  /* 0x0000065407047896 */ /* 0x000fe20008000004 */
[----:B------:R-:W-:Y:S01]  /*12950*/  F2FP.SATFINITE.E4M3.F32.PACK_AB_MERGE_C R10, R13, R10, RZ ;  /* 0x0000000a0d0a723e */ /* 0x000fe200048070ff */
[----:B------:R-:W-:Y:S01]  /*12960*/  FMUL.FTZ R24, R24, R5 ;  /* 0x0000000518187220 */ /* 0x000fe20000410000 */
        /* <DEDUP_REMOVED lines=76> */
[----:B------:R-:W-:Y:S01]  /*12e30*/  IMAD.MOV.U32 R8, RZ, RZ, R26 ;  /* 0x000000ffff087224 */ /* 0x000fe200078e001a */
[----:B------:R-:W-:Y:S01]  /*12e40*/  UMOV UR4, UR28 ;  /* 0x0000001c00047c82 */ /* 0x000fe20008000000 */
[----:B------:R-:W-:Y:S01]  /*12e50*/  IMAD.MOV.U32 R9, RZ, RZ, R27 ;  /* 0x000000ffff097224 */ /* 0x000fe200078e001b */
[----:B------:R1:W-:Y:S01]  /*12e60*/  STL [R1+0x4], R25 ;  /* 0x0000041901007387 */ /* 0x0003e20000100800 */
[----:B------:R-:W-:Y:S01]  /*12e70*/  IMAD.MOV.U32 R10, RZ, RZ, R30 ;  /* 0x000000ffff0a7224 */ /* 0x000fe200078e001e */
[----:B------:R-:W-:Y:S01]  /*12e80*/  UMOV UR5, UR27 ;  /* 0x0000001b00057c82 */ /* 0x000fe20008000000 */
        /* <DEDUP_REMOVED lines=29> */
.L_x_705:
[----:B------:R-:W-:Y:S06]  /*13060*/  BAR.ARV 0x8, 0x200 ;  /* 0x0208000000007b1d */ /* 0x000fec0000002000 */
[----:B------:R-:W-:Y:S05]  /*13070*/  @!P0 BRA `(.L_x_724) ;  /* 0x0000000000048947 */ /* 0x000fea0003800000 */
[----:B------:R-:W-:Y:S01]  /*13080*/  BPT.TRAP 0x1 ;  /* 0x000000040000795c */ /* 0x000fe20000300000 */
.L_x_724:
[----:B------:R-:W-:Y:S01]  /*13090*/  ULEA UR14, UR4, UR46, 0x3 ;  /* 0x0000002e040e7291 */ /* 0x000fe2000f8e183f */
[----:B------:R-:W-:-:S05]  /*130a0*/  IMAD.U32 R0, RZ, RZ, UR5 ;  /* 0x00000005ff007e24 */ /* 0x000fca000f8e00ff */
[----:B------:R-:W-:-:S04]  /*130b0*/  SHF.L.U32 R0, R0, 0x1f, RZ ;  /* 0x0000001f00007819 */ /* 0x000fc800000006ff */
[----:B------:R2:W3:Y:S01]  /*130c0*/  SYNCS.PHASECHK.TRANS64.TRYWAIT P1, [UR14+0x12450], R0 ;  /* 0x01245000ff0075a7 */ /* 0x0004e2000802014e */
[----:B------:R-:W-:Y:S05]  /*130d0*/  @!P0 BRA `(.L_x_725) ;  /* 0x0000000000048947 */ /* 0x000fea0003800000 */
[----:B------:R-:W-:Y:S01]  /*130e0*/  BPT.TRAP 0x1 ;  /* 0x000000040000795c */ /* 0x000fe20000300000 */
.L_x_725:
[----:B---3--:R-:W-:Y:S05]  /*130f0*/  @P1 BRA `(.L_x_726) ;  /* 0x0000000000081947 */ /* 0x008fea0003800000 */
[----:B------:R-:W3:Y:S02]  /*13100*/  SYNCS.PHASECHK.TRANS64.TRYWAIT P1, [UR14+0x12450], R0 ;  /* 0x01245000ff0075a7 */ /* 0x000ee4000802014e */
[----:B---3--:R-:W-:Y:S05]  /*13110*/  @!P1 BRA `(.L_x_727) ;  /* 0x0000005800989947 */ /* 0x008fea0003800000 */
.L_x_726:
[----:B-1----:R-:W4:Y:S01]  /*13120*/  LDL.LU R24, [R1] ;  /* 0x0000000001187983 */ /* 0x002f220000300800 */
[----:B------:R-:W-:Y:S01]  /*13130*/  ULDC.64 UR10, c[0x0][0x9a0] ;  /* 0x00026800000a7ab9 */ /* 0x000fe20000000a00 */
[----:B------:R-:W-:Y:S02]  /*13140*/  UIADD3 UR46, UR46, 0x200, URZ ;  /* 0x000002002e2e7890 */ /* 0x000fe4000fffe03f */
[----:B------:R-:W4:Y:S01]  /*13150*/  LDL.LU R25, [R1+0x4] ;  /* 0x0000040001197983 */ /* 0x000f220000300800 */
[----:B------:R-:W-:Y:S01]  /*13160*/  IMAD.MOV.U32 R26, RZ, RZ, R8 ;  /* 0x000000ffff1a7224 */ /* 0x000fe200078e0008 */
[----:B------:R-:W-:Y:S02]  /*13170*/  USHF.R.S32.HI UR5, URZ, 0x1f, UR41 ;  /* 0x0000001f3f057899 */ /* 0x000fe40008011429 */
[----:B------:R-:W4:Y:S01]  /*13180*/  LDL.LU R28, [R1+0x24] ;  /* 0x00002400011c7983 */ /* 0x000f220000300800 */
[----:B------:R-:W-:Y:S02]  /*13190*/  IMAD.MOV.U32 R27, RZ, RZ, R9 ;  /* 0x000000ffff1b7224 */ /* 0x000fe400078e0009 */
[----:B------:R-:W-:Y:S01]  /*131a0*/  IMAD.MOV.U32 R30, RZ, RZ, R10 ;  /* 0x000000ffff1e7224 */ /* 0x000fe200078e000a */
[----:B------:R-:W4:Y:S01]  /*131b0*/  LDL.LU R29, [R1+0x28] ;  /* 0x00002800011d7983 */ /* 0x000f220000300800 */
[----:B------:R-:W-:-:S02]  /*131c0*/  IMAD.MOV.U32 R31, RZ, RZ, R11 ;  /* 0x000000ffff1f7224 */ /* 0x000fc400078e000b */
[----:B------:R-:W-:Y:S01]  /*131d0*/  IMAD.MOV.U32 R34, RZ, RZ, R12 ;  /* 0x000000ffff227224 */ /* 0x000fe200078e000c */
[----:B------:R-:W4:Y:S01]  /*131e0*/  LDL.LU R32, [R1+0x1c] ;  /* 0x00001c0001207983 */ /* 0x000f220000300800 */
[----:B------:R-:W-:Y:S02]  /*131f0*/  IMAD.MOV.U32 R35, RZ, RZ, R13 ;  /* 0x000000ffff237224 */ /* 0x000fe400078e000d */
[----:B------:R-:W-:Y:S01]  /*13200*/  IMAD.MOV.U32 R38, RZ, RZ, R14 ;  /* 0x000000ffff267224 */ /* 0x000fe200078e000e */
        /* <DEDUP_REMOVED lines=10> */
[----:B------:R-:W-:Y:S01]  /*132b0*/  IMAD.MOV.U32 R51, RZ, RZ, R157 ;  /* 0x000000ffff337224 */ /* 0x000fe200078e009d */
[----:B------:R-:W-:Y:S01]  /*132c0*/  UMOV UR19, 0xc0000010 ;  /* 0xc000001000137882 */ /* 0x000fe20000000000 */
[----:B------:R-:W-:Y:S01]  /*132d0*/  UISETP.NE.U32.AND UP0, UPT, UR10, URZ, UPT ;  /* 0x0000003f0a00728c */ /* 0x000fe2000bf05070 */
[----:B------:R-:W4:Y:S01]  /*132e0*/  LDL.LU R41, [R1+0x10] ;  /* 0x0000100001297983 */ /* 0x000f220000300800 */
[----:B------:R-:W-:-:S02]  /*132f0*/  USHF.R.U32.HI UR46, URZ, 0x4, UR46 ;  /* 0x000000043f2e7899 */ /* 0x000fc4000801162e */
[----:B------:R-:W-:Y:S01]  /*13300*/  UISETP.NE.AND.EX UP0, UPT, UR11, URZ, UPT, UP0 ;  /* 0x0000003f0b00728c */ /* 0x000fe2000bf05300 */
[----:B------:R-:W4:Y:S04]  /*13310*/  LDL.LU R44, [R1+0x8] ;  /* 0x00000800012c7983 */ /* 0x000f280000300800 */
[----:B------:R-:W4:Y:S04]  /*13320*/  LDL.LU R45, [R1+0x38] ;  /* 0x00003800012d7983 */ /* 0x000f280000300800 */
[----:B------:R-:W4:Y:S01]  /*13330*/  LDL.LU R48, [R1+0x34] ;  /* 0x0000340001307983 */ /* 0x000f220000300800 */
[----:B------:R-:W-:Y:S01]  /*13340*/  ULOP3.LUT UR46, UR46, 0x3fff, URZ, 0xc0, !UPT ;  /* 0x00003fff2e2e7892 */ /* 0x000fe2000f8ec03f */
[----:B------:R-:W-:-:S02]  /*13350*/  @UP0 ULDC.64 UR12, c[0x0][0x9c8] ;  /* 0x00027200000c0ab9 */ /* 0x000fc40000000a00 */
[----:B------:R-:W4:Y:S01]  /*13360*/  LDL.LU R49, [R1+0x44] ;  /* 0x0000440001317983 */ /* 0x000f220000300800 */
[----:B------:R-:W-:Y:S02]  /*13370*/  ULOP3.LUT UR6, UR46, 0x10000, URZ, 0xfc, !UPT ;  /* 0x000100002e067892 */ /* 0x000fe4000f8efc3f */
[----:B------:R-:W-:Y:S01]  /*13380*/  @UP0 UIMAD UR5, UR5, UR12, URZ ;  /* 0x0000000c050502a4 */ /* 0x000fe2000f8e023f */
[----:B------:R-:W4:Y:S01]  /*13390*/  LDL.LU R52, [R1+0x3c] ;  /* 0x00003c0001347983 */ /* 0x000f220000300800 */
[----:B------:R-:W-:Y:S02]  /*133a0*/  @UP0 USHF.R.S32.HI UR15, URZ, 0x1f, UR44 ;  /* 0x0000001f3f0f0899 */ /* 0x000fe4000801142c */
[----:B------:R-:W-:Y:S01]  /*133b0*/  @UP0 UIMAD.WIDE.U32 UR8, UR41, UR12, URZ ;  /* 0x0000000c290802a5 */ /* 0x000fe2000f8e003f */
[----:B------:R-:W4:Y:S04]  /*133c0*/  LDL.LU R53, [R1+0x40] ;  /* 0x0000400001357983 */ /* 0x000f280000300800 */
[----:B------:R-:W4:Y:S04]  /*133d0*/  LDL.LU R54, [R1+0x2c] ;  /* 0x00002c0001367983 */ /* 0x000f280000300800 */
[----:B------:R-:W4:Y:S01]  /*133e0*/  LDL.LU R55, [R1+0x30] ;  /* 0x0000300001377983 */ /* 0x000f220000300800 */
[----:B------:R-:W-:-:S07]  /*133f0*/  UIMAD UR6, UR4, 0x280, UR6 ;  /* 0x00000280040678a4 */ /* 0x000fce000f8e0206 */
[----:B------:R-:W-:Y:S01]  /*13400*/  UMOV UR18, UR6 ;  /* 0x0000000600127c82 */ /* 0x000fe20008000000 */
[----:B------:R-:W-:-:S03]  /*13410*/  @UP0 UIMAD UR5, UR41, UR13, UR5 ;  /* 0x0000000d290502a4 */ /* 0x000fc6000f8e0205 */
[----:B------:R-:W-:Y:S02]  /*13420*/  @UP0 ULDC.64 UR12, c[0x0][0x9d0] ;  /* 0x00027400000c0ab9 */ /* 0x000fe40000000a00 */
[----:B------:R-:W-:Y:S02]  /*13430*/  @UP0 UIMAD UR4, UR15, UR12, URZ ;  /* 0x0000000c0f0402a4 */ /* 0x000fe4000f8e023f */
[----:B------:R-:W-:Y:S02]  /*13440*/  @UP0 UIADD3 UR5, UR9, UR5, URZ ;  /* 0x0000000509050290 */ /* 0x000fe4000fffe03f */
[----:B------:R-:W-:-:S03]  /*13450*/  @UP0 UIMAD UR9, UR44, UR13, UR4 ;  /* 0x0000000d2c0902a4 */ /* 0x000fc6000f8e0204 */
[----:B------:R-:W-:Y:S02]  /*13460*/  @UP0 UMOV UR4, UR8 ;  /* 0x0000000800040c82 */ /* 0x000fe40008000000 */
[----:B------:R-:W-:Y:S01]  /*13470*/  @UP0 UIMAD.WIDE.U32 UR4, UR44, UR12, UR4 ;  /* 0x0000000c2c0402a5 */ /* 0x000fe2000f8e0004 */
[----:B------:R-:W-:-:S03]  /*13480*/  PLOP3.LUT P1, PT, PT, PT, UP0, 0x80, 0x0 ;  /* 0x000000000000781c */ /* 0x000fc60003f2f008 */
[----:B------:R-:W-:Y:S02]  /*13490*/  @UP0 UIADD3 UR5, UR5, UR9, URZ ;  /* 0x0000000905050290 */ /* 0x000fe4000fffe03f */
[----:B------:R-:W-:-:S04]  /*134a0*/  @UP0 ULEA UR8, UP1, UR4, UR10, 0x2 ;  /* 0x0000000a04080291 */ /* 0x000fc8000f82103f */
[----:B------:R-:W-:Y:S01]  /*134b0*/  @UP0 ULEA.HI.X UR9, UR4, UR11, UR5, 0x2, UP1 ;  /* 0x0000000b04090291 */ /* 0x000fe200088f1405 */
[----:B------:R-:W-:Y:S02]  /*134c0*/  IMAD.MOV.U32 R8, RZ, RZ, 0x3f800000 ;  /* 0x3f800000ff087424 */ /* 0x000fe400078e00ff */
[----:B------:R-:W-:-:S03]  /*134d0*/  IMAD.U32 R2, RZ, RZ, UR8 ;  /* 0x00000008ff027e24 */ /* 0x000fc6000f8e00ff */
[----:B---3--:R-:W-:Y:S01]  /*134e0*/  IMAD.U32 R3, RZ, RZ, UR9 ;  /* 0x00000009ff037e24 */ /* 0x008fe2000f8e00ff */
[----:B------:R-:W-:-:S04]  /*134f0*/  UIADD3 UR4, UR6, 0x80, URZ ;  /* 0x0000008006047890 */ /* 0x000fc8000fffe03f */
[----:B------:R1:W3:Y:S01]  /*13500*/  @P1 LDG.E R8, desc[UR42][R2.64] ;  /* 0x0000002a02081981 */ /* 0x0002e2000c1e1900 */
[----:B------:R-:W-:Y:S02]  /*13510*/  UMOV UR11, 0xc0000010 ;  /* 0xc0000010000b7882 */ /* 0x000fe40000000000 */
[----:B------:R-:W-:Y:S01]  /*13520*/  UMOV UR10, UR4 ;  /* 0x00000004000a7c82 */ /* 0x000fe20008000000 */
[----:B------:R-:W-:Y:S01]  /*13530*/  UIADD3 UR4, UR6, 0x100, URZ ;  /* 0x0000010006047890 */ /* 0x000fe2000fffe03f */
[----:B----4-:R-:W-:-:S06]  /*13540*/  WARPGROUP.ARRIVE ;  /* 0x00000000000079c5 */ /* 0x010fcc0000000000 */
[----:B------:R-:W-:Y:S03]  /*13550*/  QGMMA.64x64x32.F32.E4M3.E4M3 R24, R152, gdesc[UR16], R24, gsb0 ;  /* 0x00e0001098187df3 */ /* 0x000fe60008000818 */
[----:B------:R-:W-:Y:S02]  /*13560*/  WARPGROUP.DEPBAR.LE gsb0, 0x0 ;  /* 0x00008000000079c5 */ /* 0x000fe40000010000 */
[----:B------:R-:W-:-:S06]  /*13570*/  WARPGROUP.ARRIVE ;  /* 0x00000000000079c5 */ /* 0x000fcc0000000000 */
[----:B------:R-:W-:Y:S01]  /*13580*/  QGMMA.64x64x32.F32.E4M3.E4M3 R24, R148, gdesc[UR8], R24, gsb0 ;  /* 0x00e0000894187df3 */ /* 0x000fe20008000818 */
[----:B------:R-:W-:Y:S01]  /*13590*/  UMOV UR10, UR4 ;  /* 0x00000004000a7c82 */ /* 0x000fe20008000000 */
[----:B------:R-:W-:Y:S01]  /*135a0*/  UMOV UR11, 0xc0000010 ;  /* 0xc0000010000b7882 */ /* 0x000fe20000000000 */
[----:B------:R-:W-:Y:S01]  /*135b0*/  UIADD3 UR4, UR6, 0x180, URZ ;  /* 0x0000018006047890 */ /* 0x000fe2000fffe03f */
[----:B------:R-:W-:Y:S02]  /*135c0*/  WARPGROUP.DEPBAR.LE gsb0, 0x0 ;  /* 0x00008000000079c5 */ /* 0x000fe40000010000 */
[----:B------:R-:W-:-:S06]  /*135d0*/  WARPGROUP.ARRIVE ;  /* 0x00000000000079c5 */ /* 0x000fcc0000000000 */
[----:B------:R-:W-:Y:S01]  /*135e0*/  QGMMA.64x64x32.F32.E4M3.E4M3 R24, R144, gdesc[UR8], R24, gsb0 ;  /* 0x00e0000890187df3 */ /* 0x000fe20008000818 */
[----:B------:R-:W-:Y:S01]  /*135f0*/  UMOV UR10, UR4 ;  /* 0x00000004000a7c82 */ /* 0x000fe20008000000 */
[----:B------:R-:W-:Y:S01]  /*13600*/  UMOV UR11, 0xc0000010 ;  /* 0xc0000010000b7882 */ /* 0x000fe20000000000 */
[----:B--2---:R-:W2:Y:S04]  /*13610*/  SHFL.BFLY PT, R0, R7, 0x2, 0x1f ;  /* 0x0c401f0007007f89 */ /* 0x004ea800000e0000 */
[----:B------:R-:W4:Y:S01]  /*13620*/  SHFL.BFLY PT, R9, R6, 0x2, 0x1f ;  /* 0x0c401f0006097f89 */ /* 0x000f2200000e0000 */
[----:B------:R-:W-:Y:S02]  /*13630*/  WARPGROUP.DEPBAR.LE gsb0, 0x0 ;  /* 0x00008000000079c5 */ /* 0x000fe40000010000 */
[----:B------:R-:W-:-:S06]  /*13640*/  WARPGROUP.ARRIVE ;  /* 0x00000000000079c5 */ /* 0x000fcc0000000000 */
[----:B------:R-:W-:Y:S01]  /*13650*/  QGMMA.64x64x32.F32.E4M3.E4M3 R24, R140, gdesc[UR8], R24, gsb0 ;  /* 0x00e000088c187df3 */ /* 0x000fe20008000818 */
[----:B--2---:R-:W-:Y:S01]  /*13660*/  FADD.FTZ R0, R0, R7 ;  /* 0x0000000700007221 */ /* 0x004fe20000010000 */
[----:B------:R-:W-:Y:S01]  /*13670*/  UIADD3 UR6, UR6, 0x200, URZ ;  /* 0x0000020006067890 */ /* 0x000fe2000fffe03f */
[----:B----4-:R-:W-:Y:S01]  /*13680*/  FADD.FTZ R9, R9, R6 ;  /* 0x0000000609097221 */ /* 0x010fe20000010000 */
[----:B------:R-:W-:Y:S02]  /*13690*/  UMOV UR11, 0xc0000010 ;  /* 0xc0000010000b7882 */ /* 0x000fe40000000000 */
[----:B-1----:R-:W1:Y:S03]  /*136a0*/  SHFL.BFLY PT, R3, R0, 0x1, 0x1f ;  /* 0x0c201f0000037f89 */ /* 0x002e6600000e0000 */
[----:B------:R-:W-:Y:S01]  /*136b0*/  UMOV UR10, UR6 ;  /* 0x00000006000a7c82 */ /* 0x000fe20008000000 */
[----:B------:R-:W2:Y:S01]  /*136c0*/  SHFL.BFLY PT, R2, R9, 0x1, 0x1f ;  /* 0x0c201f0009027f89 */ /* 0x000ea200000e0000 */
[----:B-1----:R-:W-:Y:S01]  /*136d0*/  FADD.FTZ R11, R0, R3 ;  /* 0x00000003000b7221 */ /* 0x002fe20000010000 */
[----:B--2---:R-:W-:-:S04]  /*136e0*/  FADD.FTZ R12, R9, R2 ;  /* 0x00000002090c7221 */ /* 0x004fc80000010000 */
        /* <DEDUP_REMOVED lines=12> */
[----:B------:R-:W1:Y:S08]  /*137b0*/  @P2 MUFU.LG2 R7, R7 ;  /* 0x0000000700072308 */ /* 0x000e700000000c00 */
[----:B------:R-:W2:Y:S08]  /*137c0*/  @P3 MUFU.LG2 R10, R10 ;  /* 0x0000000a000a3308 */ /* 0x000eb00000000c00 */
[----:B------:R-:W4:Y:S01]  /*137d0*/  @P1 MUFU.RCP R9, R12 ;  /* 0x0000000c00091308 */ /* 0x000f220000001000 */
[----:B------:R-:W-:-:S02]  /*137e0*/  IMAD.U32 R6, RZ, RZ, UR17 ;  /* 0x00000011ff067e24 */ /* 0x000fc4000f8e00ff */
[----:B------:R-:W-:Y:S02]  /*137f0*/  IMAD.U32 R14, RZ, RZ, UR17 ;  /* 0x00000011ff0e7e24 */ /* 0x000fe4000f8e00ff */
[----:B-1----:R-:W-:Y:S01]  /*13800*/  @P2 FMUL.FTZ R7, R7, 0.69314718246459960938 ;  /* 0x3f31721807072820 */ /* 0x002fe20000410000 */
[----:B------:R-:W-:Y:S01]  /*13810*/  @P2 FMUL.FTZ R6, R6, 0.69314718246459960938 ;  /* 0x3f31721806062820 */ /* 0x000fe20000410000 */
[----:B------:R-:W-:Y:S01]  /*13820*/  @P3 FMUL.FTZ R14, R14, 0.69314718246459960938 ;  /* 0x3f3172180e0e3820 */ /* 0x000fe20000410000 */
[----:B--2---:R-:W-:Y:S01]  /*13830*/  @P3 FMUL.FTZ R11, R10, 0.69314718246459960938 ;  /* 0x3f3172180a0b3820 */ /* 0x004fe20000410000 */
[----:B------:R-:W-:Y:S02]  /*13840*/  IMAD.MOV.U32 R2, RZ, RZ, -0x800000 ;  /* 0xff800000ff027424 */ /* 0x000fe400078e00ff */
[----:B------:R-:W-:Y:S01]  /*13850*/  @P2 FFMA.FTZ R2, R6, R5, R7 ;  /* 0x0000000506022223 */ /* 0x000fe20000010007 */
[----:B------:R-:W-:Y:S02]  /*13860*/  IMAD.MOV.U32 R0, RZ, RZ, -0x800000 ;  /* 0xff800000ff007424 */ /* 0x000fe400078e00ff */
[----:B------:R-:W-:Y:S01]  /*13870*/  @P3 FFMA.FTZ R0, R14, R4, R11 ;  /* 0x000000040e003223 */ /* 0x000fe2000001000b */
[-C--:B---3--:R-:W-:Y:S01]  /*13880*/  FMUL.FTZ R3, R3, R8.reuse ;  /* 0x0000000803037220 */ /* 0x088fe20000410000 */
[----:B----4-:R-:W-:Y:S01]  /*13890*/  FMUL.FTZ R9, R9, R8 ;  /* 0x0000000809097220 */ /* 0x010fe20000410000 */
[----:B------:R-:W-:-:S02]  /*138a0*/  WARPGROUP.DEPBAR.LE gsb0, 0x0 ;  /* 0x00008000000079c5 */ /* 0x000fc40000010000 */
[----:B------:R-:W-:Y:S05]  /*138b0*/  @!P0 BRA `(.L_x_728) ;  /* 0x0000000000048947 */ /* 0x000fea0003800000 */
[----:B------:R-:W-:Y:S01]  /*138c0*/  BPT.TRAP 0x1 ;  /* 0x000000040000795c */ /* 0x000fe20000300000 */
.L_x_728:
        /* <DEDUP_REMOVED lines=36> */
.L_x_654:
[----:B------:R-:W-:Y:S05]  /*13b10*/  @P0 BRA `(.L_x_729) ;  /* 0x0000001400700947 */ /* 0x000fea0003800000 */
[----:B------:R-:W1:Y:S01]  /*13b20*/  S2R R7, SR_TID.X ;  /* 0x0000000000077919 */ /* 0x000e620000002100 */
[----:B------:R-:W-:Y:S01]  /*13b30*/  ULDC.64 UR4, c[0x4][0x38] ;  /* 0x01000e0000047ab9 */ /* 0x000fe20000000a00 */
[----:B------:R-:W-:Y:S01]  /*13b40*/  ULDC.64 UR8, c[0x0][0xbd0] ;  /* 0x0002f40000087ab9 */ /* 0x000fe20000000a00 */
[----:B------:R-:W-:Y:S01]  /*13b50*/  USHF.R.S32.HI UR7, URZ, 0x1f, UR44 ;  /* 0x0000001f3f077899 */ /* 0x000fe2000801142c */
[----:B------:R-:W-:Y:S01]  /*13b60*/  ULDC.64 UR10, c[0x0][0xb38] ;  /* 0x0002ce00000a7ab9 */ /* 0x000fe20000000a00 */
[----:B-1----:R-:W-:-:S05]  /*13b70*/  IMAD.SHL.U32 R3, R7, 0x4, RZ ;  /* 0x0000000407037824 */ /* 0x002fca00078e00ff */
[----:B------:R-:W-:Y:S01]  /*13b80*/  LOP3.LUT R3, R3, 0xc, RZ, 0xc0, !PT ;  /* 0x0000000c03037812 */ /* 0x000fe200078ec0ff */
[----:B------:R-:W-:Y:S03]  /*13b90*/  BAR.SYNC.DEFER_BLOCKING 0x1, 0x180 ;  /* 0x0046000000007b1d */ /* 0x000fe60000010000 */
[----:B------:R-:W-:-:S05]  /*13ba0*/  IADD3 R4, P0, R3, UR4, RZ ;  /* 0x0000000403047c10 */ /* 0x000fca000ff1e0ff */
[----:B------:R-:W-:-:S05]  /*13bb0*/  IMAD.X R5, RZ, RZ, UR5, P0 ;  /* 0x00000005ff057e24 */ /* 0x000fca00080e06ff */
[----:B------:R1:W2:Y:S01]  /*13bc0*/  LDG.E.CONSTANT R6, desc[UR42][R4.64] ;  /* 0x0000002a04067981 */ /* 0x0002a2000c1e9900 */
[C---:B------:R-:W-:Y:S01]  /*13bd0*/  LOP3.LUT P0, R3, R7.reuse, 0x3, RZ, 0xc0, !PT ;  /* 0x0000000307037812 */ /* 0x040fe2000780c0ff */
[----:B------:R-:W-:Y:S01]  /*13be0*/  VIADD R7, R7, 0xffffff80 ;  /* 0xffffff8007077836 */ /* 0x000fe20000000000 */
[----:B------:R-:W-:Y:S01]  /*13bf0*/  UIMAD.WIDE.U32 UR4, UR44, UR8, URZ ;  /* 0x000000082c0472a5 */ /* 0x000fe2000f8e003f */
[----:B------:R-:W-:Y:S01]  /*13c00*/  BSSY B0, `(.L_x_730) ;  /* 0x0000109000007945 */ /* 0x000fe20003800000 */
[----:B------:R-:W-:Y:S01]  /*13c10*/  ISETP.EQ.OR P0, PT, R3, 0x3, !P0 ;  /* 0x000000030300780c */ /* 0x000fe20004702670 */
[----:B------:R-:W-:Y:S02]  /*13c20*/  UIMAD UR6, UR7, UR8, URZ ;  /* 0x00000008070672a4 */ /* 0x000fe4000f8e023f */
[----:B------:R-:W-:Y:S01]  /*13c30*/  UIMAD UR8, UR7, UR10, URZ ;  /* 0x0000000a070872a4 */ /* 0x000fe2000f8e023f */
[----:B------:R-:W-:Y:S01]  /*13c40*/  SEL R65, R48, R49, P0 ;  /* 0x0000003130417207 */ /* 0x000fe20000000000 */
[----:B------:R-:W-:Y:S01]  /*13c50*/  IMAD.U32 R22, RZ, RZ, UR4 ;  /* 0x00000004ff167e24 */ /* 0x000fe2000f8e00ff */
[----:B-1----:R-:W-:Y:S01]  /*13c60*/  SHF.R.S32.HI R4, RZ, 0x1f, R7 ;  /* 0x0000001fff047819 */ /* 0x002fe20000011407 */
[----:B------:R-:W-:Y:S01]  /*13c70*/  UIMAD UR9, UR44, UR9, UR6 ;  /* 0x000000092c0972a4 */ /* 0x000fe2000f8e0206 */
[----:B------:R-:W-:Y:S01]  /*13c80*/  SEL R61, R49, R48, P0 ;  /* 0x00000030313d7207 */ /* 0x000fe20000000000 */
[----:B------:R-:W1:Y:S01]  /*13c90*/  S2UR UR4, SR_CTAID.Y ;  /* 0x00000000000479c3 */ /* 0x000e620000002600 */
[----:B------:R-:W-:Y:S01]  /*13ca0*/  LEA.HI R3, R4, R7, RZ, 0x7 ;  /* 0x0000000704037211 */ /* 0x000fe200078f38ff */
[----:B------:R-:W-:Y:S01]  /*13cb0*/  UIADD3 UR9, UR5, UR9, URZ ;  /* 0x0000000905097290 */ /* 0x000fe2000fffe03f */
[----:B------:R-:W-:Y:S01]  /*13cc0*/  SEL R49, R26, R27, P0 ;  /* 0x0000001b1a317207 */ /* 0x000fe20000000000 */
[----:B------:R-:W-:Y:S01]  /*13cd0*/  IMAD.U32 R23, RZ, RZ, UR5 ;  /* 0x00000005ff177e24 */ /* 0x000fe2000f8e00ff */
[----:B------:R-:W-:Y:S01]  /*13ce0*/  LOP3.LUT R8, R3, 0xffffff80, RZ, 0xc0, !PT ;  /* 0xffffff8003087812 */ /* 0x000fe200078ec0ff */
[----:B------:R-:W-:Y:S01]  /*13cf0*/  USHF.R.S32.HI UR5, URZ, 0x1f, UR41 ;  /* 0x0000001f3f057899 */ /* 0x000fe20008011429 */
[----:B------:R-:W-:Y:S01]  /*13d00*/  SEL R57, R27, R26, P0 ;  /* 0x0000001a1b397207 */ /* 0x000fe20000000000 */
[----:B------:R-:W-:Y:S01]  /*13d10*/  IMAD.U32 R23, RZ, RZ, UR9 ;  /* 0x00000009ff177e24 */ /* 0x000fe2000f8e00ff */
[----:B------:R-:W-:Y:S01]  /*13d20*/  LEA.HI R4, R4, R7, RZ, 0x2 ;  /* 0x0000000704047211 */ /* 0x000fe200078f10ff */
[----:B------:R-:W-:Y:S01]  /*13d30*/  IMAD.IADD R27, R7, 0x1, -R8 ;  /* 0x00000001071b7824 */ /* 0x000fe200078e0a08 */
[----:B------:R-:W-:Y:S01]  /*13d40*/  SEL R91, R28, R29, P0 ;  /* 0x0000001d1c5b7207 */ /* 0x000fe20000000000 */
[----:B------:R-:W-:Y:S01]  /*13d50*/  UIMAD.WIDE.U32 UR6, UR44, UR10, URZ ;  /* 0x0000000a2c0672a5 */ /* 0x000fe2000f8e003f */
[----:B------:R-:W-:Y:S01]  /*13d60*/  LOP3.LUT R10, R4, 0xfffffffc, RZ, 0xc0, !PT ;  /* 0xfffffffc040a7812 */ /* 0x000fe200078ec0ff */
[----:B------:R-:W-:Y:S01]  /*13d70*/  UIMAD UR8, UR44, UR11, UR8 ;  /* 0x0000000b2c0872a4 */ /* 0x000fe2000f8e0208 */
[----:B------:R-:W-:-:S02]  /*13d80*/  SHF.R.S32.HI R8, RZ, 0x1f, R27 ;  /* 0x0000001fff087819 */ /* 0x000fc4000001141b */
[----:B------:R-:W-:Y:S01]  /*13d90*/  SEL R87, R29, R28, P0 ;  /* 0x0000001c1d577207 */ /* 0x000fe20000000000 */
[----:B------:R-:W-:Y:S01]  /*13da0*/  IMAD.IADD R14, R7, 0x1, -R10 ;  /* 0x00000001070e7824 */ /* 0x000fe200078e0a0a */
[----:B------:R-:W-:Y:S01]  /*13db0*/  LEA.HI R7, R8, R27, RZ, 0x2 ;  /* 0x0000001b08077211 */ /* 0x000fe200078f10ff */
[----:B------:R-:W3:Y:S01]  /*13dc0*/  LDC R29, c[0x0][0xbe8] ;  /* 0x0002fa00ff1d7b82 */ /* 0x000ee20000000800 */
[----:B------:R-:W-:Y:S01]  /*13dd0*/  SHF.R.S32.HI R3, RZ, 0x7, R3 ;  /* 0x00000007ff037819 */ /* 0x000fe20000011403 */
[----:B------:R-:W-:Y:S01]  /*13de0*/  UIADD3 UR8, UR7, UR8, URZ ;  /* 0x0000000807087290 */ /* 0x000fe2000fffe03f */
[----:B------:R-:W-:Y:S01]  /*13df0*/  SEL R75, R44, R45, P0 ;  /* 0x0000002d2c4b7207 */ /* 0x000fe20000000000 */
[----:B------:R-:W-:Y:S01]  /*13e00*/  IMAD.U32 R9, RZ, RZ, UR7 ;  /* 0x00000007ff097e24 */ /* 0x000fe2000f8e00ff */
[----:B------:R-:W-:Y:S01]  /*13e10*/  SEL R71, R45, R44, P0 ;  /* 0x0000002c2d477207 */ /* 0x000fe20000000000 */
[----:B------:R-:W-:Y:S01]  /*13e20*/  IMAD.HI R4, R3, 0x55555556, RZ ;  /* 0x5555555603047827 */ /* 0x000fe200078e02ff */
[----:B------:R-:W4:Y:S01]  /*13e30*/  S2R R44, SR_CTAID.X ;  /* 0x00000000002c7919 */ /* 0x000f220000002500 */
[----:B------:R-:W-:-:S02]  /*13e40*/  SHF.R.S32.HI R5, RZ, 0x2, R7 ;  /* 0x00000002ff057819 */ /* 0x000fc40000011407 */
[----:B------:R-:W-:Y:S01]  /*13e50*/  SHF.R.S32.HI R12, RZ, 0x1f, R7 ;  /* 0x0000001fff0c7819 */ /* 0x000fe20000011407 */
[----:B------:R-:W-:Y:S01]  /*13e60*/  IMAD.U32 R9, RZ, RZ, UR8 ;  /* 0x00000008ff097e24 */ /* 0x000fe2000f8e00ff */
[----:B------:R-:W-:Y:S01]  /*13e70*/  LEA.HI R4, R4, R4, RZ, 0x1 ;  /* 0x0000000404047211 */ /* 0x000fe200078f08ff */
[----:B------:R-:W-:Y:S01]  /*13e80*/  ULDC.64 UR8, c[0x0][0xb28] ;  /* 0x0002ca0000087ab9 */ /* 0x000fe20000000a00 */
[----:B------:R-:W-:Y:S02]  /*13e90*/  LEA.HI R12, R12, R5, RZ, 0x3 ;  /* 0x000000050c0c7211 */ /* 0x000fe400078f18ff */
[----:B------:R-:W-:Y:S01]  /*13ea0*/  LEA.HI R8, R8, R27, RZ, 0x5 ;  /* 0x0000001b08087211 */ /* 0x000fe200078f28ff */
[----:B------:R-:W-:Y:S01]  /*13eb0*/  IMAD R10, R4, -0x3, R3 ;  /* 0xfffffffd040a7824 */ /* 0x000fe200078e0203 */
[----:B------:R-:W-:Y:S02]  /*13ec0*/  LOP3.LUT R12, R12, 0xfffffff8, RZ, 0xc0, !PT ;  /* 0xfffffff80c0c7812 */ /* 0x000fe400078ec0ff */
[----:B------:R-:W-:-:S02]  /*13ed0*/  SHF.R.S32.HI R8, RZ, 0x5, R8 ;  /* 0x00000005ff087819 */ /* 0x000fc40000011408 */
[----:B------:R-:W-:Y:S01]  /*13ee0*/  SEL R15, R30, R31, P0 ;  /* 0x0000001f1e0f7207 */ /* 0x000fe20000000000 */
[----:B------:R-:W-:Y:S01]  /*13ef0*/  IMAD.IADD R3, R5, 0x1, -R12 ;  /* 0x0000000105037824 */ /* 0x000fe200078e0a0c */
[----:B------:R-:W-:Y:S01]  /*13f00*/  LEA.HI R12, R14, R14, RZ, 0x1 ;  /* 0x0000000e0e0c7211 */ /* 0x000fe200078f08ff */
[----:B------:R-:W5:Y:S01]  /*13f10*/  LDC.64 R4, c[0x0][0xbd8] ;  /* 0x0002f600ff047b82 */ /* 0x000f620000000a00 */
[----:B------:R-:W-:Y:S01]  /*13f20*/  SEL R59, R31, R30, P0 ;  /* 0x0000001e1f3b7207 */ /* 0x000fe20000000000 */
[----:B------:R-:W-:Y:S01]  /*13f30*/  IMAD R3, R8, 0x10, R3 ;  /* 0x0000001008037824 */ /* 0x000fe200078e0203 */
[----:B------:R-:W-:Y:S01]  /*13f40*/  LOP3.LUT R31, R12, 0x1ffffffe, RZ, 0xc0, !PT ;  /* 0x1ffffffe0c1f7812 */ /* 0x000fe200078ec0ff */
[----:B------:R-:W-:Y:S01]  /*13f50*/  IMAD.U32 R8, RZ, RZ, UR6 ;  /* 0x00000006ff087e24 */ /* 0x000fe2000f8e00ff */
[----:B---3--:R-:W-:Y:S01]  /*13f60*/  ISETP.NE.AND P2, PT, R29, 0x1, PT ;  /* 0x000000011d00780c */ /* 0x008fe20003f45270 */
[----:B------:R-:W-:Y:S01]  /*13f70*/  IMAD R3, R10, 0x40, R3 ;  /* 0x000000400a037824 */ /* 0x000fe200078e0203 */
[----:B------:R-:W-:Y:S01]  /*13f80*/  SEL R73, R40, R41, P0 ;  /* 0x0000002928497207 */ /* 0x000fe20000000000 */
[----:B------:R-:W-:Y:S01]  /*13f90*/  IMAD.IADD R14, R14, 0x1, -R31 ;  /* 0x000000010e0e7824 */ /* 0x000fe200078e0a1f */
[----:B------:R-:W-:Y:S01]  /*13fa0*/  SEL R69, R41, R40, P0 ;  /* 0x0000002829457207 */ /* 0x000fe20000000000 */
[----:B------:R-:W-:Y:S01]  /*13fb0*/  ULDC.64 UR6, c[0x0][0xb48] ;  /* 0x0002d20000067ab9 */ /* 0x000fe20000000a00 */
[----:B------:R-:W-:-:S02]  /*13fc0*/  SEL R41, R34, R35, P0 ;  /* 0x0000002322297207 */ /* 0x000fc40000000000 */
[----:B------:R-:W-:Y:S01]  /*13fd0*/  SEL R45, R35, R34, P0 ;  /* 0x00000022232d7207 */ /* 0x000fe20000000000 */
[--C-:B----4-:R-:W-:Y:S01]  /*13fe0*/  IMAD R28, R44, 0xc0, R3.reuse ;  /* 0x000000c02c1c7824 */ /* 0x110fe200078e0203 */
[----:B------:R-:W-:Y:S02]  /*13ff0*/  SEL R89, R24, R25, P0 ;  /* 0x0000001918597207 */ /* 0x000fe40000000000 */
[----:B------:R-:W-:Y:S01]  /*14000*/  SEL R85, R25, R24, P0 ;  /* 0x0000001819557207 */ /* 0x000fe20000000000 */
[----:B------:R-:W3:Y:S01]  /*14010*/  @P2 LDC R35, c[0x0][0xbec] ;  /* 0x0002fb00ff232b82 */ /* 0x000ee20000000800 */
[----:B------:R-:W-:Y:S01]  /*14020*/  LOP3.LUT R10, R7, 0x7ffffffc, RZ, 0xc0, !PT ;  /* 0x7ffffffc070a7812 */ /* 0x000fe200078ec0ff */
[----:B------:R-:W-:Y:S01]  /*14030*/  IMAD R7, R14, 0x8, R3 ;  /* 0x000000080e077824 */ /* 0x000fe200078e0203 */
[----:B------:R-:W-:Y:S02]  /*14040*/  SEL R67, R52, R53, P0 ;  /* 0x0000003534437207 */ /* 0x000fe40000000000 */
[----:B------:R-:W-:Y:S01]  /*14050*/  SEL R63, R53, R52, P0 ;  /* 0x00000034353f7207 */ /* 0x000fe20000000000 */
[----:B------:R-:W-:Y:S01]  /*14060*/  IMAD R44, R44, 0xc0, R7 ;  /* 0x000000c02c2c7824 */ /* 0x000fe200078e0207 */
[----:B------:R-:W-:Y:S01]  /*14070*/  SEL R81, R32, R33, P0 ;  /* 0x0000002120517207 */ /* 0x000fe20000000000 */
[----:B-----5:R-:W-:Y:S01]  /*14080*/  IMAD R18, R4, UR5, RZ ;  /* 0x0000000504127c24 */ /* 0x020fe2000f8e02ff */
[----:B------:R-:W-:Y:S01]  /*14090*/  SEL R77, R33, R32, P0 ;  /* 0x00000020214d7207 */ /* 0x000fe20000000000 */
[----:B------:R-:W4:Y:S01]  /*140a0*/  @P2 LDC R52, c[0x0][0xbf0] ;  /* 0x0002fc00ff342b82 */ /* 0x000f220000000800 */
[----:B------:R-:W-:Y:S01]  /*140b0*/  SEL R13, R38, R39, P0 ;  /* 0x00000027260d7207 */ /* 0x000fe20000000000 */
[----:B------:R-:W-:Y:S01]  /*140c0*/  IMAD R5, R5, UR41, R18 ;  /* 0x0000002905057c24 */ /* 0x000fe2000f8e0212 */
[----:B------:R-:W-:Y:S01]  /*140d0*/  SEL R53, R39, R38, P0 ;  /* 0x0000002627357207 */ /* 0x000fe20000000000 */
[----:B------:R-:W-:Y:S01]  /*140e0*/  IMAD.WIDE.U32 R22, R4, UR41, R22 ;  /* 0x0000002904167c25 */ /* 0x000fe2000f8e0016 */
[----:B------:R-:W-:-:S02]  /*140f0*/  SEL R83, R36, R37, P0 ;  /* 0x0000002524537207 */ /* 0x000fc40000000000 */
[----:B------:R-:W-:Y:S01]  /*14100*/  SEL R79, R37, R36, P0 ;  /* 0x00000024254f7207 */ /* 0x000fe20000000000 */
[----:B------:R-:W-:Y:S01]  /*14110*/  IMAD.IADD R23, R23, 0x1, R5 ;  /* 0x0000000117177824 */ /* 0x000fe200078e0205 */
[----:B------:R-:W-:Y:S02]  /*14120*/  SEL R11, R46, R47, P0 ;  /* 0x0000002f2e0b7207 */ /* 0x000fe40000000000 */
[----:B------:R-:W-:Y:S02]  /*14130*/  SEL R47, R47, R46, P0 ;  /* 0x0000002e2f2f7207 */ /* 0x000fe40000000000 */
[----:B------:R-:W5:Y:S01]  /*14140*/  @P2 LDC R46, c[0x0][0xbf0] ;  /* 0x0002fc00ff2e2b82 */ /* 0x000f620000000800 */
[----:B------:R-:W-:Y:S01]  /*14150*/  SEL R25, R42, R43, P0 ;  /* 0x0000002b2a197207 */ /* 0x000fe20000000000 */
[----:B---3--:R-:W-:Y:S01]  /*14160*/  @P2 IMAD.HI.U32 R35, R44, R35, RZ ;  /* 0x000000232c232227 */ /* 0x008fe200078e00ff */
[----:B------:R-:W-:Y:S02]  /*14170*/  SEL R37, R43, R42, P0 ;  /* 0x0000002a2b257207 */ /* 0x000fe40000000000 */
[----:B------:R-:W-:-:S02]  /*14180*/  SEL R19, R50, R51, P0 ;  /* 0x0000003332137207 */ /* 0x000fc40000000000 */
[----:B------:R-:W-:Y:S02]  /*14190*/  SEL R21, R54, R55, P0 ;  /* 0x0000003736157207 */ /* 0x000fe40000000000 */
[C---:B------:R-:W-:Y:S01]  /*141a0*/  LOP3.LUT P1, RZ, R27.reuse, 0x3, RZ, 0xc0, !PT ;  /* 0x000000031bff7812 */ /* 0x040fe2000782c0ff */
[----:B------:R-:W-:Y:S01]  /*141b0*/  IMAD.IADD R27, R27, 0x1, -R10 ;  /* 0x000000011b1b7824 */ /* 0x000fe200078e0a0a */
[----:B------:R-:W-:Y:S02]  /*141c0*/  SEL R17, R51, R50, P0 ;  /* 0x0000003233117207 */ /* 0x000fe40000000000 */
[----:B------:R-:W-:Y:S02]  /*141d0*/  SEL R55, R55, R54, P0 ;  /* 0x0000003637377207 */ /* 0x000fe40000000000 */
[----:B--2---:R-:W-:Y:S01]  /*141e0*/  LOP3.LUT R34, R6, 0x2, RZ, 0x3c, !PT ;  /* 0x0000000206227812 */ /* 0x004fe200078e3cff */
[----:B------:R-:W-:Y:S04]  /*141f0*/  SHFL.IDX PT, R33, R89, R6, 0x1c1f ;  /* 0x001c1f0659217589 */ /* 0x000fe800000e0000 */
[----:B------:R-:W2:Y:S04]  /*14200*/  SHFL.IDX PT, R38, R85, R34, 0x1c1f ;  /* 0x001c1f2255267589 */ /* 0x000ea800000e0000 */
[----:B------:R-:W-:Y:S04]  /*14210*/  SHFL.IDX PT, R7, R91, R6, 0x1c1f ;  /* 0x001c1f065b077589 */ /* 0x000fe800000e0000 */
[----:B------:R3:W-:Y:S04]  /*14220*/  SHFL.IDX PT, R30, R67, R6, 0x1c1f ;  /* 0x001c1f06431e7589 */ /* 0x0007e800000e0000 */
[----:B------:R-:W0:Y:S04]  /*14230*/  SHFL.IDX PT, R36, R87, R34, 0x1c1f ;  /* 0x001c1f2257247589 */ /* 0x000e2800000e0000 */
[----:B------:R1:W-:Y:S01]  /*14240*/  SHFL.IDX PT, R31, R65, R6, 0x1c1f ;  /* 0x001c1f06411f7589 */ /* 0x0003e200000e0000 */
[----:B---3--:R-:W3:Y:S03]  /*14250*/  LDC R67, c[0x0][0xc50] ;  /* 0x00031400ff437b82 */ /* 0x008ee60000000800 */
[----:B------:R4:W-:Y:S04]  /*14260*/  SHFL.IDX PT, R43, R73, R6, 0x1c1f ;  /* 0x001c1f06492b7589 */ /* 0x0009e800000e0000 */
[----:B------:R-:W-:Y:S01]  /*14270*/  SHFL.IDX PT, R40, R81, R6, 0x1c1f ;  /* 0x001c1f0651287589 */ /* 0x000fe200000e0000 */
[----:B--2---:R-:W-:Y:S01]  /*14280*/  SEL R4, R33, R38, P0 ;  /* 0x0000002621047207 */ /* 0x004fe20000000000 */
[----:B-1----:R-:W1:Y:S02]  /*14290*/  LDC.64 R64, c[0x0][0xb40] ;  /* 0x0002d000ff407b82 */ /* 0x002e640000000a00 */
[----:B------:R-:W-:Y:S04]  /*142a0*/  SHFL.IDX PT, R39, R83, R6, 0x1c1f ;  /* 0x001c1f0653277589 */ /* 0x000fe800000e0000 */
[----:B------:R-:W-:Y:S02]  /*142b0*/  SHFL.IDX PT, R32, R75, R6, 0x1c1f ;  /* 0x001c1f064b207589 */ /* 0x000fe400000e0000 */
[----:B----4-:R-:W2:Y:S02]  /*142c0*/  @P2 LDC R73, c[0x0][0xbec] ;  /* 0x0002fb00ff492b82 */ /* 0x010ea40000000800 */
[----:B------:R-:W-:Y:S01]  /*142d0*/  SHFL.IDX PT, R16, R49, R6, 0x1c1f ;  /* 0x001c1f0631107589 */ /* 0x000fe200000e0000 */
[----:B0-----:R-:W-:-:S02]  /*142e0*/  SEL R5, R7, R36, P0 ;  /* 0x0000002407057207 */ /* 0x001fc40000000000 */
[----:B------:R-:W-:Y:S01]  /*142f0*/  SEL R7, R36, R7, P0 ;  /* 0x0000000724077207 */ /* 0x000fe20000000000 */
[----:B------:R-:W-:Y:S04]  /*14300*/  SHFL.IDX PT, R15, R15, R6, 0x1c1f ;  /* 0x001c1f060f0f7589 */ /* 0x000fe800000e0000 */
[----:B------:R-:W-:Y:S04]  /*14310*/  SHFL.IDX PT, R14, R41, R6, 0x1c1f ;  /* 0x001c1f06290e7589 */ /* 0x000fe800000e0000 */
[----:B------:R-:W-:Y:S01]  /*14320*/  SHFL.IDX PT, R13, R13, R6, 0x1c1f ;  /* 0x001c1f060d0d7589 */ /* 0x000fe200000e0000 */
[----:B-1----:R-:W-:-:S03]  /*14330*/  IMAD R36, R64, UR5, RZ ;  /* 0x0000000540247c24 */ /* 0x002fc6000f8e02ff */
[----:B------:R-:W-:Y:S01]  /*14340*/  SHFL.IDX PT, R12, R25, R6, 0x1c1f ;  /* 0x001c1f06190c7589 */ /* 0x000fe200000e0000 */
[----:B------:R-:W-:-:S03]  /*14350*/  IMAD.WIDE.U32 R8, R64, UR41, R8 ;  /* 0x0000002940087c25 */ /* 0x000fc6000f8e0008 */
[----:B------:R-:W-:Y:S01]  /*14360*/  SHFL.IDX PT, R11, R11, R6, 0x1c1f ;  /* 0x001c1f060b0b7589 */ /* 0x000fe200000e0000 */
[----:B--2---:R-:W-:-:S03]  /*14370*/  @P2 IMAD.HI.U32 R73, R44, R73, RZ ;  /* 0x000000492c492227 */ /* 0x004fc600078e00ff */
[----:B------:R-:W-:Y:S04]  /*14380*/  SHFL.IDX PT, R3, R21, R6, 0x1c1f ;  /* 0x001c1f0615037589 */ /* 0x000fe800000e0000 */
[----:B------:R0:W-:Y:S04]  /*14390*/  SHFL.IDX PT, R10, R19, R6, 0x1c1f ;  /* 0x001c1f06130a7589 */ /* 0x0001e800000e0000 */
[----:B------:R-:W-:Y:S04]  /*143a0*/  SHFL.IDX PT, R42, R79, R34, 0x1c1f ;  /* 0x001c1f224f2a7589 */ /* 0x000fe800000e0000 */
[----:B------:R-:W-:Y:S01]  /*143b0*/  SHFL.IDX PT, R41, R77, R34, 0x1c1f ;  /* 0x001c1f224d297589 */ /* 0x000fe200000e0000 */
[----:B0-----:R-:W-:Y:S01]  /*143c0*/  SEL R6, R38, R33, P0 ;  /* 0x0000002126067207 */ /* 0x001fe20000000000 */
[----:B------:R-:W-:-:S02]  /*143d0*/  IMAD R38, RZ, RZ, -UR44 ;  /* 0x8000002cff267e24 */ /* 0x000fc4000f8e02ff */
[----:B------:R-:W-:Y:S01]  /*143e0*/  SHFL.IDX PT, R49, R71, R34, 0x1c1f ;  /* 0x001c1f2247317589 */ /* 0x000fe200000e0000 */
[----:B------:R-:W-:Y:S01]  /*143f0*/  IMAD.MOV.U32 R33, RZ, RZ, R44 ;  /* 0x000000ffff217224 */ /* 0x000fe200078e002c */
[----:B-----5:R-:W-:Y:S01]  /*14400*/  @P2 SHF.R.U32.HI R33, RZ, R46, R35 ;  /* 0x0000002eff212219 */ /* 0x020fe20000011623 */
[----:B---3--:R-:W-:Y:S01]  /*14410*/  IMAD R67, R67, R38, UR4 ;  /* 0x0000000443437e24 */ /* 0x008fe2000f8e0226 */
[----:B------:R-:W-:Y:S01]  /*14420*/  ULDC.64 UR4, c[0x0][0xbe0] ;  /* 0x0002f80000047ab9 */ /* 0x000fe20000000a00 */
[----:B------:R-:W-:Y:S01]  /*14430*/  IMAD R35, R65, UR41, R36 ;  /* 0x0000002941237c24 */ /* 0x000fe2000f8e0224 */
[----:B------:R-:W0:Y:S02]  /*14440*/  SHFL.IDX PT, R48, R69, R34, 0x1c1f ;  /* 0x001c1f2245307589 */ /* 0x000e2400000e0000 */
[----:B------:R-:W-:Y:S01]  /*14450*/  SHF.R.S32.HI R38, RZ, 0x1f, R67 ;  /* 0x0000001fff267819 */ /* 0x000fe20000011443 */
[----:B------:R-:W-:Y:S01]  /*14460*/  IMAD.IADD R35, R9, 0x1, R35 ;  /* 0x0000000109237824 */ /* 0x000fe200078e0223 */
[----:B------:R-:W-:Y:S03]  /*14470*/  SHFL.IDX PT, R51, R63, R34, 0x1c1f ;  /* 0x001c1f223f337589 */ /* 0x000fe600000e0000 */
[C---:B------:R-:W-:Y:S01]  /*14480*/  IMAD R9, R38.reuse, UR4, RZ ;  /* 0x0000000426097c24 */ /* 0x040fe2000f8e02ff */
[----:B------:R-:W1:Y:S01]  /*14490*/  SHFL.IDX PT, R50, R61, R34, 0x1c1f ;  /* 0x001c1f223d327589 */ /* 0x000e6200000e0000 */
[----:B------:R-:W-:-:S02]  /*144a0*/  IMAD R38, R38, UR6, RZ ;  /* 0x0000000626267c24 */ /* 0x000fc4000f8e02ff */
[C---:B------:R-:W-:Y:S01]  /*144b0*/  IMAD R36, R67.reuse, UR5, R9 ;  /* 0x0000000543247c24 */ /* 0x040fe2000f8e0209 */
[----:B------:R-:W-:Y:S04]  /*144c0*/  SHFL.IDX PT, R26, R59, R34, 0x1c1f ;  /* 0x001c1f223b1a7589 */ /* 0x000fe800000e0000 */
[----:B------:R-:W-:Y:S04]  /*144d0*/  SHFL.IDX PT, R25, R57, R34, 0x1c1f ;  /* 0x001c1f2239197589 */ /* 0x000fe800000e0000 */
[----:B------:R-:W-:Y:S04]  /*144e0*/  SHFL.IDX PT, R24, R53, R34, 0x1c1f ;  /* 0x001c1f2235187589 */ /* 0x000fe800000e0000 */
[----:B------:R2:W-:Y:S04]  /*144f0*/  SHFL.IDX PT, R21, R45, R34, 0x1c1f ;  /* 0x001c1f222d157589 */ /* 0x0005e800000e0000 */
[----:B------:R-:W-:Y:S04]  /*14500*/  SHFL.IDX PT, R20, R47, R34, 0x1c1f ;  /* 0x001c1f222f147589 */ /* 0x000fe800000e0000 */
[----:B------:R3:W-:Y:S01]  /*14510*/  SHFL.IDX PT, R19, R37, R34, 0x1c1f ;  /* 0x001c1f2225137589 */ /* 0x0007e200000e0000 */
[----:B--2---:R-:W-:-:S03]  /*14520*/  IMAD R45, R67, UR7, R38 ;  /* 0x00000007432d7c24 */ /* 0x004fc6000f8e0226 */
[----:B------:R-:W-:Y:S04]  /*14530*/  SHFL.IDX PT, R18, R55, R34, 0x1c1f ;  /* 0x001c1f2237127589 */ /* 0x000fe800000e0000 */
[----:B------:R2:W-:Y:S01]  /*14540*/  SHFL.IDX PT, R17, R17, R34, 0x1c1f ;  /* 0x001c1f2211117589 */ /* 0x0005e200000e0000 */
[----:B---3--:R-:W-:Y:S01]  /*14550*/  IMAD.MOV.U32 R37, RZ, RZ, R44 ;  /* 0x000000ffff257224 */ /* 0x008fe200078e002c */
[----:B------:R-:W-:Y:S01]  /*14560*/  @P2 SHF.R.U32.HI R37, RZ, R52, R73 ;  /* 0x00000034ff252219 */ /* 0x000fe20000011649 */
[----:B------:R-:W-:-:S04]  /*14570*/  VIADD R52, R28, 0x8 ;  /* 0x000000081c347836 */ /* 0x000fc80000000000 */
[----:B------:R-:W-:Y:S02]  /*14580*/  IMAD.MOV R38, RZ, RZ, -R37 ;  /* 0x000000ffff267224 */ /* 0x000fe400078e0a25 */
[----:B--2---:R-:W-:Y:S02]  /*14590*/  IMAD.MOV.U32 R34, RZ, RZ, R8 ;  /* 0x000000ffff227224 */ /* 0x004fe400078e0008 */
[----:B------:R-:W-:Y:S01]  /*145a0*/  IMAD.WIDE.U32 R8, R67, UR4, R22 ;  /* 0x0000000443087c25 */ /* 0x000fe2000f8e0016 */
[----:B------:R-:W-:-:S03]  /*145b0*/  ULDC.64 UR4, c[0x0][0xb30] ;  /* 0x0002cc0000047ab9 */ /* 0x000fc60000000a00 */
[----:B------:R-:W-:Y:S01]  /*145c0*/  IMAD.WIDE.U32 R22, R67, UR6, R34 ;  /* 0x0000000643167c25 */ /* 0x000fe2000f8e0022 */
[----:B------:R-:W-:Y:S01]  /*145d0*/  IADD3 R34, P2, R33, R8, RZ ;  /* 0x0000000821227210 */ /* 0x000fe20007f5e0ff */
[----:B------:R-:W-:Y:S01]  /*145e0*/  ULDC.64 UR6, c[0x0][0xbc8] ;  /* 0x0002f20000067ab9 */ /* 0x000fe20000000a00 */
[----:B------:R-:W-:Y:S01]  /*145f0*/  SHF.R.S32.HI R8, RZ, 0x1f, R37 ;  /* 0x0000001fff087819 */ /* 0x000fe20000011425 */
[----:B------:R-:W-:Y:S01]  /*14600*/  IMAD.IADD R23, R23, 0x1, R45 ;  /* 0x0000000117177824 */ /* 0x000fe200078e022d */
[--C-:B------:R-:W-:Y:S01]  /*14610*/  SHF.R.S32.HI R35, RZ, 0x1f, R33.reuse ;  /* 0x0000001fff237819 */ /* 0x100fe20000011421 */
[----:B------:R-:W-:Y:S02]  /*14620*/  IMAD.MOV R33, RZ, RZ, -R33 ;  /* 0x000000ffff217224 */ /* 0x000fe400078e0a21 */
[----:B------:R-:W-:Y:S01]  /*14630*/  IMAD R8, R8, UR4, RZ ;  /* 0x0000000408087c24 */ /* 0x000fe2000f8e02ff */
[----:B------:R-:W-:Y:S01]  /*14640*/  IADD3.X R35, R35, R9, R36, P2, !PT ;  /* 0x0000000923237210 */ /* 0x000fe200017fe424 */
[----:B------:R-:W-:-:S02]  /*14650*/  IMAD R33, R29, R33, R44 ;  /* 0x000000211d217224 */ /* 0x000fc400078e022c */
[----:B------:R-:W-:Y:S01]  /*14660*/  IMAD R45, R29, R38, R44 ;  /* 0x000000261d2d7224 */ /* 0x000fe200078e022c */
[----:B0-----:R-:W-:Y:S01]  /*14670*/  SEL R38, R48, R43, P0 ;  /* 0x0000002b30267207 */ /* 0x001fe20000000000 */
[C---:B------:R-:W-:Y:S01]  /*14680*/  IMAD R47, R37.reuse, UR5, R8 ;  /* 0x00000005252f7c24 */ /* 0x040fe2000f8e0208 */
[----:B------:R-:W0:Y:S01]  /*14690*/  S2UR UR5, SR_CgaCtaId ;  /* 0x00000000000579c3 */ /* 0x000e220000008800 */
[----:B------:R-:W-:Y:S01]  /*146a0*/  IMAD.WIDE.U32 R8, R37, UR4, R22 ;  /* 0x0000000425087c25 */ /* 0x000fe2000f8e0016 */
[----:B------:R-:W-:Y:S01]  /*146b0*/  SHF.R.S32.HI R22, RZ, 0x1f, R33 ;  /* 0x0000001fff167819 */ /* 0x000fe20000011421 */
[----:B------:R-:W-:Y:S01]  /*146c0*/  UMOV UR4, 0x400 ;  /* 0x0000040000047882 */ /* 0x000fe20000000000 */
[----:B------:R-:W-:Y:S01]  /*146d0*/  SHF.R.S32.HI R23, RZ, 0x1f, R45 ;  /* 0x0000001fff177819 */ /* 0x000fe2000001142d */
[----:B------:R-:W-:Y:S02]  /*146e0*/  IMAD.IADD R9, R9, 0x1, R47 ;  /* 0x0000000109097824 */ /* 0x000fe400078e022f */
[----:B------:R-:W-:-:S02]  /*146f0*/  IMAD R22, R22, UR6, RZ ;  /* 0x0000000616167c24 */ /* 0x000fc4000f8e02ff */
[----:B------:R-:W-:Y:S02]  /*14700*/  IMAD R36, R23, UR8, RZ ;  /* 0x0000000817247c24 */ /* 0x000fe4000f8e02ff */
[----:B------:R-:W-:Y:S01]  /*14710*/  IMAD R23, R33, UR7, R22 ;  /* 0x0000000721177c24 */ /* 0x000fe2000f8e0216 */
[----:B------:R-:W-:Y:S01]  /*14720*/  SEL R22, R41, R40, P0 ;  /* 0x0000002829167207 */ /* 0x000fe20000000000 */
[----:B------:R-:W-:Y:S01]  /*14730*/  IMAD.WIDE.U32 R34, R33, UR6, R34 ;  /* 0x0000000621227c25 */ /* 0x000fe2000f8e0022 */
[----:B------:R-:W-:-:S03]  /*14740*/  ULDC.64 UR6, c[0x0][0xba8] ;  /* 0x0002ea0000067ab9 */ /* 0x000fc60000000a00 */
[C---:B------:R-:W-:Y:S02]  /*14750*/  IMAD R33, R45.reuse, UR9, R36 ;  /* 0x000000092d217c24 */ /* 0x040fe4000f8e0224 */
[----:B------:R-:W-:Y:S01]  /*14760*/  IMAD.WIDE.U32 R36, R45, UR8, R8 ;  /* 0x000000082d247c25 */ /* 0x000fe2000f8e0008 */
[----:B------:R-:W-:Y:S01]  /*14770*/  SEL R8, R40, R41, P0 ;  /* 0x0000002928087207 */ /* 0x000fe20000000000 */
[----:B------:R-:W-:Y:S01]  /*14780*/  ULDC.64 UR8, c[0x0][0xb00] ;  /* 0x0002c00000087ab9 */ /* 0x000fe20000000a00 */
[C---:B------:R-:W-:Y:S01]  /*14790*/  LEA R40, P2, R34.reuse, UR6, 0x2 ;  /* 0x0000000622287c11 */ /* 0x040fe2000f8410ff */
[----:B------:R-:W-:Y:S01]  /*147a0*/  IMAD.IADD R23, R35, 0x1, R23 ;  /* 0x0000000123177824 */ /* 0x000fe200078e0217 */
[----:B------:R-:W-:Y:S01]  /*147b0*/  ULDC UR6, c[0x0][0xa88] ;  /* 0x0002a20000067ab9 */ /* 0x000fe20000000800 */
[----:B------:R-:W-:Y:S01]  /*147c0*/  IMAD.IADD R9, R37, 0x1, R33 ;  /* 0x0000000125097824 */ /* 0x000fe200078e0221 */
[----:B0-----:R-:W-:Y:S01]  /*147d0*/  ULEA UR4, UR5, UR4, 0x18 ;  /* 0x0000000405047291 */ /* 0x001fe2000f8ec03f */
[----:B------:R-:W-:Y:S01]  /*147e0*/  SHFL.IDX PT, R44, R40, 0x1, 0x1c1f ;  /* 0x003c1f00282c7f89 */ /* 0x000fe200000e0000 */
[----:B------:R-:W-:Y:S01]  /*147f0*/  LEA.HI.X R33, R34, UR7, R23, 0x2, P2 ;  /* 0x0000000722217c11 */ /* 0x000fe200090f1417 */
[----:B------:R-:W-:Y:S01]  /*14800*/  IMAD R53, R29, UR6, RZ ;  /* 0x000000061d357c24 */ /* 0x000fe2000f8e02ff */
[----:B------:R-:W-:Y:S01]  /*14810*/  UIADD3 UR4, UR4, 0x12420, URZ ;  /* 0x0001242004047890 */ /* 0x000fe2000fffe03f */
[----:B------:R1:W-:Y:S01]  /*14820*/  SHFL.IDX PT, R34, R40, RZ, 0x1c1f ;  /* 0x001c1fff28227589 */ /* 0x0003e200000e0000 */
[----:B------:R-:W-:-:S02]  /*14830*/  LEA R54, P3, R36, UR8, 0x2 ;  /* 0x0000000824367c11 */ /* 0x000fc4000f8610ff */
[-C--:B------:R-:W-:Y:S01]  /*14840*/  ISETP.GE.OR P2, PT, R28, R53.reuse, P1 ;  /* 0x000000351c00720c */ /* 0x080fe20000f46670 */
[----:B------:R-:W0:Y:S01]  /*14850*/  SHFL.IDX PT, R35, R33, RZ, 0x1c1f ;  /* 0x001c1fff21237589 */ /* 0x000e2200000e0000 */
[-C--:B------:R-:W-:Y:S01]  /*14860*/  ISETP.GE.OR P1, PT, R52, R53.reuse, P1 ;  /* 0x000000353400720c */ /* 0x080fe20000f26670 */
[----:B------:R-:W-:Y:S01]  /*14870*/  UPRMT UR4, URZ, 0x654, UR4 ;  /* 0x000006543f047896 */ /* 0x000fe20008000004 */
[----:B------:R-:W-:Y:S01]  /*14880*/  LEA.HI.X R55, R36, UR9, R9, 0x2, P3 ;  /* 0x0000000924377c11 */ /* 0x000fe200098f1409 */
[----:B------:R-:W2:Y:S01]  /*14890*/  SHFL.IDX PT, R45, R33, 0x1, 0x1c1f ;  /* 0x003c1f00212d7f89 */ /* 0x000ea200000e0000 */
[----:B------:R-:W-:Y:S02]  /*148a0*/  ISETP.GE.AND P3, PT, R28, R53, PT ;  /* 0x000000351c00720c */ /* 0x000fe40003f66270 */
[----:B------:R-:W-:Y:S01]  /*148b0*/  SEL R9, R39, R42, P0 ;  /* 0x0000002a27097207 */ /* 0x000fe20000000000 */
[----:B------:R3:W4:Y:S01]  /*148c0*/  SHFL.IDX PT, R46, R54, RZ, 0x1c1f ;  /* 0x001c1fff362e7589 */ /* 0x00072200000e0000 */
[----:B------:R-:W-:-:S02]  /*148d0*/  SEL R23, R42, R39, P0 ;  /* 0x000000272a177207 */ /* 0x000fc40000000000 */
[----:B------:R-:W-:Y:S01]  /*148e0*/  SYNCS.ARRIVE.TRANS64.RED.A1T0 RZ, [UR4], RZ ;  /* 0x000000ffffff79a7 */ /* 0x000fe20008100404 */
[----:B------:R3:W3:Y:S01]  /*148f0*/  SHFL.IDX PT, R47, R55, RZ, 0x1c1f ;  /* 0x001c1fff372f7589 */ /* 0x0006e200000e0000 */
[----:B------:R-:W-:Y:S02]  /*14900*/  SEL R36, R43, R48, P0 ;  /* 0x000000302b247207 */ /* 0x000fe40000000000 */
[----:B------:R-:W-:Y:S02]  /*14910*/  SEL R37, R32, R49, P0 ;  /* 0x0000003120257207 */ /* 0x000fe40000000000 */
[----:B------:R-:W-:Y:S01]  /*14920*/  SEL R39, R49, R32, P0 ;  /* 0x0000002031277207 */ /* 0x000fe20000000000 */
[----:B------:R-:W-:Y:S01]  /*14930*/  IMAD.SHL.U32 R49, R27, 0x2, RZ ;  /* 0x000000021b317824 */ /* 0x000fe200078e00ff */
[----:B-1----:R-:W-:Y:S02]  /*14940*/  SEL R40, R31, R50, P0 ;  /* 0x000000321f287207 */ /* 0x002fe40000000000 */
[----:B------:R-:W-:-:S02]  /*14950*/  SEL R42, R50, R31, P0 ;  /* 0x0000001f322a7207 */ /* 0x000fc40000000000 */
[----:B------:R-:W-:Y:S01]  /*14960*/  SEL R41, R30, R51, P0 ;  /* 0x000000331e297207 */ /* 0x000fe20000000000 */
[----:B0-----:R0:W-:Y:S01]  /*14970*/  @!P2 ST.E desc[UR42][R34.64], R2 ;  /* 0x000000022200a985 */ /* 0x0011e2000c10192a */
[----:B------:R-:W-:-:S03]  /*14980*/  SEL R43, R51, R30, P0 ;  /* 0x0000001e332b7207 */ /* 0x000fc60000000000 */
[----:B--2---:R0:W-:Y:S01]  /*14990*/  @!P1 ST.E desc[UR42][R44.64], R0 ;  /* 0x000000002c009985 */ /* 0x0041e2000c10192a */
[----:B------:R-:W-:Y:S05]  /*149a0*/  @P3 BRA `(.L_x_731) ;  /* 0x0000000000b83947 */ /* 0x000fea0003800000 */
[C---:B0-----:R-:W-:Y:S01]  /*149b0*/  VIADD R0, R49.reuse, 0x8 ;  /* 0x0000000831007836 */ /* 0x041fe20000000000 */
[----:B------:R-:W-:Y:S01]  /*149c0*/  ULDC UR4, c[0x0][0xac8] ;  /* 0x0002b20000047ab9 */ /* 0x000fe20000000800 */
[C---:B------:R-:W-:Y:S01]  /*149d0*/  VIADD R2, R49.reuse, 0x18 ;  /* 0x0000001831027836 */ /* 0x040fe20000000000 */
[C---:B------:R-:W-:Y:S01]  /*149e0*/  ISETP.GE.AND P1, PT, R49.reuse, UR4, PT ;  /* 0x0000000431007c0c */ /* 0x040fe2000bf26270 */
[C---:B------:R-:W-:Y:S01]  /*149f0*/  VIADD R27, R49.reuse, 0x20 ;  /* 0x00000020311b7836 */ /* 0x040fe20000000000 */
[----:B------:R-:W-:Y:S01]  /*14a00*/  ISETP.GE.AND P2, PT, R0, UR4, PT ;  /* 0x0000000400007c0c */ /* 0x000fe2000bf46270 */
[C---:B------:R-:W-:Y:S02]  /*14a10*/  VIADD R32, R49.reuse, 0x28 ;  /* 0x0000002831207836 */ /* 0x040fe40000000000 */
[----:B------:R-:W-:Y:S01]  /*14a20*/  VIADD R33, R49, 0x30 ;  /* 0x0000003031217836 */ /* 0x000fe20000000000 */
[----:B------:R-:W-:Y:S01]  /*14a30*/  ISETP.GE.AND P3, PT, R27, UR4, PT ;  /* 0x000000041b007c0c */ /* 0x000fe2000bf66270 */
[----:B------:R-:W-:Y:S01]  /*14a40*/  VIADD R34, R49, 0x38 ;  /* 0x0000003831227836 */ /* 0x000fe20000000000 */
[----:B------:R-:W-:-:S02]  /*14a50*/  ISETP.GE.AND P4, PT, R32, UR4, PT ;  /* 0x0000000420007c0c */ /* 0x000fc4000bf86270 */
[----:B------:R-:W-:Y:S02]  /*14a60*/  ISETP.GE.AND P5, PT, R33, UR4, PT ;  /* 0x0000000421007c0c */ /* 0x000fe4000bfa6270 */
[----:B------:R-:W-:Y:S01]  /*14a70*/  ISETP.GE.AND P6, PT, R34, UR4, PT ;  /* 0x0000000422007c0c */ /* 0x000fe2000bfc6270 */
[----:B---34-:R-:W-:Y:S02]  /*14a80*/  @!P1 IMAD.WIDE R28, R49, 0x4, R46 ;  /* 0x00000004311c9825 */ /* 0x018fe400078e022e */
[----:B------:R-:W-:-:S03]  /*14a90*/  @!P2 LEA.HI R0, R0, R0, RZ, 0x1 ;  /* 0x000000000000a211 */ /* 0x000fc600078f08ff */
[----:B------:R0:W-:Y:S01]  /*14aa0*/  @!P1 ST.E.64 desc[UR42][R28.64], R4 ;  /* 0x000000041c009985 */ /* 0x0001e2000c101b2a */
[----:B------:R-:W-:Y:S01]  /*14ab0*/  @!P2 LOP3.LUT R31, R0, 0xfffffffe, RZ, 0xc0, !PT ;  /* 0xfffffffe001fa812 */ /* 0x000fe200078ec0ff */
[----:B------:R-:W-:Y:S01]  /*14ac0*/  VIADD R0, R49, 0x10 ;  /* 0x0000001031007836 */ /* 0x000fe20000000000 */
[----:B------:R-:W-:Y:S02]  /*14ad0*/  @!P3 LEA.HI R27, R27, R27, RZ, 0x1 ;  /* 0x0000001b1b1bb211 */ /* 0x000fe400078f08ff */
[----:B------:R-:W-:Y:S01]  /*14ae0*/  @!P4 LEA.HI R32, R32, R32, RZ, 0x1 ;  /* 0x000000202020c211 */ /* 0x000fe200078f08ff */
[----:B------:R-:W-:Y:S01]  /*14af0*/  @!P2 IMAD.WIDE R30, R31, 0x4, R46 ;  /* 0x000000041f1ea825 */ /* 0x000fe200078e022e */
[----:B------:R-:W-:Y:S02]  /*14b00*/  ISETP.GE.AND P1, PT, R0, UR4, PT ;  /* 0x0000000400007c0c */ /* 0x000fe4000bf26270 */
[----:B------:R-:W-:Y:S02]  /*14b10*/  @!P5 LEA.HI R33, R33, R33, RZ, 0x1 ;  /* 0x000000212121d211 */ /* 0x000fe400078f08ff */
[----:B------:R1:W-:Y:S01]  /*14b20*/  @!P2 ST.E.64 desc[UR42][R30.64], R6 ;  /* 0x000000061e00a985 */ /* 0x0003e2000c101b2a */
[----:B------:R-:W-:-:S02]  /*14b30*/  ISETP.GE.AND P2, PT, R2, UR4, PT ;  /* 0x0000000402007c0c */ /* 0x000fc4000bf46270 */
[----:B------:R-:W-:Y:S02]  /*14b40*/  @!P6 LEA.HI R34, R34, R34, RZ, 0x1 ;  /* 0x000000222222e211 */ /* 0x000fe400078f08ff */
[----:B------:R-:W-:Y:S02]  /*14b50*/  @!P3 LOP3.LUT R27, R27, 0xfffffffe, RZ, 0xc0, !PT ;  /* 0xfffffffe1b1bb812 */ /* 0x000fe400078ec0ff */
[----:B------:R-:W-:Y:S02]  /*14b60*/  @!P5 LOP3.LUT R33, R33, 0xfffffffe, RZ, 0xc0, !PT ;  /* 0xfffffffe2121d812 */ /* 0x000fe400078ec0ff */
[----:B------:R-:W-:Y:S01]  /*14b70*/  @!P1 LEA.HI R0, R0, R0, RZ, 0x1 ;  /* 0x0000000000009211 */ /* 0x000fe200078f08ff */
[----:B0-----:R-:W-:Y:S01]  /*14b80*/  @!P3 IMAD.WIDE R28, R27, 0x4, R46 ;  /* 0x000000041b1cb825 */ /* 0x001fe200078e022e */
[----:B------:R-:W-:Y:S02]  /*14b90*/  @!P6 LOP3.LUT R35, R34, 0xfffffffe, RZ, 0xc0, !PT ;  /* 0xfffffffe2223e812 */ /* 0x000fe400078ec0ff */
[----:B------:R-:W-:-:S02]  /*14ba0*/  @!P1 LOP3.LUT R5, R0, 0xfffffffe, RZ, 0xc0, !PT ;  /* 0xfffffffe00059812 */ /* 0x000fc400078ec0ff */
[----:B------:R-:W-:Y:S01]  /*14bb0*/  @!P2 LEA.HI R2, R2, R2, RZ, 0x1 ;  /* 0x000000020202a211 */ /* 0x000fe200078f08ff */
[--C-:B------:R-:W-:Y:S01]  /*14bc0*/  @!P6 IMAD.WIDE R34, R35, 0x4, R46.reuse ;  /* 0x000000042322e825 */ /* 0x100fe200078e022e */
[----:B-1----:R-:W-:Y:S02]  /*14bd0*/  @!P4 LOP3.LUT R31, R32, 0xfffffffe, RZ, 0xc0, !PT ;  /* 0xfffffffe201fc812 */ /* 0x002fe400078ec0ff */
[----:B------:R-:W-:Y:S01]  /*14be0*/  @!P2 LOP3.LUT R7, R2, 0xfffffffe, RZ, 0xc0, !PT ;  /* 0xfffffffe0207a812 */ /* 0x000fe200078ec0ff */
[----:B------:R-:W-:-:S04]  /*14bf0*/  @!P1 IMAD.WIDE R4, R5, 0x4, R46 ;  /* 0x0000000405049825 */ /* 0x000fc800078e022e */
[--C-:B------:R-:W-:Y:S01]  /*14c00*/  @!P2 IMAD.WIDE R6, R7, 0x4, R46.reuse ;  /* 0x000000040706a825 */ /* 0x100fe200078e022e */
[----:B------:R1:W-:Y:S03]  /*14c10*/  @!P1 ST.E.64 desc[UR42][R4.64], R8 ;  /* 0x0000000804009985 */ /* 0x0003e6000c101b2a */
[--C-:B------:R-:W-:Y:S01]  /*14c20*/  @!P4 IMAD.WIDE R30, R31, 0x4, R46.reuse ;  /* 0x000000041f1ec825 */ /* 0x100fe200078e022e */
[----:B------:R1:W-:Y:S03]  /*14c30*/  @!P2 ST.E.64 desc[UR42][R6.64], R22 ;  /* 0x000000160600a985 */ /* 0x0003e6000c101b2a */
[----:B------:R-:W-:Y:S01]  /*14c40*/  @!P5 IMAD.WIDE R32, R33, 0x4, R46 ;  /* 0x000000042120d825 */ /* 0x000fe200078e022e */
[----:B------:R1:W-:Y:S04]  /*14c50*/  @!P3 ST.E.64 desc[UR42][R28.64], R36 ;  /* 0x000000241c00b985 */ /* 0x0003e8000c101b2a */
[----:B------:R1:W-:Y:S04]  /*14c60*/  @!P4 ST.E.64 desc[UR42][R30.64], R38 ;  /* 0x000000261e00c985 */ /* 0x0003e8000c101b2a */
[----:B------:R1:W-:Y:S04]  /*14c70*/  @!P5 ST.E.64 desc[UR42][R32.64], R40 ;  /* 0x000000282000d985 */ /* 0x0003e8000c101b2a */
[----:B------:R1:W-:Y:S02]  /*14c80*/  @!P6 ST.E.64 desc[UR42][R34.64], R42 ;  /* 0x0000002a2200e985 */ /* 0x0003e4000c101b2a */
.L_x_731:
[----:B------:R-:W-:Y:S05]  /*14c90*/  BSYNC B0 ;  /* 0x0000000000007941 */ /* 0x000fea0003800000 */
.L_x_730:
[----:B------:R-:W-:Y:S01]  /*14ca0*/  ISETP.GE.AND P1, PT, R52, R53, PT ;  /* 0x000000353400720c */ /* 0x000fe20003f26270 */
[----:B-1----:R1:W2:Y:S01]  /*14cb0*/  SHFL.IDX PT, R31, R55, 0x1, 0x1c1f ;  /* 0x003c1f00371f7f89 */ /* 0x0022a200000e0000 */
        /* <DEDUP_REMOVED lines=17> */
[----:B012---:R-:W-:Y:S06]  /*14dd0*/  @P1 BRA `(.L_x_646) ;  /* 0x0000003800a01947 */ /* 0x007fec0003800000 */
[C---:B------:R-:W-:Y:S01]  /*14de0*/  VIADD R0, R49.reuse, 0x8 ;  /* 0x0000000831007836 */ /* 0x040fe20000000000 */
[----:B------:R-:W-:Y:S01]  /*14df0*/  ULDC UR4, c[0x0][0xac8] ;  /* 0x0002b20000047ab9 */ /* 0x000fe20000000800 */
[C---:B------:R-:W-:Y:S01]  /*14e00*/  VIADD R6, R49.reuse, 0x18 ;  /* 0x0000001831067836 */ /* 0x040fe20000000000 */
[C---:B------:R-:W-:Y:S01]  /*14e10*/  ISETP.GE.AND P0, PT, R49.reuse, UR4, PT ;  /* 0x0000000431007c0c */ /* 0x040fe2000bf06270 */
[C---:B------:R-:W-:Y:S01]  /*14e20*/  VIADD R2, R49.reuse, 0x10 ;  /* 0x0000001031027836 */ /* 0x040fe20000000000 */
[----:B------:R-:W-:Y:S01]  /*14e30*/  ISETP.GE.AND P1, PT, R0, UR4, PT ;  /* 0x0000000400007c0c */ /* 0x000fe2000bf26270 */
[C---:B------:R-:W-:Y:S01]  /*14e40*/  VIADD R8, R49.reuse, 0x20 ;  /* 0x0000002031087836 */ /* 0x040fe20000000000 */
[----:B------:R-:W-:Y:S01]  /*14e50*/  ISETP.GE.AND P3, PT, R6, UR4, PT ;  /* 0x0000000406007c0c */ /* 0x000fe2000bf66270 */
[C---:B------:R-:W-:Y:S01]  /*14e60*/  VIADD R10, R49.reuse, 0x28 ;  /* 0x00000028310a7836 */ /* 0x040fe20000000000 */
[----:B------:R-:W-:Y:S01]  /*14e70*/  ISETP.GE.AND P2, PT, R2, UR4, PT ;  /* 0x0000000402007c0c */ /* 0x000fe2000bf46270 */
[----:B------:R-:W-:Y:S01]  /*14e80*/  VIADD R11, R49, 0x30 ;  /* 0x00000030310b7836 */ /* 0x000fe20000000000 */
[----:B------:R-:W-:-:S02]  /*14e90*/  ISETP.GE.AND P4, PT, R8, UR4, PT ;  /* 0x0000000408007c0c */ /* 0x000fc4000bf86270 */
[----:B------:R-:W-:Y:S02]  /*14ea0*/  ISETP.GE.AND P5, PT, R10, UR4, PT ;  /* 0x000000040a007c0c */ /* 0x000fe4000bfa6270 */
[----:B------:R-:W-:-:S03]  /*14eb0*/  ISETP.GE.AND P6, PT, R11, UR4, PT ;  /* 0x000000040b007c0c */ /* 0x000fc6000bfc6270 */
[----:B------:R-:W-:-:S04]  /*14ec0*/  @!P1 LEA.HI R0, R0, R0, RZ, 0x1 ;  /* 0x0000000000009211 */ /* 0x000fc800078f08ff */
[----:B------:R-:W-:Y:S02]  /*14ed0*/  @!P1 LOP3.LUT R5, R0, 0xfffffffe, RZ, 0xc0, !PT ;  /* 0xfffffffe00059812 */ /* 0x000fe400078ec0ff */
[----:B------:R-:W-:Y:S02]  /*14ee0*/  @!P3 LEA.HI R0, R6, R6, RZ, 0x1 ;  /* 0x000000060600b211 */ /* 0x000fe400078f08ff */
[----:B------:R-:W-:Y:S01]  /*14ef0*/  @!P2 LEA.HI R4, R2, R2, RZ, 0x1 ;  /* 0x000000020204a211 */ /* 0x000fe200078f08ff */
[C-C-:B------:R-:W-:Y:S01]  /*14f00*/  @!P0 IMAD.WIDE R2, R49.reuse, 0x4, R30.reuse ;  /* 0x0000000431028825 */ /* 0x140fe200078e021e */
[----:B------:R-:W-:Y:S02]  /*14f10*/  @!P4 LEA.HI R8, R8, R8, RZ, 0x1 ;  /* 0x000000080808c211 */ /* 0x000fe400078f08ff */
[----:B------:R-:W-:Y:S01]  /*14f20*/  @!P3 LOP3.LUT R9, R0, 0xfffffffe, RZ, 0xc0, !PT ;  /* 0xfffffffe0009b812 */ /* 0x000fe200078ec0ff */
[----:B------:R-:W-:Y:S01]  /*14f30*/  VIADD R49, R49, 0x38 ;  /* 0x0000003831317836 */ /* 0x000fe20000000000 */
[----:B------:R-:W-:Y:S01]  /*14f40*/  @!P5 LEA.HI R10, R10, R10, RZ, 0x1 ;  /* 0x0000000a0a0ad211 */ /* 0x000fe200078f08ff */
[----:B------:R0:W-:Y:S01]  /*14f50*/  @!P0 ST.E.64 desc[UR42][R2.64], R22 ;  /* 0x0000001602008985 */ /* 0x0001e2000c101b2a */
[----:B------:R-:W-:Y:S01]  /*14f60*/  @!P2 LOP3.LUT R7, R4, 0xfffffffe, RZ, 0xc0, !PT ;  /* 0xfffffffe0407a812 */ /* 0x000fe200078ec0ff */
[----:B------:R-:W-:Y:S01]  /*14f70*/  @!P1 IMAD.WIDE R4, R5, 0x4, R30 ;  /* 0x0000000405049825 */ /* 0x000fe200078e021e */
[----:B------:R-:W-:-:S02]  /*14f80*/  @!P6 LEA.HI R0, R11, R11, RZ, 0x1 ;  /* 0x0000000b0b00e211 */ /* 0x000fc400078f08ff */
[----:B------:R-:W-:Y:S01]  /*14f90*/  @!P4 LOP3.LUT R11, R8, 0xfffffffe, RZ, 0xc0, !PT ;  /* 0xfffffffe080bc812 */ /* 0x000fe200078ec0ff */
[--C-:B------:R-:W-:Y:S01]  /*14fa0*/  @!P2 IMAD.WIDE R6, R7, 0x4, R30.reuse ;  /* 0x000000040706a825 */ /* 0x100fe200078e021e */
[----:B------:R-:W-:Y:S01]  /*14fb0*/  @!P5 LOP3.LUT R19, R10, 0xfffffffe, RZ, 0xc0, !PT ;  /* 0xfffffffe0a13d812 */ /* 0x000fe200078ec0ff */
[----:B------:R1:W-:Y:S01]  /*14fc0*/  @!P1 ST.E.64 desc[UR42][R4.64], R28 ;  /* 0x0000001c04009985 */ /* 0x0003e2000c101b2a */
[----:B------:R-:W-:Y:S01]  /*14fd0*/  ISETP.GE.AND P0, PT, R49, UR4, PT ;  /* 0x0000000431007c0c */ /* 0x000fe2000bf06270 */
[--C-:B------:R-:W-:Y:S02]  /*14fe0*/  @!P3 IMAD.WIDE R8, R9, 0x4, R30.reuse ;  /* 0x000000040908b825 */ /* 0x100fe400078e021e */
[----:B------:R2:W-:Y:S01]  /*14ff0*/  @!P2 ST.E.64 desc[UR42][R6.64], R26 ;  /* 0x0000001a0600a985 */ /* 0x0005e2000c101b2a */
[----:B0-----:R-:W-:Y:S01]  /*15000*/  @!P6 LOP3.LUT R23, R0, 0xfffffffe, RZ, 0xc0, !PT ;  /* 0xfffffffe0017e812 */ /* 0x001fe200078ec0ff */
[--C-:B------:R-:W-:Y:S02]  /*15010*/  @!P4 IMAD.WIDE R2, R11, 0x4, R30.reuse ;  /* 0x000000040b02c825 */ /* 0x100fe400078e021e */
[----:B------:R2:W-:Y:S02]  /*15020*/  @!P3 ST.E.64 desc[UR42][R8.64], R14 ;  /* 0x0000000e0800b985 */ /* 0x0005e4000c101b2a */
[----:B------:R-:W-:-:S02]  /*15030*/  @!P6 IMAD.WIDE R10, R23, 0x4, R30 ;  /* 0x00000004170ae825 */ /* 0x000fc400078e021e */
[----:B------:R2:W-:Y:S02]  /*15040*/  @!P4 ST.E.64 desc[UR42][R2.64], R24 ;  /* 0x000000180200c985 */ /* 0x0005e4000c101b2a */
[----:B-1----:R-:W-:-:S05]  /*15050*/  @!P5 IMAD.WIDE R4, R19, 0x4, R30 ;  /* 0x000000041304d825 */ /* 0x002fca00078e021e */
[----:B------:R2:W-:Y:S04]  /*15060*/  @!P5 ST.E.64 desc[UR42][R4.64], R12 ;  /* 0x0000000c0400d985 */ /* 0x0005e8000c101b2a */
[----:B------:R2:W-:Y:S01]  /*15070*/  @!P6 ST.E.64 desc[UR42][R10.64], R16 ;  /* 0x000000100a00e985 */ /* 0x0005e2000c101b2a */
[----:B------:R-:W-:Y:S05]  /*15080*/  @P0 BRA `(.L_x_646) ;  /* 0x0000003400f40947 */ /* 0x000fea0003800000 */
[----:B------:R-:W-:-:S04]  /*15090*/  LEA.HI R49, R49, R49, RZ, 0x1 ;  /* 0x0000003131317211 */ /* 0x000fc800078f08ff */
[----:B--2---:R-:W-:-:S05]  /*150a0*/  LOP3.LUT R3, R49, 0xfffffffe, RZ, 0xc0, !PT ;  /* 0xfffffffe31037812 */ /* 0x004fca00078ec0ff */
[----:B------:R-:W-:-:S05]  /*150b0*/  IMAD.WIDE R2, R3, 0x4, R30 ;  /* 0x0000000403027825 */ /* 0x000fca00078e021e */
[----:B------:R0:W-:Y:S01]  /*150c0*/  ST.E.64 desc[UR42][R2.64], R20 ;  /* 0x0000001402007985 */ /* 0x0001e2000c101b2a */
[----:B------:R-:W-:Y:S05]  /*150d0*/  BRA `(.L_x_646) ;  /* 0x0000003400e07947 */ /* 0x000fea0003800000 */
.L_x_729:
[----:B------:R-:W1:Y:S02]  /*150e0*/  S2R R0, SR_TID.X ;  /* 0x0000000000007919 */ /* 0x000e640000002100 */
[----:B-1----:R-:W-:-:S05]  /*150f0*/  VIADD R2, R0, 0xffffff80 ;  /* 0xffffff8000027836 */ /* 0x002fca0000000000 */
[----:B------:R-:W-:-:S13]  /*15100*/  ISETP.GT.AND P0, PT, R2, 0xbf, PT ;  /* 0x000000bf0200780c */ /* 0x000fda0003f04270 */
[----:B------:R-:W-:Y:S05]  /*15110*/  @P0 BRA `(.L_x_646) ;  /* 0x0000003400d00947 */ /* 0x000fea0003800000 */
[----:B------:R-:W1:Y:S01]  /*15120*/  S2R R3, SR_CTAID.X ;  /* 0x0000000000037919 */ /* 0x000e620000002500 */
[----:B------:R-:W2:Y:S01]  /*15130*/  LDC R6, c[0x0][0xbe8] ;  /* 0x0002fa00ff067b82 */ /* 0x000ea20000000800 */
[----:B------:R-:W-:Y:S01]  /*15140*/  ULDC UR4, c[0x0][0xa88] ;  /* 0x0002a20000047ab9 */ /* 0x000fe20000000800 */
[----:B-1----:R-:W-:Y:S02]  /*15150*/  IMAD R0, R3, 0xc0, R0 ;  /* 0x000000c003007824 */ /* 0x002fe400078e0200 */
[----:B--2---:R-:W-:Y:S02]  /*15160*/  IMAD R3, R6, UR4, RZ ;  /* 0x0000000406037c24 */ /* 0x004fe4000f8e02ff */
[----:B------:R-:W-:-:S05]  /*15170*/  VIADD R0, R0, 0xffffff80 ;  /* 0xffffff8000007836 */ /* 0x000fca0000000000 */
[----:B------:R-:W-:-:S13]  /*15180*/  ISETP.GE.AND P0, PT, R0, R3, PT ;  /* 0x000000030000720c */ /* 0x000fda0003f06270 */
[----:B------:R-:W-:Y:S05]  /*15190*/  @P0 BRA `(.L_x_646) ;  /* 0x0000003400b00947 */ /* 0x000fea0003800000 */
[----:B------:R-:W-:Y:S01]  /*151a0*/  ISETP.NE.AND P0, PT, R6, 0x1, PT ;  /* 0x000000010600780c */ /* 0x000fe20003f05270 */
[----:B------:R-:W1:Y:S01]  /*151b0*/  LDC.64 R10, c[0x0][0xbd8] ;  /* 0x0002f600ff0a7b82 */ /* 0x000e620000000a00 */
[----:B------:R-:W-:Y:S01]  /*151c0*/  USHF.R.S32.HI UR6, URZ, 0x1f, UR44 ;  /* 0x0000001f3f067899 */ /* 0x000fe2000801142c */
[----:B------:R-:W-:Y:S01]  /*151d0*/  IMAD.MOV.U32 R5, RZ, RZ, R0 ;  /* 0x000000ffff057224 */ /* 0x000fe200078e0000 */
[----:B------:R-:W-:Y:S02]  /*151e0*/  ULDC.64 UR8, c[0x0][0xbd0] ;  /* 0x0002f40000087ab9 */ /* 0x000fe40000000a00 */
[----:B------:R-:W-:Y:S02]  /*151f0*/  UIMAD UR6, UR6, UR8, URZ ;  /* 0x00000008060672a4 */ /* 0x000fe4000f8e023f */
[----:B------:R-:W-:Y:S01]  /*15200*/  UIMAD.WIDE.U32 UR4, UR44, UR8, URZ ;  /* 0x000000082c0472a5 */ /* 0x000fe2000f8e003f */
[----:B------:R-:W2:Y:S01]  /*15210*/  S2UR UR7, SR_CTAID.Y ;  /* 0x00000000000779c3 */ /* 0x000ea20000002600 */
[----:B------:R-:W-:-:S02]  /*15220*/  UIMAD UR6, UR44, UR9, UR6 ;  /* 0x000000092c0672a4 */ /* 0x000fc4000f8e0206 */
[----:B------:R-:W-:Y:S02]  /*15230*/  USHF.R.S32.HI UR8, URZ, 0x1f, UR41 ;  /* 0x0000001f3f087899 */ /* 0x000fe40008011429 */
[----:B------:R-:W-:Y:S02]  /*15240*/  UIADD3 UR6, UR5, UR6, URZ ;  /* 0x0000000605067290 */ /* 0x000fe4000fffe03f */
[----:B------:R-:W-:Y:S01]  /*15250*/  IMAD.U32 R3, RZ, RZ, UR5 ;  /* 0x00000005ff037e24 */ /* 0x000fe2000f8e00ff */
[----:B------:R-:W3:Y:S01]  /*15260*/  @P0 LDC R7, c[0x0][0xbec] ;  /* 0x0002fb00ff070b82 */ /* 0x000ee20000000800 */
[----:B------:R-:W-:Y:S01]  /*15270*/  IMAD.U32 R2, RZ, RZ, UR4 ;  /* 0x00000004ff027e24 */ /* 0x000fe2000f8e00ff */
[----:B------:R-:W-:Y:S01]  /*15280*/  ULDC.64 UR4, c[0x0][0xbe0] ;  /* 0x0002f80000047ab9 */ /* 0x000fe20000000a00 */
[----:B------:R-:W-:-:S05]  /*15290*/  IMAD.U32 R3, RZ, RZ, UR6 ;  /* 0x00000006ff037e24 */ /* 0x000fca000f8e00ff */
[----:B------:R-:W4:Y:S01]  /*152a0*/  @P0 LDC R9, c[0x0][0xbf0] ;  /* 0x0002fc00ff090b82 */ /* 0x000f220000000800 */
[C---:B-1----:R-:W-:Y:S02]  /*152b0*/  IMAD R12, R10.reuse, UR8, RZ ;  /* 0x000000080a0c7c24 */ /* 0x042fe4000f8e02ff */
[----:B------:R-:W-:-:S04]  /*152c0*/  IMAD.WIDE.U32 R2, R10, UR41, R2 ;  /* 0x000000290a027c25 */ /* 0x000fc8000f8e0002 */
[----:B------:R-:W-:Y:S01]  /*152d0*/  IMAD R11, R11, UR41, R12 ;  /* 0x000000290b0b7c24 */ /* 0x000fe2000f8e020c */
[----:B------:R-:W2:Y:S03]  /*152e0*/  LDC R8, c[0x0][0xc50] ;  /* 0x00031400ff087b82 */ /* 0x000ea60000000800 */
[----:B------:R-:W-:Y:S02]  /*152f0*/  IMAD.IADD R3, R11, 0x1, R3 ;  /* 0x000000010b037824 */ /* 0x000fe400078e0203 */
[----:B---3--:R-:W-:-:S04]  /*15300*/  @P0 IMAD.HI.U32 R4, R0, R7, RZ ;  /* 0x0000000700040227 */ /* 0x008fc800078e00ff */
[----:B------:R-:W-:Y:S01]  /*15310*/  IMAD R7, RZ, RZ, -UR44 ;  /* 0x8000002cff077e24 */ /* 0x000fe2000f8e02ff */
[----:B----4-:R-:W-:-:S03]  /*15320*/  @P0 SHF.R.U32.HI R5, RZ, R9, R4 ;  /* 0x00000009ff050219 */ /* 0x010fc60000011604 */
[----:B--2---:R-:W-:Y:S02]  /*15330*/  IMAD R9, R8, R7, UR7 ;  /* 0x0000000708097e24 */ /* 0x004fe4000f8e0207 */
[----:B------:R-:W-:Y:S02]  /*15340*/  IMAD.MOV R7, RZ, RZ, -R5 ;  /* 0x000000ffff077224 */ /* 0x000fe400078e0a05 */
        /* <DEDUP_REMOVED lines=20> */
.L_x_644:
        /* <DEDUP_REMOVED lines=18> */
.L_x_732:
[----:B------:R-:W-:Y:S01]  /*155b0*/  ULDC UR8, c[0x0][0xc50] ;  /* 0x0003140000087ab9 */ /* 0x000fe20000000800 */
[----:B------:R-:W-:Y:S01]  /*155c0*/  UMOV UR36, UR7 ;  /* 0x0000000700247c82 */ /* 0x000fe20008000000 */
[----:B------:R-:W-:-:S11]  /*155d0*/  UISETP.NE.AND UP0, UPT, UR8, 0x1, UPT ;  /* 0x000000010800788c */ /* 0x000fd6000bf05270 */
[----:B------:R-:W-:Y:S01]  /*155e0*/  @UP0 ULDC UR4, c[0x0][0xc54] ;  /* 0x0003150000040ab9 */ /* 0x000fe20000000800 */
[----:B------:R-:W-:Y:S01]  /*155f0*/  @UP0 ULDC UR6, c[0x0][0xc58] ;  /* 0x0003160000060ab9 */ /* 0x000fe20000000800 */
[----:B------:R-:W-:-:S04]  /*15600*/  UIMAD.WIDE.U32 UR4, UR7, UR4, URZ ;  /* 0x00000004070472a5 */ /* 0x000fc8000f8e003f */
[----:B------:R-:W-:-:S12]  /*15610*/  @UP0 USHF.R.U32.HI UR36, URZ, UR6, UR5 ;  /* 0x000000063f240299 */ /* 0x000fd80008011605 */
.L_x_733:
[----:B------:R-:W-:Y:S01]  /*15620*/  ISETP.GE.AND P0, PT, R29, RZ, PT ;  /* 0x000000ff1d00720c */ /* 0x000fe20003f06270 */
[----:B------:R-:W-:Y:S01]  /*15630*/  UIADD3 UR6, -UR36, URZ, URZ ;  /* 0x0000003f24067290 */ /* 0x000fe2000fffe13f */
[----:B------:R-:W-:Y:S02]  /*15640*/  IMAD.MOV.U32 R13, RZ, RZ, 0x1 ;  /* 0x00000001ff0d7424 */ /* 0x000fe400078e00ff */
[----:B------:R-:W-:Y:S01]  /*15650*/  IMAD.MOV.U32 R0, RZ, RZ, RZ ;  /* 0x000000ffff007224 */ /* 0x000fe200078e00ff */
[----:B------:R-:W-:Y:S01]  /*15660*/  UIMAD UR6, UR8, UR6, UR7 ;  /* 0x00000006080672a4 */ /* 0x000fe2000f8e0207 */
[----:B------:R-:W-:-:S07]  /*15670*/  IMAD.MOV.U32 R2, RZ, RZ, 0x1 ;  /* 0x00000001ff027424 */ /* 0x000fce00078e00ff */
[----:B------:R-:W-:Y:S05]  /*15680*/  @!P0 BRA `(.L_x_734) ;  /* 0x0000002c00a88947 */ /* 0x000fea0003800000 */
[----:B------:R-:W0:Y:S01]  /*15690*/  S2UR UR39, SR_CTAID.X ;  /* 0x00000000002779c3 */ /* 0x000e220000002500 */
[----:B------:R-:W-:Y:S01]  /*156a0*/  ULDC.64 UR4, c[0x0][0x418] ;  /* 0x0001060000047ab9 */ /* 0x000fe20000000a00 */
[----:B------:R-:W-:Y:S01]  /*156b0*/  ULDC UR7, c[0x0][0x448] ;  /* 0x0001120000077ab9 */ /* 0x000fe20000000800 */
[----:B------:R-:W-:Y:S02]  /*156c0*/  UISETP.NE.U32.AND UP0, UPT, UR4, URZ, UPT ;  /* 0x0000003f0400728c */ /* 0x000fe4000bf05070 */
[----:B------:R-:W-:Y:S02]  /*156d0*/  UISETP.NE.AND UP1, UPT, UR7, 0x1, UPT ;  /* 0x000000010700788c */ /* 0x000fe4000bf25270 */
[----:B------:R-:W-:Y:S01]  /*156e0*/  UISETP.NE.AND.EX UP0, UPT, UR5, URZ, UPT, UP0 ;  /* 0x0000003f0500728c */ /* 0x000fe2000bf05300 */
[----:B------:R-:W-:Y:S01]  /*156f0*/  ULDC UR4, c[0x0][0x424] ;  /* 0x0001090000047ab9 */ /* 0x000fe20000000800 */
[----:B------:R-:W-:Y:S02]  /*15700*/  ULDC UR15, c[0x0][0x288] ;  /* 0x0000a200000f7ab9 */ /* 0x000fe40000000800 */
[----:B------:R-:W-:-:S02]  /*15710*/  USEL UR14, UR4, 0x1, UP0 ;  /* 0x00000001040e7887 */ /* 0x000fc40008000000 */
[----:B------:R-:W-:Y:S01]  /*15720*/  UIADD3 UR10, -UR15, 0x1, URZ ;  /* 0x000000010f0a7890 */ /* 0x000fe2000fffe13f */
[----:B------:R-:W-:Y:S02]  /*15730*/  ULDC.64 UR4, c[0x0][0x9e0] ;  /* 0x0002780000047ab9 */ /* 0x000fe40000000a00 */
[----:B------:R-:W-:Y:S01]  /*15740*/  @UP1 ULDC UR8, c[0x0][0x44c] ;  /* 0x0001130000081ab9 */ /* 0x000fe20000000800 */
[----:B------:R-:W-:Y:S01]  /*15750*/  UISETP.GE.AND UP0, UPT, UR5, 0x1, UPT ;  /* 0x000000010500788c */ /* 0x000fe2000bf06270 */
[----:B------:R-:W-:Y:S01]  /*15760*/  ULDC UR16, c[0x0][0x2f0] ;  /* 0x0000bc0000107ab9 */ /* 0x000fe20000000800 */
[----:B------:R-:W-:Y:S01]  /*15770*/  @UP1 ULDC UR11, c[0x0][0x450] ;  /* 0x00011400000b1ab9 */ /* 0x000fe20000000800 */
[----:B------:R-:W-:-:S03]  /*15780*/  UIMAD UR10, UR14, UR16, UR10 ;  /* 0x000000100e0a72a4 */ /* 0x000fc6000f8e020a */
[----:B------:R-:W-:Y:S01]  /*15790*/  PLOP3.LUT P1, PT, PT, PT, UP0, 0x80, 0x0 ;  /* 0x000000000000781c */ /* 0x000fe20003f2f008 */
[----:B0-----:R-:W-:-:S04]  /*157a0*/  UIMAD UR39, UR39, 0xc0, URZ ;  /* 0x000000c0272778a4 */ /* 0x001fc8000f8e023f */
[----:B------:R-:W-:-:S04]  /*157b0*/  UIADD3 UR7, UR39, 0xbf, URZ ;  /* 0x000000bf27077890 */ /* 0x000fc8000fffe03f */
[----:B------:R-:W-:-:S04]  /*157c0*/  UIMAD.WIDE.U32 UR8, UR7, UR8, URZ ;  /* 0x00000008070872a5 */ /* 0x000fc8000f8e003f */
[----:B------:R-:W-:-:S04]  /*157d0*/  @UP1 USHF.R.U32.HI UR7, URZ, UR11, UR9 ;  /* 0x0000000b3f071299 */ /* 0x000fc80008011609 */
[----:B------:R-:W-:-:S04]  /*157e0*/  UIADD3 UR8, UR10, UR7, URZ ;  /* 0x000000070a087290 */ /* 0x000fc8000fffe03f */
[----:B------:R-:W-:Y:S01]  /*157f0*/  UIADD3 UR4, UR8, UR4, URZ ;  /* 0x0000000408047290 */ /* 0x000fe2000fffe03f */
[----:B------:R-:W-:Y:S11]  /*15800*/  @!P1 BRA `(.L_x_735) ;  /* 0x0000000000449947 */ /* 0x000ff60003800000 */
        /* <DEDUP_REMOVED lines=10> */
.L_x_736:
[----:B------:R-:W-:-:S11]  /*158b0*/  UISETP.NE.AND UP0, UPT, UR5, 0x1, UPT ;  /* 0x000000010500788c */ /* 0x000fd6000bf05270 */
[----:B------:R-:W-:Y:S02]  /*158c0*/  @UP0 ULDC.64 UR10, c[0x0][0x9e8] ;  /* 0x00027a00000a0ab9 */ /* 0x000fe40000000a00 */
[----:B------:R-:W-:-:S04]  /*158d0*/  UIMAD.WIDE.U32 UR8, UR7, UR10, URZ ;  /* 0x0000000a070872a5 */ /* 0x000fc8000f8e003f */
[----:B------:R-:W-:-:S12]  /*158e0*/  @UP0 USHF.R.U32.HI UR7, URZ, UR11, UR9 ;  /* 0x0000000b3f070299 */ /* 0x000fd80008011609 */
.L_x_737:
[----:B------:R-:W-:-:S04]  /*158f0*/  UIMAD UR7, UR7, UR5, UR5 ;  /* 0x00000005070772a4 */ /* 0x000fc8000f8e0205 */
[----:B------:R-:W-:-:S04]  /*15900*/  UISETP.LT.AND UP0, UPT, UR4, UR7, UPT ;  /* 0x000000070400728c */ /* 0x000fc8000bf01270 */
[----:B------:R-:W-:-:S12]  /*15910*/  USEL UR4, UR4, UR7, UP0 ;  /* 0x0000000704047287 */ /* 0x000fd80008000000 */
.L_x_735:
[----:B------:R-:W-:Y:S02]  /*15920*/  UIMAD UR8, UR14, UR16, 0x9f ;  /* 0x0000009f0e0874a4 */ /* 0x000fe4000f8e0210 */
[----:B------:R-:W-:Y:S02]  /*15930*/  UIADD3 UR10, UR4, 0x9f, URZ ;  /* 0x0000009f040a7890 */ /* 0x000fe4000fffe03f */
[----:B------:R-:W-:Y:S02]  /*15940*/  UIMAD.WIDE UR8, UR8, 0x66666667, URZ ;  /* 0x66666667080878a5 */ /* 0x000fe4000f8e023f */
[----:B------:R-:W-:Y:S01]  /*15950*/  UIMAD.WIDE UR10, UR10, 0x66666667, URZ ;  /* 0x666666670a0a78a5 */ /* 0x000fe2000f8e023f */
[----:B------:R-:W-:Y:S01]  /*15960*/  @UP1 ULDC UR12, c[0x0][0x44c] ;  /* 0x00011300000c1ab9 */ /* 0x000fe20000000800 */
[----:B------:R-:W-:Y:S02]  /*15970*/  USHF.R.U32.HI UR8, URZ, 0x1f, UR9 ;  /* 0x0000001f3f087899 */ /* 0x000fe40008011609 */
[----:B------:R-:W-:-:S02]  /*15980*/  UIMAD.WIDE.U32 UR12, UR39, UR12, URZ ;  /* 0x0000000c270c72a5 */ /* 0x000fc4000f8e003f */
[----:B------:R-:W-:Y:S01]  /*15990*/  USHF.R.U32.HI UR4, URZ, 0x1f, UR11 ;  /* 0x0000001f3f047899 */ /* 0x000fe2000801160b */
[----:B------:R-:W-:Y:S01]  /*159a0*/  @UP1 ULDC UR17, c[0x0][0x450] ;  /* 0x0001140000111ab9 */ /* 0x000fe20000000800 */
[----:B------:R-:W-:Y:S01]  /*159b0*/  UMOV UR7, UR39 ;  /* 0x0000002700077c82 */ /* 0x000fe20008000000 */
[----:B------:R-:W-:Y:S02]  /*159c0*/  UIMAD UR14, UR14, UR16, -UR15 ;  /* 0x000000100e0e72a4 */ /* 0x000fe4000f8e0a0f */
[----:B------:R-:W-:Y:S02]  /*159d0*/  @UP1 USHF.R.U32.HI UR7, URZ, UR17, UR13 ;  /* 0x000000113f071299 */ /* 0x000fe4000801160d */
[----:B------:R-:W-:Y:S02]  /*159e0*/  ULEA.HI.SX32 UR8, UR9, UR8, 0x1a ;  /* 0x0000000809087291 */ /* 0x000fe4000f8fd23f */
[----:B------:R-:W-:Y:S02]  /*159f0*/  ULEA.HI.SX32 UR4, UR11, UR4, 0x1a ;  /* 0x000000040b047291 */ /* 0x000fe4000f8fd23f */
[----:B------:R-:W-:-:S02]  /*15a00*/  UIADD3 UR7, UR14, UR7, URZ ;  /* 0x000000070e077290 */ /* 0x000fc4000fffe03f */
[----:B------:R-:W-:Y:S01]  /*15a10*/  UISETP.LT.AND UP0, UPT, UR8, UR4, UPT ;  /* 0x000000040800728c */ /* 0x000fe2000bf01270 */
[----:B------:R-:W-:Y:S02]  /*15a20*/  ULDC UR10, c[0x0][0x9dc] ;  /* 0x00027700000a7ab9 */ /* 0x000fe40000000800 */
[----:B------:R-:W-:Y:S02]  /*15a30*/  UIADD3 UR10, UR7, -UR10, URZ ;  /* 0x8000000a070a7290 */ /* 0x000fe4000fffe03f */
[----:B------:R-:W-:Y:S01]  /*15a40*/  USEL UR11, UR8, UR4, UP0 ;  /* 0x00000004080b7287 */ /* 0x000fe20008000000 */
[----:B------:R-:W-:Y:S11]  /*15a50*/  @!P1 BRA `(.L_x_738) ;  /* 0x0000000000449947 */ /* 0x000ff60003800000 */
        /* <DEDUP_REMOVED lines=10> */
.L_x_739:
[----:B------:R-:W-:-:S11]  /*15b00*/  UISETP.NE.AND UP0, UPT, UR5, 0x1, UPT ;  /* 0x000000010500788c */ /* 0x000fd6000bf05270 */
[----:B------:R-:W-:Y:S02]  /*15b10*/  @UP0 ULDC.64 UR12, c[0x0][0x9e8] ;  /* 0x00027a00000c0ab9 */ /* 0x000fe40000000a00 */
[----:B------:R-:W-:-:S04]  /*15b20*/  UIMAD.WIDE.U32 UR8, UR7, UR12, URZ ;  /* 0x0000000c070872a5 */ /* 0x000fc8000f8e003f */
[----:B------:R-:W-:-:S12]  /*15b30*/  @UP0 USHF.R.U32.HI UR7, URZ, UR13, UR9 ;  /* 0x0000000d3f070299 */ /* 0x000fd80008011609 */
.L_x_740:
[----:B------:R-:W-:-:S04]  /*15b40*/  UIMAD UR5, UR7, UR5, URZ ;  /* 0x00000005070572a4 */ /* 0x000fc8000f8e023f */
[----:B------:R-:W-:-:S04]  /*15b50*/  UISETP.LT.AND UP0, UPT, UR10, UR5, UPT ;  /* 0x000000050a00728c */ /* 0x000fc8000bf01270 */
[----:B------:R-:W-:-:S12]  /*15b60*/  USEL UR10, UR10, UR5, !UP0 ;  /* 0x000000050a0a7287 */ /* 0x000fd8000c000000 */
.L_x_738:
[----:B------:R-:W-:Y:S02]  /*15b70*/  UIMAD.WIDE UR4, UR10, 0x66666667, URZ ;  /* 0x666666670a0478a5 */ /* 0x000fe4000f8e023f */
[----:B------:R-:W-:Y:S02]  /*15b80*/  USHF.R.U32.HI UR10, URZ, 0x10, UR6 ;  /* 0x000000103f0a7899 */ /* 0x000fe40008011606 */
[----:B------:R-:W-:Y:S02]  /*15b90*/  USHF.R.U32.HI UR4, URZ, 0x1f, UR5 ;  /* 0x0000001f3f047899 */ /* 0x000fe40008011605 */
[----:B------:R-:W-:Y:S02]  /*15ba0*/  ULOP3.LUT UR41, UR6, 0xffff, URZ, 0xc0, !UPT ;  /* 0x0000ffff06297892 */ /* 0x000fe4000f8ec03f */
[----:B------:R-:W-:-:S04]  /*15bb0*/  ULEA.HI.SX32 UR4, UR5, UR4, 0x1a ;  /* 0x0000000405047291 */ /* 0x000fc8000f8fd23f */
[----:B------:R-:W-:-:S04]  /*15bc0*/  UISETP.LT.AND UP0, UPT, URZ, UR4, UPT ;  /* 0x000000043f00728c */ /* 0x000fc8000bf01270 */
[----:B------:R-:W-:Y:S02]  /*15bd0*/  USEL UR9, URZ, UR4, !UP0 ;  /* 0x000000043f097287 */ /* 0x000fe4000c000000 */
[----:B------:R-:W-:Y:S02]  /*15be0*/  UISETP.NE.AND UP0, UPT, UR10, URZ, UPT ;  /* 0x0000003f0a00728c */ /* 0x000fe4000bf05270 */
[----:B------:R-:W-:Y:S01]  /*15bf0*/  UISETP.GT.AND UP1, UPT, UR11, UR9, UPT ;  /* 0x000000090b00728c */ /* 0x000fe2000bf24270 */
[----:B------:R-:W-:-:S05]  /*15c00*/  UMOV UR4, URZ ;  /* 0x0000003f00047c82 */ /* 0x000fca0008000000 */
[----:B------:R-:W-:-:S03]  /*15c10*/  PLOP3.LUT P0, PT, PT, PT, UP1, 0x80, 0x0 ;  /* 0x000000000000781c */ /* 0x000fc60003f0f018 */
[----:B------:R-:W-:-:S10]  /*15c20*/  @!UP0 ULDC UR10, c[0x0][0x9f0] ;  /* 0x00027c00000a8ab9 */ /* 0x000fd40000000800 */
[----:B------:R-:W-:Y:S05]  /*15c30*/  @!P0 BRA `(.L_x_741) ;  /* 0x0000000000848947 */ /* 0x000fea0003800000 */
[----:B------:R-:W-:Y:S01]  /*15c40*/  IMAD.U32 R3, RZ, RZ, UR10 ;  /* 0x0000000aff037e24 */ /* 0x000fe2000f8e00ff */
[----:B------:R-:W-:-:S04]  /*15c50*/  UIADD3 UR4, UR10, -0x1, UR11 ;  /* 0xffffffff0a047890 */ /* 0x000fc8000fffe00b */
[-C--:B------:R-:W-:Y:S01]  /*15c60*/  IABS R0, R3.reuse ;  /* 0x0000000300007213 */ /* 0x080fe20000000000 */
[----:B------:R-:W-:Y:S01]  /*15c70*/  UIADD3 UR6, -UR9, UR4, URZ ;  /* 0x0000000409067290 */ /* 0x000fe2000fffe13f */
[----:B------:R-:W-:Y:S02]  /*15c80*/  IABS R5, R3 ;  /* 0x0000000300057213 */ /* 0x000fe40000000000 */
[----:B------:R-:W-:Y:S01]  /*15c90*/  R2UR UR12, R0 ;  /* 0x00000000000c72ca */ /* 0x000fe200000e0000 */
[----:B------:R-:W-:Y:S02]  /*15ca0*/  UMOV UR4, URZ ;  /* 0x0000003f00047c82 */ /* 0x000fe40008000000 */
[----:B------:R-:W-:Y:S01]  /*15cb0*/  IABS R4, UR6 ;  /* 0x0000000600047c13 */ /* 0x000fe20008000000 */
[----:B------:R-:W-:-:S04]  /*15cc0*/  ULOP3.LUT UR6, UR6, UR10, URZ, 0x3c, !UPT ;  /* 0x0000000a06067292 */ /* 0x000fc8000f8e3c3f */
[----:B------:R-:W-:-:S05]  /*15cd0*/  IMAD.MOV.U32 R3, RZ, RZ, R4 ;  /* 0x000000ffff037224 */ /* 0x000fca00078e0004 */
[----:B------:R-:W0:Y:S01]  /*15ce0*/  I2F.RP R0, UR12 ;  /* 0x0000000c00007d06 */ /* 0x000e220008209400 */
[----:B------:R-:W-:-:S07]  /*15cf0*/  R2UR UR8, R3 ;  /* 0x00000000030872ca */ /* 0x000fce00000e0000 */
[----:B0-----:R-:W0:Y:S02]  /*15d00*/  MUFU.RCP R0, R0 ;  /* 0x0000000000007308 */ /* 0x001e240000001000 */
[----:B0-----:R-:W-:Y:S02]  /*15d10*/  VIADD R2, R0, 0xffffffe ;  /* 0x0ffffffe00027836 */ /* 0x001fe40000000000 */
        /* <DEDUP_REMOVED lines=19> */
.L_x_741:
[----:B------:R-:W-:Y:S01]  /*15e50*/  UIMAD UR41, UR41, UR4, UR9 ;  /* 0x00000004292972a4 */ /* 0x000fe2000f8e0209 */
[----:B------:R-:W-:Y:S02]  /*15e60*/  IMAD.U32 R24, RZ, RZ, UR11 ;  /* 0x0000000bff187e24 */ /* 0x000fe4000f8e00ff */
[----:B------:R-:W-:Y:S02]  /*15e70*/  IMAD.MOV.U32 R0, RZ, RZ, RZ ;  /* 0x000000ffff007224 */ /* 0x000fe400078e00ff */
[----:B------:R-:W-:Y:S02]  /*15e80*/  IMAD.MOV.U32 R13, RZ, RZ, 0x1 ;  /* 0x00000001ff0d7424 */ /* 0x000fe400078e00ff */
[----:B------:R-:W-:Y:S02]  /*15e90*/  IMAD.U32 R3, RZ, RZ, UR41 ;  /* 0x00000029ff037e24 */ /* 0x000fe4000f8e00ff */
[----:B------:R-:W-:-:S03]  /*15ea0*/  IMAD.MOV.U32 R2, RZ, RZ, 0x1 ;  /* 0x00000001ff027424 */ /* 0x000fc600078e00ff */
[----:B------:R-:W-:-:S04]  /*15eb0*/  VIADDMNMX R24, R3, UR4, R24, PT ;  /* 0x0000000403187c46 */ /* 0x000fc8000b800118 */
[----:B------:R-:W-:-:S13]  /*15ec0*/  ISETP.GT.AND P0, PT, R24, UR41, PT ;  /* 0x0000002918007c0c */ /* 0x000fda000bf04270 */
        /* <DEDUP_REMOVED lines=15> */
[----:B------:R-:W-:Y:S02]  /*15fc0*/  IMAD.U32 R6, RZ, RZ, UR6 ;  /* 0x00000006ff067e24 */ /* 0x000fe4000f8e00ff */
[----:B------:R-:W-:-:S02]  /*15fd0*/  IMAD.U32 R7, RZ, RZ, UR7 ;  /* 0x00000007ff077e24 */ /* 0x000fc4000f8e00ff */
[----:B------:R-:W-:Y:S02]  /*15fe0*/  IMAD.U32 R10, RZ, RZ, UR4 ;  /* 0x00000004ff0a7e24 */ /* 0x000fe4000f8e00ff */
[----:B------:R-:W-:Y:S02]  /*15ff0*/  IMAD.U32 R11, RZ, RZ, UR5 ;  /* 0x00000005ff0b7e24 */ /* 0x000fe4000f8e00ff */
[----:B------:R-:W-:Y:S02]  /*16000*/  IMAD.MOV.U32 R8, RZ, RZ, 0x70 ;  /* 0x00000070ff087424 */ /* 0x000fe400078e00ff */
[----:B------:R-:W-:Y:S02]  /*16010*/  IMAD.MOV.U32 R12, RZ, RZ, 0x1 ;  /* 0x00000001ff0c7424 */ /* 0x000fe400078e00ff */
[----:B------:R-:W-:-:S07]  /*16020*/  IMAD.MOV.U32 R13, RZ, RZ, RZ ;  /* 0x000000ffff0d7224 */ /* 0x000fce00078e00ff */
[----:B------:R-:W-:-:S07]  /*16030*/  LEPC R20, `(.L_x_742) ;  /* 0x000000001014794e */ /* 0x000fce0000000000 */
[----:B0-----:R-:W-:Y:S05]  /*16040*/  CALL.ABS.NOINC R2 ;  /* 0x0000000002007343 */ /* 0x001fea0003c00000 */
.L_x_742:
[----:B------:R-:W-:-:S06]  /*16050*/  UIADD3 UR4, UR38, 0x5200, URZ ;  /* 0x0000520026047890 */ /* 0x000fcc000fffe03f */
[----:B------:R-:W-:-:S05]  /*16060*/  IMAD.U32 R16, RZ, RZ, UR4 ;  /* 0x00000004ff107e24 */ /* 0x000fca000f8e00ff */
        /* <DEDUP_REMOVED lines=18> */
.L_x_743:
        /* <DEDUP_REMOVED lines=20> */
.L_x_744:
        /* <DEDUP_REMOVED lines=18> */
.L_x_745:
[----:B------:R-:W0:Y:S01]  /*163f0*/  LDC.64 R2, c[0x0][0x9f8] ;  /* 0x00027e00ff027b82 */ /* 0x000e220000000a00 */
[----:B------:R-:W-:-:S07]  /*16400*/  IMAD.MOV.U32 R18, RZ, RZ, R29 ;  /* 0x000000ffff127224 */ /* 0x000fce00078e001d */
[----:B------:R-:W1:Y:S01]  /*16410*/  LDC.64 R4, c[0x0][0x418] ;  /* 0x00010600ff047b82 */ /* 0x000e620000000a00 */
[----:B0-----:R-:W-:-:S04]  /*16420*/  ISETP.NE.U32.AND P0, PT, R2, RZ, PT ;  /* 0x000000ff0200720c */ /* 0x001fc80003f05070 */
[----:B------:R-:W-:-:S13]  /*16430*/  ISETP.NE.AND.EX P0, PT, R3, RZ, PT, P0 ;  /* 0x000000ff0300720c */ /* 0x000fda0003f05300 */
[----:B------:R-:W0:Y:S02]  /*16440*/  @P0 LDC.64 R2, c[0x0][0x9f8] ;  /* 0x00027e00ff020b82 */ /* 0x000e240000000a00 */
[----:B0-----:R-:W-:-:S05]  /*16450*/  @P0 IMAD.WIDE R2, R29, 0x4, R2 ;  /* 0x000000041d020825 */ /* 0x001fca00078e0202 */
[----:B------:R0:W2:Y:S01]  /*16460*/  @P0 LDG.E R18, desc[UR42][R2.64] ;  /* 0x0000002a02120981 */ /* 0x0000a2000c1e1900 */
[C---:B------:R-:W-:Y:S01]  /*16470*/  LOP3.LUT R20, R26.reuse, 0x7f, RZ, 0xc0, !PT ;  /* 0x0000007f1a147812 */ /* 0x040fe200078ec0ff */
[----:B------:R-:W-:Y:S01]  /*16480*/  IMAD.SHL.U32 R23, R26, 0x40, RZ ;  /* 0x000000401a177824 */ /* 0x000fe200078e00ff */
[----:B-1----:R-:W-:Y:S01]  /*16490*/  ISETP.NE.U32.AND P0, PT, R4, RZ, PT ;  /* 0x000000ff0400720c */ /* 0x002fe20003f05070 */
[----:B------:R-:W-:Y:S01]  /*164a0*/  IMAD.SHL.U32 R6, R26, 0x20, RZ ;  /* 0x000000201a067824 */ /* 0x000fe200078e00ff */
[----:B------:R-:W-:Y:S01]  /*164b0*/  SHF.R.U32.HI R7, RZ, 0x1, R26 ;  /* 0x00000001ff077819 */ /* 0x000fe2000001161a */
[----:B------:R-:W-:Y:S01]  /*164c0*/  IMAD.SHL.U32 R25, R20, 0x10, RZ ;  /* 0x0000001014197824 */ /* 0x000fe200078e00ff */
[----:B------:R-:W-:Y:S01]  /*164d0*/  LOP3.LUT R0, R23, 0x180, RZ, 0xc0, !PT ;  /* 0x0000018017007812 */ /* 0x000fe200078ec0ff */
[----:B------:R-:W-:Y:S01]  /*164e0*/  UMOV UR4, 0xffffffff ;  /* 0xffffffff00047882 */ /* 0x000fe20000000000 */
[----:B------:R-:W-:Y:S01]  /*164f0*/  ISETP.NE.AND.EX P1, PT, R5, RZ, PT, P0 ;  /* 0x000000ff0500720c */ /* 0x000fe20003f25300 */
[----:B0-----:R-:W-:Y:S01]  /*16500*/  IMAD.SHL.U32 R2, R26, 0x4, RZ ;  /* 0x000000041a027824 */ /* 0x001fe200078e00ff */
[----:B------:R-:W-:-:S02]  /*16510*/  LOP3.LUT R9, R6, 0x80, RZ, 0xc0, !PT ;  /* 0x0000008006097812 */ /* 0x000fc400078ec0ff */
[----:B------:R-:W-:Y:S02]  /*16520*/  LOP3.LUT R25, R25, 0x600, RZ, 0xc0, !PT ;  /* 0x0000060019197812 */ /* 0x000fe400078ec0ff */
[----:B------:R-:W-:Y:S01]  /*16530*/  LOP3.LUT R0, R0, 0x30, R7, 0xf8, !PT ;  /* 0x0000003000007812 */ /* 0x000fe200078ef807 */
[----:B------:R-:W-:Y:S01]  /*16540*/  IMAD.SHL.U32 R7, R26, 0x8, RZ ;  /* 0x000000081a077824 */ /* 0x000fe200078e00ff */
[----:B------:R-:W-:Y:S02]  /*16550*/  LOP3.LUT R9, R9, 0x10, R26, 0xf8, !PT ;  /* 0x0000001009097812 */ /* 0x000fe400078ef81a */
[----:B------:R-:W-:Y:S02]  /*16560*/  LOP3.LUT R3, R25, 0x60, R6, 0xf8, !PT ;  /* 0x0000006019037812 */ /* 0x000fe400078ef806 */
[----:B------:R-:W-:Y:S02]  /*16570*/  LOP3.LUT R0, R0, 0x30, R7, 0x78, !PT ;  /* 0x0000003000007812 */ /* 0x000fe400078e7807 */
[----:B------:R-:W-:-:S02]  /*16580*/  LOP3.LUT R9, R9, 0x10, R2, 0x78, !PT ;  /* 0x0000001009097812 */ /* 0x000fc400078e7802 */
[----:B------:R-:W-:Y:S02]  /*16590*/  LOP3.LUT R22, R3, 0x100, R6, 0xf8, !PT ;  /* 0x0000010003167812 */ /* 0x000fe400078ef806 */
[----:B------:R-:W-:Y:S02]  /*165a0*/  LOP3.LUT R16, R16, 0xfffffffe, RZ, 0xc0, !PT ;  /* 0xfffffffe10107812 */ /* 0x000fe400078ec0ff */
[----:B------:R-:W-:Y:S02]  /*165b0*/  SHF.R.U32.HI R21, RZ, 0x5, R26 ;  /* 0x00000005ff157819 */ /* 0x000fe4000001161a */
[----:B------:R-:W-:Y:S02]  /*165c0*/  LOP3.LUT R23, R0, 0x640, R23, 0xf8, !PT ;  /* 0x0000064000177812 */ /* 0x000fe400078ef817 */
[----:B------:R-:W-:Y:S02]  /*165d0*/  LOP3.LUT R22, R22, R9, RZ, 0xfc, !PT ;  /* 0x0000000916167212 */ /* 0x000fe400078efcff */
[----:B------:R-:W-:-:S02]  /*165e0*/  @P1 LOP3.LUT R16, R16, 0x1, RZ, 0xfc, !PT ;  /* 0x0000000110101812 */ /* 0x000fc400078efcff */
[----:B------:R-:W-:Y:S02]  /*165f0*/  LOP3.LUT R27, R6, 0x60, RZ, 0xc0, !PT ;  /* 0x00000060061b7812 */ /* 0x000fe400078ec0ff */
[----:B------:R-:W-:Y:S02]  /*16600*/  LOP3.LUT R21, R21, 0x3, RZ, 0xc0, !PT ;  /* 0x0000000315157812 */ /* 0x000fe400078ec0ff */
[----:B--2---:R-:W-:Y:S02]  /*16610*/  SHF.R.S32.HI R19, RZ, 0x1f, R18 ;  /* 0x0000001fff137819 */ /* 0x004fe40000011412 */
[----:B------:R-:W-:Y:S01]  /*16620*/  SEL R17, R18, RZ, !P1 ;  /* 0x000000ff12117207 */ /* 0x000fe20004800000 */
[----:B------:R-:W-:Y:S06]  /*16630*/  BRA.DIV UR4, `(.L_x_746) ;  /* 0x0000002604687947 */ /* 0x000fec000b800000 */
[----:B------:R0:W1:Y:S02]  /*16640*/  SHFL.IDX PT, R14, R21, RZ, 0x1f ;  /* 0x00001fff150e7589 */ /* 0x00006400000e0000 */
.L_x_795:
[----:B-1----:R-:W-:Y:S02]  /*16650*/  ISETP.NE.AND P0, PT, R14, RZ, PT ;  /* 0x000000ff0e00720c */ /* 0x002fe40003f05270 */
[----:B------:R-:W-:Y:S02]  /*16660*/  PLOP3.LUT P2, PT, PT, PT, PT, 0x8, 0x0 ;  /* 0x000000000000781c */ /* 0x000fe40003f4e170 */
[----:B------:R-:W-:-:S11]  /*16670*/  LOP3.LUT R16, R16, 0xfffffffd, RZ, 0xc0, !PT ;  /* 0xfffffffd10107812 */ /* 0x000fd600078ec0ff */
[----:B------:R-:W-:Y:S01]  /*16680*/  @P2 LOP3.LUT R16, R16, 0x2, RZ, 0xfc, !PT ;  /* 0x0000000210102812 */ /* 0x000fe200078efcff */
[----:B------:R-:W-:Y:S06]  /*16690*/  @P0 BRA `(.L_x_747) ;  /* 0x0000000400200947 */ /* 0x000fec0003800000 */
[----:B------:R-:W-:Y:S01]  /*166a0*/  UMOV UR4, 0xffffffff ;  /* 0xffffffff00047882 */ /* 0x000fe20000000000 */
[----:B------:R-:W-:Y:S02]  /*166b0*/  VIADD R7, R24, 0xffffffff ;  /* 0xffffffff18077836 */ /* 0x000fe40000000000 */
[----:B------:R-:W-:Y:S05]  /*166c0*/  BRA.DIV UR4, `(.L_x_748) ;  /* 0x0000002604647947 */ /* 0x000fea000b800000 */
[----:B------:R-:W-:-:S13]  /*166d0*/  ELECT P6, URZ, PT ;  /* 0x00000000003f782f */ /* 0x000fda00038c0000 */
.L_x_798:
[----:B------:R-:W-:Y:S05]  /*166e0*/  @!P6 BRA `(.L_x_747) ;  /* 0x00000004000ce947 */ /* 0x000fea0003800000 */
[----:B------:R-:W-:Y:S02]  /*166f0*/  IMAD.MOV.U32 R0, RZ, RZ, 0x1 ;  /* 0x00000001ff007424 */ /* 0x000fe400078e00ff */
        /* <DEDUP_REMOVED lines=19> */
[----:B------:R-:W-:-:S04]  /*16830*/  IMAD.MOV R2, RZ, RZ, -R9 ;  /* 0x000000ffff027224 */ /* 0x000fc800078e0a09 */
[----:B------:R-:W-:-:S07]  /*16840*/  IMAD R7, R6, R2, R7 ;  /* 0x0000000206077224 */ /* 0x000fce00078e0207 */
.L_x_749:
[----:B------:R-:W2:Y:S01]  /*16850*/  SYNCS.PHASECHK.TRANS64.TRYWAIT P0, [UR38+0x12480], R0 ;  /* 0x01248000ff0075a7 */ /* 0x000ea20008000166 */
[----:B------:R-:W-:Y:S01]  /*16860*/  ISETP.NE.AND P1, PT, R20, RZ, PT ;  /* 0x000000ff1400720c */ /* 0x000fe20003f25270 */
[----:B--2---:R-:W-:-:S12]  /*16870*/  @!P0 BRA `(.L_x_750) ;  /* 0x0000002400188947 */ /* 0x004fd80003800000 */
.L_x_799:
[----:B------:R-:W-:Y:S05]  /*16880*/  @P1 BRA `(.L_x_751) ;  /* 0x0000000000141947 */ /* 0x000fea0003800000 */
[----:B------:R-:W-:Y:S01]  /*16890*/  LOP3.LUT P0, RZ, R26, 0x1f, RZ, 0xc0, !PT ;  /* 0x0000001f1aff7812 */ /* 0x000fe2000780c0ff */
[----:B------:R-:W-:-:S04]  /*168a0*/  IMAD.MOV.U32 R2, RZ, RZ, 0x2800 ;  /* 0x00002800ff027424 */ /* 0x000fc800078e00ff */
[----:B------:R3:W-:Y:S08]  /*168b0*/  SYNCS.ARRIVE.TRANS64 RZ, [UR38+0x12470], R2 ;  /* 0x01247002ffff79a7 */ /* 0x0007f00008000026 */
[----:B---3--:R-:W-:Y:S05]  /*168c0*/  @!P0 BRA `(.L_x_751) ;  /* 0x0000000000048947 */ /* 0x008fea0003800000 */
[----:B------:R-:W-:Y:S01]  /*168d0*/  BPT.TRAP 0x1 ;  /* 0x000000040000795c */ /* 0x000fe20000300000 */
.L_x_751:
        /* <DEDUP_REMOVED lines=13> */
[----:B------:R-:W4:Y:S02]  /*169b0*/  SYNCS.PHASECHK.TRANS64.TRYWAIT P0, [UR38+0x12440], R0 ;  /* 0x01244000ff0075a7 */ /* 0x000f240008000166 */
[----:B---34-:R-:W-:Y:S05]  /*169c0*/  @!P0 BRA `(.L_x_752) ;  /* 0x0000002000dc8947 */ /* 0x018fea0003800000 */
.L_x_800:
[----:B------:R-:W-:Y:S05]  /*169d0*/  @P1 BRA `(.L_x_753) ;  /* 0x0000000000141947 */ /* 0x000fea0003800000 */
[----:B------:R-:W-:Y:S01]  /*169e0*/  LOP3.LUT P0, RZ, R26, 0x1f, RZ, 0xc0, !PT ;  /* 0x0000001f1aff7812 */ /* 0x000fe2000780c0ff */
[----:B--2---:R-:W-:-:S04]  /*169f0*/  IMAD.MOV.U32 R0, RZ, RZ, 0x2800 ;  /* 0x00002800ff007424 */ /* 0x004fc800078e00ff */
[----:B------:R3:W-:Y:S08]  /*16a00*/  SYNCS.ARRIVE.TRANS64 RZ, [UR38+0x12430], R0 ;  /* 0x01243000ffff79a7 */ /* 0x0007f00008000026 */
[----:B---3--:R-:W-:Y:S05]  /*16a10*/  @!P0 BRA `(.L_x_753) ;  /* 0x0000000000048947 */ /* 0x008fea0003800000 */
[----:B------:R-:W-:Y:S01]  /*16a20*/  BPT.TRAP 0x1 ;  /* 0x000000040000795c */ /* 0x000fe20000300000 */
.L_x_753:
        /* <DEDUP_REMOVED lines=14> */
[----:B---3--:R-:W-:-:S07]  /*16b10*/  @P0 LOP3.LUT R16, R16, 0x2, RZ, 0xfc, !PT ;  /* 0x0000000210100812 */ /* 0x008fce00078efcff */
.L_x_747:
[----:B------:R-:W-:Y:S05]  /*16b20*/  WARPSYNC.ALL ;  /* 0x0000000000007948 */ /* 0x000fea0003800000 */
[----:B------:R-:W-:Y:S01]  /*16b30*/  UIADD3 UR5, UR38, 0xa200, URZ ;  /* 0x0000a20026057890 */ /* 0x000fe2000fffe03f */
[----:B------:R-:W-:Y:S01]  /*16b40*/  BAR.SYNC.DEFER_BLOCKING 0x8, 0x200 ;  /* 0x0208000000007b1d */ /* 0x000fe20000010000 */
[----:B------:R-:W-:Y:S01]  /*16b50*/  USHF.R.S32.HI UR4, URZ, 0x1f, UR36 ;  /* 0x0000001f3f047899 */ /* 0x000fe20008011424 */
[----:B------:R-:W-:Y:S01]  /*16b60*/  SHF.R.S32.HI R28, RZ, 0x1f, R29 ;  /* 0x0000001fff1c7819 */ /* 0x000fe2000001141d */
        /* <DEDUP_REMOVED lines=12> */
[----:B-1----:R-:W-:Y:S02]  /*16c30*/  IMAD.U32 R4, RZ, RZ, UR6 ;  /* 0x00000006ff047e24 */ /* 0x002fe4000f8e00ff */
[----:B--2---:R-:W1:Y:S01]  /*16c40*/  LDC.64 R2, c[0x4][R2] ;  /* 0x0100000002027b82 */ /* 0x004e620000000a00 */
[----:B------:R-:W-:Y:S02]  /*16c50*/  IMAD.U32 R5, RZ, RZ, UR7 ;  /* 0x00000007ff057e24 */ /* 0x000fe4000f8e00ff */
[----:B------:R-:W-:Y:S02]  /*16c60*/  IMAD.U32 R6, RZ, RZ, UR8 ;  /* 0x00000008ff067e24 */ /* 0x000fe4000f8e00ff */
[----:B------:R-:W-:-:S02]  /*16c70*/  IMAD.U32 R7, RZ, RZ, UR9 ;  /* 0x00000009ff077e24 */ /* 0x000fc4000f8e00ff */
[----:B------:R-:W-:Y:S02]  /*16c80*/  IMAD.U32 R10, RZ, RZ, UR4 ;  /* 0x00000004ff0a7e24 */ /* 0x000fe4000f8e00ff */
[----:B------:R-:W-:Y:S02]  /*16c90*/  IMAD.U32 R11, RZ, RZ, UR5 ;  /* 0x00000005ff0b7e24 */ /* 0x000fe4000f8e00ff */
[----:B------:R-:W-:Y:S02]  /*16ca0*/  IMAD.MOV.U32 R8, RZ, RZ, 0x70 ;  /* 0x00000070ff087424 */ /* 0x000fe400078e00ff */
[----:B------:R-:W-:Y:S02]  /*16cb0*/  IMAD.MOV.U32 R12, RZ, RZ, 0x1 ;  /* 0x00000001ff0c7424 */ /* 0x000fe400078e00ff */
[----:B------:R-:W-:-:S07]  /*16cc0*/  IMAD.MOV.U32 R13, RZ, RZ, RZ ;  /* 0x000000ffff0d7224 */ /* 0x000fce00078e00ff */
[----:B0-----:R-:W-:-:S07]  /*16cd0*/  LEPC R20, `(.L_x_754) ;  /* 0x000000001014794e */ /* 0x001fce0000000000 */
[----:B-1----:R-:W-:Y:S05]  /*16ce0*/  CALL.ABS.NOINC R2 ;  /* 0x0000000002007343 */ /* 0x002fea0003c00000 */
.L_x_754:
[----:B------:R-:W3:Y:S01]  /*16cf0*/  LDC R8, c[0x0][0x448] ;  /* 0x00011200ff087b82 */ /* 0x000ee20000000800 */
[----:B------:R-:W-:Y:S01]  /*16d00*/  SHF.R.U32.HI R2, RZ, 0x3, R26 ;  /* 0x00000003ff027819 */ /* 0x000fe2000001161a */
[C---:B------:R-:W-:Y:S01]  /*16d10*/  IMAD.SHL.U32 R10, R26.reuse, 0x10, RZ ;  /* 0x000000101a0a7824 */ /* 0x040fe200078e00ff */
[----:B------:R-:W-:Y:S01]  /*16d20*/  LOP3.LUT R20, R26, 0x7f, RZ, 0xc0, !PT ;  /* 0x0000007f1a147812 */ /* 0x000fe200078ec0ff */
[----:B------:R-:W-:Y:S01]  /*16d30*/  UMOV UR46, UR44 ;  /* 0x0000002c002e7c82 */ /* 0x000fe20008000000 */
[----:B------:R-:W-:Y:S01]  /*16d40*/  ULDC.64 UR4, c[0x0][0x2d0] ;  /* 0x0000b40000047ab9 */ /* 0x000fe20000000a00 */
[----:B--2---:R-:W-:Y:S01]  /*16d50*/  IMAD.SHL.U32 R3, R2, 0x80, RZ ;  /* 0x0000008002037824 */ /* 0x004fe200078e00ff */
[----:B------:R-:W-:Y:S01]  /*16d60*/  LOP3.LUT R10, R10, 0x30, RZ, 0xe2, !PT ;  /* 0x000000300a0a7812 */ /* 0x000fe200078ee2ff */
[----:B------:R-:W-:Y:S01]  /*16d70*/  IMAD.SHL.U32 R0, R2, 0x10, RZ ;  /* 0x0000001002007824 */ /* 0x000fe200078e00ff */
[----:B------:R-:W-:Y:S01]  /*16d80*/  LEA.HI R9, R20, R27, RZ, 0x1e ;  /* 0x0000001b14097211 */ /* 0x000fe200078ff0ff */
[----:B------:R-:W-:Y:S01]  /*16d90*/  ULDC.64 UR6, c[0x0][0x2c8] ;  /* 0x0000b20000067ab9 */ /* 0x000fe20000000a00 */
[----:B------:R-:W-:Y:S01]  /*16da0*/  LOP3.LUT R3, R10, 0x180, R3, 0xf8, !PT ;  /* 0x000001800a037812 */ /* 0x000fe200078ef803 */
[----:B------:R-:W-:-:S02]  /*16db0*/  ULDC.64 UR8, c[0x0][0x280] ;  /* 0x0000a00000087ab9 */ /* 0x000fc40000000a00 */
[----:B------:R-:W-:Y:S01]  /*16dc0*/  VIADD R9, R9, UR39 ;  /* 0x0000002709097c36 */ /* 0x000fe20008000000 */
[----:B------:R-:W-:Y:S01]  /*16dd0*/  LOP3.LUT R3, R3, 0x30, R0, 0x78, !PT ;  /* 0x0000003003037812 */ /* 0x000fe200078e7800 */
[----:B------:R-:W-:Y:S02]  /*16de0*/  IMAD.SHL.U32 R0, R26, 0x10, RZ ;  /* 0x000000101a007824 */ /* 0x000fe400078e00ff */
[----:B------:R-:W-:Y:S02]  /*16df0*/  VIADD R6, R9, 0x80 ;  /* 0x0000008009067836 */ /* 0x000fe40000000000 */
[----:B-1----:R-:W-:Y:S01]  /*16e00*/  IMAD.MOV.U32 R5, RZ, RZ, R9 ;  /* 0x000000ffff057224 */ /* 0x002fe200078e0009 */
[----:B------:R-:W-:Y:S02]  /*16e10*/  LOP3.LUT R0, R0, 0x40, RZ, 0xc0, !PT ;  /* 0x0000004000007812 */ /* 0x000fe400078ec0ff */
[----:B---3--:R-:W-:Y:S02]  /*16e20*/  ISETP.NE.AND P0, PT, R8, 0x1, PT ;  /* 0x000000010800780c */ /* 0x008fe40003f05270 */
[----:B------:R-:W-:-:S02]  /*16e30*/  IADD3 R0, R3, R0, R25 ;  /* 0x0000000003007210 */ /* 0x000fc40007ffe019 */
[----:B------:R-:W1:Y:S09]  /*16e40*/  LDC.64 R2, c[0x0][0x2e0] ;  /* 0x0000b800ff027b82 */ /* 0x000e720000000a00 */
[----:B------:R-:W2:Y:S08]  /*16e50*/  @P0 LDC R4, c[0x0][0x44c] ;  /* 0x00011300ff040b82 */ /* 0x000eb00000000800 */
[----:B------:R-:W3:Y:S01]  /*16e60*/  @P0 LDC R7, c[0x0][0x450] ;  /* 0x00011400ff070b82 */ /* 0x000ee20000000800 */
[----:B-1----:R-:W-:-:S07]  /*16e70*/  IMAD R28, R28, R2, RZ ;  /* 0x000000021c1c7224 */ /* 0x002fce00078e02ff */
[----:B------:R-:W1:Y:S08]  /*16e80*/  @P0 LDC R11, c[0x0][0x44c] ;  /* 0x00011300ff0b0b82 */ /* 0x000e700000000800 */
[----:B------:R-:W4:Y:S01]  /*16e90*/  @P0 LDC R13, c[0x0][0x450] ;  /* 0x00011400ff0d0b82 */ /* 0x000f220000000800 */
[----:B--2---:R-:W-:-:S05]  /*16ea0*/  @P0 IMAD.HI.U32 R4, R9, R4, RZ ;  /* 0x0000000409040227 */ /* 0x004fca00078e00ff */
[----:B---3--:R-:W-:Y:S01]  /*16eb0*/  @P0 SHF.R.U32.HI R5, RZ, R7, R4 ;  /* 0x00000007ff050219 */ /* 0x008fe20000011604 */
[----:B------:R-:W-:Y:S02]  /*16ec0*/  IMAD.MOV.U32 R7, RZ, RZ, R6 ;  /* 0x000000ffff077224 */ /* 0x000fe400078e0006 */
[----:B-1----:R-:W-:-:S04]  /*16ed0*/  @P0 IMAD.HI.U32 R4, R6, R11, RZ ;  /* 0x0000000b06040227 */ /* 0x002fc800078e00ff */
[C---:B------:R-:W-:Y:S02]  /*16ee0*/  IMAD R11, R29.reuse, R3, R28 ;  /* 0x000000031d0b7224 */ /* 0x040fe400078e021c */
[----:B------:R-:W-:Y:S01]  /*16ef0*/  IMAD.WIDE.U32 R2, R29, R2, UR46 ;  /* 0x0000002e1d027e25 */ /* 0x000fe2000f8e0002 */
[----:B----4-:R-:W-:Y:S02]  /*16f00*/  @P0 SHF.R.U32.HI R7, RZ, R13, R4 ;  /* 0x0000000dff070219 */ /* 0x010fe40000011604 */
[----:B------:R-:W-:Y:S01]  /*16f10*/  SHF.R.S32.HI R4, RZ, 0x1f, R5 ;  /* 0x0000001fff047819 */ /* 0x000fe20000011405 */
[----:B------:R-:W-:Y:S02]  /*16f20*/  IMAD.IADD R3, R3, 0x1, R11 ;  /* 0x0000000103037824 */ /* 0x000fe400078e020b */
[----:B------:R-:W-:Y:S02]  /*16f30*/  IMAD.MOV R11, RZ, RZ, -R5 ;  /* 0x000000ffff0b7224 */ /* 0x000fe400078e0a05 */
[----:B------:R-:W-:-:S02]  /*16f40*/  IMAD R4, R4, UR4, RZ ;  /* 0x0000000404047c24 */ /* 0x000fc4000f8e02ff */
[----:B------:R-:W-:Y:S02]  /*16f50*/  IMAD R9, R8, R11, R9 ;  /* 0x0000000b08097224 */ /* 0x000fe400078e0209 */
[C---:B------:R-:W-:Y:S02]  /*16f60*/  IMAD R11, R5.reuse, UR5, R4 ;  /* 0x00000005050b7c24 */ /* 0x040fe4000f8e0204 */
[----:B------:R-:W-:-:S04]  /*16f70*/  IMAD.WIDE.U32 R4, R5, UR4, R2 ;  /* 0x0000000405047c25 */ /* 0x000fc8000f8e0002 */
[----:B------:R-:W-:Y:S01]  /*16f80*/  IMAD.IADD R5, R5, 0x1, R11 ;  /* 0x0000000105057824 */ /* 0x000fe200078e020b */
[----:B------:R-:W-:Y:S01]  /*16f90*/  SHF.R.S32.HI R11, RZ, 0x1f, R9 ;  /* 0x0000001fff0b7819 */ /* 0x000fe20000011409 */
[----:B------:R-:W-:-:S04]  /*16fa0*/  IMAD.WIDE.U32 R2, R7, UR4, R2 ;  /* 0x0000000407027c25 */ /* 0x000fc8000f8e0002 */
[----:B------:R-:W-:Y:S02]  /*16fb0*/  IMAD R12, R11, UR6, RZ ;  /* 0x000000060b0c7c24 */ /* 0x000fe4000f8e02ff */
[----:B------:R-:W-:-:S04]  /*16fc0*/  IMAD.WIDE.U32 R4, R9, UR6, R4 ;  /* 0x0000000609047c25 */ /* 0x000fc8000f8e0004 */
[----:B------:R-:W-:Y:S01]  /*16fd0*/  IMAD R9, R9, UR7, R12 ;  /* 0x0000000709097c24 */ /* 0x000fe2000f8e020c */
[----:B------:R-:W-:-:S04]  /*16fe0*/  IADD3 R4, P0, R4, UR8, RZ ;  /* 0x0000000804047c10 */ /* 0x000fc8000ff1e0ff */
[----:B------:R-:W-:Y:S02]  /*16ff0*/  IADD3.X R5, R5, UR9, R9, P0, !PT ;  /* 0x0000000905057c10 */ /* 0x000fe400087fe409 */
[----:B------:R-:W-:-:S05]  /*17000*/  SHF.R.S32.HI R9, RZ, 0x1f, R7 ;  /* 0x0000001fff097819 */ /* 0x000fca0000011407 */
[----:B------:R-:W-:Y:S01]  /*17010*/  IMAD R12, R9, UR4, RZ ;  /* 0x00000004090c7c24 */ /* 0x000fe2000f8e02ff */
[----:B------:R-:W-:Y:S02]  /*17020*/  ULDC UR4, c[0x0][0x2b8] ;  /* 0x0000ae0000047ab9 */ /* 0x000fe40000000800 */
[----:B------:R-:W-:Y:S01]  /*17030*/  ISETP.GE.AND P0, PT, R10, UR4, PT ;  /* 0x000000040a007c0c */ /* 0x000fe2000bf06270 */
[----:B------:R-:W-:Y:S01]  /*17040*/  IMAD R9, R7, UR5, R12 ;  /* 0x0000000507097c24 */ /* 0x000fe2000f8e020c */
[----:B------:R-:W-:Y:S01]  /*17050*/  UMOV UR4, 0xffffffff ;  /* 0xffffffff00047882 */ /* 0x000fe20000000000 */
[----:B------:R-:W-:Y:S02]  /*17060*/  IMAD.MOV R7, RZ, RZ, -R7 ;  /* 0x000000ffff077224 */ /* 0x000fe400078e0a07 */
[----:B------:R-:W-:Y:S02]  /*17070*/  IMAD.IADD R3, R3, 0x1, R9 ;  /* 0x0000000103037824 */ /* 0x000fe400078e0209 */
[----:B------:R-:W-:-:S04]  /*17080*/  IMAD R7, R8, R7, R6 ;  /* 0x0000000708077224 */ /* 0x000fc800078e0206 */
[----:B------:R-:W-:Y:S01]  /*17090*/  IMAD.WIDE.U32 R2, R7, UR6, R2 ;  /* 0x0000000607027c25 */ /* 0x000fe2000f8e0002 */
[----:B------:R-:W-:-:S05]  /*170a0*/  SHF.R.S32.HI R6, RZ, 0x1f, R7 ;  /* 0x0000001fff067819 */ /* 0x000fca0000011407 */
[----:B------:R-:W-:-:S04]  /*170b0*/  IMAD R6, R6, UR6, RZ ;  /* 0x0000000606067c24 */ /* 0x000fc8000f8e02ff */
[----:B------:R-:W-:Y:S01]  /*170c0*/  IMAD R7, R7, UR7, R6 ;  /* 0x0000000707077c24 */ /* 0x000fe2000f8e0206 */
[----:B------:R-:W-:-:S04]  /*170d0*/  IADD3 R6, P1, R2, UR8, RZ ;  /* 0x0000000802067c10 */ /* 0x000fc8000ff3e0ff */
[----:B------:R-:W-:Y:S01]  /*170e0*/  IADD3.X R7, R3, UR9, R7, P1, !PT ;  /* 0x0000000903077c10 */ /* 0x000fe20008ffe407 */
[----:B------:R-:W-:Y:S08]  /*170f0*/  BRA.DIV UR4, `(.L_x_755) ;  /* 0x0000001e04287947 */ /* 0x000ff0000b800000 */
[----:B------:R-:W1:Y:S01]  /*17100*/  SHFL.IDX PT, R14, R4, RZ, 0x1c1f ;  /* 0x001c1fff040e7589 */ /* 0x000e6200000e0000 */
[----:B------:R-:W-:Y:S01]  /*17110*/  LOP3.LUT R3, R26, 0x7f, RZ, 0xc0, !PT ;  /* 0x0000007f1a037812 */ /* 0x000fe200078ec0ff */
[----:B------:R-:W-:Y:S02]  /*17120*/  ULDC UR4, c[0x0][0x288] ;  /* 0x0000a20000047ab9 */ /* 0x000fe40000000800 */
[----:B------:R-:W2:Y:S01]  /*17130*/  SHFL.IDX PT, R2, R5, RZ, 0x1c1f ;  /* 0x001c1fff05027589 */ /* 0x000ea200000e0000 */
[----:B------:R-:W-:Y:S01]  /*17140*/  IMAD R8, R8, UR4, RZ ;  /* 0x0000000408087c24 */ /* 0x000fe2000f8e02ff */
[----:B------:R-:W-:Y:S02]  /*17150*/  LEA.HI R9, R3, UR39, RZ, 0x1e ;  /* 0x0000002703097c11 */ /* 0x000fe4000f8ff0ff */
[----:B0-----:R-:W-:Y:S02]  /*17160*/  SHFL.IDX PT, R21, R5, 0x1, 0x1c1f ;  /* 0x003c1f0005157f89 */ /* 0x001fe400000e0000 */
[C---:B------:R-:W-:Y:S01]  /*17170*/  ISETP.GE.AND P1, PT, R9.reuse, R8, PT ;  /* 0x000000080900720c */ /* 0x040fe20003f26270 */
[----:B------:R-:W-:Y:S01]  /*17180*/  VIADD R11, R9, 0x20 ;  /* 0x00000020090b7836 */ /* 0x000fe20000000000 */
[----:B------:R-:W-:Y:S04]  /*17190*/  SHFL.IDX PT, R27, R4, 0x2, 0x1c1f ;  /* 0x005c1f00041b7f89 */ /* 0x000fe800000e0000 */
[----:B------:R-:W-:Y:S04]  /*171a0*/  SHFL.IDX PT, R20, R5, 0x2, 0x1c1f ;  /* 0x005c1f0005147f89 */ /* 0x000fe800000e0000 */
[----:B------:R-:W-:Y:S03]  /*171b0*/  SHFL.IDX PT, R5, R5, 0x3, 0x1c1f ;  /* 0x007c1f0005057f89 */ /* 0x000fe600000e0000 */
[----:B------:R-:W-:Y:S01]  /*171c0*/  @!P1 VIADD R25, R0, UR38 ;  /* 0x0000002600199c36 */ /* 0x000fe20008000000 */
[----:B-1----:R-:W-:-:S05]  /*171d0*/  @!P1 IADD3 R14, P2, R10, R14, RZ ;  /* 0x0000000e0a0e9210 */ /* 0x002fca0007f5e0ff */
[----:B--2---:R-:W-:Y:S02]  /*171e0*/  @!P1 IMAD.X R3, RZ, RZ, R2, P2 ;  /* 0x000000ffff039224 */ /* 0x004fe400010e0602 */
[----:B------:R-:W-:Y:S02]  /*171f0*/  @!P1 IMAD.MOV.U32 R2, RZ, RZ, R14 ;  /* 0x000000ffff029224 */ /* 0x000fe400078e000e */
[----:B------:R-:W0:Y:S04]  /*17200*/  SHFL.IDX PT, R14, R4, 0x1, 0x1c1f ;  /* 0x003c1f00040e7f89 */ /* 0x000e2800000e0000 */
[----:B------:R1:W-:Y:S01]  /*17210*/  @!P1 LDGSTS.E.BYPASS.LTC128B.128 [R25+0xa200], desc[UR42][R2.64], !P0 ;  /* 0x0a20000002199fae */ /* 0x0003e2000c101d6a */
[----:B------:R-:W-:Y:S01]  /*17220*/  ISETP.GE.AND P1, PT, R11, R8, PT ;  /* 0x000000080b00720c */ /* 0x000fe20003f26270 */
[----:B------:R-:W-:-:S05]  /*17230*/  VIADD R11, R9, 0x40 ;  /* 0x00000040090b7836 */ /* 0x000fca0000000000 */
[----:B------:R-:W-:Y:S01]  /*17240*/  ISETP.GE.AND P2, PT, R11, R8, PT ;  /* 0x000000080b00720c */ /* 0x000fe20003f46270 */
[----:B------:R-:W-:-:S06]  /*17250*/  VIADD R11, R9, 0x60 ;  /* 0x00000060090b7836 */ /* 0x000fcc0000000000 */
[----:B-1----:R-:W-:Y:S01]  /*17260*/  @!P1 VIADD R25, R0, UR38 ;  /* 0x0000002600199c36 */ /* 0x002fe20008000000 */
[C---:B0-----:R-:W-:Y:S02]  /*17270*/  @!P1 IADD3 R2, P3, R10.reuse, R14, RZ ;  /* 0x0000000e0a029210 */ /* 0x041fe40007f7e0ff */
[----:B------:R-:W0:Y:S03]  /*17280*/  SHFL.IDX PT, R14, R4, 0x3, 0x1c1f ;  /* 0x007c1f00040e7f89 */ /* 0x000e2600000e0000 */
[----:B------:R-:W-:Y:S02]  /*17290*/  @!P1 IMAD.X R3, RZ, RZ, R21, P3 ;  /* 0x000000ffff039224 */ /* 0x000fe400018e0615 */
[----:B------:R-:W1:Y:S04]  /*172a0*/  SHFL.IDX PT, R21, R6, RZ, 0x1c1f ;  /* 0x001c1fff06157589 */ /* 0x000e6800000e0000 */
[----:B------:R2:W-:Y:S02]  /*172b0*/  @!P1 LDGSTS.E.BYPASS.LTC128B.128 [R25+0xaa00], desc[UR42][R2.64], !P0 ;  /* 0x0aa0000002199fae */ /* 0x0005e4000c101d6a */
[----:B--2---:R-:W-:Y:S01]  /*172c0*/  @!P2 IADD3 R2, P1, R10, R27, RZ ;  /* 0x0000001b0a02a210 */ /* 0x004fe20007f3e0ff */
[----:B------:R-:W-:-:S04]  /*172d0*/  @!P2 VIADD R27, R0, UR38 ;  /* 0x00000026001bac36 */ /* 0x000fc80008000000 */
[----:B------:R-:W-:Y:S01]  /*172e0*/  @!P2 IMAD.X R3, RZ, RZ, R20, P1 ;  /* 0x000000ffff03a224 */ /* 0x000fe200008e0614 */
[----:B------:R-:W-:Y:S01]  /*172f0*/  ISETP.GE.AND P1, PT, R11, R8, PT ;  /* 0x000000080b00720c */ /* 0x000fe20003f26270 */
[----:B------:R-:W2:Y:S01]  /*17300*/  SHFL.IDX PT, R20, R7, RZ, 0x1c1f ;  /* 0x001c1fff07147589 */ /* 0x000ea200000e0000 */
[----:B------:R-:W-:-:S03]  /*17310*/  VIADD R11, R9, 0x80 ;  /* 0x00000080090b7836 */ /* 0x000fc60000000000 */
[----:B------:R0:W-:Y:S02]  /*17320*/  @!P2 LDGSTS.E.BYPASS.LTC128B.128 [R27+0xb200], desc[UR42][R2.64], !P0 ;  /* 0x0b200000021bafae */ /* 0x0001e4000c101d6a */
[----:B------:R-:W-:Y:S02]  /*17330*/  ISETP.GE.AND P2, PT, R11, R8, PT ;  /* 0x000000080b00720c */ /* 0x000fe40003f46270 */
[----:B------:R-:W3:Y:S04]  /*17340*/  SHFL.IDX PT, R7, R7, 0x1, 0x1c1f ;  /* 0x003c1f0007077f89 */ /* 0x000ee800000e0000 */
[----:B------:R-:W-:Y:S01]  /*17350*/  @!P1 VIADD R25, R0, UR38 ;  /* 0x0000002600199c36 */ /* 0x000fe20008000000 */
[----:B0-----:R-:W-:Y:S02]  /*17360*/  @!P1 IADD3 R2, P3, R10, R14, RZ ;  /* 0x0000000e0a029210 */ /* 0x001fe40007f7e0ff */
[----:B------:R0:W4:Y:S03]  /*17370*/  SHFL.IDX PT, R14, R6, 0x1, 0x1c1f ;  /* 0x003c1f00060e7f89 */ /* 0x00012600000e0000 */
[----:B------:R-:W-:-:S02]  /*17380*/  @!P1 IMAD.X R3, RZ, RZ, R5, P3 ;  /* 0x000000ffff039224 */ /* 0x000fc400018e0605 */
[----:B------:R-:W-:-:S03]  /*17390*/  @!P2 VIADD R5, R0, UR38 ;  /* 0x000000260005ac36 */ /* 0x000fc60008000000 */
[----:B------:R1:W-:Y:S02]  /*173a0*/  @!P1 LDGSTS.E.BYPASS.LTC128B.128 [R25+0xba00], desc[UR42][R2.64], !P0 ;  /* 0x0ba0000002199fae */ /* 0x0003e4000c101d6a */
[----:B-1----:R-:W-:-:S05]  /*173b0*/  @!P2 IADD3 R2, P1, R10, R21, RZ ;  /* 0x000000150a02a210 */ /* 0x002fca0007f3e0ff */
[----:B--2---:R-:W-:-:S05]  /*173c0*/  @!P2 IMAD.X R3, RZ, RZ, R20, P1 ;  /* 0x000000ffff03a224 */ /* 0x004fca00008e0614 */
[----:B---34-:R0:W-:Y:S03]  /*173d0*/  @!P2 LDGSTS.E.BYPASS.LTC128B.128 [R5+0xc200], desc[UR42][R2.64], !P0 ;  /* 0x0c2000000205afae */ /* 0x0181e6000c101d6a */
.L_x_813:
[----:B------:R-:W-:Y:S02]  /*173e0*/  VIADD R9, R9, 0xa0 ;  /* 0x000000a009097836 */ /* 0x000fe40000000000 */
[----:B------:R-:W-:-:S03]  /*173f0*/  IMAD.MOV.U32 R4, RZ, RZ, 0x1 ;  /* 0x00000001ff047424 */ /* 0x000fc600078e00ff */
[----:B------:R-:W-:Y:S02]  /*17400*/  ISETP.GE.AND P1, PT, R9, R8, PT ;  /* 0x000000080900720c */ /* 0x000fe40003f26270 */
[----:B------:R-:W-:-:S11]  /*17410*/  SHF.L.U32 R4, R4, 0x1f, RZ ;  /* 0x0000001f04047819 */ /* 0x000fd600000006ff */
[----:B0-----:R-:W-:Y:S01]  /*17420*/  @!P1 IADD3 R2, P2, R10, R14, RZ ;  /* 0x0000000e0a029210 */ /* 0x001fe20007f5e0ff */
[----:B------:R-:W-:-:S04]  /*17430*/  @!P1 VIADD R5, R0, UR38 ;  /* 0x0000002600059c36 */ /* 0x000fc80008000000 */
        /* <DEDUP_REMOVED lines=10> */
[----:B------:R-:W-:-:S05]  /*174e0*/  VIADD R0, R24, 0xfffffffe ;  /* 0xfffffffe18007836 */ /* 0x000fca0000000000 */
[----:B------:R-:W-:Y:S01]  /*174f0*/  ISETP.GE.AND P1, PT, R0, UR41, PT ;  /* 0x0000002900007c0c */ /* 0x000fe2000bf26270 */
[----:B------:R-:W1:Y:S02]  /*17500*/  SYNCS.PHASECHK.TRANS64.TRYWAIT P0, [UR38+0x12420], R4 ;  /* 0x01242004ff0075a7 */ /* 0x000e640008000166 */
[----:B01----:R-:W-:Y:S10]  /*17510*/  @!P0 BRA `(.L_x_756) ;  /* 0x0000001c00e88947 */ /* 0x003ff40003800000 */
.L_x_814:
[----:B------:R-:W-:Y:S05]  /*17520*/  @!P1 BRA `(.L_x_757) ;  /* 0x0000000800c49947 */ /* 0x000fea0003800000 */
[----:B------:R-:W-:Y:S01]  /*17530*/  IMAD.U32 R20, RZ, RZ, UR40 ;  /* 0x00000028ff147e24 */ /* 0x000fe2000f8e00ff */
[----:B------:R-:W-:Y:S01]  /*17540*/  LOP3.LUT R15, R26, 0x1f, RZ, 0xc0, !PT ;  /* 0x0000001f1a0f7812 */ /* 0x000fe200078ec0ff */
[----:B------:R-:W-:Y:S02]  /*17550*/  IMAD.U32 R21, RZ, RZ, UR40 ;  /* 0x00000028ff157e24 */ /* 0x000fe4000f8e00ff */
[----:B------:R-:W-:Y:S01]  /*17560*/  IMAD.MOV.U32 R6, RZ, RZ, 0x1 ;  /* 0x00000001ff067424 */ /* 0x000fe200078e00ff */
[----:B------:R-:W-:Y:S01]  /*17570*/  LOP3.LUT R20, R20, 0x1, RZ, 0xfc, !PT ;  /* 0x0000000114147812 */ /* 0x000fe200078efcff */
[----:B------:R-:W-:Y:S01]  /*17580*/  IMAD.MOV.U32 R7, RZ, RZ, RZ ;  /* 0x000000ffff077224 */ /* 0x000fe200078e00ff */
[----:B------:R-:W-:-:S07]  /*17590*/  LOP3.LUT R21, R21, 0x2, RZ, 0xfc, !PT ;  /* 0x0000000215157812 */ /* 0x000fce00078efcff */
.L_x_774:
[----:B------:R-:W-:Y:S01]  /*175a0*/  LOP3.LUT P1, RZ, R16, 0x2, RZ, 0xc0, !PT ;  /* 0x0000000210ff7812 */ /* 0x000fe2000782c0ff */
[----:B------:R-:W-:Y:S01]  /*175b0*/  VIADD R12, R7, 0x1 ;  /* 0x00000001070c7836 */ /* 0x000fe20000000000 */
[----:B------:R-:W-:Y:S04]  /*175c0*/  BSSY B0, `(.L_x_758) ;  /* 0x0000060000007945 */ /* 0x000fe80003800000 */
[----:B------:R-:W-:-:S04]  /*175d0*/  ISETP.NE.AND P0, PT, R12, 0x2, PT ;  /* 0x000000020c00780c */ /* 0x000fc80003f05270 */
[----:B------:R-:W-:Y:S02]  /*175e0*/  SEL R13, RZ, 0x1, P0 ;  /* 0x00000001ff0d7807 */ /* 0x000fe40000000000 */
[----:B------:R-:W-:Y:S02]  /*175f0*/  SEL R12, R12, RZ, P0 ;  /* 0x000000ff0c0c7207 */ /* 0x000fe40000000000 */
[----:B------:R-:W-:Y:S01]  /*17600*/  LOP3.LUT R13, R6, R13, RZ, 0x3c, !PT ;  /* 0x0000000d060d7212 */ /* 0x000fe200078e3cff */
[----:B0-----:R-:W-:Y:S06]  /*17610*/  @!P1 BRA `(.L_x_759) ;  /* 0x0000000400689947 */ /* 0x001fec0003800000 */
[----:B------:R-:W-:Y:S01]  /*17620*/  LOP3.LUT P1, RZ, R16, 0x1, RZ, 0xc0, !PT ;  /* 0x0000000110ff7812 */ /* 0x000fe2000782c0ff */
[----:B------:R-:W-:-:S12]  /*17630*/  IMAD.MOV.U32 R9, RZ, RZ, R0 ;  /* 0x000000ffff097224 */ /* 0x000fd800078e0000 */
[----:B------:R-:W-:Y:S05]  /*17640*/  @!P1 BRA `(.L_x_760) ;  /* 0x00000000004c9947 */ /* 0x000fea0003800000 */
[----:B------:R-:W1:Y:S01]  /*17650*/  LDC R9, c[0x0][0x43c] ;  /* 0x00010f00ff097b82 */ /* 0x000e620000000800 */
[----:B------:R-:W-:Y:S01]  /*17660*/  IMAD.MOV.U32 R11, RZ, RZ, R0 ;  /* 0x000000ffff0b7224 */ /* 0x000fe200078e0000 */
[----:B------:R-:W-:Y:S02]  /*17670*/  ULDC.64 UR4, c[0x0][0x428] ;  /* 0x00010a0000047ab9 */ /* 0x000fe40000000a00 */
[----:B------:R-:W-:-:S04]  /*17680*/  IMAD R17, R19, UR4, RZ ;  /* 0x0000000413117c24 */ /* 0x000fc8000f8e02ff */
[----:B0-----:R-:W0:Y:S01]  /*17690*/  LDC.64 R4, c[0x0][0x418] ;  /* 0x00010600ff047b82 */ /* 0x001e220000000a00 */
        /* <DEDUP_REMOVED lines=9> */
[----:B0-----:R-:W-:-:S04]  /*17730*/  LEA R4, P0, R2, R4, 0x2 ;  /* 0x0000000402047211 */ /* 0x001fc800078010ff */
[----:B------:R-:W-:-:S05]  /*17740*/  LEA.HI.X R5, R2, R5, R3, 0x2, P0 ;  /* 0x0000000502057211 */ /* 0x000fca00000f1403 */
[----:B------:R1:W5:Y:S01]  /*17750*/  LDG.E R17, desc[UR42][R4.64] ;  /* 0x0000002a04117981 */ /* 0x000362000c1e1900 */
[----:B------:R-:W-:-:S04]  /*17760*/  IMAD.MOV R2, RZ, RZ, -R11 ;  /* 0x000000ffff027224 */ /* 0x000fc800078e0a0b */
[----:B------:R-:W-:-:S07]  /*17770*/  IMAD R9, R9, R2, R0 ;  /* 0x0000000209097224 */ /* 0x000fce00078e0200 */
.L_x_760:
[----:B-1----:R-:W-:Y:S01]  /*17780*/  LEA R5, R12, UR38, 0x3 ;  /* 0x000000260c057c11 */ /* 0x002fe2000f8e18ff */
[----:B0-----:R-:W0:Y:S01]  /*17790*/  S2R R3, SR_TID.X ;  /* 0x0000000000037919 */ /* 0x001e220000002100 */
[----:B------:R-:W-:-:S04]  /*177a0*/  SHF.L.U32 R2, R13, 0x1f, RZ ;  /* 0x0000001f0d027819 */ /* 0x000fc800000006ff */
[----:B------:R-:W1:Y:S01]  /*177b0*/  SYNCS.PHASECHK.TRANS64.TRYWAIT P0, [R5+URZ+0x12480], R2 ;  /* 0x01248002050075a7 */ /* 0x000e62000800017f */
[----:B0-----:R-:W-:-:S04]  /*177c0*/  LOP3.LUT R3, R3, 0x7f, RZ, 0xc0, !PT ;  /* 0x0000007f03037812 */ /* 0x001fc800078ec0ff */
[----:B------:R-:W-:Y:S01]  /*177d0*/  ISETP.NE.AND P1, PT, R3, RZ, PT ;  /* 0x000000ff0300720c */ /* 0x000fe20003f25270 */
[----:B-1----:R-:W-:-:S12]  /*177e0*/  @!P0 BRA `(.L_x_761) ;  /* 0x0000001c004c8947 */ /* 0x002fd80003800000 */
.L_x_815:
[----:B------:R-:W-:Y:S04]  /*177f0*/  BSSY B1, `(.L_x_762) ;  /* 0x0000007000017945 */ /* 0x000fe80003800000 */
[----:B------:R-:W-:Y:S05]  /*17800*/  @P1 BRA `(.L_x_763) ;  /* 0x0000000000141947 */ /* 0x000fea0003800000 */
[----:B------:R-:W-:Y:S01]  /*17810*/  ISETP.NE.AND P0, PT, R15, RZ, PT ;  /* 0x000000ff0f00720c */ /* 0x000fe20003f05270 */
[----:B------:R-:W-:-:S04]  /*17820*/  IMAD.MOV.U32 R4, RZ, RZ, 0x2800 ;  /* 0x00002800ff047424 */ /* 0x000fc800078e00ff */
[----:B------:R1:W-:Y:S08]  /*17830*/  SYNCS.ARRIVE.TRANS64 RZ, [R5+URZ+0x12470], R4 ;  /* 0x0124700405ff79a7 */ /* 0x0003f0000800003f */
[----:B------:R-:W-:Y:S05]  /*17840*/  @!P0 BRA `(.L_x_763) ;  /* 0x0000000000048947 */ /* 0x000fea0003800000 */
[----:B------:R-:W-:Y:S01]  /*17850*/  BPT.TRAP 0x1 ;  /* 0x000000040000795c */ /* 0x000fe20000300000 */
.L_x_763:
[----:B------:R-:W-:Y:S05]  /*17860*/  BSYNC B1 ;  /* 0x0000000000017941 */ /* 0x000fea0003800000 */
.L_x_762:
[----:B------:R-:W-:Y:S01]  /*17870*/  IMAD.U32 R3, RZ, RZ, UR38 ;  /* 0x00000026ff037e24 */ /* 0x000fe2000f8e00ff */
[----:B------:R-:W-:Y:S01]  /*17880*/  R2UR UR33, R5 ;  /* 0x00000000052172ca */ /* 0x000fe200000e0000 */
[----:B------:R-:W-:Y:S01]  /*17890*/  IMAD R9, R9, 0xa0, RZ ;  /* 0x000000a009097824 */ /* 0x000fe200078e02ff */
[----:B------:R-:W-:Y:S01]  /*178a0*/  ULDC.64 UR4, c[0x0][0x198] ;  /* 0x0000660000047ab9 */ /* 0x000fe20000000a00 */
[----:B-1----:R-:W-:Y:S01]  /*178b0*/  IMAD R4, R12, 0x2800, R3 ;  /* 0x000028000c047824 */ /* 0x002fe200078e0203 */
        /* <DEDUP_REMOVED lines=11> */
.L_x_764:
        /* <DEDUP_REMOVED lines=8> */
.L_x_816:
[----:B------:R-:W-:Y:S01]  /*179f0*/  BSSY B1, `(.L_x_766) ;  /* 0x0000009000017945 */ /* 0x000fe20003800000 */
[----:B01----:R-:W-:Y:S02]  /*17a00*/  IMAD.MOV.U32 R2, RZ, RZ, 0x0 ;  /* 0x00000000ff027424 */ /* 0x003fe400078e00ff */
[----:B------:R-:W-:Y:S01]  /*17a10*/  IMAD.MOV.U32 R3, RZ, RZ, 0x14f00000 ;  /* 0x14f00000ff037424 */ /* 0x000fe200078e00ff */
[----:B------:R-:W-:Y:S06]  /*17a20*/  @P1 BRA `(.L_x_767) ;  /* 0x0000000000141947 */ /* 0x000fec0003800000 */
[----:B------:R-:W-:Y:S01]  /*17a30*/  ISETP.NE.AND P0, PT, R15, RZ, PT ;  /* 0x000000ff0f00720c */ /* 0x000fe20003f05270 */
[----:B------:R-:W-:-:S04]  /*17a40*/  IMAD.MOV.U32 R8, RZ, RZ, 0x2800 ;  /* 0x00002800ff087424 */ /* 0x000fc800078e00ff */
[----:B------:R0:W-:Y:S08]  /*17a50*/  SYNCS.ARRIVE.TRANS64 RZ, [R5+URZ+0x12430], R8 ;  /* 0x0124300805ff79a7 */ /* 0x0001f0000800003f */
[----:B------:R-:W-:Y:S05]  /*17a60*/  @!P0 BRA `(.L_x_767) ;  /* 0x0000000000048947 */ /* 0x000fea0003800000 */
[----:B------:R-:W-:Y:S01]  /*17a70*/  BPT.TRAP 0x1 ;  /* 0x000000040000795c */ /* 0x000fe20000300000 */
.L_x_767:
[----:B------:R-:W-:Y:S05]  /*17a80*/  BSYNC B1 ;  /* 0x0000000000017941 */ /* 0x000fea0003800000 */
.L_x_766:
        /* <DEDUP_REMOVED lines=12> */
.L_x_768:
[----:B------:R-:W-:-:S13]  /*17b50*/  @P0 ELECT P1, URZ, PT ;  /* 0x00000000003f082f */ /* 0x000fda0003820000 */
[----:B------:R-:W-:Y:S01]  /*17b60*/  @P1 R2UR UR13, R17 ;  /* 0x00000000110d12ca */ /* 0x000fe200000e0000 */
[----:B------:R-:W-:Y:S01]  /*17b70*/  UMOV UR12, UR36 ;  /* 0x00000024000c7c82 */ /* 0x000fe20008000000 */
[----:B------:R-:W-:-:S11]  /*17b80*/  @P1 PLOP3.LUT P0, PT, P1, PT, PT, 0x8, 0x0 ;  /* 0x000000000000181c */ /* 0x000fd60000f0e170 */
[----:B------:R1:W-:Y:S01]  /*17b90*/  UTMALDG.4D [UR8], [UR4], desc[UR6] ;  /* 0x00000608040075b4 */ /* 0x0003e20008019000 */
[----:B------:R-:W-:Y:S01]  /*17ba0*/  PLOP3.LUT P1, PT, PT, PT, PT, 0x8, 0x0 ;  /* 0x000000000000781c */ /* 0x000fe20003f2e170 */
[----:B-1----:R-:W-:-:S12]  /*17bb0*/  @P0 BRA.U.ANY `(.L_x_768) ;  /* 0xfffffffd00e40947 */ /* 0x002fd8000393ffff */
.L_x_759:
[----:B------:R-:W-:Y:S05]  /*17bc0*/  BSYNC B0 ;  /* 0x0000000000007941 */ /* 0x000fea0003800000 */
.L_x_758:
[----:B------:R-:W-:-:S13]  /*17bd0*/  ISETP.NE.AND P0, PT, R20, 0x3, PT ;  /* 0x000000031400780c */ /* 0x000fda0003f05270 */
[----:B------:R-:W-:Y:S05]  /*17be0*/  @!P0 BRA `(.L_x_769) ;  /* 0x0000000000048947 */ /* 0x000fea0003800000 */
[----:B------:R-:W-:Y:S01]  /*17bf0*/  BPT.TRAP 0x1 ;  /* 0x000000040000795c */ /* 0x000fe20000300000 */
.L_x_769:
[----:B------:R-:W-:Y:S02]  /*17c00*/  LOP3.LUT R2, R6, 0x1, RZ, 0x3c, !PT ;  /* 0x0000000106027812 */ /* 0x000fe400078e3cff */
[----:B0-----:R-:W-:Y:S02]  /*17c10*/  LEA R3, R7, UR38, 0x3 ;  /* 0x0000002607037c11 */ /* 0x001fe4000f8e18ff */
[----:B------:R-:W-:Y:S02]  /*17c20*/  SHF.L.U32 R2, R2, 0x1f, RZ ;  /* 0x0000001f02027819 */ /* 0x000fe400000006ff */
[----:B------:R-:W-:Y:S02]  /*17c30*/  ISETP.NE.AND P1, PT, R21, 0x3, PT ;  /* 0x000000031500780c */ /* 0x000fe40003f25270 */
[----:B------:R-:W0:Y:S02]  /*17c40*/  SYNCS.PHASECHK.TRANS64.TRYWAIT P0, [R3+URZ+0x12470], R2 ;  /* 0x01247002030075a7 */ /* 0x000e24000800017f */
[----:B0-----:R-:W-:Y:S09]  /*17c50*/  @!P0 BRA `(.L_x_770) ;  /* 0x0000001800588947 */ /* 0x001ff20003800000 */
.L_x_817:
[----:B------:R-:W-:Y:S05]  /*17c60*/  @!P1 BRA `(.L_x_771) ;  /* 0x0000000000049947 */ /* 0x000fea0003800000 */
[----:B------:R-:W-:Y:S01]  /*17c70*/  BPT.TRAP 0x1 ;  /* 0x000000040000795c */ /* 0x000fe20000300000 */
.L_x_771:
[----:B0-----:R-:W-:Y:S01]  /*17c80*/  SHF.L.U32 R2, R6, 0x1f, RZ ;  /* 0x0000001f06027819 */ /* 0x001fe200000006ff */
[----:B------:R-:W-:-:S03]  /*17c90*/  IMAD R10, R7, 0x2800, RZ ;  /* 0x00002800070a7824 */ /* 0x000fc600078e02ff */
[----:B------:R-:W0:Y:S02]  /*17ca0*/  SYNCS.PHASECHK.TRANS64.TRYWAIT P0, [R3+URZ+0x12460], R2 ;  /* 0x01246002030075a7 */ /* 0x000e24000800017f */
[----:B0-----:R-:W-:Y:S05]  /*17cb0*/  @!P0 BRA `(.L_x_772) ;  /* 0x0000001800548947 */ /* 0x001fea0003800000 */
.L_x_818:
[C---:B0-----:R-:W-:Y:S01]  /*17cc0*/  LOP3.LUT R2, R10.reuse, R23, RZ, 0xfc, !PT ;  /* 0x000000170a027212 */ /* 0x041fe200078efcff */
[----:B------:R-:W-:Y:S05]  /*17cd0*/  WARPSYNC.ALL ;  /* 0x0000000000007948 */ /* 0x000fea0003800000 */
[----:B------:R-:W0:Y:S01]  /*17ce0*/  LDSM.16.MT88.4 R4, [R2+UR38+0x5200] ;  /* 0x005200260204783b */ /* 0x000e220008004200 */
        /* <DEDUP_REMOVED lines=39> */
.L_x_773:
[----:B------:R-:W2:Y:S01]  /*17f60*/  S2R R2, SR_TID.X ;  /* 0x0000000000027919 */ /* 0x000ea20000002100 */
[----:B-1----:R1:W-:Y:S01]  /*17f70*/  SYNCS.ARRIVE.TRANS64.A1T0 RZ, [R3+URZ+0x12450], RZ ;  /* 0x012450ff03ff79a7 */ /* 0x0023e2000810003f */
[----:B------:R-:W-:Y:S02]  /*17f80*/  IMAD.MOV.U32 R7, RZ, RZ, R12 ;  /* 0x000000ffff077224 */ /* 0x000fe400078e000c */
[----:B------:R-:W-:Y:S01]  /*17f90*/  IMAD.MOV.U32 R6, RZ, RZ, R13 ;  /* 0x000000ffff067224 */ /* 0x000fe200078e000d */
[----:B--2---:R-:W-:Y:S01]  /*17fa0*/  LOP3.LUT R2, R2, 0x7f, RZ, 0xc0, !PT ;  /* 0x0000007f02027812 */ /* 0x004fe200078ec0ff */
[----:B------:R-:W-:Y:S03]  /*17fb0*/  BAR.SYNC.DEFER_BLOCKING 0x2, 0x80 ;  /* 0x0082000000007b1d */ /* 0x000fe60000010000 */
[----:B------:R-:W-:-:S13]  /*17fc0*/  ISETP.NE.AND P0, PT, R2, RZ, PT ;  /* 0x000000ff0200720c */ /* 0x000fda0003f05270 */
[----:B------:R-:W-:-:S05]  /*17fd0*/  @!P0 VIADD R2, R3, 0x12480 ;  /* 0x0001248003028836 */ /* 0x000fca0000000000 */
[----:B------:R-:W-:-:S04]  /*17fe0*/  @!P0 PRMT R2, RZ, 0x654, R2 ;  /* 0x00000654ff028816 */ /* 0x000fc80000000002 */
[----:B------:R1:W-:Y:S01]  /*17ff0*/  @!P0 SYNCS.ARRIVE.TRANS64.RED.A1T0 RZ, [R2+URZ], RZ ;  /* 0x000000ff02ff89a7 */ /* 0x0003e2000810043f */
[C---:B------:R-:W-:Y:S01]  /*18000*/  ISETP.GT.AND P0, PT, R0.reuse, UR41, PT ;  /* 0x0000002900007c0c */ /* 0x040fe2000bf04270 */
[----:B------:R-:W-:-:S12]  /*18010*/  VIADD R0, R0, 0xffffffff ;  /* 0xffffffff00007836 */ /* 0x000fd80000000000 */
[----:B-1----:R-:W-:Y:S05]  /*18020*/  @P0 BRA `(.L_x_774) ;  /* 0xfffffff4005c0947 */ /* 0x002fea000383ffff */
[----:B------:R-:W-:Y:S05]  /*18030*/  BRA `(.L_x_775) ;  /* 0x0000000000087947 */ /* 0x000fea0003800000 */
.L_x_757:
[----:B------:R-:W-:Y:S02]  /*18040*/  IMAD.MOV.U32 R12, RZ, RZ, RZ ;  /* 0x000000ffff0c7224 */ /* 0x000fe400078e00ff */
[----:B------:R-:W-:-:S07]  /*18050*/  IMAD.MOV.U32 R13, RZ, RZ, 0x1 ;  /* 0x00000001ff0d7424 */ /* 0x000fce00078e00ff */
.L_x_775:
[----:B------:R-:W-:-:S04]  /*18060*/  ULOP3.LUT UR4, UR40, 0x1, URZ, 0xfc, !UPT ;  /* 0x0000000128047892 */ /* 0x000fc8000f8efc3f */
[----:B------:R-:W-:-:S06]  /*18070*/  UISETP.NE.AND UP0, UPT, UR4, 0x3, UPT ;  /* 0x000000030400788c */ /* 0x000fcc000bf05270 */
[----:B------:R-:W-:-:S13]  /*18080*/  PLOP3.LUT P0, PT, PT, PT, UP0, 0x80, 0x0 ;  /* 0x000000000000781c */ /* 0x000fda0003f0f008 */
[----:B------:R-:W-:Y:S05]  /*18090*/  @!P0 BRA `(.L_x_776) ;  /* 0x0000000000048947 */ /* 0x000fea0003800000 */
[----:B------:R-:W-:Y:S01]  /*180a0*/  BPT.TRAP 0x1 ;  /* 0x000000040000795c */ /* 0x000fe20000300000 */
.L_x_776:
[----:B0-----:R-:W-:Y:S01]  /*180b0*/  LOP3.LUT R3, R13, 0x1, RZ, 0x3c, !PT ;  /* 0x000000010d037812 */ /* 0x001fe200078e3cff */
[----:B------:R-:W-:Y:S01]  /*180c0*/  BSSY B0, `(.L_x_777) ;  /* 0x0000005000007945 */ /* 0x000fe20003800000 */
[----:B------:R-:W-:Y:S02]  /*180d0*/  LEA R0, R12, UR38, 0x3 ;  /* 0x000000260c007c11 */ /* 0x000fe4000f8e18ff */
[----:B------:R-:W-:-:S04]  /*180e0*/  SHF.L.U32 R3, R3, 0x1f, RZ ;  /* 0x0000001f03037819 */ /* 0x000fc800000006ff */
[----:B------:R-:W0:Y:S02]  /*180f0*/  SYNCS.PHASECHK.TRANS64.TRYWAIT P0, [R0+URZ+0x12470], R3 ;  /* 0x01247003000075a7 */ /* 0x000e24000800017f */
[----:B0-----:R-:W-:Y:S05]  /*18100*/  @!P0 BRA `(.L_x_778) ;  /* 0x0000001400548947 */ /* 0x001fea0003800000 */
.L_x_819:
[----:B------:R-:W-:Y:S05]  /*18110*/  BSYNC B0 ;  /* 0x0000000000007941 */ /* 0x000fea0003800000 */
.L_x_777:
[----:B------:R-:W-:-:S06]  /*18120*/  ULOP3.LUT UR4, UR40, 0x2, URZ, 0xfc, !UPT ;  /* 0x0000000228047892 */ /* 0x000fcc000f8efc3f */
[----:B------:R-:W-:-:S05]  /*18130*/  IMAD.U32 R2, RZ, RZ, UR4 ;  /* 0x00000004ff027e24 */ /* 0x000fca000f8e00ff */
[----:B------:R-:W-:-:S13]  /*18140*/  ISETP.NE.AND P1, PT, R2, 0x3, PT ;  /* 0x000000030200780c */ /* 0x000fda0003f25270 */
[----:B------:R-:W-:Y:S05]  /*18150*/  @!P1 BRA `(.L_x_779) ;  /* 0x0000000000049947 */ /* 0x000fea0003800000 */
[----:B------:R-:W-:Y:S01]  /*18160*/  BPT.TRAP 0x1 ;  /* 0x000000040000795c */ /* 0x000fe20000300000 */
.L_x_779:
[----:B0-----:R-:W-:Y:S01]  /*18170*/  SHF.L.U32 R3, R13, 0x1f, RZ ;  /* 0x0000001f0d037819 */ /* 0x001fe200000006ff */
[----:B------:R-:W-:-:S03]  /*18180*/  IMAD R2, R12, 0x2800, RZ ;  /* 0x000028000c027824 */ /* 0x000fc600078e02ff */
[----:B------:R-:W0:Y:S02]  /*18190*/  SYNCS.PHASECHK.TRANS64.TRYWAIT P0, [R0+URZ+0x12460], R3 ;  /* 0x01246003000075a7 */ /* 0x000e24000800017f */
[----:B------:R-:W-:Y:S01]  /*181a0*/  LOP3.LUT R23, R2, R23, RZ, 0xfc, !PT ;  /* 0x0000001702177212 */ /* 0x000fe200078efcff */
[----:B0-----:R-:W-:Y:S06]  /*181b0*/  @!P0 BRA `(.L_x_780) ;  /* 0x00000014003c8947 */ /* 0x001fec0003800000 */
.L_x_820:
[----:B------:R-:W-:Y:S05]  /*181c0*/  WARPSYNC.ALL ;  /* 0x0000000000007948 */ /* 0x000fea0003800000 */
[----:B------:R-:W1:Y:S01]  /*181d0*/  LDSM.16.MT88.4 R4, [R23+UR38+0x5200] ;  /* 0x005200261704783b */ /* 0x000e620008004200 */
[----:B------:R-:W-:-:S05]  /*181e0*/  LOP3.LUT R2, R2, R22, RZ, 0xfc, !PT ;  /* 0x0000001602027212 */ /* 0x000fca00078efcff */
[----:B------:R-:W-:Y:S01]  /*181f0*/  VIADD R2, R2, UR38 ;  /* 0x0000002602027c36 */ /* 0x000fe20008000000 */
[C-C-:B-1----:R-:W-:Y:S02]  /*18200*/  PRMT R8, R4.reuse, 0x6420, R5.reuse ;  /* 0x0000642004087816 */ /* 0x142fe40000000005 */
[----:B------:R-:W-:Y:S02]  /*18210*/  PRMT R9, R4, 0x7531, R5 ;  /* 0x0000753104097816 */ /* 0x000fe40000000005 */
[C-C-:B------:R-:W-:Y:S02]  /*18220*/  PRMT R10, R6.reuse, 0x6420, R7.reuse ;  /* 0x00006420060a7816 */ /* 0x140fe40000000007 */
[----:B------:R-:W-:-:S05]  /*18230*/  PRMT R11, R6, 0x7531, R7 ;  /* 0x00007531060b7816 */ /* 0x000fca0000000007 */
[----:B------:R-:W-:Y:S04]  /*18240*/  STSM.16.M88.4 [R2+0x200], R8 ;  /* 0x0002000802007844 */ /* 0x000fe80000000200 */
[----:B------:R-:W1:Y:S02]  /*18250*/  LDSM.16.MT88.4 R4, [R23+UR38+0x5a00] ;  /* 0x005a00261704783b */ /* 0x000e640008004200 */
[C-C-:B-1----:R-:W-:Y:S02]  /*18260*/  PRMT R8, R4.reuse, 0x6420, R5.reuse ;  /* 0x0000642004087816 */ /* 0x142fe40000000005 */
[----:B------:R-:W-:Y:S02]  /*18270*/  PRMT R9, R4, 0x7531, R5 ;  /* 0x0000753104097816 */ /* 0x000fe40000000005 */
[----:B------:R-:W-:-:S02]  /*18280*/  PRMT R10, R6, 0x6420, R7 ;  /* 0x00006420060a7816 */ /* 0x000fc40000000007 */
        /* <DEDUP_REMOVED lines=25> */
[----:B--2---:R-:W2:Y:S01]  /*18420*/  FENCE.VIEW.ASYNC.S ;  /* 0x00000000000073c6 */ /* 0x004ea20000000000 */
[----:B------:R-:W-:Y:S05]  /*18430*/  @!P1 BRA `(.L_x_781) ;  /* 0x0000000000049947 */ /* 0x000fea0003800000 */
[----:B------:R-:W-:Y:S01]  /*18440*/  BPT.TRAP 0x1 ;  /* 0x000000040000795c */ /* 0x000fe20000300000 */
.L_x_781:
[----:B-1----:R-:W1:Y:S01]  /*18450*/  S2R R2, SR_TID.X ;  /* 0x0000000000027919 */ /* 0x002e620000002100 */
[----:B--2---:R0:W-:Y:S01]  /*18460*/  SYNCS.ARRIVE.TRANS64.A1T0 RZ, [R0+URZ+0x12450], RZ ;  /* 0x012450ff00ff79a7 */ /* 0x0041e2000810003f */
[----:B-1----:R-:W-:Y:S01]  /*18470*/  LOP3.LUT R2, R2, 0x7f, RZ, 0xc0, !PT ;  /* 0x0000007f02027812 */ /* 0x002fe200078ec0ff */
[----:B------:R-:W-:Y:S03]  /*18480*/  BAR.SYNC.DEFER_BLOCKING 0x2, 0x80 ;  /* 0x0082000000007b1d */ /* 0x000fe60000010000 */
[----:B------:R-:W-:-:S13]  /*18490*/  ISETP.NE.AND P0, PT, R2, RZ, PT ;  /* 0x000000ff0200720c */ /* 0x000fda0003f05270 */
[----:B------:R-:W-:Y:S02]  /*184a0*/  @!P0 VIADD R2, R0, 0x12480 ;  /* 0x0001248000028836 */ /* 0x000fe40000000000 */
[----:B0-----:R-:W-:-:S03]  /*184b0*/  VIADD R0, R12, 0x1 ;  /* 0x000000010c007836 */ /* 0x001fc60000000000 */
[----:B------:R-:W-:-:S04]  /*184c0*/  @!P0 PRMT R2, RZ, 0x654, R2 ;  /* 0x00000654ff028816 */ /* 0x000fc80000000002 */
[----:B------:R0:W-:Y:S01]  /*184d0*/  @!P0 SYNCS.ARRIVE.TRANS64.RED.A1T0 RZ, [R2+URZ], RZ ;  /* 0x000000ff02ff89a7 */ /* 0x0001e2000810043f */
[----:B------:R-:W-:-:S04]  /*184e0*/  ISETP.NE.AND P0, PT, R0, 0x2, PT ;  /* 0x000000020000780c */ /* 0x000fc80003f05270 */
[----:B------:R-:W-:Y:S02]  /*184f0*/  SEL R4, RZ, 0x1, P0 ;  /* 0x00000001ff047807 */ /* 0x000fe40000000000 */
[----:B------:R-:W-:Y:S01]  /*18500*/  SEL R0, R0, RZ, P0 ;  /* 0x000000ff00007207 */ /* 0x000fe20000000000 */
[----:B0-----:R-:W-:Y:S01]  /*18510*/  IMAD.MOV.U32 R2, RZ, RZ, RZ ;  /* 0x000000ffff027224 */ /* 0x001fe200078e00ff */
[----:B------:R-:W-:-:S07]  /*18520*/  LOP3.LUT R13, R13, R4, RZ, 0x3c, !PT ;  /* 0x000000040d0d7212 */ /* 0x000fce00078e3cff */
.L_x_734:
[----:B------:R-:W0:Y:S01]  /*18530*/  S2R R4, SR_CgaCtaId ;  /* 0x0000000000047919 */ /* 0x000e220000008800 */
[----:B------:R-:W-:Y:S02]  /*18540*/  MOV R3, 0x400 ;  /* 0x0000040000037802 */ /* 0x000fe40000000f00 */
[----:B------:R-:W-:Y:S02]  /*18550*/  SHF.L.U32 R2, R2, 0x1f, RZ ;  /* 0x0000001f02027819 */ /* 0x000fe400000006ff */
[----:B0-----:R-:W-:-:S04]  /*18560*/  LEA R9, R4, R3, 0x18 ;  /* 0x0000000304097211 */ /* 0x001fc800078ec0ff */
[----:B------:R-:W0:Y:S02]  /*18570*/  SYNCS.PHASECHK.TRANS64.TRYWAIT P0, [R9+URZ+0x12420], R2 ;  /* 0x01242002090075a7 */ /* 0x000e24000800017f */
[----:B0-----:R-:W-:Y:S05]  /*18580*/  @!P0 BRA `(.L_x_782) ;  /* 0x00000010005c8947 */ /* 0x001fea0003800000 */
.L_x_821:
[----:B------:R-:W1:Y:S02]  /*18590*/  S2R R3, SR_TID.X ;  /* 0x0000000000037919 */ /* 0x000e640000002100 */
[----:B-1----:R-:W-:-:S04]  /*185a0*/  SHF.R.U32.HI R3, RZ, 0x5, R3 ;  /* 0x00000005ff037819 */ /* 0x002fc80000011603 */
[----:B------:R-:W-:-:S05]  /*185b0*/  LOP3.LUT R3, R3, 0x3, RZ, 0xc0, !PT ;  /* 0x0000000303037812 */ /* 0x000fca00078ec0ff */
[----:B0-----:R-:W0:Y:S02]  /*185c0*/  SHFL.IDX PT, R2, R3, RZ, 0x1f ;  /* 0x00001fff03027589 */ /* 0x001e2400000e0000 */
[----:B0-----:R-:W-:-:S13]  /*185d0*/  ISETP.NE.AND P0, PT, R2, RZ, PT ;  /* 0x000000ff0200720c */ /* 0x001fda0003f05270 */
[----:B------:R-:W-:Y:S05]  /*185e0*/  @P0 BRA `(.L_x_646) ;  /* 0x00000000009c0947 */ /* 0x000fea0003800000 */
[----:B------:R-:W-:-:S13]  /*185f0*/  ELECT P0, URZ, PT ;  /* 0x00000000003f782f */ /* 0x000fda0003800000 */
[----:B------:R-:W-:Y:S05]  /*18600*/  @!P0 BRA `(.L_x_646) ;  /* 0x0000000000948947 */ /* 0x000fea0003800000 */
[----:B------:R-:W-:-:S06]  /*18610*/  ULOP3.LUT UR4, UR40, 0x2, URZ, 0xfc, !UPT ;  /* 0x0000000228047892 */ /* 0x000fcc000f8efc3f */
[----:B------:R-:W-:-:S05]  /*18620*/  IMAD.U32 R2, RZ, RZ, UR4 ;  /* 0x00000004ff027e24 */ /* 0x000fca000f8e00ff */
[----:B------:R-:W-:-:S13]  /*18630*/  ISETP.NE.AND P0, PT, R2, 0x3, PT ;  /* 0x000000030200780c */ /* 0x000fda0003f05270 */
[----:B------:R-:W-:Y:S05]  /*18640*/  @!P0 BRA `(.L_x_783) ;  /* 0x0000000000048947 */ /* 0x000fea0003800000 */
[----:B------:R-:W-:Y:S01]  /*18650*/  BPT.TRAP 0x1 ;  /* 0x000000040000795c */ /* 0x000fe20000300000 */
.L_x_783:
        /* <DEDUP_REMOVED lines=12> */
.L_x_822:
[----:B------:R-:W1:Y:S02]  /*18720*/  SYNCS.PHASECHK.TRANS64.TRYWAIT P1, [R7+URZ], R2 ;  /* 0x00000002070075a7 */ /* 0x000e64000802017f */
[----:B-1----:R-:W-:Y:S05]  /*18730*/  @!P1 BRA `(.L_x_785) ;  /* 0x0000001000189947 */ /* 0x002fea0003800000 */
.L_x_823:
[----:B------:R-:W-:Y:S05]  /*18740*/  @!P0 BRA `(.L_x_786) ;  /* 0x0000000000048947 */ /* 0x000fea0003800000 */
[----:B------:R-:W-:Y:S01]  /*18750*/  BPT.TRAP 0x1 ;  /* 0x000000040000795c */ /* 0x000fe20000300000 */
.L_x_786:
[----:B------:R-:W-:-:S04]  /*18760*/  IMAD R0, R0, 0x8, R9 ;  /* 0x0000000800007824 */ /* 0x000fc800078e0209 */
[----:B------:R-:W2:Y:S02]  /*18770*/  SYNCS.PHASECHK.TRANS64.TRYWAIT P1, [R0+URZ+0x12460], R3 ;  /* 0x01246003000075a7 */ /* 0x000ea4000802017f */
[----:B--2---:R-:W-:Y:S05]  /*18780*/  @!P1 BRA `(.L_x_787) ;  /* 0x0000001000189947 */ /* 0x004fea0003800000 */
.L_x_824:
[----:B------:R-:W-:Y:S05]  /*18790*/  @!P0 BRA `(.L_x_788) ;  /* 0x0000000000048947 */ /* 0x000fea0003800000 */
[----:B------:R-:W-:Y:S01]  /*187a0*/  BPT.TRAP 0x1 ;  /* 0x000000040000795c */ /* 0x000fe20000300000 */
.L_x_788:
[----:B------:R-:W-:-:S04]  /*187b0*/  IMAD R5, R5, 0x8, R9 ;  /* 0x0000000805057824 */ /* 0x000fc800078e0209 */
[----:B------:R-:W3:Y:S02]  /*187c0*/  SYNCS.PHASECHK.TRANS64.TRYWAIT P1, [R5+URZ+0x12460], R2 ;  /* 0x01246002050075a7 */ /* 0x000ee4000802017f */
[----:B---3--:R-:W-:Y:S05]  /*187d0*/  @!P1 BRA `(.L_x_789) ;  /* 0x0000001000189947 */ /* 0x008fea0003800000 */
.L_x_825:
[----:B------:R-:W-:Y:S05]  /*187e0*/  @!P0 BRA `(.L_x_790) ;  /* 0x0000000000048947 */ /* 0x000fea0003800000 */
[----:B------:R-:W-:Y:S01]  /*187f0*/  BPT.TRAP 0x1 ;  /* 0x000000040000795c */ /* 0x000fe20000300000 */
.L_x_790:
[----:B------:R-:W4:Y:S02]  /*18800*/  SYNCS.PHASECHK.TRANS64.TRYWAIT P0, [R0+URZ+0x12480], R3 ;  /* 0x01248003000075a7 */ /* 0x000f24000800017f */
[----:B----4-:R-:W-:Y:S05]  /*18810*/  @!P0 BRA `(.L_x_791) ;  /* 0x00000010001c8947 */ /* 0x010fea0003800000 */
.L_x_792:
[----:B------:R0:W0:Y:S02]  /*18820*/  SYNCS.PHASECHK.TRANS64.TRYWAIT P0, [R5+URZ+0x12480], R2 ;  /* 0x01248002050075a7 */ /* 0x000024000800017f */
[----:B0-----:R-:W-:Y:S05]  /*18830*/  @!P0 NANOSLEEP.SYNCS 0x989680 ;  /* 0x009896800000895d */ /* 0x001fea0003900000 */
[----:B------:R-:W0:Y:S02]  /*18840*/  @!P0 SYNCS.PHASECHK.TRANS64 P0, [R5+URZ+0x12480], R2 ;  /* 0x01248002050085a7 */ /* 0x000e24000800007f */
[----:B0-----:R-:W-:Y:S05]  /*18850*/  @!P0 BRA `(.L_x_792) ;  /* 0xfffffffc00f08947 */ /* 0x001fea000383ffff */
.L_x_646:
[----:B------:R-:W-:Y:S05]  /*18860*/  BSYNC B6 ;  /* 0x0000000000067941 */ /* 0x000fea0003800000 */
.L_x_643:
[----:B------:R-:W-:Y:S05]  /*18870*/  EXIT ;  /* 0x000000000000794d */ /* 0x000fea0003800000 */
.L_x_656:
[----:B0-----:R-:W-:-:S04]  /*18880*/  IMAD.U32 R3, RZ, RZ, UR46 ;  /* 0x0000002eff037e24 */ /* 0x001fc8000f8e00ff */
[----:B------:R0:W1:Y:S03]  /*18890*/  SYNCS.PHASECHK.TRANS64.TRYWAIT P0, [R3+URZ+0x12400], R6 ;  /* 0x01240006030075a7 */ /* 0x000066000800017f */
[----:B-1----:R-:W-:Y:S05]  /*188a0*/  @!P0 NANOSLEEP.SYNCS 0x989680 ;  /* 0x009896800000895d */ /* 0x002fea0003900000 */
[----:B------:R-:W1:Y:S02]  /*188b0*/  @!P0 SYNCS.PHASECHK.TRANS64 P0, [R3+URZ+0x12400], R6 ;  /* 0x01240006030085a7 */ /* 0x000e64000800007f */
[----:B-1----:R-:W-:Y:S05]  /*188c0*/  @!P0 BRA `(.L_x_656) ;  /* 0xfffffffc00ec8947 */ /* 0x002fea000383ffff */
[----:B------:R-:W-:Y:S05]  /*188d0*/  BRA `(.L_x_793) ;  /* 0xfffffe9000287947 */ /* 0x000fea000383ffff */
.L_x_660:
[----:B0-----:R-:W-:-:S04]  /*188e0*/  IMAD.U32 R3, RZ, RZ, UR46 ;  /* 0x0000002eff037e24 */ /* 0x001fc8000f8e00ff */
[----:B------:R0:W2:Y:S03]  /*188f0*/  SYNCS.PHASECHK.TRANS64.TRYWAIT P1, [R3+URZ+0x12430], R6 ;  /* 0x01243006030075a7 */ /* 0x0000a6000802017f */
[----:B--2---:R-:W-:Y:S05]  /*18900*/  @!P1 NANOSLEEP.SYNCS 0x989680 ;  /* 0x009896800000995d */ /* 0x004fea0003900000 */
[----:B------:R-:W2:Y:S02]  /*18910*/  @!P1 SYNCS.PHASECHK.TRANS64 P1, [R3+URZ+0x12430], R6 ;  /* 0x01243006030095a7 */ /* 0x000ea4000802007f */
[----:B--2---:R-:W-:Y:S05]  /*18920*/  @!P1 BRA `(.L_x_660) ;  /* 0xfffffffc00ec9947 */ /* 0x004fea000383ffff */
[----:B------:R-:W-:Y:S05]  /*18930*/  BRA `(.L_x_659) ;  /* 0xfffffe9000507947 */ /* 0x000fea000383ffff */
.L_x_676:
[----:B--2---:R-:W-:-:S04]  /*18940*/  IMAD.U32 R9, RZ, RZ, UR22 ;  /* 0x00000016ff097e24 */ /* 0x004fc8000f8e00ff */
[----:B------:R2:W3:Y:S03]  /*18950*/  SYNCS.PHASECHK.TRANS64.TRYWAIT P1, [R9+URZ+0x12430], R8 ;  /* 0x01243008090075a7 */ /* 0x0004e6000802017f */
[----:B---3--:R-:W-:Y:S05]  /*18960*/  @!P1 NANOSLEEP.SYNCS 0x989680 ;  /* 0x009896800000995d */ /* 0x008fea0003900000 */
[----:B------:R-:W3:Y:S02]  /*18970*/  @!P1 SYNCS.PHASECHK.TRANS64 P1, [R9+URZ+0x12430], R8 ;  /* 0x01243008090095a7 */ /* 0x000ee4000802007f */
[----:B---3--:R-:W-:Y:S05]  /*18980*/  @!P1 BRA `(.L_x_676) ;  /* 0xfffffffc00ec9947 */ /* 0x008fea000383ffff */
[----:B------:R-:W-:Y:S05]  /*18990*/  BRA `(.L_x_675) ;  /* 0xfffffedc00087947 */ /* 0x000fea000383ffff */
.L_x_680:
[----:B--2---:R-:W-:-:S04]  /*189a0*/  IMAD.U32 R107, RZ, RZ, UR13 ;  /* 0x0000000dff6b7e24 */ /* 0x004fc8000f8e00ff */
[----:B------:R2:W3:Y:S03]  /*189b0*/  SYNCS.PHASECHK.TRANS64.TRYWAIT P1, [R107+URZ+0x12450], R8 ;  /* 0x012450086b0075a7 */ /* 0x0004e6000802017f */
[----:B---3--:R-:W-:Y:S05]  /*189c0*/  @!P1 NANOSLEEP.SYNCS 0x989680 ;  /* 0x009896800000995d */ /* 0x008fea0003900000 */
[----:B------:R-:W3:Y:S02]  /*189d0*/  @!P1 SYNCS.PHASECHK.TRANS64 P1, [R107+URZ+0x12450], R8 ;  /* 0x012450086b0095a7 */ /* 0x000ee4000802007f */
[----:B---3--:R-:W-:Y:S05]  /*189e0*/  @!P1 BRA `(.L_x_680) ;  /* 0xfffffffc00ec9947 */ /* 0x008fea000383ffff */
[----:B------:R-:W-:Y:S05]  /*189f0*/  BRA `(.L_x_679) ;  /* 0xfffffee000b07947 */ /* 0x000fea000383ffff */
.L_x_698:
[----:B--2---:R-:W-:-:S04]  /*18a00*/  IMAD.U32 R5, RZ, RZ, UR22 ;  /* 0x00000016ff057e24 */ /* 0x004fc8000f8e00ff */
[----:B------:R2:W3:Y:S03]  /*18a10*/  SYNCS.PHASECHK.TRANS64.TRYWAIT P1, [R5+URZ+0x12430], R4 ;  /* 0x01243004050075a7 */ /* 0x0004e6000802017f */
[----:B---3--:R-:W-:Y:S05]  /*18a20*/  @!P1 NANOSLEEP.SYNCS 0x989680 ;  /* 0x009896800000995d */ /* 0x008fea0003900000 */
[----:B------:R-:W3:Y:S02]  /*18a30*/  @!P1 SYNCS.PHASECHK.TRANS64 P1, [R5+URZ+0x12430], R4 ;  /* 0x01243004050095a7 */ /* 0x000ee4000802007f */
[----:B---3--:R-:W-:Y:S05]  /*18a40*/  @!P1 BRA `(.L_x_698) ;  /* 0xfffffffc00ec9947 */ /* 0x008fea000383ffff */
[----:B------:R-:W-:Y:S05]  /*18a50*/  BRA `(.L_x_697) ;  /* 0xffffff2800707947 */ /* 0x000fea000383ffff */
.L_x_702:
[----:B--2---:R-:W-:-:S04]  /*18a60*/  IMAD.U32 R5, RZ, RZ, UR13 ;  /* 0x0000000dff057e24 */ /* 0x004fc8000f8e00ff */
[----:B------:R2:W3:Y:S03]  /*18a70*/  SYNCS.PHASECHK.TRANS64.TRYWAIT P1, [R5+URZ+0x12450], R4 ;  /* 0x01245004050075a7 */ /* 0x0004e6000802017f */
[----:B---3--:R-:W-:Y:S05]  /*18a80*/  @!P1 NANOSLEEP.SYNCS 0x989680 ;  /* 0x009896800000995d */ /* 0x008fea0003900000 */
[----:B------:R-:W3:Y:S02]  /*18a90*/  @!P1 SYNCS.PHASECHK.TRANS64 P1, [R5+URZ+0x12450], R4 ;  /* 0x01245004050095a7 */ /* 0x000ee4000802007f */
[----:B---3--:R-:W-:Y:S05]  /*18aa0*/  @!P1 BRA `(.L_x_702) ;  /* 0xfffffffc00ec9947 */ /* 0x008fea000383ffff */
[----:B------:R-:W-:Y:S05]  /*18ab0*/  BRA `(.L_x_701) ;  /* 0xffffff3c00347947 */ /* 0x000fea000383ffff */
.L_x_709:
[----:B--2---:R-:W-:-:S04]  /*18ac0*/  IMAD.U32 R9, RZ, RZ, UR26 ;  /* 0x0000001aff097e24 */ /* 0x004fc8000f8e00ff */
[----:B------:R2:W3:Y:S03]  /*18ad0*/  SYNCS.PHASECHK.TRANS64.TRYWAIT P1, [R9+URZ+0x12430], R8 ;  /* 0x01243008090075a7 */ /* 0x0004e6000802017f */
[----:B---3--:R-:W-:Y:S05]  /*18ae0*/  @!P1 NANOSLEEP.SYNCS 0x989680 ;  /* 0x009896800000995d */ /* 0x008fea0003900000 */
[----:B------:R-:W3:Y:S02]  /*18af0*/  @!P1 SYNCS.PHASECHK.TRANS64 P1, [R9+URZ+0x12430], R8 ;  /* 0x01243008090095a7 */ /* 0x000ee4000802007f */
[----:B---3--:R-:W-:Y:S05]  /*18b00*/  @!P1 BRA `(.L_x_709) ;  /* 0xfffffffc00ec9947 */ /* 0x008fea000383ffff */
[----:B------:R-:W-:Y:S05]  /*18b10*/  BRA `(.L_x_708) ;  /* 0xffffff5800b87947 */ /* 0x000fea000383ffff */
.L_x_713:
[----:B--2---:R-:W-:-:S04]  /*18b20*/  IMAD.U32 R107, RZ, RZ, UR12 ;  /* 0x0000000cff6b7e24 */ /* 0x004fc8000f8e00ff */
[----:B------:R2:W3:Y:S03]  /*18b30*/  SYNCS.PHASECHK.TRANS64.TRYWAIT P1, [R107+URZ+0x12450], R8 ;  /* 0x012450086b0075a7 */ /* 0x0004e6000802017f */
[----:B---3--:R-:W-:Y:S05]  /*18b40*/  @!P1 NANOSLEEP.SYNCS 0x989680 ;  /* 0x009896800000995d */ /* 0x008fea0003900000 */
[----:B------:R-:W3:Y:S02]  /*18b50*/  @!P1 SYNCS.PHASECHK.TRANS64 P1, [R107+URZ+0x12450], R8 ;  /* 0x012450086b0095a7 */ /* 0x000ee4000802007f */
[----:B---3--:R-:W-:Y:S05]  /*18b60*/  @!P1 BRA `(.L_x_713) ;  /* 0xfffffffc00ec9947 */ /* 0x008fea000383ffff */
[----:B------:R-:W-:Y:S05]  /*18b70*/  BRA `(.L_x_712) ;  /* 0xffffff60005c7947 */ /* 0x000fea000383ffff */
.L_x_727:
[----:B---3--:R-:W-:-:S04]  /*18b80*/  IMAD.U32 R3, RZ, RZ, UR14 ;  /* 0x0000000eff037e24 */ /* 0x008fc8000f8e00ff */
[----:B------:R3:W4:Y:S03]  /*18b90*/  SYNCS.PHASECHK.TRANS64.TRYWAIT P1, [R3+URZ+0x12450], R0 ;  /* 0x01245000030075a7 */ /* 0x000726000802017f */
[----:B----4-:R-:W-:Y:S05]  /*18ba0*/  @!P1 NANOSLEEP.SYNCS 0x989680 ;  /* 0x009896800000995d */ /* 0x010fea0003900000 */
[----:B------:R-:W4:Y:S02]  /*18bb0*/  @!P1 SYNCS.PHASECHK.TRANS64 P1, [R3+URZ+0x12450], R0 ;  /* 0x01245000030095a7 */ /* 0x000f24000802007f */
[----:B----4-:R-:W-:Y:S05]  /*18bc0*/  @!P1 BRA `(.L_x_727) ;  /* 0xfffffffc00ec9947 */ /* 0x010fea000383ffff */
[----:B------:R-:W-:Y:S05]  /*18bd0*/  BRA `(.L_x_726) ;  /* 0xffffffa400507947 */ /* 0x000fea000383ffff */
.L_x_746:
[----:B------:R-:W-:Y:S02]  /*18be0*/  IMAD.MOV.U32 R13, RZ, RZ, R21 ;  /* 0x000000ffff0d7224 */ /* 0x000fe400078e0015 */
[----:B------:R-:W-:Y:S02]  /*18bf0*/  IMAD.MOV.U32 R12, RZ, RZ, RZ ;  /* 0x000000ffff0c7224 */ /* 0x000fe400078e00ff */
[----:B------:R-:W-:Y:S02]  /*18c00*/  IMAD.MOV.U32 R11, RZ, RZ, 0x1f ;  /* 0x0000001fff0b7424 */ /* 0x000fe400078e00ff */
[----:B------:R-:W-:-:S07]  /*18c10*/  IMAD.MOV.U32 R15, RZ, RZ, -0x1 ;  /* 0xffffffffff0f7424 */ /* 0x000fce00078e00ff */
[----:B------:R-:W-:Y:S05]  /*18c20*/  WARPSYNC.COLLECTIVE R15, `(.L_x_794) ;  /* 0x000000000f087348 */ /* 0x000fea0003c00000 */
[----:B------:R0:W1:Y:S02]  /*18c30*/  SHFL.IDX P6, R14, R13, R12, R11 ;  /* 0x0000000c0d0e7389 */ /* 0x00006400000c000b */
[----:B01----:R-:W-:Y:S01]  /*18c40*/  ENDCOLLECTIVE ;  /* 0x000000000000791b */ /* 0x003fe20003800000 */
.L_x_794:
[----:B------:R-:W-:Y:S05]  /*18c50*/  BRA `(.L_x_795) ;  /* 0xffffffd8007c7947 */ /* 0x000fea000383ffff */
.L_x_748:
[----:B------:R-:W-:Y:S01]  /*18c60*/  BSSY B0, `(.L_x_796) ;  /* 0x0000006000007945 */ /* 0x000fe20003800000 */
[----:B------:R-:W-:-:S07]  /*18c70*/  IMAD.MOV.U32 R15, RZ, RZ, -0x1 ;  /* 0xffffffffff0f7424 */ /* 0x000fce00078e00ff */
[----:B0-----:R-:W-:Y:S05]  /*18c80*/  WARPSYNC.COLLECTIVE R15, `(.L_x_797) ;  /* 0x000000000f0c7348 */ /* 0x001fea0003c00000 */
[----:B------:R-:W-:Y:S02]  /*18c90*/  ELECT P6, UR62, PT ;  /* 0x00000000003e782f */ /* 0x000fe400038c0000 */
[----:B------:R-:W-:Y:S01]  /*18ca0*/  MOV R14, UR62 ;  /* 0x0000003e000e7c02 */ /* 0x000fe20008000f00 */
[----:B0-----:R-:W-:Y:S10]  /*18cb0*/  ENDCOLLECTIVE ;  /* 0x000000000000791b */ /* 0x001ff40003800000 */
.L_x_797:
[----:B------:R-:W-:Y:S05]  /*18cc0*/  BSYNC B0 ;  /* 0x0000000000007941 */ /* 0x000fea0003800000 */
.L_x_796:
[----:B------:R-:W-:Y:S05]  /*18cd0*/  BRA `(.L_x_798) ;  /* 0xffffffd800807947 */ /* 0x000fea000383ffff */
.L_x_750:
[----:B--2---:R-:W-:-:S04]  /*18ce0*/  IMAD.U32 R3, RZ, RZ, UR38 ;  /* 0x00000026ff037e24 */ /* 0x004fc8000f8e00ff */
[----:B------:R2:W3:Y:S03]  /*18cf0*/  SYNCS.PHASECHK.TRANS64.TRYWAIT P0, [R3+URZ+0x12480], R0 ;  /* 0x01248000030075a7 */ /* 0x0004e6000800017f */
[----:B---3--:R-:W-:Y:S05]  /*18d00*/  @!P0 NANOSLEEP.SYNCS 0x989680 ;  /* 0x009896800000895d */ /* 0x008fea0003900000 */
[----:B------:R-:W3:Y:S02]  /*18d10*/  @!P0 SYNCS.PHASECHK.TRANS64 P0, [R3+URZ+0x12480], R0 ;  /* 0x01248000030085a7 */ /* 0x000ee4000800007f */
[----:B---3--:R-:W-:Y:S05]  /*18d20*/  @!P0 BRA `(.L_x_750) ;  /* 0xfffffffc00ec8947 */ /* 0x008fea000383ffff */
[----:B------:R-:W-:Y:S05]  /*18d30*/  BRA `(.L_x_799) ;  /* 0xffffffd800d07947 */ /* 0x000fea000383ffff */
.L_x_752:
[----:B--2---:R-:W-:-:S04]  /*18d40*/  IMAD.U32 R3, RZ, RZ, UR38 ;  /* 0x00000026ff037e24 */ /* 0x004fc8000f8e00ff */
[----:B------:R2:W3:Y:S03]  /*18d50*/  SYNCS.PHASECHK.TRANS64.TRYWAIT P0, [R3+URZ+0x12440], R0 ;  /* 0x01244000030075a7 */ /* 0x0004e6000800017f */
[----:B---3--:R-:W-:Y:S05]  /*18d60*/  @!P0 NANOSLEEP.SYNCS 0x989680 ;  /* 0x009896800000895d */ /* 0x008fea0003900000 */
[----:B------:R-:W3:Y:S02]  /*18d70*/  @!P0 SYNCS.PHASECHK.TRANS64 P0, [R3+URZ+0x12440], R0 ;  /* 0x01244000030085a7 */ /* 0x000ee4000800007f */
[----:B---3--:R-:W-:Y:S05]  /*18d80*/  @!P0 BRA `(.L_x_752) ;  /* 0xfffffffc00ec8947 */ /* 0x008fea000383ffff */
[----:B------:R-:W-:Y:S05]  /*18d90*/  BRA `(.L_x_800) ;  /* 0xffffffdc000c7947 */ /* 0x000fea000383ffff */
.L_x_755:
[----:B------:R-:W-:Y:S01]  /*18da0*/  IMAD.MOV.U32 R13, RZ, RZ, R5 ;  /* 0x000000ffff0d7224 */ /* 0x000fe200078e0005 */
[----:B------:R-:W-:Y:S01]  /*18db0*/  LEA.HI R9, R20, UR39, RZ, 0x1e ;  /* 0x0000002714097c11 */ /* 0x000fe2000f8ff0ff */
[----:B------:R-:W-:Y:S02]  /*18dc0*/  IMAD.MOV.U32 R12, RZ, RZ, RZ ;  /* 0x000000ffff0c7224 */ /* 0x000fe400078e00ff */
[----:B------:R-:W-:Y:S02]  /*18dd0*/  IMAD.MOV.U32 R11, RZ, RZ, 0x1c1f ;  /* 0x00001c1fff0b7424 */ /* 0x000fe400078e00ff */
[----:B------:R-:W-:-:S07]  /*18de0*/  IMAD.MOV.U32 R15, RZ, RZ, -0x1 ;  /* 0xffffffffff0f7424 */ /* 0x000fce00078e00ff */
[----:B0-----:R-:W-:Y:S05]  /*18df0*/  WARPSYNC.COLLECTIVE R15, `(.L_x_801) ;  /* 0x000000000f087348 */ /* 0x001fea0003c00000 */
[----:B------:R1:W2:Y:S02]  /*18e00*/  SHFL.IDX P6, R14, R13, R12, R11 ;  /* 0x0000000c0d0e7389 */ /* 0x0002a400000c000b */
[----:B012---:R-:W-:Y:S01]  /*18e10*/  ENDCOLLECTIVE ;  /* 0x000000000000791b */ /* 0x007fe20003800000 */
.L_x_801:
[----:B------:R-:W-:Y:S02]  /*18e20*/  IMAD.MOV.U32 R13, RZ, RZ, R4 ;  /* 0x000000ffff0d7224 */ /* 0x000fe400078e0004 */
[----:B------:R-:W-:-:S07]  /*18e30*/  IMAD.MOV.U32 R2, RZ, RZ, R14 ;  /* 0x000000ffff027224 */ /* 0x000fce00078e000e */
[----:B------:R-:W-:Y:S05]  /*18e40*/  WARPSYNC.COLLECTIVE R15, `(.L_x_802) ;  /* 0x000000000f087348 */ /* 0x000fea0003c00000 */
[----:B------:R0:W1:Y:S02]  /*18e50*/  SHFL.IDX P6, R14, R13, R12, R11 ;  /* 0x0000000c0d0e7389 */ /* 0x00006400000c000b */
[----:B01----:R-:W-:Y:S01]  /*18e60*/  ENDCOLLECTIVE ;  /* 0x000000000000791b */ /* 0x003fe20003800000 */
.L_x_802:
[----:B------:R-:W-:Y:S02]  /*18e70*/  ULDC UR4, c[0x0][0x288] ;  /* 0x0000a20000047ab9 */ /* 0x000fe40000000800 */
[----:B------:R-:W-:-:S05]  /*18e80*/  IMAD R8, R8, UR4, RZ ;  /* 0x0000000408087c24 */ /* 0x000fca000f8e02ff */
[C---:B------:R-:W-:Y:S01]  /*18e90*/  ISETP.GE.AND P1, PT, R9.reuse, R8, PT ;  /* 0x000000080900720c */ /* 0x040fe20003f26270 */
[----:B------:R-:W-:Y:S02]  /*18ea0*/  VIADD R11, R9, 0x20 ;  /* 0x00000020090b7836 */ /* 0x000fe40000000000 */
[----:B------:R-:W-:Y:S02]  /*18eb0*/  IMAD.MOV.U32 R13, RZ, RZ, R5 ;  /* 0x000000ffff0d7224 */ /* 0x000fe400078e0005 */
[----:B------:R-:W-:-:S08]  /*18ec0*/  IMAD.MOV.U32 R12, RZ, RZ, 0x1 ;  /* 0x00000001ff0c7424 */ /* 0x000fd000078e00ff */
[----:B------:R-:W-:Y:S01]  /*18ed0*/  @!P1 VIADD R25, R0, UR38 ;  /* 0x0000002600199c36 */ /* 0x000fe20008000000 */
[----:B------:R-:W-:-:S05]  /*18ee0*/  @!P1 IADD3 R14, P2, R10, R14, RZ ;  /* 0x0000000e0a0e9210 */ /* 0x000fca0007f5e0ff */
[----:B------:R-:W-:Y:S02]  /*18ef0*/  @!P1 IMAD.X R3, RZ, RZ, R2, P2 ;  /* 0x000000ffff039224 */ /* 0x000fe400010e0602 */
[----:B------:R-:W-:-:S05]  /*18f00*/  @!P1 IMAD.MOV.U32 R2, RZ, RZ, R14 ;  /* 0x000000ffff029224 */ /* 0x000fca00078e000e */
[----:B------:R-:W-:Y:S01]  /*18f10*/  @!PT LDS RZ, [RZ] ;  /* 0x00000000fffff984 */ /* 0x000fe20000000800 */
[----:B------:R-:W-:Y:S01]  /*18f20*/  @!PT LDS RZ, [RZ] ;  /* 0x00000000fffff984 */ /* 0x000fe20000000800 */
[----:B------:R-:W-:Y:S01]  /*18f30*/  @!PT LDS RZ, [RZ] ;  /* 0x00000000fffff984 */ /* 0x000fe20000000800 */
[----:B------:R0:W-:Y:S01]  /*18f40*/  @!P1 LDGSTS.E.BYPASS.LTC128B.128 [R25+0xa200], desc[UR42][R2.64], !P0 ;  /* 0x0a20000002199fae */ /* 0x0001e2000c101d6a */
[----:B------:R-:W-:Y:S01]  /*18f50*/  ISETP.GE.AND P1, PT, R11, R8, PT ;  /* 0x000000080b00720c */ /* 0x000fe20003f26270 */
[----:B------:R-:W-:-:S12]  /*18f60*/  IMAD.MOV.U32 R11, RZ, RZ, 0x1c1f ;  /* 0x00001c1fff0b7424 */ /* 0x000fd800078e00ff */
[----:B0-----:R-:W-:Y:S05]  /*18f70*/  WARPSYNC.COLLECTIVE R15, `(.L_x_803) ;  /* 0x000000000f087348 */ /* 0x001fea0003c00000 */
[----:B------:R1:W2:Y:S02]  /*18f80*/  SHFL.IDX P6, R14, R13, R12, R11 ;  /* 0x0000000c0d0e7389 */ /* 0x0002a400000c000b */
[----:B012---:R-:W-:Y:S01]  /*18f90*/  ENDCOLLECTIVE ;  /* 0x000000000000791b */ /* 0x007fe20003800000 */
.L_x_803:
[----:B------:R-:W-:Y:S02]  /*18fa0*/  @!P1 VIADD R25, R0, UR38 ;  /* 0x0000002600199c36 */ /* 0x000fe40008000000 */
[----:B------:R-:W-:Y:S02]  /*18fb0*/  IMAD.MOV.U32 R13, RZ, RZ, R4 ;  /* 0x000000ffff0d7224 */ /* 0x000fe400078e0004 */
[----:B------:R-:W-:-:S07]  /*18fc0*/  IMAD.MOV.U32 R21, RZ, RZ, R14 ;  /* 0x000000ffff157224 */ /* 0x000fce00078e000e */
[----:B------:R-:W-:Y:S05]  /*18fd0*/  WARPSYNC.COLLECTIVE R15, `(.L_x_804) ;  /* 0x000000000f087348 */ /* 0x000fea0003c00000 */
[----:B------:R0:W1:Y:S02]  /*18fe0*/  SHFL.IDX P6, R14, R13, R12, R11 ;  /* 0x0000000c0d0e7389 */ /* 0x00006400000c000b */
[----:B01----:R-:W-:Y:S01]  /*18ff0*/  ENDCOLLECTIVE ;  /* 0x000000000000791b */ /* 0x003fe20003800000 */
.L_x_804:
[----:B------:R-:W-:Y:S02]  /*19000*/  IMAD.MOV.U32 R13, RZ, RZ, R5 ;  /* 0x000000ffff0d7224 */ /* 0x000fe400078e0005 */
[----:B------:R-:W-:Y:S01]  /*19010*/  IMAD.MOV.U32 R12, RZ, RZ, 0x2 ;  /* 0x00000002ff0c7424 */ /* 0x000fe200078e00ff */
[----:B------:R-:W-:-:S13]  /*19020*/  @!P1 IADD3 R2, P3, R10, R14, RZ ;  /* 0x0000000e0a029210 */ /* 0x000fda0007f7e0ff */
[----:B------:R-:W-:Y:S05]  /*19030*/  WARPSYNC.COLLECTIVE R15, `(.L_x_805) ;  /* 0x000000000f087348 */ /* 0x000fea0003c00000 */
[----:B------:R0:W1:Y:S02]  /*19040*/  SHFL.IDX P6, R14, R13, R12, R11 ;  /* 0x0000000c0d0e7389 */ /* 0x00006400000c000b */
[----:B01----:R-:W-:Y:S01]  /*19050*/  ENDCOLLECTIVE ;  /* 0x000000000000791b */ /* 0x003fe20003800000 */
.L_x_805:
[----:B------:R-:W-:-:S05]  /*19060*/  @!P1 IMAD.X R3, RZ, RZ, R21, P3 ;  /* 0x000000ffff039224 */ /* 0x000fca00018e0615 */
[----:B------:R-:W-:Y:S01]  /*19070*/  @!PT LDS RZ, [RZ] ;  /* 0x00000000fffff984 */ /* 0x000fe20000000800 */
[----:B------:R-:W-:Y:S01]  /*19080*/  @!PT LDS RZ, [RZ] ;  /* 0x00000000fffff984 */ /* 0x000fe20000000800 */
[----:B------:R-:W-:Y:S01]  /*19090*/  @!PT LDS RZ, [RZ] ;  /* 0x00000000fffff984 */ /* 0x000fe20000000800 */
[----:B------:R0:W-:Y:S01]  /*190a0*/  @!P1 LDGSTS.E.BYPASS.LTC128B.128 [R25+0xaa00], desc[UR42][R2.64], !P0 ;  /* 0x0aa0000002199fae */ /* 0x0001e2000c101d6a */
[----:B------:R-:W-:Y:S02]  /*190b0*/  IMAD.MOV.U32 R13, RZ, RZ, R4 ;  /* 0x000000ffff0d7224 */ /* 0x000fe400078e0004 */
[----:B0-----:R-:W-:Y:S02]  /*190c0*/  VIADD R3, R9, 0x40 ;  /* 0x0000004009037836 */ /* 0x001fe40000000000 */
[----:B------:R-:W-:-:S03]  /*190d0*/  IMAD.MOV.U32 R20, RZ, RZ, R14 ;  /* 0x000000ffff147224 */ /* 0x000fc600078e000e */
[----:B------:R-:W-:-:S13]  /*190e0*/  ISETP.GE.AND P2, PT, R3, R8, PT ;  /* 0x000000080300720c */ /* 0x000fda0003f46270 */
[----:B------:R-:W-:Y:S05]  /*190f0*/  WARPSYNC.COLLECTIVE R15, `(.L_x_806) ;  /* 0x000000000f087348 */ /* 0x000fea0003c00000 */
[----:B------:R0:W1:Y:S02]  /*19100*/  SHFL.IDX P6, R14, R13, R12, R11 ;  /* 0x0000000c0d0e7389 */ /* 0x00006400000c000b */
[----:B01----:R-:W-:Y:S01]  /*19110*/  ENDCOLLECTIVE ;  /* 0x000000000000791b */ /* 0x003fe20003800000 */
.L_x_806:
[----:B------:R-:W-:Y:S02]  /*19120*/  IMAD.MOV.U32 R13, RZ, RZ, R5 ;  /* 0x000000ffff0d7224 */ /* 0x000fe400078e0005 */
[----:B------:R-:W-:Y:S02]  /*19130*/  IMAD.MOV.U32 R12, RZ, RZ, 0x3 ;  /* 0x00000003ff0c7424 */ /* 0x000fe400078e00ff */
[----:B------:R-:W-:-:S07]  /*19140*/  IMAD.MOV.U32 R27, RZ, RZ, R14 ;  /* 0x000000ffff1b7224 */ /* 0x000fce00078e000e */
[----:B------:R-:W-:Y:S05]  /*19150*/  WARPSYNC.COLLECTIVE R15, `(.L_x_807) ;  /* 0x000000000f087348 */ /* 0x000fea0003c00000 */
[----:B------:R0:W1:Y:S02]  /*19160*/  SHFL.IDX P6, R14, R13, R12, R11 ;  /* 0x0000000c0d0e7389 */ /* 0x00006400000c000b */
[----:B01----:R-:W-:Y:S01]  /*19170*/  ENDCOLLECTIVE ;  /* 0x000000000000791b */ /* 0x003fe20003800000 */
.L_x_807:
[----:B------:R-:W-:Y:S01]  /*19180*/  @!P2 IADD3 R2, P1, R10, R27, RZ ;  /* 0x0000001b0a02a210 */ /* 0x000fe20007f3e0ff */
[----:B------:R-:W-:-:S04]  /*19190*/  @!P2 VIADD R27, R0, UR38 ;  /* 0x00000026001bac36 */ /* 0x000fc80008000000 */
        /* <DEDUP_REMOVED lines=10> */
.L_x_808:
        /* <DEDUP_REMOVED lines=9> */
.L_x_809:
        /* <DEDUP_REMOVED lines=12> */
.L_x_810:
[----:B------:R-:W-:Y:S02]  /*19390*/  @!P2 VIADD R5, R0, UR38 ;  /* 0x000000260005ac36 */ /* 0x000fe40008000000 */
[----:B------:R-:W-:Y:S02]  /*193a0*/  IMAD.MOV.U32 R13, RZ, RZ, R7 ;  /* 0x000000ffff0d7224 */ /* 0x000fe400078e0007 */
[----:B------:R-:W-:Y:S02]  /*193b0*/  IMAD.MOV.U32 R12, RZ, RZ, 0x1 ;  /* 0x00000001ff0c7424 */ /* 0x000fe400078e00ff */
[----:B------:R-:W-:-:S07]  /*193c0*/  IMAD.MOV.U32 R21, RZ, RZ, R14 ;  /* 0x000000ffff157224 */ /* 0x000fce00078e000e */
[----:B------:R-:W-:Y:S05]  /*193d0*/  WARPSYNC.COLLECTIVE R15, `(.L_x_811) ;  /* 0x000000000f087348 */ /* 0x000fea0003c00000 */
[----:B------:R0:W1:Y:S02]  /*193e0*/  SHFL.IDX P6, R14, R13, R12, R11 ;  /* 0x0000000c0d0e7389 */ /* 0x00006400000c000b */
[----:B01----:R-:W-:Y:S01]  /*193f0*/  ENDCOLLECTIVE ;  /* 0x000000000000791b */ /* 0x003fe20003800000 */
.L_x_811:
        /* <DEDUP_REMOVED lines=11> */
.L_x_812:
[----:B------:R-:W-:Y:S05]  /*194b0*/  BRA `(.L_x_813) ;  /* 0xffffffdc00c87947 */ /* 0x000fea000383ffff */
.L_x_756:
[----:B0-----:R-:W-:-:S04]  /*194c0*/  IMAD.U32 R3, RZ, RZ, UR38 ;  /* 0x00000026ff037e24 */ /* 0x001fc8000f8e00ff */
[----:B------:R0:W1:Y:S03]  /*194d0*/  SYNCS.PHASECHK.TRANS64.TRYWAIT P0, [R3+URZ+0x12420], R4 ;  /* 0x01242004030075a7 */ /* 0x000066000800017f */
[----:B-1----:R-:W-:Y:S05]  /*194e0*/  @!P0 NANOSLEEP.SYNCS 0x989680 ;  /* 0x009896800000895d */ /* 0x002fea0003900000 */
[----:B------:R-:W1:Y:S02]  /*194f0*/  @!P0 SYNCS.PHASECHK.TRANS64 P0, [R3+URZ+0x12420], R4 ;  /* 0x01242004030085a7 */ /* 0x000e64000800007f */
[----:B-1----:R-:W-:Y:S05]  /*19500*/  @!P0 BRA `(.L_x_756) ;  /* 0xfffffffc00ec8947 */ /* 0x002fea000383ffff */
[----:B------:R-:W-:Y:S05]  /*19510*/  BRA `(.L_x_814) ;  /* 0xffffffe000007947 */ /* 0x000fea000383ffff */
.L_x_761:
[----:B0-----:R0:W1:Y:S02]  /*19520*/  SYNCS.PHASECHK.TRANS64.TRYWAIT P0, [R5+URZ+0x12480], R2 ;  /* 0x01248002050075a7 */ /* 0x001064000800017f */
[----:B-1----:R-:W-:Y:S05]  /*19530*/  @!P0 NANOSLEEP.SYNCS 0x989680 ;  /* 0x009896800000895d */ /* 0x002fea0003900000 */
[----:B------:R-:W1:Y:S02]  /*19540*/  @!P0 SYNCS.PHASECHK.TRANS64 P0, [R5+URZ+0x12480], R2 ;  /* 0x01248002050085a7 */ /* 0x000e64000800007f */
[----:B-1----:R-:W-:Y:S05]  /*19550*/  @!P0 BRA `(.L_x_761) ;  /* 0xfffffffc00f08947 */ /* 0x002fea000383ffff */
[----:B------:R-:W-:Y:S05]  /*19560*/  BRA `(.L_x_815) ;  /* 0xffffffe000a07947 */ /* 0x000fea000383ffff */
.L_x_765:
[----:B-1----:R1:W2:Y:S02]  /*19570*/  SYNCS.PHASECHK.TRANS64.TRYWAIT P0, [R5+URZ+0x12440], R2 ;  /* 0x01244002050075a7 */ /* 0x0022a4000800017f */
[----:B--2---:R-:W-:Y:S05]  /*19580*/  @!P0 NANOSLEEP.SYNCS 0x989680 ;  /* 0x009896800000895d */ /* 0x004fea0003900000 */
[----:B------:R-:W2:Y:S02]  /*19590*/  @!P0 SYNCS.PHASECHK.TRANS64 P0, [R5+URZ+0x12440], R2 ;  /* 0x01244002050085a7 */ /* 0x000ea4000800007f */
[----:B--2---:R-:W-:Y:S05]  /*195a0*/  @!P0 BRA `(.L_x_765) ;  /* 0xfffffffc00f08947 */ /* 0x004fea000383ffff */
[----:B------:R-:W-:Y:S05]  /*195b0*/  BRA `(.L_x_816) ;  /* 0xffffffe4000c7947 */ /* 0x000fea000383ffff */
.L_x_770:
[----:B0-----:R0:W1:Y:S02]  /*195c0*/  SYNCS.PHASECHK.TRANS64.TRYWAIT P0, [R3+URZ+0x12470], R2 ;  /* 0x01247002030075a7 */ /* 0x001064000800017f */
[----:B-1----:R-:W-:Y:S05]  /*195d0*/  @!P0 NANOSLEEP.SYNCS 0x989680 ;  /* 0x009896800000895d */ /* 0x002fea0003900000 */
[----:B------:R-:W1:Y:S02]  /*195e0*/  @!P0 SYNCS.PHASECHK.TRANS64 P0, [R3+URZ+0x12470], R2 ;  /* 0x01247002030085a7 */ /* 0x000e64000800007f */
[----:B-1----:R-:W-:Y:S05]  /*195f0*/  @!P0 BRA `(.L_x_770) ;  /* 0xfffffffc00f08947 */ /* 0x002fea000383ffff */
[----:B------:R-:W-:Y:S05]  /*19600*/  BRA `(.L_x_817) ;  /* 0xffffffe400947947 */ /* 0x000fea000383ffff */
.L_x_772:
[----:B0-----:R0:W1:Y:S02]  /*19610*/  SYNCS.PHASECHK.TRANS64.TRYWAIT P0, [R3+URZ+0x12460], R2 ;  /* 0x01246002030075a7 */ /* 0x001064000800017f */
[----:B-1----:R-:W-:Y:S05]  /*19620*/  @!P0 NANOSLEEP.SYNCS 0x989680 ;  /* 0x009896800000895d */ /* 0x002fea0003900000 */
[----:B------:R-:W1:Y:S02]  /*19630*/  @!P0 SYNCS.PHASECHK.TRANS64 P0, [R3+URZ+0x12460], R2 ;  /* 0x01246002030085a7 */ /* 0x000e64000800007f */
[----:B-1----:R-:W-:Y:S05]  /*19640*/  @!P0 BRA `(.L_x_772) ;  /* 0xfffffffc00f08947 */ /* 0x002fea000383ffff */
[----:B------:R-:W-:Y:S05]  /*19650*/  BRA `(.L_x_818) ;  /* 0xffffffe400987947 */ /* 0x000fea000383ffff */
.L_x_778:
[----:B0-----:R0:W1:Y:S02]  /*19660*/  SYNCS.PHASECHK.TRANS64.TRYWAIT P0, [R0+URZ+0x12470], R3 ;  /* 0x01247003000075a7 */ /* 0x001064000800017f */
[----:B-1----:R-:W-:Y:S05]  /*19670*/  @!P0 NANOSLEEP.SYNCS 0x989680 ;  /* 0x009896800000895d */ /* 0x002fea0003900000 */
[----:B------:R-:W1:Y:S02]  /*19680*/  @!P0 SYNCS.PHASECHK.TRANS64 P0, [R0+URZ+0x12470], R3 ;  /* 0x01247003000085a7 */ /* 0x000e64000800007f */
[----:B-1----:R-:W-:Y:S05]  /*19690*/  @!P0 BRA `(.L_x_778) ;  /* 0xfffffffc00f08947 */ /* 0x002fea000383ffff */
[----:B------:R-:W-:Y:S05]  /*196a0*/  BRA `(.L_x_819) ;  /* 0xffffffe800987947 */ /* 0x000fea000383ffff */
.L_x_780:
[----:B0-----:R0:W1:Y:S02]  /*196b0*/  SYNCS.PHASECHK.TRANS64.TRYWAIT P0, [R0+URZ+0x12460], R3 ;  /* 0x01246003000075a7 */ /* 0x001064000800017f */
[----:B-1----:R-:W-:Y:S05]  /*196c0*/  @!P0 NANOSLEEP.SYNCS 0x989680 ;  /* 0x009896800000895d */ /* 0x002fea0003900000 */
[----:B------:R-:W1:Y:S02]  /*196d0*/  @!P0 SYNCS.PHASECHK.TRANS64 P0, [R0+URZ+0x12460], R3 ;  /* 0x01246003000085a7 */ /* 0x000e64000800007f */
[----:B-1----:R-:W-:Y:S05]  /*196e0*/  @!P0 BRA `(.L_x_780) ;  /* 0xfffffffc00f08947 */ /* 0x002fea000383ffff */
[----:B------:R-:W-:Y:S05]  /*196f0*/  BRA `(.L_x_820) ;  /* 0xffffffe800b07947 */ /* 0x000fea000383ffff */
.L_x_782:
[----:B0-----:R0:W1:Y:S02]  /*19700*/  SYNCS.PHASECHK.TRANS64.TRYWAIT P0, [R9+URZ+0x12420], R2 ;  /* 0x01242002090075a7 */ /* 0x001064000800017f */
[----:B-1----:R-:W-:Y:S05]  /*19710*/  @!P0 NANOSLEEP.SYNCS 0x989680 ;  /* 0x009896800000895d */ /* 0x002fea0003900000 */
[----:B------:R-:W1:Y:S02]  /*19720*/  @!P0 SYNCS.PHASECHK.TRANS64 P0, [R9+URZ+0x12420], R2 ;  /* 0x01242002090085a7 */ /* 0x000e64000800007f */
[----:B-1----:R-:W-:Y:S05]  /*19730*/  @!P0 BRA `(.L_x_782) ;  /* 0xfffffffc00f08947 */ /* 0x002fea000383ffff */
[----:B------:R-:W-:Y:S05]  /*19740*/  BRA `(.L_x_821) ;  /* 0xffffffec00907947 */ /* 0x000fea000383ffff */
.L_x_784:
[----:B0-----:R0:W1:Y:S02]  /*19750*/  SYNCS.PHASECHK.TRANS64.TRYWAIT P1, [R6+URZ], R3 ;  /* 0x00000003060075a7 */ /* 0x001064000802017f */
[----:B-1----:R-:W-:Y:S05]  /*19760*/  @!P1 NANOSLEEP.SYNCS 0x989680 ;  /* 0x009896800000995d */ /* 0x002fea0003900000 */
[----:B------:R-:W1:Y:S02]  /*19770*/  @!P1 SYNCS.PHASECHK.TRANS64 P1, [R6+URZ], R3 ;  /* 0x00000003060095a7 */ /* 0x000e64000802007f */
[----:B-1----:R-:W-:Y:S05]  /*19780*/  @!P1 BRA `(.L_x_784) ;  /* 0xfffffffc00f09947 */ /* 0x002fea000383ffff */
[----:B------:R-:W-:Y:S05]  /*19790*/  BRA `(.L_x_822) ;  /* 0xffffffec00e07947 */ /* 0x000fea000383ffff */
.L_x_785:
[----:B-1----:R1:W2:Y:S02]  /*197a0*/  SYNCS.PHASECHK.TRANS64.TRYWAIT P1, [R7+URZ], R2 ;  /* 0x00000002070075a7 */ /* 0x0022a4000802017f */
[----:B--2---:R-:W-:Y:S05]  /*197b0*/  @!P1 NANOSLEEP.SYNCS 0x989680 ;  /* 0x009896800000995d */ /* 0x004fea0003900000 */
[----:B------:R-:W2:Y:S02]  /*197c0*/  @!P1 SYNCS.PHASECHK.TRANS64 P1, [R7+URZ], R2 ;  /* 0x00000002070095a7 */ /* 0x000ea4000802007f */
[----:B--2---:R-:W-:Y:S05]  /*197d0*/  @!P1 BRA `(.L_x_785) ;  /* 0xfffffffc00f09947 */ /* 0x004fea000383ffff */
[----:B------:R-:W-:Y:S05]  /*197e0*/  BRA `(.L_x_823) ;  /* 0xffffffec00d47947 */ /* 0x000fea000383ffff */
.L_x_787:
[----:B--2---:R2:W3:Y:S02]  /*197f0*/  SYNCS.PHASECHK.TRANS64.TRYWAIT P1, [R0+URZ+0x12460], R3 ;  /* 0x01246003000075a7 */ /* 0x0044e4000802017f */
[----:B---3--:R-:W-:Y:S05]  /*19800*/  @!P1 NANOSLEEP.SYNCS 0x989680 ;  /* 0x009896800000995d */ /* 0x008fea0003900000 */
[----:B------:R-:W3:Y:S02]  /*19810*/  @!P1 SYNCS.PHASECHK.TRANS64 P1, [R0+URZ+0x12460], R3 ;  /* 0x01246003000095a7 */ /* 0x000ee4000802007f */
[----:B---3--:R-:W-:Y:S05]  /*19820*/  @!P1 BRA `(.L_x_787) ;  /* 0xfffffffc00f09947 */ /* 0x008fea000383ffff */
[----:B------:R-:W-:Y:S05]  /*19830*/  BRA `(.L_x_824) ;  /* 0xffffffec00d47947 */ /* 0x000fea000383ffff */
.L_x_789:
[----:B---3--:R3:W4:Y:S02]  /*19840*/  SYNCS.PHASECHK.TRANS64.TRYWAIT P1, [R5+URZ+0x12460], R2 ;  /* 0x01246002050075a7 */ /* 0x008724000802017f */
[----:B----4-:R-:W-:Y:S05]  /*19850*/  @!P1 NANOSLEEP.SYNCS 0x989680 ;  /* 0x009896800000995d */ /* 0x010fea0003900000 */
[----:B------:R-:W4:Y:S02]  /*19860*/  @!P1 SYNCS.PHASECHK.TRANS64 P1, [R5+URZ+0x12460], R2 ;  /* 0x01246002050095a7 */ /* 0x000f24000802007f */
[----:B----4-:R-:W-:Y:S05]  /*19870*/  @!P1 BRA `(.L_x_789) ;  /* 0xfffffffc00f09947 */ /* 0x010fea000383ffff */
[----:B------:R-:W-:Y:S05]  /*19880*/  BRA `(.L_x_825) ;  /* 0xffffffec00d47947 */ /* 0x000fea000383ffff */
.L_x_791:
[----:B----4-:R4:W0:Y:S02]  /*19890*/  SYNCS.PHASECHK.TRANS64.TRYWAIT P0, [R0+URZ+0x12480], R3 ;  /* 0x01248003000075a7 */ /* 0x010824000800017f */
[----:B0-----:R-:W-:Y:S05]  /*198a0*/  @!P0 NANOSLEEP.SYNCS 0x989680 ;  /* 0x009896800000895d */ /* 0x001fea0003900000 */
[----:B------:R-:W0:Y:S02]  /*198b0*/  @!P0 SYNCS.PHASECHK.TRANS64 P0, [R0+URZ+0x12480], R3 ;  /* 0x01248003000085a7 */ /* 0x000e24000800007f */
[----:B0-----:R-:W-:Y:S05]  /*198c0*/  @!P0 BRA `(.L_x_791) ;  /* 0xfffffffc00f08947 */ /* 0x001fea000383ffff */
[----:B------:R-:W-:Y:S05]  /*198d0*/  BRA `(.L_x_792) ;  /* 0xffffffec00d07947 */ /* 0x000fea000383ffff */
.L_x_826:
        /* <DEDUP_REMOVED lines=10> */
.L_x_2190:


//--------------------- .text._ZN7cutlass13device_kernelIN5flash11enable_sm90INS1_16FlashAttnFwdSm90INS1_25CollectiveMainloopFwdSm90ILi2EN4cute5tupleIJNS5_1CILi1EEES8_S8_EEENS6_IJNS7_ILi192EEENS7_ILi160EEENS7_ILi64EEEEEELi64ENS_12float_e4m3_tEfNS_4arch4Sm90ELb0ELb1ELb1ELb1ELb0ELb0ELb0ELb1ELb1ELb1ELb1ELb0EEENS1_21CollectiveEpilogueFwdINS6_IJSA_SC_SB_EEES9_NS_10bfloat16_tESG_Li384ELb1ELb1ELb1ELb1EEENS1_36VarlenDynamicPersistentTileSchedulerILi192ELi160ELi384ELi128ELb1ELb1ELb1ELb1ELb0ELb1EEEEEEEEEvNT_6ParamsE --------------------------
	.section	.text._ZN7cutlass13device_kernelIN5flash11enable_sm90INS1_16FlashAttnFwdSm90INS1_25CollectiveMainloopFwdSm90ILi2EN4cute5tupleIJNS5_1CILi1EEES8_S8_EEENS6_IJNS7_ILi192EEENS7_ILi160EEENS7_ILi64EEEEEELi64ENS_12float_e4m3_tEfNS_4arch4Sm90ELb0ELb1ELb1ELb1ELb0ELb0ELb0ELb1ELb1ELb1ELb1ELb0EEENS1_21CollectiveEpilogueFwdINS6_IJSA_SC_SB_EEES9_NS_10bfloat16_tESG_Li384ELb1ELb1ELb1ELb1EEENS1_36VarlenDynamicPersistentTileSchedulerILi192ELi160ELi384ELi128ELb1ELb1ELb1ELb1ELb0ELb1EEEEEEEEEvNT_6ParamsE,"ax",@progbits
	.align	128
.text._ZN7cutlass13device_kernelIN5flash11enable_sm90INS1_16FlashAttnFwdSm90INS1_25CollectiveMainloopFwdSm90ILi2EN4cute5tupleIJNS5_1CILi1EEES8_S8_EEENS6_IJNS7_ILi192EEENS7_ILi160EEENS7_ILi64EEEEEELi64ENS_12float_e4m3_tEfNS_4arch4Sm90ELb0ELb1ELb1ELb1ELb0ELb0ELb0ELb1ELb1ELb1ELb1ELb0EEENS1_21CollectiveEpilogueFwdINS6_IJSA_SC_SB_EEES9_NS_10bfloat16_tESG_Li384ELb1ELb1ELb1ELb1EEENS1_36VarlenDynamicPersistentTileSchedulerILi192ELi160ELi384ELi128ELb1ELb1ELb1ELb1ELb0ELb1EEEEEEEEEvNT_6ParamsE:
        .type           _ZN7cutlass13device_kernelIN5flash11enable_sm90INS1_16FlashAttnFwdSm90INS1_25CollectiveMainloopFwdSm90ILi2EN4cute5tupleIJNS5_1CILi1EEES8_S8_EEENS6_IJNS7_ILi192EEENS7_ILi160EEENS7_ILi64EEEEEELi64ENS_12float_e4m3_tEfNS_4arch4Sm90ELb0ELb1ELb1ELb1ELb0ELb0ELb0ELb1ELb1ELb1ELb1ELb0EEENS1_21CollectiveEpilogueFwdINS6_IJSA_SC_SB_EEES9_NS_10bfloat16_tESG_Li384ELb1ELb1ELb1ELb1EEENS1_36VarlenDynamicPersistentTileSchedulerILi192ELi160ELi384ELi128ELb1ELb1ELb1ELb1ELb0ELb1EEEEEEEEEvNT_6ParamsE,@function
        .size           _ZN7cutlass13device_kernelIN5flash11enable_sm90INS1_16FlashAttnFwdSm90INS1_25CollectiveMainloopFwdSm90ILi2EN4cute5tupleIJNS5_1CILi1EEES8_S8_EEENS6_IJNS7_ILi192EEENS7_ILi160EEENS7_ILi64EEEEEELi64ENS_12float_e4m3_tEfNS_4arch4Sm90ELb0ELb1ELb1ELb1ELb0ELb0ELb0ELb1ELb1ELb1ELb1ELb0EEENS1_21CollectiveEpilogueFwdINS6_IJSA_SC_SB_EEES9_NS_10bfloat16_tESG_Li384ELb1ELb1ELb1ELb1EEENS1_36VarlenDynamicPersistentTileSchedulerILi192ELi160ELi384ELi128ELb1ELb1ELb1ELb1ELb0ELb1EEEEEEEEEvNT_6ParamsE,(.L_x_2191 - _ZN7cutlass13device_kernelIN5flash11enable_sm90INS1_16FlashAttnFwdSm90INS1_25CollectiveMainloopFwdSm90ILi2EN4cute5tupleIJNS5_1CILi1EEES8_S8_EEENS6_IJNS7_ILi192EEENS7_ILi160EEENS7_ILi64EEEEEELi64ENS_12float_e4m3_tEfNS_4arch4Sm90ELb0ELb1ELb1ELb1ELb0ELb0ELb0ELb1ELb1ELb1ELb1ELb0EEENS1_21CollectiveEpilogueFwdINS6_IJSA_SC_SB_EEES9_NS_10bfloat16_tESG_Li384ELb1ELb1ELb1ELb1EEENS1_36VarlenDynamicPersistentTileSchedulerILi192ELi160ELi384ELi128ELb1ELb1ELb1ELb1ELb0ELb1EEEEEEEEEvNT_6ParamsE)
        .other          _ZN7cutlass13device_kernelIN5flash11enable_sm90INS1_16FlashAttnFwdSm90INS1_25CollectiveMainloopFwdSm90ILi2EN4cute5tupleIJNS5_1CILi1EEES8_S8_EEENS6_IJNS7_ILi192EEENS7_ILi160EEENS7_ILi64EEEEEELi64ENS_12float_e4m3_tEfNS_4arch4Sm90ELb0ELb1ELb1ELb1ELb0ELb0ELb0ELb1ELb1ELb1ELb1ELb0EEENS1_21CollectiveEpilogueFwdINS6_IJSA_SC_SB_EEES9_NS_10bfloat16_tESG_Li384ELb1ELb1ELb1ELb1EEENS1_36VarlenDynamicPersistentTileSchedulerILi192ELi160ELi384ELi128ELb1ELb1ELb1ELb1ELb0ELb1EEEEEEEEEvNT_6ParamsE,@"STO_CUDA_ENTRY STV_DEFAULT"
_ZN7cutlass13device_kernelIN5flash11enable_sm90INS1_16FlashAttnFwdSm90INS1_25CollectiveMainloopFwdSm90ILi2EN4cute5tupleIJNS5_1CILi1EEES8_S8_EEENS6_IJNS7_ILi192EEENS7_ILi160EEENS7_ILi64EEEEEELi64ENS_12float_e4m3_tEfNS_4arch4Sm90ELb0ELb1ELb1ELb1ELb0ELb0ELb0ELb1ELb1ELb1ELb1ELb0EEENS1_21CollectiveEpilogueFwdINS6_IJSA_SC_SB_EEES9_NS_10bfloat16_tESG_Li384ELb1ELb1ELb1ELb1EEENS1_36VarlenDynamicPersistentTileSchedulerILi192ELi160ELi384ELi128ELb1ELb1ELb1ELb1ELb0ELb1EEEEEEEEEvNT_6ParamsE:
        /* <DEDUP_REMOVED lines=18> */
.L_x_828:
[----:B------:R-:W-:Y:S05]  /*0120*/  BSYNC B0 ;  /* 0x0000000000007941 */ /* 0x000fea0003800000 */
.L_x_827:
        /* <DEDUP_REMOVED lines=41> */
.L_x_829:
        /* <DEDUP_REMOVED lines=22> */
.L_x_830:
        /* <DEDUP_REMOVED lines=18> */
.L_x_831:
        /* <DEDUP_REMOVED lines=22> */
.L_x_832:
        /* <DEDUP_REMOVED lines=22> */
.L_x_833:
[----:B------:R-:W-:Y:S01]  /*0900*/  PLOP3.LUT P0, PT, PT, PT, UP0, 0x80, 0x0 ;  /* 0x000000000000781c */ /* 0x000fe20003f0f008 */
[----:B------:R-:W-:Y:S01]  /*0910*/  UMOV UR38, 0x1 ;  /* 0x0000000100267882 */ /* 0x000fe20000000000 */
[----:B------:R-:W-:Y:S01]  /*0920*/  NOP ;  /* 0x0000000000007918 */ /* 0x000fe20000000000 */
[----:B------:R-:W-:Y:S01]  /*0930*/  USEL UR38, UR38, 0x2, !UP0 ;  /* 0x0000000226267887 */ /* 0x000fe2000c000000 */
[----:B------:R-:W-:Y:S01]  /*0940*/  ULDC.64 UR50, c[0x0][0x208] ;  /* 0x0000820000327ab9 */ /* 0x000fe20000000a00 */
[----:B012-4-:R-:W-:Y:S08]  /*0950*/  BAR.SYNC.DEFER_BLOCKING 0x0 ;  /* 0x0000000000007b1d */ /* 0x017ff00000010000 */
[----:B------:R-:W-:Y:S05]  /*0960*/  @!P0 BRA `(.L_x_834) ;  /* 0x00000160001c8947 */ /* 0x000fea0003800000 */
.L_x_835:
        /* <DEDUP_REMOVED lines=19> */
[----:B------:R-:W-:Y:S01]  /*0aa0*/  R2UR UR49, R15 ;  /* 0x000000000f3172ca */ /* 0x000fe200000e0000 */
[----:B------:R-:W-:Y:S01]  /*0ab0*/  UMOV UR46, URZ ;  /* 0x0000003f002e7c82 */ /* 0x000fe20008000000 */
[----:B------:R-:W-:Y:S01]  /*0ac0*/  UMOV UR36, URZ ;  /* 0x0000003f00247c82 */ /* 0x000fe20008000000 */
[----:B0-----:R-:W-:-:S05]  /*0ad0*/  VIADD R0, R0, 0xffffff80 ;  /* 0xffffff8000007836 */ /* 0x001fca0000000000 */
[----:B------:R-:W-:-:S04]  /*0ae0*/  SHF.R.S32.HI R3, RZ, 0x1f, R0 ;  /* 0x0000001fff037819 */ /* 0x000fc80000011400 */
[CC--:B------:R-:W-:Y:S02]  /*0af0*/  LEA.HI R2, R3.reuse, R0.reuse, RZ, 0x7 ;  /* 0x0000000003027211 */ /* 0x0c0fe400078f38ff */
[----:B------:R-:W-:Y:S02]  /*0b00*/  LEA.HI R3, R3, R0, RZ, 0x2 ;  /* 0x0000000003037211 */ /* 0x000fe400078f10ff */
[----:B------:R-:W-:Y:S02]  /*0b10*/  LOP3.LUT R5, R2, 0xffffff80, RZ, 0xc0, !PT ;  /* 0xffffff8002057812 */ /* 0x000fe400078ec0ff */
[----:B------:R-:W-:Y:S02]  /*0b20*/  SHF.R.S32.HI R2, RZ, 0x7, R2 ;  /* 0x00000007ff027819 */ /* 0x000fe40000011402 */
[----:B------:R-:W-:Y:S01]  /*0b30*/  LOP3.LUT R9, R3, 0xfffffffc, RZ, 0xc0, !PT ;  /* 0xfffffffc03097812 */ /* 0x000fe200078ec0ff */
[----:B------:R-:W-:Y:S02]  /*0b40*/  IMAD.IADD R5, R0, 0x1, -R5 ;  /* 0x0000000100057824 */ /* 0x000fe400078e0a05 */
[----:B------:R-:W-:-:S03]  /*0b50*/  IMAD.HI R3, R2, 0x55555556, RZ ;  /* 0x5555555602037827 */ /* 0x000fc600078e02ff */
[----:B------:R-:W-:Y:S01]  /*0b60*/  SHF.R.S32.HI R4, RZ, 0x1f, R5 ;  /* 0x0000001fff047819 */ /* 0x000fe20000011405 */
[----:B------:R-:W-:Y:S01]  /*0b70*/  IMAD.IADD R9, R0, 0x1, -R9 ;  /* 0x0000000100097824 */ /* 0x000fe200078e0a09 */
[----:B------:R-:W-:Y:S02]  /*0b80*/  LEA.HI R3, R3, R3, RZ, 0x1 ;  /* 0x0000000303037211 */ /* 0x000fe400078f08ff */
[CC--:B------:R-:W-:Y:S02]  /*0b90*/  LEA.HI R6, R4.reuse, R5.reuse, RZ, 0x2 ;  /* 0x0000000504067211 */ /* 0x0c0fe400078f10ff */
[----:B------:R-:W-:Y:S01]  /*0ba0*/  LEA.HI R4, R4, R5, RZ, 0x5 ;  /* 0x0000000504047211 */ /* 0x000fe200078f28ff */
[----:B------:R-:W-:Y:S01]  /*0bb0*/  IMAD R3, R3, -0x3, R2 ;  /* 0xfffffffd03037824 */ /* 0x000fe200078e0202 */
[--C-:B------:R-:W-:Y:S02]  /*0bc0*/  SHF.R.S32.HI R7, RZ, 0x2, R6.reuse ;  /* 0x00000002ff077819 */ /* 0x100fe40000011406 */
[----:B------:R-:W-:-:S02]  /*0bd0*/  SHF.R.S32.HI R8, RZ, 0x1f, R6 ;  /* 0x0000001fff087819 */ /* 0x000fc40000011406 */
[----:B------:R-:W-:Y:S02]  /*0be0*/  LEA.HI R0, R9, R9, RZ, 0x1 ;  /* 0x0000000909007211 */ /* 0x000fe400078f08ff */
[----:B------:R-:W-:Y:S02]  /*0bf0*/  LEA.HI R8, R8, R7, RZ, 0x3 ;  /* 0x0000000708087211 */ /* 0x000fe400078f18ff */
[----:B------:R-:W-:Y:S02]  /*0c00*/  SHF.R.S32.HI R4, RZ, 0x5, R4 ;  /* 0x00000005ff047819 */ /* 0x000fe40000011404 */
[----:B------:R-:W-:Y:S02]  /*0c10*/  LOP3.LUT R8, R8, 0xfffffff8, RZ, 0xc0, !PT ;  /* 0xfffffff808087812 */ /* 0x000fe400078ec0ff */
[----:B------:R-:W-:Y:S02]  /*0c20*/  LOP3.LUT R0, R0, 0x1ffffffe, RZ, 0xc0, !PT ;  /* 0x1ffffffe00007812 */ /* 0x000fe400078ec0ff */
[----:B------:R-:W-:Y:S01]  /*0c30*/  LOP3.LUT R6, R6, 0x7ffffffc, RZ, 0xc0, !PT ;  /* 0x7ffffffc06067812 */ /* 0x000fe200078ec0ff */
[----:B------:R-:W-:-:S02]  /*0c40*/  IMAD.IADD R7, R7, 0x1, -R8 ;  /* 0x0000000107077824 */ /* 0x000fc400078e0a08 */
[----:B------:R-:W-:Y:S02]  /*0c50*/  IMAD.IADD R0, R9, 0x1, -R0 ;  /* 0x0000000109007824 */ /* 0x000fe400078e0a00 */
[----:B------:R-:W-:Y:S02]  /*0c60*/  IMAD R4, R4, 0x10, R7 ;  /* 0x0000001004047824 */ /* 0x000fe400078e0207 */
[----:B------:R-:W-:Y:S02]  /*0c70*/  IMAD.IADD R6, R5, 0x1, -R6 ;  /* 0x0000000105067824 */ /* 0x000fe400078e0a06 */
[----:B------:R-:W-:Y:S02]  /*0c80*/  IMAD R3, R3, 0x40, R4 ;  /* 0x0000004003037824 */ /* 0x000fe400078e0204 */
[----:B------:R-:W-:Y:S02]  /*0c90*/  IMAD.SHL.U32 R22, R6, 0x2, RZ ;  /* 0x0000000206167824 */ /* 0x000fe400078e00ff */
[----:B------:R-:W-:-:S05]  /*0ca0*/  IMAD R0, R0, 0x8, R3 ;  /* 0x0000000800007824 */ /* 0x000fca00078e0203 */
[----:B------:R0:W-:Y:S02]  /*0cb0*/  STL [R1+0x54], R0 ;  /* 0x0000540001007387 */ /* 0x0001e40000100800 */
.L_x_931:
[----:B012-4-:R-:W1:Y:S01]  /*0cc0*/  LDC.64 R6, c[0x0][0xa18] ;  /* 0x00028600ff067b82 */ /* 0x017e620000000a00 */
[----:B------:R-:W-:Y:S02]  /*0cd0*/  IMAD.U32 R3, RZ, RZ, UR49 ;  /* 0x00000031ff037e24 */ /* 0x000fe4000f8e00ff */
[----:B---3--:R-:W-:-:S05]  /*0ce0*/  IMAD.MOV.U32 R8, RZ, RZ, RZ ;  /* 0x000000ffff087224 */ /* 0x008fca00078e00ff */
[----:B------:R-:W2:Y:S08]  /*0cf0*/  LDC R18, c[0x0][0x288] ;  /* 0x0000a200ff127b82 */ /* 0x000eb00000000800 */
[----:B------:R-:W3:Y:S08]  /*0d00*/  LDC.64 R4, c[0x0][0xa28] ;  /* 0x00028a00ff047b82 */ /* 0x000ef00000000a00 */
[----:B------:R-:W4:Y:S01]  /*0d10*/  LDC.64 R10, c[0x0][0x418] ;  /* 0x00010600ff0a7b82 */ /* 0x000f220000000a00 */
[----:B-1----:R-:W-:-:S07]  /*0d20*/  ISETP.NE.U32.AND P1, PT, R6, RZ, PT ;  /* 0x000000ff0600720c */ /* 0x002fce0003f25070 */
[----:B0-----:R-:W0:Y:S01]  /*0d30*/  LDC R0, c[0x0][0x424] ;  /* 0x00010900ff007b82 */ /* 0x001e220000000800 */
[----:B------:R-:W-:-:S07]  /*0d40*/  ISETP.NE.AND.EX P1, PT, R7, RZ, PT, P1 ;  /* 0x000000ff0700720c */ /* 0x000fce0003f25310 */
[----:B------:R-:W1:Y:S01]  /*0d50*/  LDC R17, c[0x0][0x2f0] ;  /* 0x0000bc00ff117b82 */ /* 0x000e620000000800 */
[----:B---3--:R-:W-:Y:S01]  /*0d60*/  ISETP.NE.U32.AND P0, PT, R4, RZ, PT ;  /* 0x000000ff0400720c */ /* 0x008fe20003f05070 */
[----:B------:R-:W-:Y:S01]  /*0d70*/  ULOP3.LUT UR4, UR6, 0xff000000, URZ, 0xc0, !UPT ;  /* 0xff00000006047892 */ /* 0x000fe2000f8ec03f */
[----:B------:R-:W-:Y:S02]  /*0d80*/  ULDC.64 UR8, c[0x0][0xa20] ;  /* 0x0002880000087ab9 */ /* 0x000fe40000000a00 */
[----:B------:R-:W-:-:S03]  /*0d90*/  ISETP.NE.AND.EX P0, PT, R5, RZ, PT, P0 ;  /* 0x000000ff0500720c */ /* 0x000fc60003f05300 */
[----:B------:R-:W3:Y:S10]  /*0da0*/  @P1 LDC.64 R6, c[0x0][0xa18] ;  /* 0x00028600ff061b82 */ /* 0x000ef40000000a00 */
[----:B------:R-:W4:Y:S01]  /*0db0*/  @P0 LDC.64 R4, c[0x0][0xa28] ;  /* 0x00028a00ff040b82 */ /* 0x000f220000000a00 */
[----:B---3--:R-:W-:-:S05]  /*0dc0*/  @P1 IMAD.WIDE R6, R3, 0x4, R6 ;  /* 0x0000000403061825 */ /* 0x008fca00078e0206 */
[----:B--2--5:R2:W5:Y:S01]  /*0dd0*/  @P1 LDG.E R18, desc[UR50][R6.64] ;  /* 0x0000003206121981 */ /* 0x024562000c1e1900 */
[----:B----4-:R-:W-:Y:S01]  /*0de0*/  @P0 IMAD.WIDE R4, R3, 0x4, R4 ;  /* 0x0000000403040825 */ /* 0x010fe200078e0204 */
[----:B------:R-:W-:Y:S01]  /*0df0*/  ULOP3.LUT UR42, UR6, 0xff0000, URZ, 0xc0, !UPT ;  /* 0x00ff0000062a7892 */ /* 0x000fe2000f8ec03f */
[----:B------:R-:W-:Y:S01]  /*0e00*/  ISETP.NE.U32.AND P2, PT, RZ, UR8, PT ;  /* 0x00000008ff007c0c */ /* 0x000fe2000bf45070 */
[----:B------:R-:W-:Y:S02]  /*0e10*/  USHF.R.U32.HI UR4, URZ, 0x8, UR4 ;  /* 0x000000083f047899 */ /* 0x000fe40008011604 */
[----:B------:R2:W5:Y:S01]  /*0e20*/  @P0 LDG.E R8, desc[UR50][R4.64] ;  /* 0x0000003204080981 */ /* 0x000562000c1e1900 */
[----:B------:R-:W-:Y:S01]  /*0e30*/  ISETP.NE.U32.AND P0, PT, R10, RZ, PT ;  /* 0x000000ff0a00720c */ /* 0x000fe20003f05070 */
[----:B------:R-:W-:Y:S01]  /*0e40*/  ULEA.HI UR42, UR42, UR4, URZ, 0x10 ;  /* 0x000000042a2a7291 */ /* 0x000fe2000f8f803f */
[----:B------:R-:W-:Y:S01]  /*0e50*/  ISETP.NE.AND.EX P2, PT, RZ, UR9, PT, P2 ;  /* 0x00000009ff007c0c */ /* 0x000fe2000bf45320 */
[----:B------:R-:W-:Y:S01]  /*0e60*/  ULOP3.LUT UR37, UR6, 0xffff, URZ, 0xc0, !UPT ;  /* 0x0000ffff06257892 */ /* 0x000fe2000f8ec03f */
[----:B------:R-:W-:-:S04]  /*0e70*/  ISETP.NE.AND.EX P0, PT, R11, RZ, PT, P0 ;  /* 0x000000ff0b00720c */ /* 0x000fc80003f05300 */
[----:B0-----:R-:W-:Y:S01]  /*0e80*/  SEL R0, R0, 0x1, P0 ;  /* 0x0000000100007807 */ /* 0x001fe20000000000 */
[----:B-12---:R-:W-:Y:S08]  /*0e90*/  @P1 BRA `(.L_x_836) ;  /* 0x0000000000281947 */ /* 0x006ff00003800000 */
[----:B------:R-:W-:Y:S02]  /*0ea0*/  ULDC.64 UR6, c[0x0][0xa00] ;  /* 0x0002800000067ab9 */ /* 0x000fe40000000a00 */
[----:B------:R-:W-:-:S04]  /*0eb0*/  ISETP.NE.U32.AND P0, PT, RZ, UR6, PT ;  /* 0x00000006ff007c0c */ /* 0x000fc8000bf05070 */
[----:B------:R-:W-:-:S13]  /*0ec0*/  ISETP.NE.AND.EX P0, PT, RZ, UR7, PT, P0 ;  /* 0x00000007ff007c0c */ /* 0x000fda000bf05300 */
[----:B------:R-:W-:Y:S05]  /*0ed0*/  @!P0 BRA `(.L_x_836) ;  /* 0x0000000000188947 */ /* 0x000fea0003800000 */
[----:B------:R-:W0:Y:S01]  /*0ee0*/  LDC.64 R4, c[0x0][0xa00] ;  /* 0x00028000ff047b82 */ /* 0x000e220000000a00 */
[----:B------:R-:W-:-:S04]  /*0ef0*/  IMAD.U32 R3, RZ, RZ, UR49 ;  /* 0x00000031ff037e24 */ /* 0x000fc8000f8e00ff */
[----:B0-----:R-:W-:-:S05]  /*0f00*/  IMAD.WIDE R4, R3, 0x4, R4 ;  /* 0x0000000403047825 */ /* 0x001fca00078e0204 */
[----:B-----5:R-:W2:Y:S04]  /*0f10*/  LDG.E R18, desc[UR50][R4.64] ;  /* 0x0000003204127981 */ /* 0x020ea8000c1e1900 */
[----:B------:R-:W2:Y:S02]  /*0f20*/  LDG.E R3, desc[UR50][R4.64+0x4] ;  /* 0x0000043204037981 */ /* 0x000ea4000c1e1900 */
[----:B--2---:R-:W-:-:S07]  /*0f30*/  IMAD.IADD R18, R3, 0x1, -R18 ;  /* 0x0000000103127824 */ /* 0x004fce00078e0a12 */
.L_x_836:
[----:B------:R-:W-:Y:S01]  /*0f40*/  UMOV UR39, UR49 ;  /* 0x0000003100277c82 */ /* 0x000fe20008000000 */
[----:B------:R-:W-:Y:S01]  /*0f50*/  IMAD R17, R0, R17, RZ ;  /* 0x0000001100117224 */ /* 0x000fe200078e02ff */
[----:B------:R-:W-:Y:S06]  /*0f60*/  @!P2 BRA `(.L_x_837) ;  /* 0x000000000018a947 */ /* 0x000fec0003800000 */
[----:B------:R-:W-:Y:S02]  /*0f70*/  ULDC.64 UR6, c[0x0][0xa20] ;  /* 0x0002880000067ab9 */ /* 0x000fe40000000a00 */
[----:B------:R-:W-:-:S06]  /*0f80*/  UIMAD.WIDE UR6, UR49, 0x4, UR6 ;  /* 0x00000004310678a5 */ /* 0x000fcc000f8e0206 */
[----:B------:R-:W-:Y:S02]  /*0f90*/  IMAD.U32 R4, RZ, RZ, UR6 ;  /* 0x00000006ff047e24 */ /* 0x000fe4000f8e00ff */
[----:B------:R-:W-:-:S05]  /*0fa0*/  IMAD.U32 R5, RZ, RZ, UR7 ;  /* 0x00000007ff057e24 */ /* 0x000fca000f8e00ff */
[----:B------:R0:W5:Y:S01]  /*0fb0*/  LDG.E R17, desc[UR50][R4.64] ;  /* 0x0000003204117981 */ /* 0x000162000c1e1900 */
[----:B------:R-:W-:Y:S05]  /*0fc0*/  BRA `(.L_x_838) ;  /* 0x0000000000287947 */ /* 0x000fea0003800000 */
.L_x_837:
[----:B------:R-:W-:Y:S02]  /*0fd0*/  ULDC.64 UR6, c[0x0][0xa08] ;  /* 0x0002820000067ab9 */ /* 0x000fe40000000a00 */
[----:B------:R-:W-:-:S04]  /*0fe0*/  ISETP.NE.U32.AND P0, PT, RZ, UR6, PT ;  /* 0x00000006ff007c0c */ /* 0x000fc8000bf05070 */
[----:B------:R-:W-:-:S13]  /*0ff0*/  ISETP.NE.AND.EX P0, PT, RZ, UR7, PT, P0 ;  /* 0x00000007ff007c0c */ /* 0x000fda000bf05300 */
[----:B------:R-:W-:Y:S05]  /*1000*/  @!P0 BRA `(.L_x_838) ;  /* 0x0000000000188947 */ /* 0x000fea0003800000 */
[----:B------:R-:W0:Y:S01]  /*1010*/  LDC.64 R4, c[0x0][0xa08] ;  /* 0x00028200ff047b82 */ /* 0x000e220000000a00 */
[----:B------:R-:W-:-:S04]  /*1020*/  IMAD.U32 R3, RZ, RZ, UR49 ;  /* 0x00000031ff037e24 */ /* 0x000fc8000f8e00ff */
[----:B0-----:R-:W-:-:S05]  /*1030*/  IMAD.WIDE R4, R3, 0x4, R4 ;  /* 0x0000000403047825 */ /* 0x001fca00078e0204 */
[----:B------:R-:W2:Y:S04]  /*1040*/  LDG.E R17, desc[UR50][R4.64] ;  /* 0x0000003204117981 */ /* 0x000ea8000c1e1900 */
[----:B------:R-:W2:Y:S02]  /*1050*/  LDG.E R0, desc[UR50][R4.64+0x4] ;  /* 0x0000043204007981 */ /* 0x000ea4000c1e1900 */
[----:B--2---:R-:W-:-:S07]  /*1060*/  IMAD.IADD R17, R0, 0x1, -R17 ;  /* 0x0000000100117824 */ /* 0x004fce00078e0a11 */
.L_x_838:
[----:B------:R-:W-:Y:S01]  /*1070*/  ULDC UR4, c[0x0][0x448] ;  /* 0x0001120000047ab9 */ /* 0x000fe20000000800 */
[----:B-----5:R-:W-:Y:S01]  /*1080*/  IMAD.IADD R17, R17, 0x1, -R8 ;  /* 0x0000000111117824 */ /* 0x020fe200078e0a08 */
[----:B------:R-:W-:Y:S02]  /*1090*/  UISETP.NE.AND UP1, UPT, UR4, 0x1, UPT ;  /* 0x000000010400788c */ /* 0x000fe4000bf25270 */
[----:B------:R-:W-:Y:S02]  /*10a0*/  UIMAD UR40, UR5, 0xc0, URZ ;  /* 0x000000c0052878a4 */ /* 0x000fe4000f8e023f */
[----:B------:R-:W-:Y:S01]  /*10b0*/  IADD3 R0, R17, 0x1, -R18 ;  /* 0x0000000111007810 */ /* 0x000fe20007ffe812 */
[----:B------:R-:W-:Y:S01]  /*10c0*/  ULDC.64 UR4, c[0x0][0x9e0] ;  /* 0x0002780000047ab9 */ /* 0x000fe20000000a00 */
[----:B------:R-:W-:Y:S02]  /*10d0*/  UIADD3 UR8, UR40, 0xbf, URZ ;  /* 0x000000bf28087890 */ /* 0x000fe4000fffe03f */
[----:B------:R-:W-:Y:S01]  /*10e0*/  R2UR UR9, R0 ;  /* 0x00000000000972ca */ /* 0x000fe200000e0000 */
[----:B------:R-:W-:-:S02]  /*10f0*/  UISETP.GE.AND UP0, UPT, UR5, 0x1, UPT ;  /* 0x000000010500788c */ /* 0x000fc4000bf06270 */
[----:B------:R-:W-:Y:S01]  /*1100*/  @UP1 ULDC UR6, c[0x0][0x44c] ;  /* 0x0001130000061ab9 */ /* 0x000fe20000000800 */
[----:B------:R-:W-:Y:S01]  /*1110*/  @UP1 ULDC UR10, c[0x0][0x450] ;  /* 0x00011400000a1ab9 */ /* 0x000fe20000000800 */
[----:B------:R-:W-:Y:S02]  /*1120*/  UIMAD.WIDE.U32 UR6, UR8, UR6, URZ ;  /* 0x00000006080672a5 */ /* 0x000fe4000f8e003f */
[----:B------:R-:W-:Y:S02]  /*1130*/  PLOP3.LUT P1, PT, PT, PT, UP0, 0x80, 0x0 ;  /* 0x000000000000781c */ /* 0x000fe40003f2f008 */
[----:B------:R-:W-:-:S04]  /*1140*/  @UP1 USHF.R.U32.HI UR8, URZ, UR10, UR7 ;  /* 0x0000000a3f081299 */ /* 0x000fc80008011607 */
        /* <DEDUP_REMOVED lines=14> */
.L_x_840:
[----:B------:R-:W-:-:S11]  /*1230*/  UISETP.NE.AND UP0, UPT, UR5, 0x1, UPT ;  /* 0x000000010500788c */ /* 0x000fd6000bf05270 */
[----:B------:R-:W-:Y:S02]  /*1240*/  @UP0 ULDC.64 UR8, c[0x0][0x9e8] ;  /* 0x00027a0000080ab9 */ /* 0x000fe40000000a00 */
[----:B------:R-:W-:-:S04]  /*1250*/  UIMAD.WIDE.U32 UR6, UR4, UR8, URZ ;  /* 0x00000008040672a5 */ /* 0x000fc8000f8e003f */
[----:B------:R-:W-:-:S12]  /*1260*/  @UP0 USHF.R.U32.HI UR4, URZ, UR9, UR7 ;  /* 0x000000093f040299 */ /* 0x000fd80008011607 */
.L_x_841:
[----:B------:R-:W-:-:S06]  /*1270*/  UIMAD UR4, UR4, UR5, UR5 ;  /* 0x00000005040472a4 */ /* 0x000fcc000f8e0205 */
[----:B------:R-:W-:-:S07]  /*1280*/  VIMNMX R0, R0, UR4, PT ;  /* 0x0000000400007c48 */ /* 0x000fce000bfe0100 */
.L_x_839:
[C---:B------:R-:W-:Y:S01]  /*1290*/  IMAD.IADD R106, R17.reuse, 0x1, -R18 ;  /* 0x00000001116a7824 */ /* 0x040fe200078e0a12 */
[----:B------:R-:W-:Y:S01]  /*12a0*/  @UP1 ULDC UR6, c[0x0][0x44c] ;  /* 0x0001130000061ab9 */ /* 0x000fe20000000800 */
[----:B------:R-:W-:Y:S01]  /*12b0*/  VIADD R3, R0, 0x9f ;  /* 0x0000009f00037836 */ /* 0x000fe20000000000 */
[----:B------:R-:W-:Y:S01]  /*12c0*/  UIMAD.WIDE.U32 UR6, UR40, UR6, URZ ;  /* 0x00000006280672a5 */ /* 0x000fe2000f8e003f */
[----:B------:R-:W-:Y:S01]  /*12d0*/  VIADD R0, R17, 0x9f ;  /* 0x0000009f11007836 */ /* 0x000fe20000000000 */
[----:B------:R-:W-:Y:S01]  /*12e0*/  R2UR UR8, R106 ;  /* 0x000000006a0872ca */ /* 0x000fe200000e0000 */
[----:B------:R-:W-:Y:S01]  /*12f0*/  @UP1 ULDC UR9, c[0x0][0x450] ;  /* 0x0001140000091ab9 */ /* 0x000fe20000000800 */
[----:B0-----:R-:W-:Y:S01]  /*1300*/  IMAD.HI R4, R3, 0x66666667, RZ ;  /* 0x6666666703047827 */ /* 0x001fe200078e02ff */
        /* <DEDUP_REMOVED lines=22> */
.L_x_843:
[----:B------:R-:W-:-:S11]  /*1470*/  UISETP.NE.AND UP0, UPT, UR5, 0x1, UPT ;  /* 0x000000010500788c */ /* 0x000fd6000bf05270 */
[----:B------:R-:W-:Y:S02]  /*1480*/  @UP0 ULDC.64 UR10, c[0x0][0x9e8] ;  /* 0x00027a00000a0ab9 */ /* 0x000fe40000000a00 */
[----:B------:R-:W-:-:S04]  /*1490*/  UIMAD.WIDE.U32 UR6, UR4, UR10, URZ ;  /* 0x0000000a040672a5 */ /* 0x000fc8000f8e003f */
[----:B------:R-:W-:-:S12]  /*14a0*/  @UP0 USHF.R.U32.HI UR4, URZ, UR11, UR7 ;  /* 0x0000000b3f040299 */ /* 0x000fd80008011607 */
.L_x_844:
[----:B------:R-:W-:-:S04]  /*14b0*/  UIMAD UR4, UR4, UR5, URZ ;  /* 0x00000005040472a4 */ /* 0x000fc8000f8e023f */
[----:B------:R-:W-:-:S04]  /*14c0*/  UISETP.LT.AND UP0, UPT, UR8, UR4, UPT ;  /* 0x000000040800728c */ /* 0x000fc8000bf01270 */
[----:B------:R-:W-:-:S12]  /*14d0*/  USEL UR8, UR8, UR4, !UP0 ;  /* 0x0000000408087287 */ /* 0x000fd8000c000000 */
.L_x_842:
[----:B------:R-:W-:Y:S02]  /*14e0*/  UIMAD.WIDE UR4, UR8, 0x66666667, URZ ;  /* 0x66666667080478a5 */ /* 0x000fe4000f8e023f */
[----:B------:R-:W-:Y:S02]  /*14f0*/  ULOP3.LUT UR41, UR42, 0xff, URZ, 0xc0, !UPT ;  /* 0x000000ff2a297892 */ /* 0x000fe4000f8ec03f */
[----:B------:R-:W-:Y:S02]  /*1500*/  USHF.R.U32.HI UR4, URZ, 0x1f, UR5 ;  /* 0x0000001f3f047899 */ /* 0x000fe40008011605 */
[----:B------:R-:W-:Y:S02]  /*1510*/  USHF.R.U32.HI UR42, URZ, 0x10, UR42 ;  /* 0x000000103f2a7899 */ /* 0x000fe4000801162a */
[----:B------:R-:W-:-:S04]  /*1520*/  ULEA.HI.SX32 UR4, UR5, UR4, 0x1a ;  /* 0x0000000405047291 */ /* 0x000fc8000f8fd23f */
[----:B------:R-:W-:-:S04]  /*1530*/  UISETP.LT.AND UP0, UPT, URZ, UR4, UPT ;  /* 0x000000043f00728c */ /* 0x000fc8000bf01270 */
[----:B------:R-:W-:-:S03]  /*1540*/  USEL UR43, URZ, UR4, !UP0 ;  /* 0x000000043f2b7287 */ /* 0x000fc6000c000000 */
[----:B------:R-:W-:-:S03]  /*1550*/  UMOV UR4, URZ ;  /* 0x0000003f00047c82 */ /* 0x000fc60008000000 */
[----:B------:R-:W-:-:S13]  /*1560*/  ISETP.GT.AND P0, PT, R104, UR43, PT ;  /* 0x0000002b68007c0c */ /* 0x000fda000bf04270 */
[----:B------:R-:W-:Y:S05]  /*1570*/  @!P0 BRA `(.L_x_845) ;  /* 0x0000000000988947 */ /* 0x000fea0003800000 */
[----:B------:R-:W-:Y:S01]  /*1580*/  UISETP.NE.AND UP0, UPT, UR42, URZ, UPT ;  /* 0x0000003f2a00728c */ /* 0x000fe2000bf05270 */
[----:B------:R-:W-:-:S03]  /*1590*/  ULDC UR4, c[0x0][0x9f0] ;  /* 0x00027c0000047ab9 */ /* 0x000fc60000000800 */
[----:B------:R-:W-:-:S03]  /*15a0*/  USEL UR9, UR42, UR4, UP0 ;  /* 0x000000042a097287 */ /* 0x000fc60008000000 */
[----:B------:R-:W-:-:S03]  /*15b0*/  UMOV UR4, URZ ;  /* 0x0000003f00047c82 */ /* 0x000fc60008000000 */
[----:B------:R-:W-:-:S05]  /*15c0*/  IMAD.U32 R5, RZ, RZ, UR9 ;  /* 0x00000009ff057e24 */ /* 0x000fca000f8e00ff */
        /* <DEDUP_REMOVED lines=33> */
.L_x_845:
[----:B------:R-:W-:Y:S02]  /*17e0*/  UIMAD UR43, UR41, UR4, UR43 ;  /* 0x00000004292b72a4 */ /* 0x000fe4000f8e022b */
[----:B------:R-:W-:Y:S01]  /*17f0*/  IMAD.U32 R3, RZ, RZ, UR4 ;  /* 0x00000004ff037e24 */ /* 0x000fe2000f8e00ff */
[----:B------:R-:W-:Y:S02]  /*1800*/  PLOP3.LUT P0, PT, PT, PT, PT, 0x80, 0x0 ;  /* 0x000000000000781c */ /* 0x000fe40003f0f070 */
[----:B------:R-:W-:Y:S02]  /*1810*/  CS2R R28, SRZ ;  /* 0x00000000001c7805 */ /* 0x000fe4000001ff00 */
[----:B------:R-:W-:Y:S02]  /*1820*/  CS2R R6, SRZ ;  /* 0x0000000000067805 */ /* 0x000fe4000001ff00 */
[----:B------:R-:W-:Y:S02]  /*1830*/  CS2R R24, SRZ ;  /* 0x0000000000187805 */ /* 0x000fe4000001ff00 */
[----:B------:R-:W-:-:S02]  /*1840*/  VIADDMNMX R104, R3, UR43, R104, PT ;  /* 0x0000002b03687c46 */ /* 0x000fc4000b800168 */
[----:B------:R-:W-:Y:S02]  /*1850*/  CS2R R30, SRZ ;  /* 0x00000000001e7805 */ /* 0x000fe4000001ff00 */
[----:B------:R-:W-:Y:S02]  /*1860*/  CS2R R26, SRZ ;  /* 0x00000000001a7805 */ /* 0x000fe4000001ff00 */
[----:B------:R-:W-:Y:S02]  /*1870*/  CS2R R36, SRZ ;  /* 0x0000000000247805 */ /* 0x000fe4000001ff00 */
[----:B------:R-:W-:Y:S02]  /*1880*/  ISETP.GT.AND P1, PT, R104, UR43, PT ;  /* 0x0000002b68007c0c */ /* 0x000fe4000bf24270 */
[----:B------:R-:W-:Y:S02]  /*1890*/  CS2R R32, SRZ ;  /* 0x0000000000207805 */ /* 0x000fe4000001ff00 */
[----:B------:R-:W-:-:S02]  /*18a0*/  CS2R R38, SRZ ;  /* 0x0000000000267805 */ /* 0x000fc4000001ff00 */
[----:B------:R-:W-:Y:S02]  /*18b0*/  CS2R R34, SRZ ;  /* 0x0000000000227805 */ /* 0x000fe4000001ff00 */
[----:B------:R-:W-:Y:S02]  /*18c0*/  CS2R R44, SRZ ;  /* 0x00000000002c7805 */ /* 0x000fe4000001ff00 */
[----:B------:R-:W-:Y:S02]  /*18d0*/  CS2R R40, SRZ ;  /* 0x0000000000287805 */ /* 0x000fe4000001ff00 */
[----:B------:R-:W-:Y:S02]  /*18e0*/  CS2R R46, SRZ ;  /* 0x00000000002e7805 */ /* 0x000fe4000001ff00 */
[----:B------:R-:W-:Y:S02]  /*18f0*/  CS2R R42, SRZ ;  /* 0x00000000002a7805 */ /* 0x000fe4000001ff00 */
[----:B------:R-:W-:Y:S01]  /*1900*/  CS2R R52, SRZ ;  /* 0x0000000000347805 */ /* 0x000fe2000001ff00 */
[----:B------:R-:W-:Y:S01]  /*1910*/  IMAD.MOV.U32 R12, RZ, RZ, RZ ;  /* 0x000000ffff0c7224 */ /* 0x000fe200078e00ff */
[----:B------:R-:W-:-:S02]  /*1920*/  CS2R R54, SRZ ;  /* 0x0000000000367805 */ /* 0x000fc4000001ff00 */
[----:B------:R-:W-:Y:S01]  /*1930*/  CS2R R50, SRZ ;  /* 0x0000000000327805 */ /* 0x000fe2000001ff00 */
[----:B------:R-:W-:Y:S01]  /*1940*/  IMAD.MOV.U32 R49, RZ, RZ, RZ ;  /* 0x000000ffff317224 */ /* 0x000fe200078e00ff */
[----:B------:R-:W-:Y:S06]  /*1950*/  @!P1 BRA `(.L_x_846) ;  /* 0x0000012000e89947 */ /* 0x000fec0003800000 */
[----:B------:R-:W0:Y:S01]  /*1960*/  S2R R0, SR_TID.X ;  /* 0x0000000000007919 */ /* 0x000e220000002100 */
[----:B------:R-:W1:Y:S01]  /*1970*/  S2UR UR44, SR_CgaCtaId ;  /* 0x00000000002c79c3 */ /* 0x000e620000008800 */
[----:B------:R-:W-:Y:S02]  /*1980*/  UMOV UR45, 0x400 ;  /* 0x00000400002d7882 */ /* 0x000fe40000000000 */
[----:B-1----:R-:W-:Y:S01]  /*1990*/  ULEA UR45, UR44, UR45, 0x18 ;  /* 0x0000002d2c2d7291 */ /* 0x002fe2000f8ec03f */
[----:B0-----:R-:W-:-:S05]  /*19a0*/  VIADD R0, R0, 0xffffff80 ;  /* 0xffffff8000007836 */ /* 0x001fca0000000000 */
[----:B------:R-:W-:-:S04]  /*19b0*/  SHF.R.S32.HI R3, RZ, 0x1f, R0 ;  /* 0x0000001fff037819 */ /* 0x000fc80000011400 */
[----:B------:R-:W-:-:S04]  /*19c0*/  LEA.HI R3, R3, R0, RZ, 0x7 ;  /* 0x0000000003037211 */ /* 0x000fc800078f38ff */
[----:B------:R-:W-:-:S06]  /*19d0*/  SHF.R.S32.HI R3, RZ, 0x7, R3 ;  /* 0x00000007ff037819 */ /* 0x000fcc0000011403 */
        /* <DEDUP_REMOVED lines=28> */
.L_x_847:
        /* <DEDUP_REMOVED lines=10> */
[----:B------:R-:W-:Y:S02]  /*1c40*/  @UP0 USHF.R.S32.HI UR10, URZ, 0x1f, UR49 ;  /* 0x0000001f3f0a0899 */ /* 0x000fe40008011431 */
[----:B------:R-:W-:Y:S01]  /*1c50*/  @UP1 USHF.R.S32.HI UR13, URZ, 0x1f, UR49 ;  /* 0x0000001f3f0d1899 */ /* 0x000fe20008011431 */
[----:B------:R-:W-:Y:S01]  /*1c60*/  @UP0 ULDC.64 UR14, c[0x0][0x9a8] ;  /* 0x00026a00000e0ab9 */ /* 0x000fe20000000a00 */
[----:B------:R-:W-:Y:S01]  /*1c70*/  @UP1 ULDC.64 UR16, c[0x0][0x9b8] ;  /* 0x00026e0000101ab9 */ /* 0x000fe20000000a00 */
[----:B------:R-:W-:Y:S02]  /*1c80*/  @UP0 UIMAD UR10, UR10, UR14, URZ ;  /* 0x0000000e0a0a02a4 */ /* 0x000fe4000f8e023f */
[----:B------:R-:W-:Y:S02]  /*1c90*/  @UP1 UIMAD UR13, UR13, UR16, URZ ;  /* 0x000000100d0d12a4 */ /* 0x000fe4000f8e023f */
[----:B------:R-:W-:Y:S02]  /*1ca0*/  @UP0 UIMAD UR12, UR49, UR15, UR10 ;  /* 0x0000000f310c02a4 */ /* 0x000fe4000f8e020a */
[----:B------:R-:W-:-:S02]  /*1cb0*/  @UP1 UIMAD UR13, UR49, UR17, UR13 ;  /* 0x00000011310d12a4 */ /* 0x000fc4000f8e020d */
[----:B------:R-:W-:Y:S02]  /*1cc0*/  @UP0 UIMAD.WIDE.U32 UR8, UR49, UR14, URZ ;  /* 0x0000000e310802a5 */ /* 0x000fe4000f8e003f */
[----:B------:R-:W-:Y:S02]  /*1cd0*/  @UP1 UIMAD.WIDE.U32 UR10, UR49, UR16, URZ ;  /* 0x00000010310a12a5 */ /* 0x000fe4000f8e003f */
[----:B------:R-:W-:Y:S02]  /*1ce0*/  @UP0 UIADD3 UR9, UR9, UR12, URZ ;  /* 0x0000000c09090290 */ /* 0x000fe4000fffe03f */
[----:B------:R-:W-:Y:S01]  /*1cf0*/  @UP1 UIADD3 UR11, UR11, UR13, URZ ;  /* 0x0000000d0b0b1290 */ /* 0x000fe2000fffe03f */
[----:B------:R-:W-:Y:S02]  /*1d00*/  @UP1 ULDC.64 UR14, c[0x0][0x9c0] ;  /* 0x00027000000e1ab9 */ /* 0x000fe40000000a00 */
[----:B------:R-:W-:Y:S01]  /*1d10*/  @UP0 ULDC.64 UR12, c[0x0][0x9b0] ;  /* 0x00026c00000c0ab9 */ /* 0x000fe20000000a00 */
[----:B------:R-:W-:-:S02]  /*1d20*/  @UP1 UIMAD.WIDE.U32 UR10, UR37, UR14, UR10 ;  /* 0x0000000e250a12a5 */ /* 0x000fc4000f8e000a */
[----:B------:R-:W-:Y:S02]  /*1d30*/  @UP0 UIMAD.WIDE.U32 UR8, UR37, UR12, UR8 ;  /* 0x0000000c250802a5 */ /* 0x000fe4000f8e0008 */
[----:B------:R-:W-:Y:S02]  /*1d40*/  @UP1 ULEA UR4, UP3, UR10, UR4, 0x2 ;  /* 0x000000040a041291 */ /* 0x000fe4000f86103f */
[----:B------:R-:W-:Y:S02]  /*1d50*/  @UP0 UIMAD UR12, UR37, UR13, UR9 ;  /* 0x0000000d250c02a4 */ /* 0x000fe4000f8e0209 */
[----:B------:R-:W-:Y:S02]  /*1d60*/  @UP1 UIMAD UR9, UR37, UR15, UR11 ;  /* 0x0000000f250912a4 */ /* 0x000fe4000f8e020b */
[----:B------:R-:W-:Y:S01]  /*1d70*/  @UP0 ULEA UR6, UP2, UR8, UR6, 0x2 ;  /* 0x0000000608060291 */ /* 0x000fe2000f84103f */
[----:B------:R-:W-:Y:S01]  /*1d80*/  IMAD.U32 R6, RZ, RZ, UR4 ;  /* 0x00000004ff067e24 */ /* 0x000fe2000f8e00ff */
[----:B------:R-:W-:-:S02]  /*1d90*/  @UP1 ULEA.HI.X UR5, UR10, UR5, UR9, 0x2, UP3 ;  /* 0x000000050a051291 */ /* 0x000fc400098f1409 */
[----:B------:R-:W-:Y:S02]  /*1da0*/  @UP0 ULEA.HI.X UR7, UR8, UR7, UR12, 0x2, UP2 ;  /* 0x0000000708070291 */ /* 0x000fe400090f140c */
[----:B------:R-:W-:Y:S02]  /*1db0*/  IMAD.U32 R4, RZ, RZ, UR6 ;  /* 0x00000006ff047e24 */ /* 0x000fe4000f8e00ff */
[----:B------:R-:W-:Y:S02]  /*1dc0*/  IMAD.U32 R7, RZ, RZ, UR5 ;  /* 0x00000005ff077e24 */ /* 0x000fe4000f8e00ff */
[----:B------:R-:W-:-:S03]  /*1dd0*/  IMAD.U32 R5, RZ, RZ, UR7 ;  /* 0x00000007ff057e24 */ /* 0x000fc6000f8e00ff */
[----:B------:R-:W2:Y:S04]  /*1de0*/  @P1 LDG.E R0, desc[UR50][R6.64] ;  /* 0x0000003206001981 */ /* 0x000ea8000c1e1900 */
[----:B------:R-:W2:Y:S01]  /*1df0*/  @P0 LDG.E R3, desc[UR50][R4.64] ;  /* 0x0000003204030981 */ /* 0x000ea2000c1e1900 */
[----:B------:R-:W-:-:S04]  /*1e00*/  ULEA.HI UR4, UR47, UR47, URZ, 0x1 ;  /* 0x0000002f2f047291 */ /* 0x000fc8000f8f083f */
[----:B------:R-:W-:-:S04]  /*1e10*/  ULOP3.LUT UR4, UR4, 0xfffffffe, URZ, 0xc0, !UPT ;  /* 0xfffffffe04047892 */ /* 0x000fc8000f8ec03f */
[----:B------:R-:W-:-:S06]  /*1e20*/  UIADD3 UR4, UR47, -UR4, URZ ;  /* 0x800000042f047290 */ /* 0x000fcc000fffe03f */
[----:B------:R-:W-:Y:S01]  /*1e30*/  IMAD.U32 R8, RZ, RZ, UR4 ;  /* 0x00000004ff087e24 */ /* 0x000fe2000f8e00ff */
[----:B------:R-:W-:-:S04]  /*1e40*/  ULDC UR4, c[0x0][0x9d8] ;  /* 0x0002760000047ab9 */ /* 0x000fc80000000800 */
[----:B------:R-:W-:-:S04]  /*1e50*/  SHF.L.U32 R8, R8, 0x1f, RZ ;  /* 0x0000001f08087819 */ /* 0x000fc800000006ff */
[----:B------:R-:W0:Y:S01]  /*1e60*/  SYNCS.PHASECHK.TRANS64.TRYWAIT P1, [UR45+0x13200], R8 ;  /* 0x01320008ff0075a7 */ /* 0x000e22000802016d */
[----:B------:R-:W-:-:S05]  /*1e70*/  IMAD.U32 R9, RZ, RZ, UR48 ;  /* 0x00000030ff097e24 */ /* 0x000fca000f8e00ff */
[----:B------:R-:W-:Y:S01]  /*1e80*/  ISETP.NE.AND P0, PT, R9, 0x3, PT ;  /* 0x000000030900780c */ /* 0x000fe20003f05270 */
[----:B--2---:R-:W-:-:S04]  /*1e90*/  FMUL.FTZ R0, R3, R0 ;  /* 0x0000000003007220 */ /* 0x004fc80000410000 */
[----:B------:R-:W-:Y:S01]  /*1ea0*/  FMUL.FTZ R0, R0, UR4 ;  /* 0x0000000400007c20 */ /* 0x000fe20008410000 */
[----:B0-----:R-:W-:Y:S07]  /*1eb0*/  @!P1 BRA `(.L_x_848) ;  /* 0x000001a400dc9947 */ /* 0x001fee0003800000 */
.L_x_1032:
[----:B------:R-:W-:Y:S05]  /*1ec0*/  @!P0 BRA `(.L_x_849) ;  /* 0x0000000000048947 */ /* 0x000fea0003800000 */
[----:B------:R-:W-:Y:S01]  /*1ed0*/  BPT.TRAP 0x1 ;  /* 0x000000040000795c */ /* 0x000fe20000300000 */
.L_x_849:
[----:B------:R-:W-:Y:S02]  /*1ee0*/  IMAD.U32 R105, RZ, RZ, UR36 ;  /* 0x00000024ff697e24 */ /* 0x000fe4000f8e00ff */
[----:B------:R-:W-:-:S03]  /*1ef0*/  IMAD.U32 R4, RZ, RZ, UR46 ;  /* 0x0000002eff047e24 */ /* 0x000fc6000f8e00ff */
[----:B------:R-:W-:Y:S02]  /*1f00*/  LEA R105, R105, UR45, 0x3 ;  /* 0x0000002d69697c11 */ /* 0x000fe4000f8e18ff */
[----:B------:R-:W-:-:S04]  /*1f10*/  SHF.L.U32 R4, R4, 0x1f, RZ ;  /* 0x0000001f04047819 */ /* 0x000fc800000006ff */
[----:B------:R1:W2:Y:S01]  /*1f20*/  SYNCS.PHASECHK.TRANS64.TRYWAIT P1, [R105+URZ+0x13230], R4 ;  /* 0x01323004690075a7 */ /* 0x0002a2000802017f */
[----:B------:R-:W-:Y:S05]  /*1f30*/  @!P0 BRA `(.L_x_850) ;  /* 0x0000000000048947 */ /* 0x000fea0003800000 */
[----:B------:R-:W-:Y:S01]  /*1f40*/  BPT.TRAP 0x1 ;  /* 0x000000040000795c */ /* 0x000fe20000300000 */
.L_x_850:
[----:B--2---:R-:W-:Y:S05]  /*1f50*/  @P1 BRA `(.L_x_851) ;  /* 0x0000000000081947 */ /* 0x004fea0003800000 */
[----:B------:R-:W2:Y:S02]  /*1f60*/  SYNCS.PHASECHK.TRANS64.TRYWAIT P1, [R105+URZ+0x13230], R4 ;  /* 0x01323004690075a7 */ /* 0x000ea4000802017f */
[----:B--2---:R-:W-:Y:S05]  /*1f70*/  @!P1 BRA `(.L_x_852) ;  /* 0x000001a400c49947 */ /* 0x004fea0003800000 */
.L_x_851:
[----:B------:R-:W3:Y:S01]  /*1f80*/  S2R R5, SR_TID.X ;  /* 0x0000000000057919 */ /* 0x000ee20000002100 */
[----:B------:R-:W-:Y:S01]  /*1f90*/  UIADD3 UR4, UR45, 0xe000, URZ ;  /* 0x0000e0002d047890 */ /* 0x000fe2000fffe03f */
[----:B------:R-:W-:-:S03]  /*1fa0*/  LOP3.LUT R2, R2, 0xfffffff7, RZ, 0xc0, !PT ;  /* 0xfffffff702027812 */ /* 0x000fc600078ec0ff */
[----:B------:R-:W-:-:S04]  /*1fb0*/  USHF.R.U32.HI UR4, URZ, 0x4, UR4 ;  /* 0x000000043f047899 */ /* 0x000fc80008011604 */
[----:B------:R-:W-:-:S06]  /*1fc0*/  ULOP3.LUT UR4, UR4, 0x3fff, URZ, 0xc0, !UPT ;  /* 0x00003fff04047892 */ /* 0x000fcc000f8ec03f */
[----:B0-----:R-:W-:Y:S01]  /*1fd0*/  IMAD.U32 R3, RZ, RZ, UR4 ;  /* 0x00000004ff037e24 */ /* 0x001fe2000f8e00ff */
[----:B------:R-:W-:Y:S05]  /*1fe0*/  WARPSYNC.ALL ;  /* 0x0000000000007948 */ /* 0x000fea0003800000 */
[----:B------:R-:W-:-:S05]  /*1ff0*/  LOP3.LUT R3, R3, 0x10000, RZ, 0xfc, !PT ;  /* 0x0001000003037812 */ /* 0x000fca00078efcff */
[----:B------:R0:W-:Y:S01]  /*2000*/  STL [R1+0x2c], R3 ;  /* 0x00002c0301007387 */ /* 0x0001e20000100800 */
[----:B---3--:R-:W-:-:S13]  /*2010*/  LOP3.LUT P3, RZ, R5, 0x7f, RZ, 0xc0, !PT ;  /* 0x0000007f05ff7812 */ /* 0x008fda000786c0ff */
[----:B------:R-:W-:Y:S02]  /*2020*/  @P3 LOP3.LUT R2, R2, 0x8, RZ, 0xfc, !PT ;  /* 0x0000000802023812 */ /* 0x000fe400078efcff */
[----:B------:R-:W-:Y:S01]  /*2030*/  R2UR UR12, R3 ;  /* 0x00000000030c72ca */ /* 0x000fe200000e0000 */
[----:B------:R-:W-:Y:S01]  /*2040*/  ULOP3.LUT UR8, UR52, 0x10000, URZ, 0xfc, !UPT ;  /* 0x0001000034087892 */ /* 0x000fe2000f8efc3f */
[----:B------:R-:W-:Y:S01]  /*2050*/  WARPGROUP.ARRIVE ;  /* 0x00000000000079c5 */ /* 0x000fe20000000000 */
[----:B------:R-:W-:Y:S01]  /*2060*/  UMOV UR9, 0x80000020 ;  /* 0x8000002000097882 */ /* 0x000fe20000000000 */
[----:B------:R-:W-:Y:S01]  /*2070*/  UMOV UR11, 0x80000020 ;  /* 0x80000020000b7882 */ /* 0x000fe20000000000 */
[----:B------:R-:W3:Y:S01]  /*2080*/  LDL R107, [R1+0x54] ;  /* 0x00005400016b7983 */ /* 0x000ee20000100800 */
[----:B------:R-:W-:Y:S01]  /*2090*/  UIADD3 UR7, UR8, 0x2, URZ ;  /* 0x0000000208077890 */ /* 0x000fe2000fffe03f */
[----:B-12---:R-:W-:Y:S01]  /*20a0*/  @!P3 VIADD R105, R105, 0x13240 ;  /* 0x000132406969b836 */ /* 0x006fe20000000000 */
[----:B------:R-:W-:-:S02]  /*20b0*/  ULDC UR20, c[0x0][0x9dc] ;  /* 0x0002770000147ab9 */ /* 0x000fc40000000800 */
[----:B------:R-:W-:Y:S02]  /*20c0*/  ULOP3.LUT UR20, URZ, UR20, URZ, 0x33, !UPT ;  /* 0x000000143f147292 */ /* 0x000fe4000f8e333f */
[----:B------:R-:W-:Y:S01]  /*20d0*/  @!P3 PRMT R105, RZ, 0x654, R105 ;  /* 0x00000654ff69b816 */ /* 0x000fe20000000069 */
        /* <DEDUP_REMOVED lines=38> */
[C---:B0-----:R-:W-:Y:S01]  /*2340*/  FMUL.FTZ R3, R0.reuse, R88 ;  /* 0x0000005800037220 */ /* 0x041fe20000410000 */
[C---:B------:R-:W-:Y:S01]  /*2350*/  FMUL.FTZ R88, R0.reuse, R89 ;  /* 0x0000005900587220 */ /* 0x040fe20000410000 */
[C---:B------:R-:W-:Y:S01]  /*2360*/  FMUL.FTZ R7, R0.reuse, R95 ;  /* 0x0000005f00077220 */ /* 0x040fe20000410000 */
[C---:B------:R-:W-:Y:S01]  /*2370*/  FMUL.FTZ R89, R0.reuse, R93 ;  /* 0x0000005d00597220 */ /* 0x040fe20000410000 */
[C---:B------:R-:W-:Y:S01]  /*2380*/  FMUL.FTZ R93, R0.reuse, R101 ;  /* 0x00000065005d7220 */ /* 0x040fe20000410000 */
[----:B------:R-:W-:Y:S01]  /*2390*/  QGMMA.64x32x32.F32.E4M3.E4M3 R72, gdesc[UR4], R72, gsb0 ;  /* 0x00600000044879f3 */ /* 0x000fe20008000848 */
[----:B------:R-:W-:Y:S01]  /*23a0*/  UIADD3 UR6, UR12, 0x102, URZ ;  /* 0x000001020c067890 */ /* 0x000fe2000fffe03f */
[----:B---3--:R-:W-:Y:S01]  /*23b0*/  VIADD R101, R107, UR40 ;  /* 0x000000286b657c36 */ /* 0x008fe20008000000 */
        /* <DEDUP_REMOVED lines=80> */
[----:B------:R-:W-:Y:S01]  /*28c0*/  ULDC UR6, c[0x0][0x448] ;  /* 0x0001120000067ab9 */ /* 0x000fe20000000800 */
[C---:B------:R-:W-:Y:S01]  /*28d0*/  FMUL.FTZ R83, R0.reuse, R48 ;  /* 0x0000003000537220 */ /* 0x040fe20000410000 */
[----:B------:R-:W-:Y:S01]  /*28e0*/  UISETP.NE.AND UP0, UPT, UR6, 0x1, UPT ;  /* 0x000000010600788c */ /* 0x000fe2000bf05270 */
[C---:B------:R-:W-:Y:S01]  /*28f0*/  FMUL.FTZ R70, R0.reuse, R44 ;  /* 0x0000002c00467220 */ /* 0x040fe20000410000 */
[C---:B------:R-:W-:Y:S01]  /*2900*/  FMUL.FTZ R71, R0.reuse, R45 ;  /* 0x0000002d00477220 */ /* 0x040fe20000410000 */
[C---:B------:R-:W-:Y:S01]  /*2910*/  FMUL.FTZ R42, R0.reuse, R46 ;  /* 0x0000002e002a7220 */ /* 0x040fe20000410000 */
[C---:B------:R-:W-:Y:S01]  /*2920*/  FMUL.FTZ R43, R0.reuse, R47 ;  /* 0x0000002f002b7220 */ /* 0x040fe20000410000 */
[C---:B------:R-:W-:Y:S01]  /*2930*/  FMUL.FTZ R44, R0.reuse, R50 ;  /* 0x00000032002c7220 */ /* 0x040fe20000410000 */
[----:B------:R-:W-:Y:S01]  /*2940*/  PLOP3.LUT P1, PT, PT, PT, UP0, 0x80, 0x0 ;  /* 0x000000000000781c */ /* 0x000fe20003f2f008 */
[C---:B------:R-:W-:Y:S01]  /*2950*/  FMUL.FTZ R45, R0.reuse, R51 ;  /* 0x00000033002d7220 */ /* 0x040fe20000410000 */
[----:B------:R-:W-:Y:S01]  /*2960*/  PLOP3.LUT P2, PT, PT, PT, UP0, 0x80, 0x0 ;  /* 0x000000000000781c */ /* 0x000fe20003f4f008 */
[C---:B------:R-:W-:Y:S01]  /*2970*/  FMUL.FTZ R85, R0.reuse, R52 ;  /* 0x0000003400557220 */ /* 0x040fe20000410000 */
[C---:B------:R-:W-:Y:S01]  /*2980*/  FMUL.FTZ R86, R0.reuse, R53 ;  /* 0x0000003500567220 */ /* 0x040fe20000410000 */
[----:B------:R-:W-:Y:S01]  /*2990*/  @UP0 ULDC UR6, c[0x0][0x44c] ;  /* 0x0001130000060ab9 */ /* 0x000fe20000000800 */
        /* <DEDUP_REMOVED lines=10> */
[----:B------:R-:W-:Y:S01]  /*2a40*/  @P1 IMAD.HI.U32 R27, R101, UR6, RZ ;  /* 0x00000006651b1c27 */ /* 0x000fe2000f8e00ff */
[----:B------:R-:W-:-:S03]  /*2a50*/  @UP0 ULDC UR6, c[0x0][0x450] ;  /* 0x0001140000060ab9 */ /* 0x000fc60000000800 */
[C---:B------:R-:W-:Y:S01]  /*2a60*/  FMUL.FTZ R87, R0.reuse, R24 ;  /* 0x0000001800577220 */ /* 0x040fe20000410000 */
[C---:B------:R-:W-:Y:S01]  /*2a70*/  FMUL.FTZ R99, R0.reuse, R32 ;  /* 0x0000002000637220 */ /* 0x040fe20000410000 */
[C---:B------:R-:W-:Y:S01]  /*2a80*/  FMUL.FTZ R24, R0.reuse, R31 ;  /* 0x0000001f00187220 */ /* 0x040fe20000410000 */
[----:B------:R-:W-:Y:S01]  /*2a90*/  @P2 SHF.R.U32.HI R101, RZ, UR6, R27 ;  /* 0x00000006ff652c19 */ /* 0x000fe2000801161b */
[----:B------:R-:W-:Y:S01]  /*2aa0*/  IMAD.MOV.U32 R31, RZ, RZ, -0xa0 ;  /* 0xffffff60ff1f7424 */ /* 0x000fe200078e00ff */
[----:B------:R-:W-:Y:S01]  /*2ab0*/  ULDC.64 UR6, c[0x0][0x9e0] ;  /* 0x0002780000067ab9 */ /* 0x000fe20000000a00 */
[C---:B------:R-:W-:Y:S01]  /*2ac0*/  FMUL.FTZ R98, R0.reuse, R29 ;  /* 0x0000001d00627220 */ /* 0x040fe20000410000 */
[----:B------:R-:W-:Y:S01]  /*2ad0*/  UISETP.GE.AND UP1, UPT, UR7, 0x1, UPT ;  /* 0x000000010700788c */ /* 0x000fe2000bf26270 */
[----:B------:R-:W5:Y:S01]  /*2ae0*/  SHFL.IDX PT, R32, R101, RZ, 0x1c1f ;  /* 0x001c1fff65207589 */ /* 0x000f6200000e0000 */
[C---:B------:R-:W-:Y:S01]  /*2af0*/  FMUL.FTZ R29, R0.reuse, R30 ;  /* 0x0000001e001d7220 */ /* 0x040fe20000410000 */
[C---:B------:R-:W-:Y:S01]  /*2b00*/  FMUL.FTZ R96, R0.reuse, R25 ;  /* 0x0000001900607220 */ /* 0x040fe20000410000 */
[C---:B------:R-:W-:Y:S01]  /*2b10*/  FMUL.FTZ R48, R0.reuse, R26 ;  /* 0x0000001a00307220 */ /* 0x040fe20000410000 */
[----:B------:R-:W-:Y:S01]  /*2b20*/  FMUL.FTZ R97, R0, R28 ;  /* 0x0000001c00617220 */ /* 0x000fe20000410000 */
[----:B------:R-:W-:-:S02]  /*2b30*/  IMAD R30, R104, R31, 0xa1 ;  /* 0x000000a1681e7424 */ /* 0x000fc400078e021f */
[C---:B------:R-:W-:Y:S01]  /*2b40*/  FMUL.FTZ R100, R0.reuse, R33 ;  /* 0x0000002100647220 */ /* 0x040fe20000410000 */
[C---:B------:R-:W-:Y:S01]  /*2b50*/  FMUL.FTZ R25, R0.reuse, R34 ;  /* 0x0000002200197220 */ /* 0x040fe20000410000 */
[C---:B------:R-:W-:Y:S01]  /*2b60*/  FMUL.FTZ R26, R0.reuse, R35 ;  /* 0x00000023001a7220 */ /* 0x040fe20000410000 */
[C---:B------:R-:W-:Y:S01]  /*2b70*/  FMUL.FTZ R27, R0.reuse, R38 ;  /* 0x00000026001b7220 */ /* 0x040fe20000410000 */
[C---:B------:R-:W-:Y:S01]  /*2b80*/  FMUL.FTZ R28, R0.reuse, R39 ;  /* 0x00000027001c7220 */ /* 0x040fe20000410000 */
[C---:B------:R-:W-:Y:S01]  /*2b90*/  FMUL.FTZ R36, R0.reuse, R36 ;  /* 0x0000002400247220 */ /* 0x040fe20000410000 */
[----:B------:R-:W-:Y:S01]  /*2ba0*/  FMUL.FTZ R37, R0, R37 ;  /* 0x0000002500257220 */ /* 0x000fe20000410000 */
[----:B------:R-:W-:Y:S01]  /*2bb0*/  PLOP3.LUT P1, PT, PT, PT, UP1, 0x40, 0x0 ;  /* 0x000000000000781c */ /* 0x000fe20003f2e818 */
[----:B------:R-:W0:Y:S01]  /*2bc0*/  MUFU.TANH R75, R75 ;  /* 0x0000004b004b7308 */ /* 0x000e220000002400 */
[----:B------:R-:W-:Y:S01]  /*2bd0*/  IADD3 R33, R17, R30, -R22 ;  /* 0x0000001e11217210 */ /* 0x000fe20007ffe816 */
[----:B------:R-:W-:Y:S01]  /*2be0*/  IMAD R31, R104, -0xa0, R17 ;  /* 0xffffff60681f7824 */ /* 0x000fe200078e0211 */
[----:B------:R1:W-:Y:S01]  /*2bf0*/  @!P3 SYNCS.ARRIVE.TRANS64.RED.A1T0 RZ, [R105+URZ], RZ ;  /* 0x000000ff69ffb9a7 */ /* 0x0003e2000810043f */
[----:B------:R-:W-:-:S02]  /*2c00*/  VIADD R111, R30, 0xffffffff ;  /* 0xffffffff1e6f7836 */ /* 0x000fc40000000000 */
[----:B------:R-:W-:Y:S02]  /*2c10*/  IMAD.IADD R33, R33, 0x1, -R18 ;  /* 0x0000000121217824 */ /* 0x000fe400078e0a12 */
[----:B------:R-:W0:Y:S01]  /*2c20*/  MUFU.TANH R76, R76 ;  /* 0x0000004c004c7308 */ /* 0x000e220000002400 */
[----:B------:R-:W-:Y:S02]  /*2c30*/  IMAD.IADD R112, R111, 0x1, -R22 ;  /* 0x000000016f707824 */ /* 0x000fe400078e0a16 */
[C---:B------:R-:W-:Y:S01]  /*2c40*/  VIADD R110, R33.reuse, UR6 ;  /* 0x00000006216e7c36 */ /* 0x040fe20008000000 */
[----:B-1----:R-:W-:Y:S01]  /*2c50*/  IADD3 R105, -R22, 0xa0, R31 ;  /* 0x000000a016697810 */ /* 0x002fe20007ffe11f */
[----:B------:R-:W-:-:S03]  /*2c60*/  VIADD R109, R33, UR20 ;  /* 0x00000014216d7c36 */ /* 0x000fc60008000000 */
[----:B------:R-:W1:Y:S01]  /*2c70*/  MUFU.TANH R19, R19 ;  /* 0x0000001300137308 */ /* 0x000e620000002400 */
[----:B-----5:R-:W-:Y:S01]  /*2c80*/  VIADDMNMX R102, R32, R110, R105, PT ;  /* 0x0000006e20667246 */ /* 0x020fe20003800169 */
[----:B------:R-:W-:-:S06]  /*2c90*/  IMAD.IADD R103, R109, 0x1, R32 ;  /* 0x000000016d677824 */ /* 0x000fcc00078e0220 */
        /* <DEDUP_REMOVED lines=50> */
[----:B------:R0:W0:Y:S08]  /*2fc0*/  MUFU.TANH R108, R37 ;  /* 0x00000025006c7308 */ /* 0x0000300000002400 */
[----:B------:R-:W0:Y:S08]  /*2fd0*/  MUFU.TANH R27, R27 ;  /* 0x0000001b001b7308 */ /* 0x000e300000002400 */
[----:B------:R-:W0:Y:S01]  /*2fe0*/  MUFU.TANH R28, R28 ;  /* 0x0000001c001c7308 */ /* 0x000e220000002400 */
[----:B-1234-:R-:W-:Y:S05]  /*2ff0*/  @P1 BRA `(.L_x_853) ;  /* 0x0000000000541947 */ /* 0x01efea0003800000 */
[----:B------:R-:W-:Y:S01]  /*3000*/  IADD3 R30, -R18, R17, R32 ;  /* 0x00000011121e7210 */ /* 0x000fe20007ffe120 */
        /* <DEDUP_REMOVED lines=11> */
.L_x_855:
[----:B------:R-:W-:-:S06]  /*30c0*/  UISETP.NE.AND UP2, UPT, UR7, 0x1, UPT ;  /* 0x000000010700788c */ /* 0x000fcc000bf45270 */
[----:B------:R-:W-:-:S05]  /*30d0*/  PLOP3.LUT P1, PT, PT, PT, UP2, 0x80, 0x0 ;  /* 0x000000000000781c */ /* 0x000fca0003f2f028 */
[----:B------:R-:W-:-:S08]  /*30e0*/  @UP2 ULDC.64 UR10, c[0x0][0x9e8] ;  /* 0x00027a00000a2ab9 */ /* 0x000fd00000000a00 */
[----:B------:R-:W-:-:S05]  /*30f0*/  @P1 IMAD.HI.U32 R31, R30, UR10, RZ ;  /* 0x0000000a1e1f1c27 */ /* 0x000fca000f8e00ff */
[----:B------:R-:W-:-:S07]  /*3100*/  @P1 SHF.R.U32.HI R30, RZ, UR11, R31 ;  /* 0x0000000bff1e1c19 */ /* 0x000fce000801161f */
.L_x_856:
[----:B------:R-:W-:Y:S05]  /*3110*/  BSYNC B0 ;  /* 0x0000000000007941 */ /* 0x000fea0003800000 */
.L_x_854:
[----:B------:R-:W-:-:S05]  /*3120*/  IMAD R30, R30, UR7, R112 ;  /* 0x000000071e1e7c24 */ /* 0x000fca000f8e0270 */
[----:B------:R-:W-:Y:S02]  /*3130*/  VIMNMX R103, R103, R30, !PT ;  /* 0x0000001e67677248 */ /* 0x000fe40007fe0100 */
[----:B------:R-:W-:-:S07]  /*3140*/  VIADDMNMX R102, R30, UR7, R102, PT ;  /* 0x000000071e667c46 */ /* 0x000fce000b800166 */
.L_x_853:
[C---:B------:R-:W-:Y:S02]  /*3150*/  ISETP.GE.AND P5, PT, R111.reuse, 0x9, PT ;  /* 0x000000096f00780c */ /* 0x040fe40003fa6270 */
[C---:B------:R-:W-:Y:S02]  /*3160*/  ISETP.GE.AND P1, PT, R111.reuse, 0x2, PT ;  /* 0x000000026f00780c */ /* 0x040fe40003f26270 */
[----:B------:R-:W-:Y:S02]  /*3170*/  ISETP.GE.AND P4, PT, R111, 0xa, PT ;  /* 0x0000000a6f00780c */ /* 0x000fe40003f86270 */
[----:B------:R-:W-:Y:S02]  /*3180*/  ISETP.GT.AND P2, PT, R103, 0x1, !P1 ;  /* 0x000000016700780c */ /* 0x000fe40004f44270 */
[----:B------:R-:W-:Y:S02]  /*3190*/  LOP3.LUT R16, R16, 0xfffffffd, RZ, 0xc0, !PT ;  /* 0xfffffffd10107812 */ /* 0x000fe400078ec0ff */
[----:B------:R-:W-:-:S02]  /*31a0*/  ISETP.LT.OR P3, PT, R102, 0x2, P2 ;  /* 0x000000026600780c */ /* 0x000fc40001761670 */
[C---:B------:R-:W-:Y:S02]  /*31b0*/  ISETP.GT.AND P2, PT, R103.reuse, 0x8, !P5 ;  /* 0x000000086700780c */ /* 0x040fe40006f44270 */
[----:B------:R-:W-:Y:S02]  /*31c0*/  @P5 LOP3.LUT R16, R16, 0x2, RZ, 0xfc, !PT ;  /* 0x0000000210105812 */ /* 0x000fe400078efcff */
[----:B------:R-:W-:Y:S02]  /*31d0*/  FSEL R88, R88, -INF , !P3 ;  /* 0xff80000058587808 */ /* 0x000fe40005800000 */
[----:B------:R-:W-:Y:S02]  /*31e0*/  LOP3.LUT R16, R16, 0xfffffffb, RZ, 0xc0, !PT ;  /* 0xfffffffb10107812 */ /* 0x000fe400078ec0ff */
[----:B------:R-:W-:Y:S02]  /*31f0*/  ISETP.GT.AND P3, PT, R103, 0x9, !P4 ;  /* 0x000000096700780c */ /* 0x000fe40006764270 */
[----:B------:R-:W-:-:S02]  /*3200*/  ISETP.LT.OR P2, PT, R102, 0x9, P2 ;  /* 0x000000096600780c */ /* 0x000fc40001741670 */
[----:B------:R-:W-:Y:S02]  /*3210*/  @P4 LOP3.LUT R16, R16, 0x4, RZ, 0xfc, !PT ;  /* 0x0000000410104812 */ /* 0x000fe400078efcff */
[----:B------:R-:W-:Y:S02]  /*3220*/  ISETP.LT.OR P3, PT, R102, 0xa, P3 ;  /* 0x0000000a6600780c */ /* 0x000fe40001f61670 */
[----:B------:R-:W-:Y:S02]  /*3230*/  FSEL R90, R90, -INF , !P2 ;  /* 0xff8000005a5a7808 */ /* 0x000fe40005000000 */
[C---:B------:R-:W-:Y:S02]  /*3240*/  ISETP.GE.AND P2, PT, R111.reuse, 0x11, PT ;  /* 0x000000116f00780c */ /* 0x040fe40003f46270 */
[----:B------:R-:W-:Y:S02]  /*3250*/  ISETP.GE.AND P4, PT, R111, 0x12, PT ;  /* 0x000000126f00780c */ /* 0x000fe40003f86270 */
[----:B0-----:R-:W-:-:S02]  /*3260*/  FSEL R89, R89, -INF , !P3 ;  /* 0xff80000059597808 */ /* 0x001fc40005800000 */
[----:B------:R-:W-:Y:S02]  /*3270*/  ISETP.GT.AND P3, PT, R103, 0x10, !P2 ;  /* 0x000000106700780c */ /* 0x000fe40005764270 */
[----:B------:R-:W-:Y:S02]  /*3280*/  LOP3.LUT R2, R2, 0xfffffffe, RZ, 0xc0, !PT ;  /* 0xfffffffe02027812 */ /* 0x000fe400078ec0ff */
[----:B------:R-:W-:Y:S02]  /*3290*/  ISETP.LT.OR P3, PT, R102, 0x11, P3 ;  /* 0x000000116600780c */ /* 0x000fe40001f61670 */
[----:B------:R-:W-:Y:S02]  /*32a0*/  LOP3.LUT R16, R16, 0x7fffffff, RZ, 0xc0, !PT ;  /* 0x7fffffff10107812 */ /* 0x000fe400078ec0ff */
[----:B------:R-:W-:Y:S02]  /*32b0*/  FSEL R92, R92, -INF , !P3 ;  /* 0xff8000005c5c7808 */ /* 0x000fe40005800000 */
[----:B------:R-:W-:-:S02]  /*32c0*/  @P4 LOP3.LUT R2, R2, 0x1, RZ, 0xfc, !PT ;  /* 0x0000000102024812 */ /* 0x000fc400078efcff */
[----:B------:R-:W-:Y:S02]  /*32d0*/  ISETP.GT.AND P3, PT, R103, 0x11, !P4 ;  /* 0x000000116700780c */ /* 0x000fe40006764270 */
[----:B------:R-:W-:Y:S02]  /*32e0*/  ISETP.GE.AND P4, PT, R111, 0x19, PT ;  /* 0x000000196f00780c */ /* 0x000fe40003f86270 */
[----:B------:R-:W-:Y:S02]  /*32f0*/  ISETP.LT.OR P3, PT, R102, 0x12, P3 ;  /* 0x000000126600780c */ /* 0x000fe40001f61670 */
        /* <DEDUP_REMOVED lines=168> */
[----:B------:R-:W-:Y:S01]  /*3d80*/  ISETP.GE.AND P4, PT, R111, 0x89, PT ;  /* 0x000000896f00780c */ /* 0x000fe20003f86270 */
[----:B0-----:R-:W-:Y:S01]  /*3d90*/  IMAD.IADD R93, R109, 0x1, R86 ;  /* 0x000000016d5d7824 */ /* 0x001fe200078e0256 */
[----:B------:R-:W-:Y:S02]  /*3da0*/  FSEL R75, R96, -INF , !P3 ;  /* 0xff800000604b7808 */ /* 0x000fe40005800000 */
[----:B------:R-:W-:Y:S02]  /*3db0*/  LOP3.LUT R16, R16, 0xfffffff7, RZ, 0xc0, !PT ;  /* 0xfffffff710107812 */ /* 0x000fe400078ec0ff */
[----:B------:R-:W-:Y:S02]  /*3dc0*/  ISETP.GT.AND P3, PT, R103, 0x88, !P4 ;  /* 0x000000886700780c */ /* 0x000fe40006764270 */
[----:B------:R-:W-:-:S02]  /*3dd0*/  VIADDMNMX R82, R86, R110, R105, PT ;  /* 0x0000006e56527246 */ /* 0x000fc40003800169 */
        /* <DEDUP_REMOVED lines=47> */
.L_x_859:
[----:B------:R-:W-:-:S06]  /*40d0*/  UISETP.NE.AND UP2, UPT, UR7, 0x1, UPT ;  /* 0x000000010700788c */ /* 0x000fcc000bf45270 */
[----:B------:R-:W-:-:S05]  /*40e0*/  PLOP3.LUT P6, PT, PT, PT, UP2, 0x80, 0x0 ;  /* 0x000000000000781c */ /* 0x000fca0003fcf028 */
[----:B------:R-:W-:-:S08]  /*40f0*/  @UP2 ULDC.64 UR10, c[0x0][0x9e8] ;  /* 0x00027a00000a2ab9 */ /* 0x000fd00000000a00 */
[----:B------:R-:W-:Y:S01]  /*4100*/  @P6 IMAD.HI.U32 R83, R81, UR10, RZ ;  /* 0x0000000a51536c27 */ /* 0x000fe2000f8e00ff */
[----:B------:R-:W-:-:S13]  /*4110*/  PLOP3.LUT P6, PT, PT, PT, UP2, 0x80, 0x0 ;  /* 0x000000000000781c */ /* 0x000fda0003fcf028 */
[----:B------:R-:W-:-:S07]  /*4120*/  @P6 SHF.R.U32.HI R81, RZ, UR11, R83 ;  /* 0x0000000bff516c19 */ /* 0x000fce0008011653 */
.L_x_860:
[----:B------:R-:W-:Y:S05]  /*4130*/  BSYNC B0 ;  /* 0x0000000000007941 */ /* 0x000fea0003800000 */
.L_x_858:
[----:B------:R-:W-:-:S05]  /*4140*/  IMAD R81, R81, UR7, R112 ;  /* 0x0000000751517c24 */ /* 0x000fca000f8e0270 */
[----:B------:R-:W-:Y:S02]  /*4150*/  VIMNMX R93, R93, R81, !PT ;  /* 0x000000515d5d7248 */ /* 0x000fe40007fe0100 */
[----:B------:R-:W-:-:S07]  /*4160*/  VIADDMNMX R82, R81, UR7, R82, PT ;  /* 0x0000000751527c46 */ /* 0x000fce000b800152 */
.L_x_857:
[C---:B------:R-:W-:Y:S01]  /*4170*/  ISETP.GT.AND P1, PT, R93.reuse, 0x1, !P1 ;  /* 0x000000015d00780c */ /* 0x040fe20004f24270 */
[----:B------:R-:W-:Y:S01]  /*4180*/  ULDC UR21, c[0x0][0x988] ;  /* 0x0002620000157ab9 */ /* 0x000fe20000000800 */
[----:B------:R-:W-:Y:S01]  /*4190*/  ISETP.GT.AND P2, PT, R93, 0x10, !P2 ;  /* 0x000000105d00780c */ /* 0x000fe20005744270 */
[----:B------:R-:W-:Y:S01]  /*41a0*/  @UP0 ULDC UR10, c[0x0][0x44c] ;  /* 0x00011300000a0ab9 */ /* 0x000fe20000000800 */
[C---:B------:R-:W-:Y:S01]  /*41b0*/  ISETP.LT.OR P1, PT, R82.reuse, 0x2, P1 ;  /* 0x000000025200780c */ /* 0x040fe20000f21670 */
[----:B------:R-:W-:Y:S01]  /*41c0*/  UIMAD.WIDE.U32 UR10, UR40, UR10, URZ ;  /* 0x0000000a280a72a5 */ /* 0x000fe2000f8e003f */
[----:B------:R-:W-:Y:S01]  /*41d0*/  ISETP.LT.OR P2, PT, R82, 0x11, P2 ;  /* 0x000000115200780c */ /* 0x000fe20001741670 */
[----:B------:R-:W-:Y:S01]  /*41e0*/  @UP0 ULDC UR14, c[0x0][0x450] ;  /* 0x00011400000e0ab9 */ /* 0x000fe20000000800 */
[----:B------:R-:W-:Y:S01]  /*41f0*/  FSEL R81, R5, -INF , !P1 ;  /* 0xff80000005517808 */ /* 0x000fe20004800000 */
[----:B------:R-:W-:Y:S01]  /*4200*/  UMOV UR12, UR40 ;  /* 0x00000028000c7c82 */ /* 0x000fe20008000000 */
[----:B------:R-:W-:Y:S01]  /*4210*/  LOP3.LUT P1, RZ, R16, 0x2, RZ, 0xc0, !PT ;  /* 0x0000000210ff7812 */ /* 0x000fe2000782c0ff */
[----:B------:R-:W-:Y:S01]  /*4220*/  @UP0 USHF.R.U32.HI UR12, URZ, UR14, UR11 ;  /* 0x0000000e3f0c0299 */ /* 0x000fe2000801160b */
[----:B------:R-:W-:-:S02]  /*4230*/  FSEL R8, R8, -INF , !P2 ;  /* 0xff80000008087808 */ /* 0x000fc40005000000 */
[----:B------:R-:W-:Y:S02]  /*4240*/  ISETP.GT.AND P1, PT, R93, 0x8, !P1 ;  /* 0x000000085d00780c */ /* 0x000fe40004f24270 */
[----:B------:R-:W-:Y:S02]  /*4250*/  LOP3.LUT P2, RZ, R16, 0x4000000, RZ, 0xc0, !PT ;  /* 0x0400000010ff7812 */ /* 0x000fe4000784c0ff */
[----:B------:R-:W-:Y:S02]  /*4260*/  ISETP.LT.OR P1, PT, R82, 0x9, P1 ;  /* 0x000000095200780c */ /* 0x000fe40000f21670 */
[----:B------:R-:W-:Y:S02]  /*4270*/  LOP3.LUT P6, RZ, R16, 0x2000000, RZ, 0xc0, !PT ;  /* 0x0200000010ff7812 */ /* 0x000fe400078cc0ff */
        /* <DEDUP_REMOVED lines=50> */
[----:B------:R-:W-:Y:S02]  /*45a0*/  ISETP.GT.AND P1, PT, R93, 0x29, !P2 ;  /* 0x000000295d00780c */ /* 0x000fe40005724270 */
[----:B------:R-:W-:Y:S02]  /*45b0*/  LOP3.LUT P2, RZ, R16, 0x8000, RZ, 0xc0, !PT ;  /* 0x0000800010ff7812 */ /* 0x000fe4000784c0ff */
[----:B------:R-:W-:Y:S02]  /*45c0*/  ISETP.LT.OR P1, PT, R82, 0x2a, P1 ;  /* 0x0000002a5200780c */ /* 0x000fe40000f21670 */
[----:B------:R-:W-:Y:S02]  /*45d0*/  FMNMX.FTZ R86, R64, R5, !PT ;  /* 0x0000000540567209 */ /* 0x000fe40007810000 */
[----:B------:R-:W-:Y:S02]  /*45e0*/  FSEL R15, R15, -INF , !P1 ;  /* 0xff8000000f0f7808 */ /* 0x000fe40004800000 */
[----:B------:R-:W-:-:S02]  /*45f0*/  ISETP.GT.AND P1, PT, R93, 0x30, !P6 ;  /* 0x000000305d00780c */ /* 0x000fc40007724270 */
[----:B------:R-:W-:Y:S02]  /*4600*/  LOP3.LUT P6, RZ, R16, 0x4000, RZ, 0xc0, !PT ;  /* 0x0000400010ff7812 */ /* 0x000fe400078cc0ff */
        /* <DEDUP_REMOVED lines=41> */
[C---:B------:R-:W-:Y:S01]  /*48a0*/  ISETP.GT.AND P3, PT, R93.reuse, 0x90, !P3 ;  /* 0x000000905d00780c */ /* 0x040fe20005f64270 */
[----:B------:R-:W0:Y:S01]  /*48b0*/  SHFL.BFLY PT, R5, R86, 0x2, 0x1f ;  /* 0x0c401f0056057f89 */ /* 0x000e2200000e0000 */
[----:B------:R-:W-:Y:S02]  /*48c0*/  ISETP.LT.OR P1, PT, R82, 0x49, P1 ;  /* 0x000000495200780c */ /* 0x000fe40000f21670 */
[----:B------:R-:W-:Y:S02]  /*48d0*/  ISETP.GT.AND P4, PT, R93, 0x91, !P4 ;  /* 0x000000915d00780c */ /* 0x000fe40006784270 */
[----:B------:R-:W-:Y:S02]  /*48e0*/  FSEL R58, R58, -INF , !P1 ;  /* 0xff8000003a3a7808 */ /* 0x000fe40004800000 */
[----:B------:R-:W-:Y:S02]  /*48f0*/  LOP3.LUT P1, RZ, R16, 0x40000, RZ, 0xc0, !PT ;  /* 0x0004000010ff7812 */ /* 0x000fe4000782c0ff */
[----:B------:R-:W-:-:S02]  /*4900*/  ISETP.LT.OR P3, PT, R82, 0x91, P3 ;  /* 0x000000915200780c */ /* 0x000fc40001f61670 */
[C---:B------:R-:W-:Y:S02]  /*4910*/  ISETP.GT.AND P1, PT, R93.reuse, 0x49, !P1 ;  /* 0x000000495d00780c */ /* 0x040fe40004f24270 */
[----:B------:R-:W-:Y:S02]  /*4920*/  ISETP.GT.AND P5, PT, R93, 0x98, !P5 ;  /* 0x000000985d00780c */ /* 0x000fe40006fa4270 */
[C---:B------:R-:W-:Y:S02]  /*4930*/  ISETP.LT.OR P1, PT, R82.reuse, 0x4a, P1 ;  /* 0x0000004a5200780c */ /* 0x040fe40000f21670 */
[----:B------:R-:W-:Y:S02]  /*4940*/  ISETP.LT.OR P4, PT, R82, 0x92, P4 ;  /* 0x000000925200780c */ /* 0x000fe40002781670 */
[----:B------:R-:W-:Y:S02]  /*4950*/  FSEL R59, R59, -INF , !P1 ;  /* 0xff8000003b3b7808 */ /* 0x000fe40004800000 */
[----:B------:R-:W-:-:S02]  /*4960*/  LOP3.LUT P1, RZ, R16, 0x20000, RZ, 0xc0, !PT ;  /* 0x0002000010ff7812 */ /* 0x000fc4000782c0ff */
[----:B------:R-:W-:Y:S02]  /*4970*/  FSEL R25, R25, -INF , !P3 ;  /* 0xff80000019197808 */ /* 0x000fe40005800000 */
[----:B------:R-:W-:Y:S02]  /*4980*/  ISETP.GT.AND P1, PT, R93, 0x50, !P1 ;  /* 0x000000505d00780c */ /* 0x000fe40004f24270 */
[----:B0-----:R-:W-:Y:S02]  /*4990*/  FMNMX.FTZ R83, R86, R5, !PT ;  /* 0x0000000556537209 */ /* 0x001fe40007810000 */
[C---:B------:R-:W-:Y:S02]  /*49a0*/  ISETP.LT.OR P1, PT, R82.reuse, 0x51, P1 ;  /* 0x000000515200780c */ /* 0x040fe40000f21670 */
[----:B------:R-:W-:Y:S01]  /*49b0*/  ISETP.LT.OR P5, PT, R82, 0x99, P5 ;  /* 0x000000995200780c */ /* 0x000fe20002fa1670 */
[----:B------:R-:W0:Y:S01]  /*49c0*/  SHFL.BFLY PT, R94, R83, 0x1, 0x1f ;  /* 0x0c201f00535e7f89 */ /* 0x000e2200000e0000 */
[----:B------:R-:W-:-:S02]  /*49d0*/  FSEL R60, R60, -INF , !P1 ;  /* 0xff8000003c3c7808 */ /* 0x000fc40004800000 */
[----:B------:R-:W-:Y:S02]  /*49e0*/  LOP3.LUT P1, RZ, R16, 0x10000, RZ, 0xc0, !PT ;  /* 0x0001000010ff7812 */ /* 0x000fe4000782c0ff */
[----:B------:R-:W-:Y:S02]  /*49f0*/  FSEL R26, R26, -INF , !P4 ;  /* 0xff8000001a1a7808 */ /* 0x000fe40006000000 */
[----:B------:R-:W-:Y:S02]  /*4a00*/  ISETP.GT.AND P1, PT, R93, 0x51, !P1 ;  /* 0x000000515d00780c */ /* 0x000fe40004f24270 */
[----:B------:R-:W-:Y:S02]  /*4a10*/  FSEL R27, R27, -INF , !P5 ;  /* 0xff8000001b1b7808 */ /* 0x000fe40006800000 */
[----:B------:R-:W-:Y:S02]  /*4a20*/  ISETP.LT.OR P1, PT, R82, 0x52, P1 ;  /* 0x000000525200780c */ /* 0x000fe40000f21670 */
[----:B------:R-:W-:-:S02]  /*4a30*/  R2UR UR13, R106 ;  /* 0x000000006a0d72ca */ /* 0x000fc400000e0000 */
[----:B------:R-:W-:Y:S02]  /*4a40*/  FSEL R61, R61, -INF , !P1 ;  /* 0xff8000003d3d7808 */ /* 0x000fe40004800000 */
[----:B------:R-:W-:Y:S02]  /*4a50*/  ISETP.GT.AND P1, PT, R93, 0x58, !P2 ;  /* 0x000000585d00780c */ /* 0x000fe40005724270 */
[----:B------:R-:W-:Y:S02]  /*4a60*/  LOP3.LUT P2, RZ, R16, 0x10, RZ, 0xc0, !PT ;  /* 0x0000001010ff7812 */ /* 0x000fe4000784c0ff */
[----:B------:R-:W-:Y:S02]  /*4a70*/  ISETP.LT.OR P1, PT, R82, 0x59, P1 ;  /* 0x000000595200780c */ /* 0x000fe40000f21670 */
[----:B0-----:R-:W-:Y:S01]  /*4a80*/  FMNMX.FTZ R5, R83, R94, !PT ;  /* 0x0000005e53057209 */ /* 0x001fe20007810000 */
[----:B------:R-:W-:Y:S01]  /*4a90*/  IMAD.U32 R94, RZ, RZ, UR21 ;  /* 0x00000015ff5e7e24 */ /* 0x000fe2000f8e00ff */
[----:B------:R-:W-:Y:S01]  /*4aa0*/  FSEL R62, R62, -INF , !P1 ;  /* 0xff8000003e3e7808 */ /* 0x000fe20004800000 */
[----:B------:R-:W-:Y:S01]  /*4ab0*/  UIADD3 UR10, UR13, UR12, URZ ;  /* 0x0000000c0d0a7290 */ /* 0x000fe2000fffe03f */
[----:B------:R-:W-:Y:S01]  /*4ac0*/  ISETP.GT.AND P1, PT, R93, 0x59, !P6 ;  /* 0x000000595d00780c */ /* 0x000fe20007724270 */
[----:B------:R-:W-:-:S01]  /*4ad0*/  FFMA.FTZ R95, R5, R94, -8 ;  /* 0xc1000000055f7423 */ /* 0x000fc2000001005e */
[----:B------:R-:W-:Y:S01]  /*4ae0*/  LOP3.LUT P6, RZ, R16, 0x8, RZ, 0xc0, !PT ;  /* 0x0000000810ff7812 */ /* 0x000fe200078cc0ff */
[----:B------:R-:W-:Y:S01]  /*4af0*/  UIADD3 UR6, UR10, UR6, URZ ;  /* 0x000000060a067290 */ /* 0x000fe2000fffe03f */
        /* <DEDUP_REMOVED lines=42> */
[----:B------:R-:W-:Y:S02]  /*4da0*/  ISETP.GT.AND P1, PT, R93, 0x88, !P6 ;  /* 0x000000885d00780c */ /* 0x000fe40007724270 */
[----:B------:R-:W-:Y:S02]  /*4db0*/  LOP3.LUT P6, RZ, R16, 0x1, RZ, 0xc0, !PT ;  /* 0x0000000110ff7812 */ /* 0x000fe400078cc0ff */
[----:B------:R-:W-:-:S04]  /*4dc0*/  ISETP.LT.OR P1, PT, R82, 0x89, P1 ;  /* 0x000000895200780c */ /* 0x000fc80000f21670 */
[----:B------:R-:W-:Y:S02]  /*4dd0*/  FSEL R29, R29, -INF , !P1 ;  /* 0xff8000001d1d7808 */ /* 0x000fe40004800000 */
[----:B------:R-:W-:-:S04]  /*4de0*/  FSETP.NEU.FTZ.AND P1, PT, R5, -INF , PT ;  /* 0xff8000000500780b */ /* 0x000fc80003f3d000 */
[----:B------:R-:W-:Y:S02]  /*4df0*/  FSEL R95, R95, RZ, P1 ;  /* 0x000000ff5f5f7208 */ /* 0x000fe40000800000 */
[----:B------:R-:W-:Y:S02]  /*4e00*/  ISETP.GT.AND P1, PT, R93, RZ, !P6 ;  /* 0x000000ff5d00720c */ /* 0x000fe40007724270 */
[----:B------:R-:W-:Y:S01]  /*4e10*/  LOP3.LUT P6, RZ, R2, 0x4, RZ, 0xc0, !PT ;  /* 0x0000000402ff7812 */ /* 0x000fe200078cc0ff */
[----:B------:R-:W-:-:S01]  /*4e20*/  FFMA.FTZ R86, R89, UR21, -R95 ;  /* 0x0000001559567c23 */ /* 0x000fc2000801085f */
[----:B------:R-:W-:Y:S01]  /*4e30*/  ISETP.LT.OR P1, PT, R82, 0x1, P1 ;  /* 0x000000015200780c */ /* 0x000fe20000f21670 */
[----:B------:R-:W-:-:S01]  /*4e40*/  FFMA.FTZ R85, R90, UR21, -R95 ;  /* 0x000000155a557c23 */ /* 0x000fc2000801085f */
[--C-:B------:R-:W-:Y:S01]  /*4e50*/  FFMA.FTZ R90, R35, UR21, -R95.reuse ;  /* 0x00000015235a7c23 */ /* 0x100fe2000801085f */
[----:B------:R-:W-:-:S01]  /*4e60*/  FFMA.FTZ R87, R92, UR21, -R95 ;  /* 0x000000155c577c23 */ /* 0x000fc2000801085f */
[----:B------:R-:W-:Y:S01]  /*4e70*/  FSEL R94, R4, -INF , !P1 ;  /* 0xff800000045e7808 */ /* 0x000fe20004800000 */
[----:B------:R-:W-:-:S01]  /*4e80*/  FFMA.FTZ R4, R84, UR21, -R95 ;  /* 0x0000001554047c23 */ /* 0x000fc2000801085f */
[--C-:B------:R-:W-:Y:S01]  /*4e90*/  FFMA.FTZ R84, R88, UR21, -R95.reuse ;  /* 0x0000001558547c23 */ /* 0x100fe2000801085f */
[----:B------:R-:W-:-:S01]  /*4ea0*/  FFMA.FTZ R88, R91, UR21, -R95 ;  /* 0x000000155b587c23 */ /* 0x000fc2000801085f */
[----:B------:R-:W-:Y:S01]  /*4eb0*/  FMNMX.FTZ R89, R94, R81, !PT ;  /* 0x000000515e597209 */ /* 0x000fe20007810000 */
[----:B------:R0:W-:Y:S01]  /*4ec0*/  MUFU.EX2 R83, R4 ;  /* 0x0000000400537308 */ /* 0x0001e20000000800 */
[----:B------:R-:W-:-:S01]  /*4ed0*/  FFMA.FTZ R92, R34, UR21, -R95 ;  /* 0x00000015225c7c23 */ /* 0x000fc2000801085f */
[----:B------:R-:W-:Y:S01]  /*4ee0*/  ISETP.GT.AND P1, PT, R93, 0x89, !P2 ;  /* 0x000000895d00780c */ /* 0x000fe20005724270 */
[----:B------:R-:W-:-:S01]  /*4ef0*/  FFMA.FTZ R34, R36, UR21, -R95 ;  /* 0x0000001524227c23 */ /* 0x000fc2000801085f */
[----:B------:R-:W-:Y:S01]  /*4f00*/  ISETP.GT.AND P2, PT, R93, 0x99, !P6 ;  /* 0x000000995d00780c */ /* 0x000fe20007744270 */
[----:B------:R-:W-:-:S01]  /*4f10*/  FFMA.FTZ R36, R50, UR21, -R95 ;  /* 0x0000001532247c23 */ /* 0x000fc2000801085f */
[----:B------:R-:W-:Y:S01]  /*4f20*/  ISETP.LT.OR P1, PT, R82, 0x8a, P1 ;  /* 0x0000008a5200780c */ /* 0x000fe20000f21670 */
[----:B------:R-:W-:-:S01]  /*4f30*/  FFMA.FTZ R50, R52, UR21, -R95 ;  /* 0x0000001534327c23 */ /* 0x000fc2000801085f */
[----:B------:R-:W-:Y:S01]  /*4f40*/  ISETP.LT.OR P2, PT, R82, 0x9a, P2 ;  /* 0x0000009a5200780c */ /* 0x000fe20001741670 */
[----:B------:R-:W-:-:S01]  /*4f50*/  FFMA.FTZ R52, R54, UR21, -R95 ;  /* 0x0000001536347c23 */ /* 0x000fc2000801085f */
[----:B0-----:R-:W-:Y:S01]  /*4f60*/  FMNMX.FTZ R4, R6, R89, !PT ;  /* 0x0000005906047209 */ /* 0x001fe20007810000 */
[----:B------:R-:W-:-:S01]  /*4f70*/  FFMA.FTZ R54, R64, UR21, -R95 ;  /* 0x0000001540367c23 */ /* 0x000fc2000801085f */
[----:B------:R-:W-:Y:S01]  /*4f80*/  FSEL R24, R24, -INF , !P1 ;  /* 0xff80000018187808 */ /* 0x000fe20004800000 */
[----:B------:R-:W-:-:S01]  /*4f90*/  FFMA.FTZ R64, R66, UR21, -R95 ;  /* 0x0000001542407c23 */ /* 0x000fc2000801085f */
[----:B------:R-:W-:Y:S01]  /*4fa0*/  FMNMX.FTZ R89, R7, R4, !PT ;  /* 0x0000000407597209 */ /* 0x000fe20007810000 */
[----:B------:R-:W-:-:S01]  /*4fb0*/  FFMA.FTZ R66, R68, UR21, -R95 ;  /* 0x0000001544427c23 */ /* 0x000fc2000801085f */
[----:B------:R-:W-:Y:S01]  /*4fc0*/  FSEL R28, R28, -INF , !P2 ;  /* 0xff8000001c1c7808 */ /* 0x000fe20005000000 */
[----:B------:R-:W-:-:S01]  /*4fd0*/  FFMA.FTZ R68, R70, UR21, -R95 ;  /* 0x0000001546447c23 */ /* 0x000fc2000801085f */
[----:B------:R-:W-:Y:S01]  /*4fe0*/  FMNMX.FTZ R4, R8, R89, !PT ;  /* 0x0000005908047209 */ /* 0x000fe20007810000 */
[----:B------:R-:W-:-:S01]  /*4ff0*/  FFMA.FTZ R70, R72, UR21, -R95 ;  /* 0x0000001548467c23 */ /* 0x000fc2000801085f */
[--C-:B------:R-:W-:Y:S01]  /*5000*/  FFMA.FTZ R72, R74, UR21, -R95.reuse ;  /* 0x000000154a487c23 */ /* 0x100fe2000801085f */
[----:B------:R-:W-:-:S01]  /*5010*/  FFMA.FTZ R74, R77, UR21, -R95 ;  /* 0x000000154d4a7c23 */ /* 0x000fc2000801085f */
[----:B------:R-:W-:Y:S01]  /*5020*/  FMNMX.FTZ R89, R9, R4, !PT ;  /* 0x0000000409597209 */ /* 0x000fe20007810000 */
[----:B------:R-:W-:-:S01]  /*5030*/  FFMA.FTZ R77, R79, UR21, -R95 ;  /* 0x000000154f4d7c23 */ /* 0x000fc2000801085f */
[----:B------:R-:W-:Y:S01]  /*5040*/  IMAD.U32 R79, RZ, RZ, UR21 ;  /* 0x00000015ff4f7e24 */ /* 0x000fe2000f8e00ff */
[----:B------:R-:W-:Y:S01]  /*5050*/  MUFU.EX2 R84, R84 ;  /* 0x0000005400547308 */ /* 0x000fe20000000800 */
[----:B------:R-:W-:Y:S01]  /*5060*/  FMNMX.FTZ R4, R10, R89, !PT ;  /* 0x000000590a047209 */ /* 0x000fe20007810000 */
[--C-:B------:R-:W-:Y:S01]  /*5070*/  FFMA.FTZ R30, R30, UR21, -R95.reuse ;  /* 0x000000151e1e7c23 */ /* 0x100fe2000801085f */
[----:B------:R-:W-:-:S01]  /*5080*/  FFMA.FTZ R31, R31, UR21, -R95 ;  /* 0x000000151f1f7c23 */ /* 0x000fc2000801085f */
[--C-:B------:R-:W-:Y:S01]  /*5090*/  FFMA.FTZ R32, R32, UR21, -R95.reuse ;  /* 0x0000001520207c23 */ /* 0x100fe2000801085f */
[----:B------:R-:W-:Y:S01]  /*50a0*/  FMNMX.FTZ R91, R11, R4, !PT ;  /* 0x000000040b5b7209 */ /* 0x000fe20007810000 */
[--C-:B------:R-:W-:Y:S01]  /*50b0*/  FFMA.FTZ R33, R33, UR21, -R95.reuse ;  /* 0x0000001521217c23 */ /* 0x100fe2000801085f */
[----:B------:R-:W-:-:S01]  /*50c0*/  FFMA.FTZ R38, R38, UR21, -R95 ;  /* 0x0000001526267c23 */ /* 0x000fc2000801085f */
[----:B------:R0:W-:Y:S01]  /*50d0*/  MUFU.EX2 R89, R92 ;  /* 0x0000005c00597308 */ /* 0x0001e20000000800 */
[----:B------:R-:W-:Y:S01]  /*50e0*/  FMNMX.FTZ R4, R12, R91, !PT ;  /* 0x0000005b0c047209 */ /* 0x000fe20007810000 */
[--C-:B------:R-:W-:Y:S01]  /*50f0*/  FFMA.FTZ R91, R51, UR21, -R95.reuse ;  /* 0x00000015335b7c23 */ /* 0x100fe2000801085f */
[----:B------:R-:W-:-:S01]  /*5100*/  FFMA.FTZ R39, R39, UR21, -R95 ;  /* 0x0000001527277c23 */ /* 0x000fc2000801085f */
[--C-:B------:R-:W-:Y:S01]  /*5110*/  FFMA.FTZ R76, R76, UR21, -R95.reuse ;  /* 0x000000154c4c7c23 */ /* 0x100fe2000801085f */
[----:B------:R-:W-:Y:S01]  /*5120*/  FMNMX.FTZ R35, R13, R4, !PT ;  /* 0x000000040d237209 */ /* 0x000fe20007810000 */
[--C-:B------:R-:W-:Y:S01]  /*5130*/  FFMA.FTZ R3, R3, UR21, -R95.reuse ;  /* 0x0000001503037c23 */ /* 0x100fe2000801085f */
[----:B------:R-:W-:-:S01]  /*5140*/  FFMA.FTZ R78, R78, UR21, -R95 ;  /* 0x000000154e4e7c23 */ /* 0x000fc2000801085f */
[----:B------:R-:W-:Y:S01]  /*5150*/  MUFU.EX2 R85, R85 ;  /* 0x0000005500557308 */ /* 0x000fe20000000800 */
[----:B------:R-:W-:Y:S01]  /*5160*/  FMNMX.FTZ R4, R14, R35, !PT ;  /* 0x000000230e047209 */ /* 0x000fe20007810000 */
[--C-:B------:R-:W-:Y:S01]  /*5170*/  FFMA.FTZ R35, R37, UR21, -R95.reuse ;  /* 0x0000001525237c23 */ /* 0x100fe2000801085f */
[----:B0-----:R-:W-:-:S02]  /*5180*/  FFMA.FTZ R92, R53, UR21, -R95 ;  /* 0x00000015355c7c23 */ /* 0x001fc4000801085f */
[----:B------:R-:W-:-:S03]  /*5190*/  FMNMX.FTZ R4, R15, R4, !PT ;  /* 0x000000040f047209 */ /* 0x000fc60007810000 */
[----:B------:R-:W0:Y:S01]  /*51a0*/  MUFU.EX2 R86, R86 ;  /* 0x0000005600567308 */ /* 0x000e220000000800 */
[----:B------:R-:W-:-:S04]  /*51b0*/  FMNMX.FTZ R37, R19, R4, !PT ;  /* 0x0000000413257209 */ /* 0x000fc80007810000 */
[----:B------:R-:W-:-:S03]  /*51c0*/  FMNMX.FTZ R4, R20, R37, !PT ;  /* 0x0000002514047209 */ /* 0x000fc60007810000 */
[----:B------:R-:W-:Y:S01]  /*51d0*/  MUFU.EX2 R87, R87 ;  /* 0x0000005700577308 */ /* 0x000fe20000000800 */
[----:B------:R-:W-:-:S04]  /*51e0*/  FMNMX.FTZ R4, R21, R4, !PT ;  /* 0x0000000415047209 */ /* 0x000fc80007810000 */
[----:B------:R-:W-:-:S03]  /*51f0*/  FMNMX.FTZ R37, R23, R4, !PT ;  /* 0x0000000417257209 */ /* 0x000fc60007810000 */
[----:B------:R-:W-:Y:S01]  /*5200*/  MUFU.EX2 R88, R88 ;  /* 0x0000005800587308 */ /* 0x000fe20000000800 */
[----:B------:R-:W-:Y:S02]  /*5210*/  FMNMX.FTZ R4, R56, R37, !PT ;  /* 0x0000002538047209 */ /* 0x000fe40007810000 */
[----:B0-----:R-:W-:Y:S02]  /*5220*/  F2FP.SATFINITE.E4M3.F32.PACK_AB_MERGE_C R152, R86, R85, RZ ;  /* 0x000000555698723e */ /* 0x001fe400048070ff */
[----:B------:R-:W-:Y:S02]  /*5230*/  FMNMX.FTZ R37, R57, R4, !PT ;  /* 0x0000000439257209 */ /* 0x000fe40007810000 */
[----:B------:R-:W-:Y:S01]  /*5240*/  F2FP.SATFINITE.E4M3.F32.PACK_AB_MERGE_C R152, R84, R83, R152 ;  /* 0x000000535498723e */ /* 0x000fe20004807098 */
[----:B------:R-:W-:Y:S01]  /*5250*/  MUFU.EX2 R30, R30 ;  /* 0x0000001e001e7308 */ /* 0x000fe20000000800 */
[----:B------:R-:W-:-:S04]  /*5260*/  FMNMX.FTZ R4, R58, R37, !PT ;  /* 0x000000253a047209 */ /* 0x000fc80007810000 */
[----:B------:R-:W-:-:S03]  /*5270*/  FMNMX.FTZ R37, R59, R4, !PT ;  /* 0x000000043b257209 */ /* 0x000fc60007810000 */
[----:B------:R-:W0:Y:S01]  /*5280*/  MUFU.EX2 R31, R31 ;  /* 0x0000001f001f7308 */ /* 0x000e220000000800 */
[----:B------:R-:W-:-:S04]  /*5290*/  FMNMX.FTZ R4, R60, R37, !PT ;  /* 0x000000253c047209 */ /* 0x000fc80007810000 */
[----:B------:R-:W-:-:S03]  /*52a0*/  FMNMX.FTZ R51, R61, R4, !PT ;  /* 0x000000043d337209 */ /* 0x000fc60007810000 */
[----:B------:R1:W-:Y:S01]  /*52b0*/  MUFU.EX2 R37, R91 ;  /* 0x0000005b00257308 */ /* 0x0003e20000000800 */
[----:B------:R-:W-:-:S04]  /*52c0*/  FMNMX.FTZ R4, R62, R51, !PT ;  /* 0x000000333e047209 */ /* 0x000fc80007810000 */
[----:B------:R-:W-:-:S03]  /*52d0*/  FMNMX.FTZ R51, R63, R4, !PT ;  /* 0x000000043f337209 */ /* 0x000fc60007810000 */
[----:B------:R-:W-:Y:S01]  /*52e0*/  MUFU.EX2 R32, R32 ;  /* 0x0000002000207308 */ /* 0x000fe20000000800 */
[----:B------:R-:W-:Y:S01]  /*52f0*/  FMNMX.FTZ R4, R40, R51, !PT ;  /* 0x0000003328047209 */ /* 0x000fe20007810000 */
[----:B-1----:R-:W-:Y:S01]  /*5300*/  FFMA.FTZ R91, R55, UR21, -R95 ;  /* 0x00000015375b7c23 */ /* 0x002fe2000801085f */
[----:B0-----:R-:W-:Y:S02]  /*5310*/  F2FP.SATFINITE.E4M3.F32.PACK_AB_MERGE_C R154, R31, R30, RZ ;  /* 0x0000001e1f9a723e */ /* 0x001fe400048070ff */
[----:B------:R-:W-:Y:S02]  /*5320*/  FMNMX.FTZ R53, R41, R4, !PT ;  /* 0x0000000429357209 */ /* 0x000fe40007810000 */
[----:B------:R-:W-:Y:S01]  /*5330*/  F2FP.SATFINITE.E4M3.F32.PACK_AB_MERGE_C R154, R88, R87, R154 ;  /* 0x00000057589a723e */ /* 0x000fe2000480709a */
[----:B------:R0:W-:Y:S01]  /*5340*/  MUFU.EX2 R51, R92 ;  /* 0x0000005c00337308 */ /* 0x0001e20000000800 */
[----:B------:R-:W-:-:S04]  /*5350*/  FMNMX.FTZ R4, R42, R53, !PT ;  /* 0x000000352a047209 */ /* 0x000fc80007810000 */
[----:B------:R-:W-:-:S03]  /*5360*/  FMNMX.FTZ R53, R43, R4, !PT ;  /* 0x000000042b357209 */ /* 0x000fc60007810000 */
[----:B------:R-:W-:Y:S01]  /*5370*/  MUFU.EX2 R33, R33 ;  /* 0x0000002100217308 */ /* 0x000fe20000000800 */
[----:B------:R-:W-:Y:S01]  /*5380*/  FMNMX.FTZ R4, R44, R53, !PT ;  /* 0x000000352c047209 */ /* 0x000fe20007810000 */
[----:B0-----:R-:W-:-:S03]  /*5390*/  FFMA.FTZ R92, R65, UR21, -R95 ;  /* 0x00000015415c7c23 */ /* 0x001fc6000801085f */
[----:B------:R-:W-:-:S03]  /*53a0*/  FMNMX.FTZ R55, R45, R4, !PT ;  /* 0x000000042d377209 */ /* 0x000fc60007810000 */
[----:B------:R-:W-:Y:S01]  /*53b0*/  MUFU.EX2 R53, R91 ;  /* 0x0000005b00357308 */ /* 0x000fe20000000800 */
[----:B------:R-:W-:-:S04]  /*53c0*/  FMNMX.FTZ R4, R46, R55, !PT ;  /* 0x000000372e047209 */ /* 0x000fc80007810000 */
[----:B------:R-:W-:-:S03]  /*53d0*/  FMNMX.FTZ R55, R47, R4, !PT ;  /* 0x000000042f377209 */ /* 0x000fc60007810000 */
[----:B------:R-:W0:Y:S01]  /*53e0*/  MUFU.EX2 R90, R90 ;  /* 0x0000005a005a7308 */ /* 0x000e220000000800 */
[----:B------:R-:W-:-:S04]  /*53f0*/  FMNMX.FTZ R4, R48, R55, !PT ;  /* 0x0000003730047209 */ /* 0x000fc80007810000 */
[----:B------:R-:W-:-:S03]  /*5400*/  FMNMX.FTZ R4, R49, R4, !PT ;  /* 0x0000000431047209 */ /* 0x000fc60007810000 */
[----:B------:R-:W-:Y:S01]  /*5410*/  MUFU.EX2 R55, R92 ;  /* 0x0000005c00377308 */ /* 0x000fe20000000800 */
[----:B------:R-:W-:-:S04]  /*5420*/  FMNMX.FTZ R65, R29, R4, !PT ;  /* 0x000000041d417209 */ /* 0x000fc80007810000 */
[----:B------:R-:W-:Y:S01]  /*5430*/  FMNMX.FTZ R4, R24, R65, !PT ;  /* 0x0000004118047209 */ /* 0x000fe20007810000 */
[----:B------:R-:W-:-:S02]  /*5440*/  FFMA.FTZ R65, R67, UR21, -R95 ;  /* 0x0000001543417c23 */ /* 0x000fc4000801085f */
[----:B------:R-:W-:Y:S01]  /*5450*/  MUFU.EX2 R34, R34 ;  /* 0x0000002200227308 */ /* 0x000fe20000000800 */
[----:B------:R-:W-:Y:S02]  /*5460*/  FMNMX.FTZ R67, R25, R4, !PT ;  /* 0x0000000419437209 */ /* 0x000fe40007810000 */
[----:B0-----:R-:W-:Y:S02]  /*5470*/  F2FP.SATFINITE.E4M3.F32.PACK_AB_MERGE_C R148, R90, R89, RZ ;  /* 0x000000595a94723e */ /* 0x001fe400048070ff */
[----:B------:R-:W-:Y:S02]  /*5480*/  FMNMX.FTZ R4, R26, R67, !PT ;  /* 0x000000431a047209 */ /* 0x000fe40007810000 */
[----:B------:R-:W-:Y:S01]  /*5490*/  F2FP.SATFINITE.E4M3.F32.PACK_AB_MERGE_C R148, R33, R32, R148 ;  /* 0x000000202194723e */ /* 0x000fe20004807094 */
[----:B------:R-:W-:Y:S01]  /*54a0*/  MUFU.EX2 R35, R35 ;  /* 0x0000002300237308 */ /* 0x000fe20000000800 */
[----:B------:R-:W-:-:S04]  /*54b0*/  FMNMX.FTZ R67, R27, R4, !PT ;  /* 0x000000041b437209 */ /* 0x000fc80007810000 */
[----:B------:R-:W-:Y:S01]  /*54c0*/  FMNMX.FTZ R4, R28, R67, !PT ;  /* 0x000000431c047209 */ /* 0x000fe20007810000 */
[----:B------:R-:W-:-:S01]  /*54d0*/  FFMA.FTZ R67, R69, UR21, -R95 ;  /* 0x0000001545437c23 */ /* 0x000fc2000801085f */
[--C-:B------:R-:W-:Y:S01]  /*54e0*/  FFMA.FTZ R69, R71, UR21, -R95.reuse ;  /* 0x0000001547457c23 */ /* 0x100fe2000801085f */
[----:B------:R-:W-:-:S01]  /*54f0*/  FFMA.FTZ R71, R73, UR21, -R95 ;  /* 0x0000001549477c23 */ /* 0x000fc2000801085f */
[--C-:B------:R-:W-:Y:S01]  /*5500*/  FFMA.FTZ R73, R75, UR21, -R95.reuse ;  /* 0x000000154b497c23 */ /* 0x100fe2000801085f */
[----:B------:R-:W0:Y:S01]  /*5510*/  SHFL.BFLY PT, R91, R4, 0x2, 0x1f ;  /* 0x0c401f00045b7f89 */ /* 0x000e2200000e0000 */
[----:B------:R-:W-:-:S01]  /*5520*/  FFMA.FTZ R75, R80, UR21, -R95 ;  /* 0x00000015504b7c23 */ /* 0x000fc2000801085f */
[----:B------:R-:W-:Y:S08]  /*5530*/  MUFU.EX2 R38, R38 ;  /* 0x0000002600267308 */ /* 0x000ff00000000800 */
[----:B------:R-:W1:Y:S08]  /*5540*/  MUFU.EX2 R39, R39 ;  /* 0x0000002700277308 */ /* 0x000e700000000800 */
[----:B------:R-:W-:Y:S01]  /*5550*/  MUFU.EX2 R36, R36 ;  /* 0x0000002400247308 */ /* 0x000fe20000000800 */
[----:B0-----:R-:W-:-:S07]  /*5560*/  FMNMX.FTZ R91, R4, R91, !PT ;  /* 0x0000005b045b7209 */ /* 0x001fce0007810000 */
[----:B------:R-:W0:Y:S01]  /*5570*/  MUFU.EX2 R50, R50 ;  /* 0x0000003200327308 */ /* 0x000e220000000800 */
[----:B-1----:R-:W-:Y:S01]  /*5580*/  F2FP.SATFINITE.E4M3.F32.PACK_AB_MERGE_C R150, R39, R38, RZ ;  /* 0x000000262796723e */ /* 0x002fe200048070ff */
[----:B------:R-:W1:Y:S03]  /*5590*/  SHFL.BFLY PT, R4, R91, 0x1, 0x1f ;  /* 0x0c201f005b047f89 */ /* 0x000e6600000e0000 */
[----:B------:R-:W-:-:S03]  /*55a0*/  F2FP.SATFINITE.E4M3.F32.PACK_AB_MERGE_C R150, R35, R34, R150 ;  /* 0x000000222396723e */ /* 0x000fc60004807096 */
[----:B------:R-:W2:Y:S08]  /*55b0*/  MUFU.EX2 R54, R54 ;  /* 0x0000003600367308 */ /* 0x000eb00000000800 */
[----:B------:R-:W3:Y:S01]  /*55c0*/  MUFU.EX2 R52, R52 ;  /* 0x0000003400347308 */ /* 0x000ee20000000800 */
[----:B0-----:R-:W-:-:S04]  /*55d0*/  F2FP.SATFINITE.E4M3.F32.PACK_AB_MERGE_C R144, R51, R50, RZ ;  /* 0x000000323390723e */ /* 0x001fc800048070ff */
[----:B------:R-:W-:-:S03]  /*55e0*/  F2FP.SATFINITE.E4M3.F32.PACK_AB_MERGE_C R144, R37, R36, R144 ;  /* 0x000000242590723e */ /* 0x000fc60004807090 */
[----:B------:R-:W-:Y:S01]  /*55f0*/  MUFU.EX2 R66, R66 ;  /* 0x0000004200427308 */ /* 0x000fe20000000800 */
[----:B--2---:R-:W-:Y:S02]  /*5600*/  F2FP.SATFINITE.E4M3.F32.PACK_AB_MERGE_C R146, R55, R54, RZ ;  /* 0x000000363792723e */ /* 0x004fe400048070ff */
[----:B-1----:R-:W-:-:S04]  /*5610*/  FMNMX.FTZ R4, R91, R4, !PT ;  /* 0x000000045b047209 */ /* 0x002fc80007810000 */
[C---:B------:R-:W-:Y:S01]  /*5620*/  FSETP.NEU.FTZ.AND P1, PT, R4.reuse, -INF , PT ;  /* 0xff8000000400780b */ /* 0x040fe20003f3d000 */
[----:B------:R-:W-:-:S01]  /*5630*/  FFMA.FTZ R80, R4, R79, -8 ;  /* 0xc100000004507423 */ /* 0x000fc2000001004f */
[----:B---3--:R-:W-:Y:S01]  /*5640*/  F2FP.SATFINITE.E4M3.F32.PACK_AB_MERGE_C R146, R53, R52, R146 ;  /* 0x000000343592723e */ /* 0x008fe20004807092 */
[----:B------:R-:W-:Y:S03]  /*5650*/  MUFU.EX2 R67, R67 ;  /* 0x0000004300437308 */ /* 0x000fe60000000800 */
[----:B------:R-:W-:Y:S02]  /*5660*/  FSEL R80, R80, RZ, P1 ;  /* 0x000000ff50507208 */ /* 0x000fe40000800000 */
[----:B------:R-:W-:-:S03]  /*5670*/  PLOP3.LUT P1, PT, PT, PT, UP1, 0x40, 0x0 ;  /* 0x000000000000781c */ /* 0x000fc60003f2e818 */
[--C-:B------:R-:W-:Y:S01]  /*5680*/  FFMA.FTZ R92, R15, UR21, -R80.reuse ;  /* 0x000000150f5c7c23 */ /* 0x100fe20008010850 */
[----:B------:R-:W-:-:S01]  /*5690*/  FFMA.FTZ R15, R20, UR21, -R80 ;  /* 0x00000015140f7c23 */ /* 0x000fc20008010850 */
[--C-:B------:R-:W-:Y:S01]  /*56a0*/  FFMA.FTZ R79, R94, UR21, -R80.reuse ;  /* 0x000000155e4f7c23 */ /* 0x100fe20008010850 */
[----:B------:R-:W-:-:S01]  /*56b0*/  FFMA.FTZ R82, R81, UR21, -R80 ;  /* 0x0000001551527c23 */ /* 0x000fc20008010850 */
[--C-:B------:R-:W-:Y:S01]  /*56c0*/  FFMA.FTZ R20, R56, UR21, -R80.reuse ;  /* 0x0000001538147c23 */ /* 0x100fe20008010850 */
[----:B------:R-:W-:-:S01]  /*56d0*/  FFMA.FTZ R56, R60, UR21, -R80 ;  /* 0x000000153c387c23 */ /* 0x000fc20008010850 */
[----:B------:R-:W-:Y:S01]  /*56e0*/  FADD.FTZ R60, R83, R84 ;  /* 0x00000054533c7221 */ /* 0x000fe20000010000 */
[----:B------:R-:W-:-:S01]  /*56f0*/  FFMA.FTZ R94, R23, UR21, -R80 ;  /* 0x00000015175e7c23 */ /* 0x000fc20008010850 */
[--C-:B------:R-:W-:Y:S01]  /*5700*/  FFMA.FTZ R6, R6, UR21, -R80.reuse ;  /* 0x0000001506067c23 */ /* 0x100fe20008010850 */
[----:B------:R-:W-:-:S01]  /*5710*/  FFMA.FTZ R23, R58, UR21, -R80 ;  /* 0x000000153a177c23 */ /* 0x000fc20008010850 */
[--C-:B------:R-:W-:Y:S01]  /*5720*/  FFMA.FTZ R58, R59, UR21, -R80.reuse ;  /* 0x000000153b3a7c23 */ /* 0x100fe20008010850 */
[----:B------:R-:W-:Y:S01]  /*5730*/  MUFU.EX2 R79, R79 ;  /* 0x0000004f004f7308 */ /* 0x000fe20000000800 */
[----:B------:R-:W-:-:S01]  /*5740*/  FFMA.FTZ R81, R11, UR21, -R80 ;  /* 0x000000150b517c23 */ /* 0x000fc20008010850 */
[----:B------:R-:W-:Y:S01]  /*5750*/  FADD.FTZ R59, R85, R60 ;  /* 0x0000003c553b7221 */ /* 0x000fe20000010000 */
[----:B------:R-:W-:-:S01]  /*5760*/  FFMA.FTZ R11, R12, UR21, -R80 ;  /* 0x000000150c0b7c23 */ /* 0x000fc20008010850 */
[--C-:B------:R-:W-:Y:S01]  /*5770*/  FFMA.FTZ R7, R7, UR21, -R80.reuse ;  /* 0x0000001507077c23 */ /* 0x100fe20008010850 */
[----:B------:R-:W-:-:S01]  /*5780*/  FFMA.FTZ R12, R13, UR21, -R80 ;  /* 0x000000150d0c7c23 */ /* 0x000fc20008010850 */
[--C-:B------:R-:W-:Y:S01]  /*5790*/  FFMA.FTZ R13, R14, UR21, -R80.reuse ;  /* 0x000000150e0d7c23 */ /* 0x100fe20008010850 */
[----:B------:R-:W-:-:S01]  /*57a0*/  FFMA.FTZ R14, R19, UR21, -R80 ;  /* 0x00000015130e7c23 */ /* 0x000fc20008010850 */
[----:B------:R-:W0:Y:S01]  /*57b0*/  MUFU.EX2 R82, R82 ;  /* 0x0000005200527308 */ /* 0x000e220000000800 */
[----:B------:R-:W-:-:S01]  /*57c0*/  FADD.FTZ R60, R86, R59 ;  /* 0x0000003b563c7221 */ /* 0x000fc20000010000 */
[--C-:B------:R-:W-:Y:S01]  /*57d0*/  FFMA.FTZ R19, R21, UR21, -R80.reuse ;  /* 0x0000001515137c23 */ /* 0x100fe20008010850 */
[----:B------:R-:W-:-:S01]  /*57e0*/  FFMA.FTZ R8, R8, UR21, -R80 ;  /* 0x0000001508087c23 */ /* 0x000fc20008010850 */
[--C-:B------:R-:W-:Y:S01]  /*57f0*/  FFMA.FTZ R21, R57, UR21, -R80.reuse ;  /* 0x0000001539157c23 */ /* 0x100fe20008010850 */
[----:B------:R-:W-:-:S01]  /*5800*/  FFMA.FTZ R57, R61, UR21, -R80 ;  /* 0x000000153d397c23 */ /* 0x000fc20008010850 */
[----:B------:R-:W-:Y:S01]  /*5810*/  FADD.FTZ R61, R87, R60 ;  /* 0x0000003c573d7221 */ /* 0x000fe20000010000 */
[----:B------:R-:W-:-:S01]  /*5820*/  FFMA.FTZ R9, R9, UR21, -R80 ;  /* 0x0000001509097c23 */ /* 0x000fc20008010850 */
[----:B------:R-:W1:Y:S01]  /*5830*/  MUFU.EX2 R6, R6 ;  /* 0x0000000600067308 */ /* 0x000e620000000800 */
[----:B------:R-:W-:-:S01]  /*5840*/  FFMA.FTZ R10, R10, UR21, -R80 ;  /* 0x000000150a0a7c23 */ /* 0x000fc20008010850 */
[----:B------:R-:W-:Y:S01]  /*5850*/  FADD.FTZ R61, R88, R61 ;  /* 0x0000003d583d7221 */ /* 0x000fe20000010000 */
[----:B------:R-:W-:-:S01]  /*5860*/  FFMA.FTZ R59, R62, UR21, -R80 ;  /* 0x000000153e3b7c23 */ /* 0x000fc20008010850 */
[--C-:B------:R-:W-:Y:S01]  /*5870*/  FFMA.FTZ R60, R63, UR21, -R80.reuse ;  /* 0x000000153f3c7c23 */ /* 0x100fe20008010850 */
[----:B------:R-:W-:-:S01]  /*5880*/  FFMA.FTZ R40, R40, UR21, -R80 ;  /* 0x0000001528287c23 */ /* 0x000fc20008010850 */
[----:B------:R-:W-:Y:S01]  /*5890*/  FADD.FTZ R62, R30, R61 ;  /* 0x0000003d1e3e7221 */ /* 0x000fe20000010000 */
[----:B------:R-:W-:-:S01]  /*58a0*/  FFMA.FTZ R30, R42, UR21, -R80 ;  /* 0x000000152a1e7c23 */ /* 0x000fc20008010850 */
[----:B------:R-:W2:Y:S01]  /*58b0*/  MUFU.EX2 R7, R7 ;  /* 0x0000000700077308 */ /* 0x000ea20000000800 */
[----:B0-----:R-:W-:-:S01]  /*58c0*/  FADD.FTZ R61, R79, R82 ;  /* 0x000000524f3d7221 */ /* 0x001fc20000010000 */
[----:B------:R-:W-:Y:S01]  /*58d0*/  FADD.FTZ R63, R31, R62 ;  /* 0x0000003e1f3f7221 */ /* 0x000fe20000010000 */
[----:B------:R-:W-:-:S01]  /*58e0*/  FFMA.FTZ R41, R41, UR21, -R80 ;  /* 0x0000001529297c23 */ /* 0x000fc20008010850 */
[--C-:B------:R-:W-:Y:S01]  /*58f0*/  FFMA.FTZ R43, R43, UR21, -R80.reuse ;  /* 0x000000152b2b7c23 */ /* 0x100fe20008010850 */
[----:B------:R-:W-:-:S01]  /*5900*/  FFMA.FTZ R46, R46, UR21, -R80 ;  /* 0x000000152e2e7c23 */ /* 0x000fc20008010850 */
[----:B------:R-:W-:Y:S01]  /*5910*/  FADD.FTZ R96, R32, R63 ;  /* 0x0000003f20607221 */ /* 0x000fe20000010000 */
[----:B------:R-:W-:-:S01]  /*5920*/  FFMA.FTZ R47, R47, UR21, -R80 ;  /* 0x000000152f2f7c23 */ /* 0x000fc20008010850 */
[----:B------:R-:W0:Y:S01]  /*5930*/  MUFU.EX2 R8, R8 ;  /* 0x0000000800087308 */ /* 0x000e220000000800 */
[----:B-1----:R-:W-:-:S01]  /*5940*/  FADD.FTZ R62, R6, R61 ;  /* 0x0000003d063e7221 */ /* 0x002fc20000010000 */
[----:B------:R-:W-:Y:S01]  /*5950*/  FADD.FTZ R96, R33, R96 ;  /* 0x0000006021607221 */ /* 0x000fe20000010000 */
[----:B------:R-:W-:-:S01]  /*5960*/  FFMA.FTZ R48, R48, UR21, -R80 ;  /* 0x0000001530307c23 */ /* 0x000fc20008010850 */
[--C-:B------:R-:W-:Y:S01]  /*5970*/  FFMA.FTZ R49, R49, UR21, -R80.reuse ;  /* 0x0000001531317c23 */ /* 0x100fe20008010850 */
[----:B------:R-:W-:-:S01]  /*5980*/  FFMA.FTZ R29, R29, UR21, -R80 ;  /* 0x000000151d1d7c23 */ /* 0x000fc20008010850 */
[--C-:B------:R-:W-:Y:S01]  /*5990*/  FFMA.FTZ R24, R24, UR21, -R80.reuse ;  /* 0x0000001518187c23 */ /* 0x100fe20008010850 */
[----:B------:R-:W-:-:S01]  /*59a0*/  FFMA.FTZ R25, R25, UR21, -R80 ;  /* 0x0000001519197c23 */ /* 0x000fc20008010850 */
[----:B------:R-:W1:Y:S01]  /*59b0*/  MUFU.EX2 R9, R9 ;  /* 0x0000000900097308 */ /* 0x000e620000000800 */
[----:B--2---:R-:W-:-:S01]  /*59c0*/  FADD.FTZ R61, R7, R62 ;  /* 0x0000003e073d7221 */ /* 0x004fc20000010000 */
[--C-:B------:R-:W-:Y:S01]  /*59d0*/  FFMA.FTZ R26, R26, UR21, -R80.reuse ;  /* 0x000000151a1a7c23 */ /* 0x100fe20008010850 */
[----:B------:R-:W-:-:S01]  /*59e0*/  FFMA.FTZ R27, R27, UR21, -R80 ;  /* 0x000000151b1b7c23 */ /* 0x000fc20008010850 */
[----:B------:R-:W-:-:S04]  /*59f0*/  FFMA.FTZ R28, R28, UR21, -R80 ;  /* 0x000000151c1c7c23 */ /* 0x000fc80008010850 */
[----:B------:R-:W2:Y:S01]  /*5a00*/  MUFU.EX2 R10, R10 ;  /* 0x0000000a000a7308 */ /* 0x000ea20000000800 */
[----:B0-----:R-:W-:-:S01]  /*5a10*/  FADD.FTZ R62, R8, R61 ;  /* 0x0000003d083e7221 */ /* 0x001fc20000010000 */
[----:B------:R-:W-:-:S04]  /*5a20*/  FADD.FTZ R61, R89, R96 ;  /* 0x00000060593d7221 */ /* 0x000fc80000010000 */
[----:B------:R-:W-:Y:S02]  /*5a30*/  FADD.FTZ R61, R90, R61 ;  /* 0x0000003d5a3d7221 */ /* 0x000fe40000010000 */
[----:B------:R-:W0:Y:S01]  /*5a40*/  MUFU.EX2 R81, R81 ;  /* 0x0000005100517308 */ /* 0x000e220000000800 */
[----:B-1----:R-:W-:-:S01]  /*5a50*/  FADD.FTZ R31, R9, R62 ;  /* 0x0000003e091f7221 */ /* 0x002fc20000010000 */
[----:B------:R-:W-:-:S04]  /*5a60*/  FADD.FTZ R62, R34, R61 ;  /* 0x0000003d223e7221 */ /* 0x000fc80000010000 */
[----:B------:R-:W-:Y:S02]  /*5a70*/  FADD.FTZ R61, R35, R62 ;  /* 0x0000003e233d7221 */ /* 0x000fe40000010000 */
[----:B------:R-:W1:Y:S01]  /*5a80*/  MUFU.EX2 R11, R11 ;  /* 0x0000000b000b7308 */ /* 0x000e620000000800 */
[----:B--2---:R-:W-:-:S07]  /*5a90*/  FADD.FTZ R42, R10, R31 ;  /* 0x0000001f0a2a7221 */ /* 0x004fce0000010000 */
[----:B------:R-:W2:Y:S01]  /*5aa0*/  MUFU.EX2 R12, R12 ;  /* 0x0000000c000c7308 */ /* 0x000ea20000000800 */
[----:B0-----:R-:W-:-:S01]  /*5ab0*/  FADD.FTZ R42, R81, R42 ;  /* 0x0000002a512a7221 */ /* 0x001fc20000010000 */
[----:B------:R-:W-:-:S04]  /*5ac0*/  F2FP.SATFINITE.E4M3.F32.PACK_AB_MERGE_C R10, R81, R10, RZ ;  /* 0x0000000a510a723e */ /* 0x000fc800048070ff */
[----:B------:R-:W-:Y:S02]  /*5ad0*/  F2FP.SATFINITE.E4M3.F32.PACK_AB_MERGE_C R155, R9, R8, R10 ;  /* 0x00000008099b723e */ /* 0x000fe4000480700a */
[----:B------:R-:W0:Y:S01]  /*5ae0*/  MUFU.EX2 R13, R13 ;  /* 0x0000000d000d7308 */ /* 0x000e220000000800 */
[----:B-1----:R-:W-:-:S01]  /*5af0*/  FADD.FTZ R31, R11, R42 ;  /* 0x0000002a0b1f7221 */ /* 0x002fc20000010000 */
[----:B------:R-:W-:-:S04]  /*5b00*/  FADD.FTZ R42, R38, R61 ;  /* 0x0000003d262a7221 */ /* 0x000fc80000010000 */
[----:B------:R-:W-:Y:S02]  /*5b10*/  FADD.FTZ R39, R39, R42 ;  /* 0x0000002a27277221 */ /* 0x000fe40000010000 */
[----:B------:R-:W1:Y:S01]  /*5b20*/  MUFU.EX2 R92, R92 ;  /* 0x0000005c005c7308 */ /* 0x000e620000000800 */
[----:B--2---:R-:W-:-:S01]  /*5b30*/  FADD.FTZ R38, R12, R31 ;  /* 0x0000001f0c267221 */ /* 0x004fc20000010000 */
[----:B------:R-:W-:Y:S01]  /*5b40*/  FADD.FTZ R32, R36, R39 ;  /* 0x0000002724207221 */ /* 0x000fe20000010000 */
[----:B------:R-:W-:-:S03]  /*5b50*/  FFMA.FTZ R31, R44, UR21, -R80 ;  /* 0x000000152c1f7c23 */ /* 0x000fc60008010850 */
[----:B------:R-:W-:Y:S01]  /*5b60*/  FADD.FTZ R35, R37, R32 ;  /* 0x0000002025237221 */ /* 0x000fe20000010000 */
[----:B------:R-:W-:-:S01]  /*5b70*/  FFMA.FTZ R32, R45, UR21, -R80 ;  /* 0x000000152d207c23 */ /* 0x000fc20008010850 */
[----:B------:R-:W2:Y:S01]  /*5b80*/  MUFU.EX2 R14, R14 ;  /* 0x0000000e000e7308 */ /* 0x000ea20000000800 */
[----:B0-----:R-:W-:-:S01]  /*5b90*/  FADD.FTZ R33, R13, R38 ;  /* 0x000000260d217221 */ /* 0x001fc20000010000 */
[----:B------:R-:W-:-:S04]  /*5ba0*/  FADD.FTZ R50, R50, R35 ;  /* 0x0000002332327221 */ /* 0x000fc80000010000 */
[----:B------:R-:W-:Y:S02]  /*5bb0*/  FADD.FTZ R51, R51, R50 ;  /* 0x0000003233337221 */ /* 0x000fe40000010000 */
[----:B------:R-:W0:Y:S01]  /*5bc0*/  MUFU.EX2 R15, R15 ;  /* 0x0000000f000f7308 */ /* 0x000e220000000800 */
[----:B-1----:R-:W-:-:S01]  /*5bd0*/  FADD.FTZ R33, R92, R33 ;  /* 0x000000215c217221 */ /* 0x002fc20000010000 */
[----:B------:R-:W-:-:S04]  /*5be0*/  F2FP.SATFINITE.E4M3.F32.PACK_AB_MERGE_C R13, R92, R13, RZ ;  /* 0x0000000d5c0d723e */ /* 0x000fc800048070ff */
[----:B------:R-:W-:Y:S02]  /*5bf0*/  F2FP.SATFINITE.E4M3.F32.PACK_AB_MERGE_C R149, R12, R11, R13 ;  /* 0x0000000b0c95723e */ /* 0x000fe4000480700d */
[----:B------:R-:W1:Y:S01]  /*5c00*/  MUFU.EX2 R19, R19 ;  /* 0x0000001300137308 */ /* 0x000e620000000800 */
[----:B--2---:R-:W-:-:S07]  /*5c10*/  FADD.FTZ R34, R14, R33 ;  /* 0x000000210e227221 */ /* 0x004fce0000010000 */
[----:B------:R-:W2:Y:S01]  /*5c20*/  MUFU.EX2 R94, R94 ;  /* 0x0000005e005e7308 */ /* 0x000ea20000000800 */
[----:B0-----:R-:W-:-:S07]  /*5c30*/  FADD.FTZ R34, R15, R34 ;  /* 0x000000220f227221 */ /* 0x001fce0000010000 */
[----:B------:R-:W0:Y:S01]  /*5c40*/  MUFU.EX2 R20, R20 ;  /* 0x0000001400147308 */ /* 0x000e220000000800 */
[----:B-1----:R-:W-:-:S01]  /*5c50*/  FADD.FTZ R33, R19, R34 ;  /* 0x0000002213217221 */ /* 0x002fc20000010000 */
[----:B------:R-:W-:-:S04]  /*5c60*/  FADD.FTZ R34, R52, R51 ;  /* 0x0000003334227221 */ /* 0x000fc80000010000 */
[----:B------:R-:W-:Y:S02]  /*5c70*/  FADD.FTZ R53, R53, R34 ;  /* 0x0000002235357221 */ /* 0x000fe40000010000 */
[----:B------:R-:W1:Y:S01]  /*5c80*/  MUFU.EX2 R21, R21 ;  /* 0x0000001500157308 */ /* 0x000e620000000800 */
[----:B--2---:R-:W-:-:S01]  /*5c90*/  FADD.FTZ R33, R94, R33 ;  /* 0x000000215e217221 */ /* 0x004fc20000010000 */
[----:B------:R-:W-:Y:S01]  /*5ca0*/  FADD.FTZ R54, R54, R53 ;  /* 0x0000003536367221 */ /* 0x000fe20000010000 */
[----:B------:R-:W-:-:S03]  /*5cb0*/  F2FP.SATFINITE.E4M3.F32.PACK_AB_MERGE_C R19, R94, R19, RZ ;  /* 0x000000135e13723e */ /* 0x000fc600048070ff */
[----:B------:R-:W-:Y:S01]  /*5cc0*/  FADD.FTZ R55, R55, R54 ;  /* 0x0000003637377221 */ /* 0x000fe20000010000 */
[----:B------:R-:W-:Y:S01]  /*5cd0*/  F2FP.SATFINITE.E4M3.F32.PACK_AB_MERGE_C R151, R15, R14, R19 ;  /* 0x0000000e0f97723e */ /* 0x000fe20004807013 */
[----:B------:R-:W2:Y:S01]  /*5ce0*/  MUFU.EX2 R23, R23 ;  /* 0x0000001700177308 */ /* 0x000ea20000000800 */
[----:B0-----:R-:W-:-:S07]  /*5cf0*/  FADD.FTZ R34, R20, R33 ;  /* 0x0000002114227221 */ /* 0x001fce0000010000 */
[----:B------:R-:W0:Y:S01]  /*5d00*/  MUFU.EX2 R58, R58 ;  /* 0x0000003a003a7308 */ /* 0x000e220000000800 */
[----:B-1----:R-:W-:-:S07]  /*5d10*/  FADD.FTZ R34, R21, R34 ;  /* 0x0000002215227221 */ /* 0x002fce0000010000 */
[----:B------:R-:W1:Y:S01]  /*5d20*/  MUFU.EX2 R56, R56 ;  /* 0x0000003800387308 */ /* 0x000e620000000800 */
[----:B--2---:R-:W-:-:S01]  /*5d30*/  FADD.FTZ R33, R23, R34 ;  /* 0x0000002217217221 */ /* 0x004fc20000010000 */
[----:B------:R-:W-:Y:S02]  /*5d40*/  F2FP.SATFINITE.E4M3.F32.PACK_AB_MERGE_C R34, R7, R6, RZ ;  /* 0x000000060722723e */ /* 0x000fe400048070ff */
[----:B------:R-:W-:Y:S02]  /*5d50*/  F2FP.SATFINITE.E4M3.F32.PACK_AB_MERGE_C R7, R67, R66, RZ ;  /* 0x000000424307723e */ /* 0x000fe400048070ff */
[----:B------:R-:W-:Y:S02]  /*5d60*/  F2FP.SATFINITE.E4M3.F32.PACK_AB_MERGE_C R153, R82, R79, R34 ;  /* 0x0000004f5299723e */ /* 0x000fe40004807022 */
[----:B------:R-:W2:Y:S01]  /*5d70*/  MUFU.EX2 R57, R57 ;  /* 0x0000003900397308 */ /* 0x000ea20000000800 */
[----:B0-----:R-:W-:-:S01]  /*5d80*/  FADD.FTZ R33, R58, R33 ;  /* 0x000000213a217221 */ /* 0x001fc20000010000 */
[----:B------:R-:W-:-:S04]  /*5d90*/  F2FP.SATFINITE.E4M3.F32.PACK_AB_MERGE_C R23, R58, R23, RZ ;  /* 0x000000173a17723e */ /* 0x000fc800048070ff */
[----:B------:R-:W-:Y:S02]  /*5da0*/  F2FP.SATFINITE.E4M3.F32.PACK_AB_MERGE_C R145, R21, R20, R23 ;  /* 0x000000141591723e */ /* 0x000fe40004807017 */
[----:B------:R-:W-:Y:S01]  /*5db0*/  MUFU.EX2 R64, R64 ;  /* 0x0000004000407308 */ /* 0x000fe20000000800 */
[----:B-1----:R-:W-:-:S07]  /*5dc0*/  FADD.FTZ R6, R56, R33 ;  /* 0x0000002138067221 */ /* 0x002fce0000010000 */
[----:B------:R-:W0:Y:S01]  /*5dd0*/  MUFU.EX2 R65, R65 ;  /* 0x0000004100417308 */ /* 0x000e220000000800 */
[----:B--2---:R-:W-:-:S07]  /*5de0*/  FADD.FTZ R6, R57, R6 ;  /* 0x0000000639067221 */ /* 0x004fce0000010000 */
[----:B------:R-:W1:Y:S08]  /*5df0*/  MUFU.EX2 R59, R59 ;  /* 0x0000003b003b7308 */ /* 0x000e700000000800 */
[----:B------:R-:W2:Y:S01]  /*5e00*/  MUFU.EX2 R60, R60 ;  /* 0x0000003c003c7308 */ /* 0x000ea20000000800 */
[----:B0-----:R-:W-:Y:S01]  /*5e10*/  F2FP.SATFINITE.E4M3.F32.PACK_AB_MERGE_C R140, R65, R64, R7 ;  /* 0x00000040418c723e */ /* 0x001fe20004807007 */
[----:B------:R-:W-:-:S04]  /*5e20*/  FADD.FTZ R64, R64, R55 ;  /* 0x0000003740407221 */ /* 0x000fc80000010000 */
[----:B------:R-:W-:Y:S02]  /*5e30*/  FADD.FTZ R65, R65, R64 ;  /* 0x0000004041417221 */ /* 0x000fe40000010000 */
[----:B------:R-:W0:Y:S01]  /*5e40*/  MUFU.EX2 R40, R40 ;  /* 0x0000002800287308 */ /* 0x000e220000000800 */
[----:B-1----:R-:W-:-:S01]  /*5e50*/  FADD.FTZ R7, R59, R6 ;  /* 0x000000063b077221 */ /* 0x002fc20000010000 */
[----:B------:R-:W-:-:S04]  /*5e60*/  FADD.FTZ R66, R66, R65 ;  /* 0x0000004142427221 */ /* 0x000fc80000010000 */
[----:B------:R-:W-:Y:S02]  /*5e70*/  FADD.FTZ R67, R67, R66 ;  /* 0x0000004243437221 */ /* 0x000fe40000010000 */
[----:B------:R-:W1:Y:S01]  /*5e80*/  MUFU.EX2 R41, R41 ;  /* 0x0000002900297308 */ /* 0x000e620000000800 */
[----:B--2---:R-:W-:-:S01]  /*5e90*/  FADD.FTZ R7, R60, R7 ;  /* 0x000000073c077221 */ /* 0x004fc20000010000 */
[----:B------:R-:W-:-:S04]  /*5ea0*/  F2FP.SATFINITE.E4M3.F32.PACK_AB_MERGE_C R59, R60, R59, RZ ;  /* 0x0000003b3c3b723e */ /* 0x000fc800048070ff */
[----:B------:R-:W-:Y:S02]  /*5eb0*/  F2FP.SATFINITE.E4M3.F32.PACK_AB_MERGE_C R147, R57, R56, R59 ;  /* 0x000000383993723e */ /* 0x000fe4000480703b */
[----:B------:R-:W2:Y:S01]  /*5ec0*/  MUFU.EX2 R30, R30 ;  /* 0x0000001e001e7308 */ /* 0x000ea20000000800 */
[----:B0-----:R-:W-:-:S07]  /*5ed0*/  FADD.FTZ R6, R40, R7 ;  /* 0x0000000728067221 */ /* 0x001fce0000010000 */
[----:B------:R-:W-:Y:S01]  /*5ee0*/  MUFU.EX2 R70, R70 ;  /* 0x0000004600467308 */ /* 0x000fe20000000800 */
[----:B-1----:R-:W-:-:S07]  /*5ef0*/  FADD.FTZ R7, R41, R6 ;  /* 0x0000000629077221 */ /* 0x002fce0000010000 */
[----:B------:R-:W0:Y:S01]  /*5f00*/  MUFU.EX2 R71, R71 ;  /* 0x0000004700477308 */ /* 0x000e220000000800 */
[----:B--2---:R-:W-:-:S07]  /*5f10*/  FADD.FTZ R6, R30, R7 ;  /* 0x000000071e067221 */ /* 0x004fce0000010000 */
[----:B------:R-:W1:Y:S08]  /*5f20*/  MUFU.EX2 R43, R43 ;  /* 0x0000002b002b7308 */ /* 0x000e700000000800 */
[----:B------:R-:W-:Y:S01]  /*5f30*/  MUFU.EX2 R68, R68 ;  /* 0x0000004400447308 */ /* 0x000fe20000000800 */
[----:B0-----:R-:W-:-:S07]  /*5f40*/  F2FP.SATFINITE.E4M3.F32.PACK_AB_MERGE_C R33, R71, R70, RZ ;  /* 0x000000464721723e */ /* 0x001fce00048070ff */
[----:B------:R-:W0:Y:S01]  /*5f50*/  MUFU.EX2 R69, R69 ;  /* 0x0000004500457308 */ /* 0x000e220000000800 */
[----:B-1----:R-:W-:-:S01]  /*5f60*/  FADD.FTZ R6, R43, R6 ;  /* 0x000000062b067221 */ /* 0x002fc20000010000 */
[----:B------:R-:W-:-:S04]  /*5f70*/  F2FP.SATFINITE.E4M3.F32.PACK_AB_MERGE_C R30, R43, R30, RZ ;  /* 0x0000001e2b1e723e */ /* 0x000fc800048070ff */
[----:B------:R-:W-:Y:S02]  /*5f80*/  F2FP.SATFINITE.E4M3.F32.PACK_AB_MERGE_C R141, R41, R40, R30 ;  /* 0x00000028298d723e */ /* 0x000fe4000480701e */
        /* <DEDUP_REMOVED lines=9> */
[----:B------:R-:W-:Y:S01]  /*6020*/  MUFU.EX2 R74, R74 ;  /* 0x0000004a004a7308 */ /* 0x000fe20000000800 */
[----:B--2---:R-:W-:-:S07]  /*6030*/  FADD.FTZ R7, R32, R7 ;  /* 0x0000000720077221 */ /* 0x004fce0000010000 */
[----:B------:R-:W1:Y:S01]  /*6040*/  MUFU.EX2 R75, R75 ;  /* 0x0000004b004b7308 */ /* 0x000e620000000800 */
[----:B0-----:R-:W-:-:S07]  /*6050*/  FADD.FTZ R6, R46, R7 ;  /* 0x000000072e067221 */ /* 0x001fce0000010000 */
[----:B------:R-:W0:Y:S08]  /*6060*/  MUFU.EX2 R47, R47 ;  /* 0x0000002f002f7308 */ /* 0x000e300000000800 */
[----:B------:R-:W-:Y:S01]  /*6070*/  MUFU.EX2 R72, R72 ;  /* 0x0000004800487308 */ /* 0x000fe20000000800 */
[----:B-1----:R-:W-:-:S07]  /*6080*/  F2FP.SATFINITE.E4M3.F32.PACK_AB_MERGE_C R8, R75, R74, RZ ;  /* 0x0000004a4b08723e */ /* 0x002fce00048070ff */
[----:B------:R-:W1:Y:S01]  /*6090*/  MUFU.EX2 R73, R73 ;  /* 0x0000004900497308 */ /* 0x000e620000000800 */
[C---:B0-----:R-:W-:Y:S01]  /*60a0*/  F2FP.SATFINITE.E4M3.F32.PACK_AB_MERGE_C R46, R47.reuse, R46, RZ ;  /* 0x0000002e2f2e723e */ /* 0x041fe200048070ff */
[----:B------:R-:W-:-:S03]  /*60b0*/  FADD.FTZ R47, R47, R6 ;  /* 0x000000062f2f7221 */ /* 0x000fc60000010000 */
[----:B------:R-:W-:-:S03]  /*60c0*/  F2FP.SATFINITE.E4M3.F32.PACK_AB_MERGE_C R143, R32, R31, R46 ;  /* 0x0000001f208f723e */ /* 0x000fc6000480702e */
[----:B------:R-:W0:Y:S08]  /*60d0*/  MUFU.EX2 R48, R48 ;  /* 0x0000003000307308 */ /* 0x000e300000000800 */
[----:B------:R-:W-:Y:S01]  /*60e0*/  MUFU.EX2 R76, R76 ;  /* 0x0000004c004c7308 */ /* 0x000fe20000000800 */
[----:B-1----:R-:W-:Y:S01]  /*60f0*/  F2FP.SATFINITE.E4M3.F32.PACK_AB_MERGE_C R136, R73, R72, R8 ;  /* 0x000000484988723e */ /* 0x002fe20004807008 */
[----:B------:R-:W-:-:S04]  /*6100*/  FADD.FTZ R72, R72, R71 ;  /* 0x0000004748487221 */ /* 0x000fc80000010000 */
[----:B------:R-:W-:Y:S02]  /*6110*/  FADD.FTZ R73, R73, R72 ;  /* 0x0000004849497221 */ /* 0x000fe40000010000 */
[----:B------:R-:W1:Y:S01]  /*6120*/  MUFU.EX2 R3, R3 ;  /* 0x0000000300037308 */ /* 0x000e620000000800 */
[----:B0-----:R-:W-:-:S01]  /*6130*/  FADD.FTZ R6, R48, R47 ;  /* 0x0000002f30067221 */ /* 0x001fc20000010000 */
[----:B------:R-:W-:-:S04]  /*6140*/  FADD.FTZ R74, R74, R73 ;  /* 0x000000494a4a7221 */ /* 0x000fc80000010000 */
[----:B------:R-:W-:Y:S02]  /*6150*/  FADD.FTZ R74, R75, R74 ;  /* 0x0000004a4b4a7221 */ /* 0x000fe40000010000 */
[----:B------:R-:W0:Y:S08]  /*6160*/  MUFU.EX2 R49, R49 ;  /* 0x0000003100317308 */ /* 0x000e300000000800 */
[----:B------:R-:W-:Y:S01]  /*6170*/  MUFU.EX2 R77, R77 ;  /* 0x0000004d004d7308 */ /* 0x000fe20000000800 */
[----:B-1----:R-:W-:-:S07]  /*6180*/  F2FP.SATFINITE.E4M3.F32.PACK_AB_MERGE_C R7, R3, R76, RZ ;  /* 0x0000004c0307723e */ /* 0x002fce00048070ff */
[----:B------:R-:W1:Y:S01]  /*6190*/  MUFU.EX2 R78, R78 ;  /* 0x0000004e004e7308 */ /* 0x000e620000000800 */
[----:B0-----:R-:W-:-:S07]  /*61a0*/  FADD.FTZ R6, R49, R6 ;  /* 0x0000000631067221 */ /* 0x001fce0000010000 */
[----:B------:R-:W0:Y:S08]  /*61b0*/  MUFU.EX2 R29, R29 ;  /* 0x0000001d001d7308 */ /* 0x000e300000000800 */
[----:B------:R-:W2:Y:S01]  /*61c0*/  MUFU.EX2 R24, R24 ;  /* 0x0000001800187308 */ /* 0x000ea20000000800 */
[----:B-1----:R-:W-:Y:S01]  /*61d0*/  F2FP.SATFINITE.E4M3.F32.PACK_AB_MERGE_C R138, R78, R77, R7 ;  /* 0x0000004d4e8a723e */ /* 0x002fe20004807007 */
[----:B------:R-:W-:-:S04]  /*61e0*/  FADD.FTZ R77, R77, R74 ;  /* 0x0000004a4d4d7221 */ /* 0x000fc80000010000 */
[----:B------:R-:W-:Y:S02]  /*61f0*/  FADD.FTZ R77, R78, R77 ;  /* 0x0000004d4e4d7221 */ /* 0x000fe40000010000 */
[----:B------:R-:W1:Y:S01]  /*6200*/  MUFU.EX2 R25, R25 ;  /* 0x0000001900197308 */ /* 0x000e620000000800 */
[----:B0-----:R-:W-:-:S01]  /*6210*/  FADD.FTZ R7, R29, R6 ;  /* 0x000000061d077221 */ /* 0x001fc20000010000 */
[----:B------:R-:W-:-:S06]  /*6220*/  FADD.FTZ R76, R76, R77 ;  /* 0x0000004d4c4c7221 */ /* 0x000fcc0000010000 */
[----:B------:R-:W0:Y:S01]  /*6230*/  MUFU.EX2 R26, R26 ;  /* 0x0000001a001a7308 */ /* 0x000e220000000800 */
[C---:B--2---:R-:W-:Y:S01]  /*6240*/  F2FP.SATFINITE.E4M3.F32.PACK_AB_MERGE_C R29, R24.reuse, R29, RZ ;  /* 0x0000001d181d723e */ /* 0x044fe200048070ff */
[----:B------:R-:W-:-:S03]  /*6250*/  FADD.FTZ R24, R24, R7 ;  /* 0x0000000718187221 */ /* 0x000fc60000010000 */
[----:B------:R-:W-:-:S03]  /*6260*/  F2FP.SATFINITE.E4M3.F32.PACK_AB_MERGE_C R137, R49, R48, R29 ;  /* 0x000000303189723e */ /* 0x000fc6000480701d */
[----:B------:R-:W-:Y:S01]  /*6270*/  MUFU.EX2 R27, R27 ;  /* 0x0000001b001b7308 */ /* 0x000fe20000000800 */
[----:B-1----:R-:W-:-:S07]  /*6280*/  FADD.FTZ R7, R25, R24 ;  /* 0x0000001819077221 */ /* 0x002fce0000010000 */
[----:B------:R-:W1:Y:S01]  /*6290*/  MUFU.EX2 R28, R28 ;  /* 0x0000001c001c7308 */ /* 0x000e620000000800 */
[----:B0-----:R-:W-:-:S01]  /*62a0*/  FADD.FTZ R6, R26, R7 ;  /* 0x000000071a067221 */ /* 0x001fc20000010000 */
[----:B-1----:R-:W-:-:S03]  /*62b0*/  F2FP.SATFINITE.E4M3.F32.PACK_AB_MERGE_C R7, R28, R27, RZ ;  /* 0x0000001b1c07723e */ /* 0x002fc600048070ff */
[----:B------:R-:W-:Y:S01]  /*62c0*/  FADD.FTZ R27, R27, R6 ;  /* 0x000000061b1b7221 */ /* 0x000fe20000010000 */
[----:B------:R-:W-:Y:S01]  /*62d0*/  F2FP.SATFINITE.E4M3.F32.PACK_AB_MERGE_C R139, R26, R25, R7 ;  /* 0x000000191a8b723e */ /* 0x000fe20004807007 */
[----:B------:R-:W-:Y:S02]  /*62e0*/  FADD.FTZ R7, R3, R76 ;  /* 0x0000004c03077221 */ /* 0x000fe40000010000 */
[----:B------:R-:W-:-:S01]  /*62f0*/  FADD.FTZ R6, R28, R27 ;  /* 0x0000001b1c067221 */ /* 0x000fc20000010000 */
[----:B------:R-:W-:Y:S01]  /*6300*/  VIADD R3, R104, 0xfffffffe ;  /* 0xfffffffe68037836 */ /* 0x000fe20000000000 */
        /* <DEDUP_REMOVED lines=11> */
.L_x_862:
[----:B------:R-:W-:-:S11]  /*63c0*/  UISETP.NE.AND UP2, UPT, UR7, 0x1, UPT ;  /* 0x000000010700788c */ /* 0x000fd6000bf45270 */
[----:B------:R-:W-:Y:S02]  /*63d0*/  @UP2 ULDC.64 UR14, c[0x0][0x9e8] ;  /* 0x00027a00000e2ab9 */ /* 0x000fe40000000a00 */
[----:B------:R-:W-:-:S04]  /*63e0*/  UIMAD.WIDE.U32 UR10, UR12, UR14, URZ ;  /* 0x0000000e0c0a72a5 */ /* 0x000fc8000f8e003f */
[----:B------:R-:W-:-:S12]  /*63f0*/  @UP2 USHF.R.U32.HI UR12, URZ, UR15, UR11 ;  /* 0x0000000f3f0c2299 */ /* 0x000fd8000801160b */
.L_x_863:
[----:B------:R-:W-:-:S04]  /*6400*/  UIMAD UR7, UR12, UR7, UR7 ;  /* 0x000000070c0772a4 */ /* 0x000fc8000f8e0207 */
[----:B------:R-:W-:-:S04]  /*6410*/  UISETP.LT.AND UP2, UPT, UR6, UR7, UPT ;  /* 0x000000070600728c */ /* 0x000fc8000bf41270 */
[----:B------:R-:W-:-:S12]  /*6420*/  USEL UR6, UR6, UR7, UP2 ;  /* 0x0000000706067287 */ /* 0x000fd80009000000 */
.L_x_861:
[----:B------:R0:W-:Y:S01]  /*6430*/  STL [R1+0x3c], RZ ;  /* 0x00003cff01007387 */ /* 0x0001e20000100800 */
[----:B------:R-:W-:Y:S01]  /*6440*/  UIMAD.WIDE UR6, UR6, 0x66666667, URZ ;  /* 0x66666667060678a5 */ /* 0x000fe2000f8e023f */
[----:B------:R-:W-:Y:S02]  /*6450*/  CS2R R8, SRZ ;  /* 0x0000000000087805 */ /* 0x000fe4000001ff00 */
[----:B------:R-:W-:Y:S01]  /*6460*/  CS2R R10, SRZ ;  /* 0x00000000000a7805 */ /* 0x000fe2000001ff00 */
[----:B------:R0:W-:Y:S01]  /*6470*/  STL [R1+0x38], RZ ;  /* 0x000038ff01007387 */ /* 0x0001e20000100800 */
[----:B------:R-:W-:Y:S01]  /*6480*/  USHF.R.U32.HI UR6, URZ, 0x1f, UR7 ;  /* 0x0000001f3f067899 */ /* 0x000fe20008011607 */
[----:B------:R-:W-:Y:S02]  /*6490*/  CS2R R12, SRZ ;  /* 0x00000000000c7805 */ /* 0x000fe4000001ff00 */
[----:B------:R-:W-:Y:S01]  /*64a0*/  CS2R R14, SRZ ;  /* 0x00000000000e7805 */ /* 0x000fe2000001ff00 */
[----:B------:R0:W-:Y:S01]  /*64b0*/  STL [R1+0x34], RZ ;  /* 0x000034ff01007387 */ /* 0x0001e20000100800 */
[----:B------:R-:W-:Y:S01]  /*64c0*/  ULEA.HI.SX32 UR6, UR7, UR6, 0x1a ;  /* 0x0000000607067291 */ /* 0x000fe2000f8fd23f */
[----:B------:R-:W-:Y:S01]  /*64d0*/  CS2R R20, SRZ ;  /* 0x0000000000147805 */ /* 0x000fe2000001ff00 */
[----:B------:R-:W-:Y:S01]  /*64e0*/  IMAD.MOV.U32 R19, RZ, RZ, RZ ;  /* 0x000000ffff137224 */ /* 0x000fe200078e00ff */
[----:B------:R0:W-:Y:S01]  /*64f0*/  STL [R1+0x30], RZ ;  /* 0x000030ff01007387 */ /* 0x0001e20000100800 */
[----:B------:R-:W-:Y:S01]  /*6500*/  UISETP.LT.AND UP2, UPT, UR43, UR6, UPT ;  /* 0x000000062b00728c */ /* 0x000fe2000bf41270 */
[----:B------:R-:W-:-:S02]  /*6510*/  IMAD.MOV.U32 R157, RZ, RZ, RZ ;  /* 0x000000ffff9d7224 */ /* 0x000fc400078e00ff */
[----:B------:R0:W-:Y:S01]  /*6520*/  STL [R1+0x28], RZ ;  /* 0x000028ff01007387 */ /* 0x0001e20000100800 */
[----:B------:R-:W-:-:S03]  /*6530*/  USEL UR27, UR43, UR6, !UP2 ;  /* 0x000000062b1b7287 */ /* 0x000fc6000d000000 */
[----:B------:R0:W-:Y:S03]  /*6540*/  STL [R1+0x24], RZ ;  /* 0x000024ff01007387 */ /* 0x0001e60000100800 */
[----:B------:R-:W-:Y:S01]  /*6550*/  ISETP.GE.AND P1, PT, R3, UR27, PT ;  /* 0x0000001b03007c0c */ /* 0x000fe2000bf26270 */
        /* <DEDUP_REMOVED lines=9> */
[----:B------:R0:W-:Y:S04]  /*65f0*/  STL [R1], RZ ;  /* 0x000000ff01007387 */ /* 0x0001e80000100800 */
[----:B------:R0:W-:Y:S04]  /*6600*/  STL [R1+0x10], RZ ;  /* 0x000010ff01007387 */ /* 0x0001e80000100800 */
[----:B------:R0:W-:Y:S04]  /*6610*/  STL [R1+0x40], RZ ;  /* 0x000040ff01007387 */ /* 0x0001e80000100800 */
[----:B------:R0:W-:Y:S04]  /*6620*/  STL [R1+0xc], RZ ;  /* 0x00000cff01007387 */ /* 0x0001e80000100800 */
[----:B------:R0:W-:Y:S01]  /*6630*/  STL [R1+0x8], RZ ;  /* 0x000008ff01007387 */ /* 0x0001e20000100800 */
[----:B------:R-:W-:Y:S05]  /*6640*/  @!P1 BRA `(.L_x_864) ;  /* 0x0000004c00109947 */ /* 0x000fea0003800000 */
        /* <DEDUP_REMOVED lines=16> */
[----:B------:R-:W-:Y:S01]  /*6750*/  ULDC UR22, c[0x0][0x9e4] ;  /* 0x0002790000167ab9 */ /* 0x000fe20000000800 */
[----:B------:R-:W-:Y:S01]  /*6760*/  ULDC UR21, c[0x0][0x988] ;  /* 0x0002620000157ab9 */ /* 0x000fe20000000800 */
[----:B------:R-:W-:-:S05]  /*6770*/  ULDC UR23, c[0x0][0x9e0] ;  /* 0x0002780000177ab9 */ /* 0x000fca0000000800 */
.L_x_882:
[----:B------:R-:W-:-:S04]  /*6780*/  UIADD3 UR26, UR36, 0x1, URZ ;  /* 0x00000001241a7890 */ /* 0x000fc8000fffe03f */
[----:B------:R-:W-:-:S04]  /*6790*/  UISETP.NE.AND UP2, UPT, UR26, 0x2, UPT ;  /* 0x000000021a00788c */ /* 0x000fc8000bf45270 */
[----:B------:R-:W-:Y:S02]  /*67a0*/  USEL UR25, URZ, 0x1, UP2 ;  /* 0x000000013f197887 */ /* 0x000fe40009000000 */
[----:B------:R-:W-:Y:S02]  /*67b0*/  USEL UR26, UR26, URZ, UP2 ;  /* 0x0000003f1a1a7287 */ /* 0x000fe40009000000 */
[----:B------:R-:W-:Y:S01]  /*67c0*/  ULOP3.LUT UR25, UR46, UR25, URZ, 0x3c, !UPT ;  /* 0x000000192e197292 */ /* 0x000fe2000f8e3c3f */
[----:B------:R-:W-:Y:S11]  /*67d0*/  @!P0 BRA `(.L_x_865) ;  /* 0x0000000000048947 */ /* 0x000ff60003800000 */
[----:B------:R-:W-:Y:S01]  /*67e0*/  BPT.TRAP 0x1 ;  /* 0x000000040000795c */ /* 0x000fe20000300000 */
.L_x_865:
[----:B------:R-:W-:Y:S01]  /*67f0*/  ULEA UR24, UR26, UR45, 0x3 ;  /* 0x0000002d1a187291 */ /* 0x000fe2000f8e183f */
[----:B------:R-:W-:-:S05]  /*6800*/  IMAD.U32 R8, RZ, RZ, UR25 ;  /* 0x00000019ff087e24 */ /* 0x000fca000f8e00ff */
[----:B------:R-:W-:-:S04]  /*6810*/  SHF.L.U32 R8, R8, 0x1f, RZ ;  /* 0x0000001f08087819 */ /* 0x000fc800000006ff */
[----:B------:R1:W2:Y:S01]  /*6820*/  SYNCS.PHASECHK.TRANS64.TRYWAIT P1, [UR24+0x13230], R8 ;  /* 0x01323008ff0075a7 */ /* 0x0002a20008020158 */
[----:B------:R-:W-:Y:S05]  /*6830*/  @!P0 BRA `(.L_x_866) ;  /* 0x0000000000048947 */ /* 0x000fea0003800000 */
[----:B------:R-:W-:Y:S01]  /*6840*/  BPT.TRAP 0x1 ;  /* 0x000000040000795c */ /* 0x000fe20000300000 */
.L_x_866:
[----:B--2---:R-:W-:Y:S05]  /*6850*/  @P1 BRA `(.L_x_867) ;  /* 0x0000000000081947 */ /* 0x004fea0003800000 */
[----:B------:R-:W2:Y:S02]  /*6860*/  SYNCS.PHASECHK.TRANS64.TRYWAIT P1, [UR24+0x13230], R8 ;  /* 0x01323008ff0075a7 */ /* 0x000ea40008020158 */
[----:B--2---:R-:W-:Y:S05]  /*6870*/  @!P1 BRA `(.L_x_868) ;  /* 0x0000015c00989947 */ /* 0x004fea0003800000 */
.L_x_867:
[----:B--2---:R-:W2:Y:S01]  /*6880*/  LDL R9, [R1+0x2c] ;  /* 0x00002c0001097983 */ /* 0x004ea20000100800 */
        /* <DEDUP_REMOVED lines=8> */
[----:B------:R-:W-:Y:S01]  /*6910*/  UMOV UR7, 0x80000020 ;  /* 0x8000002000077882 */ /* 0x000fe20000000000 */
[----:B--2---:R-:W-:-:S13]  /*6920*/  R2UR UR28, R9 ;  /* 0x00000000091c72ca */ /* 0x004fda00000e0000 */
        /* <DEDUP_REMOVED lines=54> */
.L_x_869:
[----:B------:R-:W-:Y:S01]  /*6c90*/  ULEA UR11, UR36, UR45, 0x3 ;  /* 0x0000002d240b7291 */ /* 0x000fe2000f8e183f */
[----:B-1----:R-:W-:-:S05]  /*6ca0*/  IMAD.U32 R8, RZ, RZ, UR46 ;  /* 0x0000002eff087e24 */ /* 0x002fca000f8e00ff */
[----:B------:R-:W-:-:S04]  /*6cb0*/  SHF.L.U32 R8, R8, 0x1f, RZ ;  /* 0x0000001f08087819 */ /* 0x000fc800000006ff */
[----:B------:R1:W2:Y:S01]  /*6cc0*/  SYNCS.PHASECHK.TRANS64.TRYWAIT P1, [UR11+0x13250], R8 ;  /* 0x01325008ff0075a7 */ /* 0x0002a2000802014b */
[----:B------:R-:W-:Y:S05]  /*6cd0*/  @!P0 BRA `(.L_x_870) ;  /* 0x0000000000048947 */ /* 0x000fea0003800000 */
[----:B------:R-:W-:Y:S01]  /*6ce0*/  BPT.TRAP 0x1 ;  /* 0x000000040000795c */ /* 0x000fe20000300000 */
.L_x_870:
        /* <DEDUP_REMOVED lines=20> */
[----:B------:R-:W3:Y:S08]  /*6e30*/  MUFU.TANH R9, R9 ;  /* 0x0000000900097308 */ /* 0x000ef00000002400 */
        /* <DEDUP_REMOVED lines=22> */
.L_x_871:
[----:B------:R-:W-:Y:S01]  /*6fa0*/  UIADD3 UR6, UR45, 0x1000, URZ ;  /* 0x000010002d067890 */ /* 0x000fe2000fffe03f */
[----:B------:R-:W3:Y:S01]  /*6fb0*/  LDL R128, [R1+0x54] ;  /* 0x0000540001807983 */ /* 0x000ee20000100800 */
[----:B------:R-:W-:Y:S01]  /*6fc0*/  WARPGROUP.ARRIVE ;  /* 0x00000000000079c5 */ /* 0x000fe20000000000 */
[----:B------:R-:W-:Y:S01]  /*6fd0*/  UMOV UR7, 0xc0000010 ;  /* 0xc000001000077882 */ /* 0x000fe20000000000 */
[----:B------:R-:W-:-:S04]  /*6fe0*/  USHF.R.U32.HI UR6, URZ, 0x4, UR6 ;  /* 0x000000043f067899 */ /* 0x000fc80008011606 */
[----:B------:R-:W4:Y:S01]  /*6ff0*/  S2R R130, SR_TID.X ;  /* 0x0000000000827919 */ /* 0x000f220000002100 */
[----:B------:R-:W-:Y:S01]  /*7000*/  PLOP3.LUT P1, PT, PT, PT, UP0, 0x80, 0x0 ;  /* 0x000000000000781c */ /* 0x000fe20003f2f008 */
[C---:B--2---:R-:W-:Y:S01]  /*7010*/  FMUL.FTZ R125, R0.reuse, R77 ;  /* 0x0000004d007d7220 */ /* 0x044fe20000410000 */
[----:B------:R-:W-:Y:S01]  /*7020*/  ULOP3.LUT UR6, UR6, 0x3fff, URZ, 0xc0, !UPT ;  /* 0x00003fff06067892 */ /* 0x000fe2000f8ec03f */
[----:B------:R-:W-:Y:S01]  /*7030*/  PLOP3.LUT P2, PT, PT, PT, UP0, 0x80, 0x0 ;  /* 0x000000000000781c */ /* 0x000fe20003f4f008 */
[C---:B------:R-:W-:Y:S01]  /*7040*/  FMUL.FTZ R77, R0.reuse, R79 ;  /* 0x0000004f004d7220 */ /* 0x040fe20000410000 */
[C---:B------:R-:W-:Y:S01]  /*7050*/  FMUL.FTZ R79, R0.reuse, R83 ;  /* 0x00000053004f7220 */ /* 0x040fe20000410000 */
[----:B------:R-:W-:Y:S01]  /*7060*/  ULOP3.LUT UR6, UR6, 0x10000, URZ, 0xfc, !UPT ;  /* 0x0001000006067892 */ /* 0x000fe2000f8efc3f */
[C---:B------:R-:W-:Y:S01]  /*7070*/  FMUL.FTZ R83, R0.reuse, R86 ;  /* 0x0000005600537220 */ /* 0x040fe20000410000 */
[C---:B-1----:R-:W-:Y:S01]  /*7080*/  FMUL.FTZ R8, R0.reuse, R108 ;  /* 0x0000006c00087220 */ /* 0x042fe20000410000 */
[C---:B------:R-:W-:Y:S01]  /*7090*/  FMUL.FTZ R86, R0.reuse, R56 ;  /* 0x0000003800567220 */ /* 0x040fe20000410000 */
[----:B------:R-:W-:Y:S01]  /*70a0*/  UIMAD UR10, UR36, 0x280, UR6 ;  /* 0x00000280240a78a4 */ /* 0x000fe2000f8e0206 */
[C---:B------:R-:W-:Y:S01]  /*70b0*/  FMUL.FTZ R108, R0.reuse, R109 ;  /* 0x0000006d006c7220 */ /* 0x040fe20000410000 */
[C---:B------:R-:W-:Y:S01]  /*70c0*/  FMUL.FTZ R109, R0.reuse, R110 ;  /* 0x0000006e006d7220 */ /* 0x040fe20000410000 */
[C---:B------:R-:W-:Y:S01]  /*70d0*/  FMUL.FTZ R110, R0.reuse, R111 ;  /* 0x0000006f006e7220 */ /* 0x040fe20000410000 */
[C---:B------:R-:W-:Y:S01]  /*70e0*/  FMUL.FTZ R111, R0.reuse, R112 ;  /* 0x00000070006f7220 */ /* 0x040fe20000410000 */
        /* <DEDUP_REMOVED lines=16> */
[----:B----4-:R-:W-:Y:S01]  /*71f0*/  LOP3.LUT P3, RZ, R130, 0x7f, RZ, 0xc0, !PT ;  /* 0x0000007f82ff7812 */ /* 0x010fe2000786c0ff */
        /* <DEDUP_REMOVED lines=36> */
[----:B------:R-:W-:Y:S01]  /*7440*/  IMAD R131, R3, -0xa0, RZ ;  /* 0xffffff6003837824 */ /* 0x000fe200078e02ff */
[----:B------:R-:W1:Y:S03]  /*7450*/  MUFU.TANH R8, R8 ;  /* 0x0000000800087308 */ /* 0x000e660000002400 */
[----:B------:R-:W-:-:S05]  /*7460*/  IMAD.IADD R67, R131, 0x1, -R22 ;  /* 0x0000000183437824 */ /* 0x000fca00078e0a16 */
[----:B------:R-:W2:Y:S08]  /*7470*/  MUFU.TANH R108, R108 ;  /* 0x0000006c006c7308 */ /* 0x000eb00000002400 */
        /* <DEDUP_REMOVED lines=41> */
[----:B---3--:R-:W-:Y:S02]  /*7710*/  VIADD R129, R128, UR40 ;  /* 0x0000002880817c36 */ /* 0x008fe40008000000 */
[C---:B------:R-:W-:Y:S01]  /*7720*/  FMUL.FTZ R128, R0.reuse, R68 ;  /* 0x0000004400807220 */ /* 0x040fe20000410000 */
[----:B------:R-:W-:-:S04]  /*7730*/  FMUL.FTZ R68, R0, R71 ;  /* 0x0000004700447220 */ /* 0x000fc80000410000 */
[----:B------:R-:W3:Y:S08]  /*7740*/  MUFU.TANH R72, R72 ;  /* 0x0000004800487308 */ /* 0x000ef00000002400 */
        /* <DEDUP_REMOVED lines=32> */
[----:B-1----:R-:W-:-:S07]  /*7950*/  IADD3 R56, -R22, 0x1, R131 ;  /* 0x0000000116387810 */ /* 0x002fce0007ffe183 */
[----:B------:R-:W1:Y:S01]  /*7960*/  MUFU.TANH R59, R59 ;  /* 0x0000003b003b7308 */ /* 0x000e620000002400 */
[----:B------:R-:W-:-:S07]  /*7970*/  IADD3 R56, -R18, R56, R17 ;  /* 0x0000003812387210 */ /* 0x000fce0007ffe111 */
[----:B------:R-:W0:Y:S01]  /*7980*/  MUFU.TANH R126, R126 ;  /* 0x0000007e007e7308 */ /* 0x000e220000002400 */
[C---:B------:R-:W-:Y:S02]  /*7990*/  VIADD R132, R56.reuse, UR23 ;  /* 0x0000001738847c36 */ /* 0x040fe40008000000 */
[----:B------:R-:W-:Y:S02]  /*79a0*/  VIADD R130, R56, UR20 ;  /* 0x0000001438827c36 */ /* 0x000fe40008000000 */
[--C-:B-----5:R-:W-:Y:S02]  /*79b0*/  IMAD.IADD R71, R132, 0x1, R133.reuse ;  /* 0x0000000184477824 */ /* 0x120fe400078e0285 */
[----:B------:R-:W-:Y:S01]  /*79c0*/  IMAD.IADD R70, R130, 0x1, R133 ;  /* 0x0000000182467824 */ /* 0x000fe200078e0285 */
        /* <DEDUP_REMOVED lines=12> */
[----:B------:R-:W-:Y:S01]  /*7a90*/  IADD3 R133, -R18, R17, R133 ;  /* 0x0000001112857210 */ /* 0x000fe20007ffe185 */
[----:B------:R-:W-:Y:S03]  /*7aa0*/  BSSY B0, `(.L_x_874) ;  /* 0x0000010000007945 */ /* 0x000fe60003800000 */
        /* <DEDUP_REMOVED lines=10> */
.L_x_875:
[----:B------:R-:W-:-:S05]  /*7b50*/  IMAD.U32 R134, RZ, RZ, UR22 ;  /* 0x00000016ff867e24 */ /* 0x000fca000f8e00ff */
[----:B------:R-:W-:-:S13]  /*7b60*/  ISETP.NE.AND P1, PT, R134, 0x1, PT ;  /* 0x000000018600780c */ /* 0x000fda0003f25270 */
[----:B------:R-:W1:Y:S02]  /*7b70*/  @P1 LDC.64 R56, c[0x0][0x9e8] ;  /* 0x00027a00ff381b82 */ /* 0x000e640000000a00 */
[----:B-1----:R-:W-:-:S05]  /*7b80*/  @P1 IMAD.HI.U32 R56, R133, R56, RZ ;  /* 0x0000003885381227 */ /* 0x002fca00078e00ff */
[----:B------:R-:W-:-:S07]  /*7b90*/  @P1 SHF.R.U32.HI R133, RZ, R57, R56 ;  /* 0x00000039ff851219 */ /* 0x000fce0000011638 */
.L_x_876:
[----:B------:R-:W-:Y:S05]  /*7ba0*/  BSYNC B0 ;  /* 0x0000000000007941 */ /* 0x000fea0003800000 */
.L_x_874:
[----:B------:R-:W-:-:S05]  /*7bb0*/  IMAD R133, R133, R134, R67 ;  /* 0x0000008685857224 */ /* 0x000fca00078e0243 */
[----:B------:R-:W-:Y:S02]  /*7bc0*/  VIADDMNMX R71, R133, R134, R71, PT ;  /* 0x0000008685477246 */ /* 0x000fe40003800147 */
[----:B------:R-:W-:-:S07]  /*7bd0*/  VIMNMX R70, R70, R133, !PT ;  /* 0x0000008546467248 */ /* 0x000fce0007fe0100 */
.L_x_873:
        /* <DEDUP_REMOVED lines=247> */
.L_x_879:
[----:B------:R-:W-:-:S05]  /*8b50*/  IMAD.U32 R70, RZ, RZ, UR22 ;  /* 0x00000016ff467e24 */ /* 0x000fca000f8e00ff */
[----:B------:R-:W-:-:S13]  /*8b60*/  ISETP.NE.AND P6, PT, R70, 0x1, PT ;  /* 0x000000014600780c */ /* 0x000fda0003fc5270 */
[----:B------:R-:W0:Y:S02]  /*8b70*/  @P6 LDC.64 R8, c[0x0][0x9e8] ;  /* 0x00027a00ff086b82 */ /* 0x000e240000000a00 */
[----:B0-----:R-:W-:-:S05]  /*8b80*/  @P6 IMAD.HI.U32 R8, R57, R8, RZ ;  /* 0x0000000839086227 */ /* 0x001fca00078e00ff */
[----:B------:R-:W-:-:S07]  /*8b90*/  @P6 SHF.R.U32.HI R57, RZ, R9, R8 ;  /* 0x00000009ff396219 */ /* 0x000fce0000011608 */
.L_x_880:
[----:B------:R-:W-:Y:S05]  /*8ba0*/  BSYNC B0 ;  /* 0x0000000000007941 */ /* 0x000fea0003800000 */
.L_x_878:
[----:B------:R-:W-:-:S05]  /*8bb0*/  IMAD R57, R57, R70, R67 ;  /* 0x0000004639397224 */ /* 0x000fca00078e0243 */
[----:B------:R-:W-:Y:S02]  /*8bc0*/  VIADDMNMX R132, R57, R70, R132, PT ;  /* 0x0000004639847246 */ /* 0x000fe40003800184 */
[----:B------:R-:W-:-:S07]  /*8bd0*/  VIMNMX R130, R130, R57, !PT ;  /* 0x0000003982827248 */ /* 0x000fce0007fe0100 */
.L_x_877:
[----:B------:R-:W-:Y:S02]  /*8be0*/  ISETP.GT.AND P1, PT, R130, 0x1, !P1 ;  /* 0x000000018200780c */ /* 0x000fe40004f24270 */
[----:B------:R-:W-:Y:S02]  /*8bf0*/  LOP3.LUT P6, RZ, R16, 0x8000000, RZ, 0xc0, !PT ;  /* 0x0800000010ff7812 */ /* 0x000fe400078cc0ff */
        /* <DEDUP_REMOVED lines=73> */
[----:B------:R-:W-:Y:S02]  /*9090*/  ISETP.GT.AND P1, PT, R130, 0x30, !P6 ;  /* 0x000000308200780c */ /* 0x000fe40007724270 */
[----:B------:R-:W-:Y:S02]  /*90a0*/  LOP3.LUT P6, RZ, R16, 0x10000, RZ, 0xc0, !PT ;  /* 0x0001000010ff7812 */ /* 0x000fe400078cc0ff */
        /* <DEDUP_REMOVED lines=22> */
[----:B------:R-:W-:Y:S01]  /*9210*/  ISETP.GT.AND P2, PT, R130, 0x89, !P2 ;  /* 0x000000898200780c */ /* 0x000fe20005744270 */
[----:B------:R-:W0:Y:S01]  /*9220*/  SHFL.BFLY PT, R9, R70, 0x2, 0x1f ;  /* 0x0c401f0046097f89 */ /* 0x000e2200000e0000 */
[----:B------:R-:W-:Y:S02]  /*9230*/  FSEL R118, R118, -INF , !P1 ;  /* 0xff80000076767808 */ /* 0x000fe40004800000 */
[----:B------:R-:W-:-:S02]  /*9240*/  LOP3.LUT P1, RZ, R16, 0x800000, RZ, 0xc0, !PT ;  /* 0x0080000010ff7812 */ /* 0x000fc4000782c0ff */
[----:B------:R-:W-:Y:S02]  /*9250*/  ISETP.LT.OR P2, PT, R132, 0x8a, P2 ;  /* 0x0000008a8400780c */ /* 0x000fe40001741670 */
[C---:B------:R-:W-:Y:S02]  /*9260*/  ISETP.GT.AND P1, PT, R130.reuse, 0x40, !P1 ;  /* 0x000000408200780c */ /* 0x040fe40004f24270 */
[----:B------:R-:W-:Y:S02]  /*9270*/  ISETP.GT.AND P3, PT, R130, 0x90, !P3 ;  /* 0x000000908200780c */ /* 0x000fe40005f64270 */
[----:B------:R-:W-:Y:S02]  /*9280*/  ISETP.LT.OR P1, PT, R132, 0x41, P1 ;  /* 0x000000418400780c */ /* 0x000fe40000f21670 */
[----:B------:R-:W-:Y:S02]  /*9290*/  FSEL R61, R61, -INF , !P2 ;  /* 0xff8000003d3d7808 */ /* 0x000fe40005000000 */
[----:B------:R-:W-:-:S02]  /*92a0*/  FSEL R90, R90, -INF , !P1 ;  /* 0xff8000005a5a7808 */ /* 0x000fc40004800000 */
[----:B------:R-:W-:Y:S02]  /*92b0*/  LOP3.LUT P1, RZ, R16, 0x400000, RZ, 0xc0, !PT ;  /* 0x0040000010ff7812 */ /* 0x000fe4000782c0ff */
[C---:B------:R-:W-:Y:S02]  /*92c0*/  ISETP.GT.AND P4, PT, R130.reuse, 0x91, !P4 ;  /* 0x000000918200780c */ /* 0x040fe40006784270 */
[----:B------:R-:W-:Y:S02]  /*92d0*/  ISETP.GT.AND P1, PT, R130, 0x41, !P1 ;  /* 0x000000418200780c */ /* 0x000fe40004f24270 */
[C---:B------:R-:W-:Y:S02]  /*92e0*/  ISETP.LT.OR P3, PT, R132.reuse, 0x91, P3 ;  /* 0x000000918400780c */ /* 0x040fe40001f61670 */
[----:B------:R-:W-:Y:S02]  /*92f0*/  ISETP.LT.OR P1, PT, R132, 0x42, P1 ;  /* 0x000000428400780c */ /* 0x000fe40000f21670 */
[----:B0-----:R-:W-:-:S02]  /*9300*/  FMNMX.FTZ R57, R70, R9, !PT ;  /* 0x0000000946397209 */ /* 0x001fc40007810000 */
[----:B------:R-:W-:Y:S02]  /*9310*/  FSEL R91, R91, -INF , !P1 ;  /* 0xff8000005b5b7808 */ /* 0x000fe40004800000 */
[----:B------:R-:W-:Y:S01]  /*9320*/  LOP3.LUT P1, RZ, R16, 0x200000, RZ, 0xc0, !PT ;  /* 0x0020000010ff7812 */ /* 0x000fe2000782c0ff */
[----:B------:R-:W0:Y:S01]  /*9330*/  SHFL.BFLY PT, R136, R57, 0x1, 0x1f ;  /* 0x0c201f0039887f89 */ /* 0x000e2200000e0000 */
[C---:B------:R-:W-:Y:S02]  /*9340*/  ISETP.GT.AND P5, PT, R130.reuse, 0x98, !P5 ;  /* 0x000000988200780c */ /* 0x040fe40006fa4270 */
[----:B------:R-:W-:Y:S02]  /*9350*/  ISETP.GT.AND P1, PT, R130, 0x48, !P1 ;  /* 0x000000488200780c */ /* 0x000fe40004f24270 */
[C---:B------:R-:W-:Y:S02]  /*9360*/  ISETP.LT.OR P4, PT, R132.reuse, 0x92, P4 ;  /* 0x000000928400780c */ /* 0x040fe40002781670 */
[----:B------:R-:W-:-:S02]  /*9370*/  ISETP.LT.OR P1, PT, R132, 0x49, P1 ;  /* 0x000000498400780c */ /* 0x000fc40000f21670 */
[----:B------:R-:W-:Y:S02]  /*9380*/  FSEL R63, R63, -INF , !P3 ;  /* 0xff8000003f3f7808 */ /* 0x000fe40005800000 */
[----:B------:R-:W-:Y:S02]  /*9390*/  FSEL R94, R94, -INF , !P1 ;  /* 0xff8000005e5e7808 */ /* 0x000fe40004800000 */
[----:B------:R-:W-:Y:S02]  /*93a0*/  LOP3.LUT P1, RZ, R16, 0x100000, RZ, 0xc0, !PT ;  /* 0x0010000010ff7812 */ /* 0x000fe4000782c0ff */
[----:B------:R-:W-:Y:S02]  /*93b0*/  ISETP.LT.OR P5, PT, R132, 0x99, P5 ;  /* 0x000000998400780c */ /* 0x000fe40002fa1670 */
[----:B------:R-:W-:Y:S02]  /*93c0*/  ISETP.GT.AND P1, PT, R130, 0x49, !P1 ;  /* 0x000000498200780c */ /* 0x000fe40004f24270 */
[----:B------:R-:W-:-:S02]  /*93d0*/  FSEL R66, R66, -INF , !P5 ;  /* 0xff80000042427808 */ /* 0x000fc40006800000 */
[----:B------:R-:W-:Y:S02]  /*93e0*/  ISETP.LT.OR P1, PT, R132, 0x4a, P1 ;  /* 0x0000004a8400780c */ /* 0x000fe40000f21670 */
[----:B0-----:R-:W-:Y:S01]  /*93f0*/  FMNMX.FTZ R23, R57, R136, !PT ;  /* 0x0000008839177209 */ /* 0x001fe20007810000 */
[----:B------:R-:W-:Y:S01]  /*9400*/  IMAD.U32 R136, RZ, RZ, UR21 ;  /* 0x00000015ff887e24 */ /* 0x000fe2000f8e00ff */
[----:B------:R-:W-:Y:S02]  /*9410*/  FSEL R95, R95, -INF , !P1 ;  /* 0xff8000005f5f7808 */ /* 0x000fe40004800000 */
[----:B------:R-:W-:Y:S01]  /*9420*/  LOP3.LUT P1, RZ, R16, 0x80000, RZ, 0xc0, !PT ;  /* 0x0008000010ff7812 */ /* 0x000fe2000782c0ff */
[----:B------:R-:W-:-:S03]  /*9430*/  FFMA.FTZ R9, R23, R136, -8 ;  /* 0xc100000017097423 */ /* 0x000fc60000010088 */
        /* <DEDUP_REMOVED lines=87> */
[----:B------:R-:W-:Y:S01]  /*99b0*/  FSEL R119, R64, -INF , !P4 ;  /* 0xff80000040777808 */ /* 0x000fe20006000000 */
[--C-:B------:R-:W-:Y:S01]  /*99c0*/  FFMA.FTZ R115, R115, UR21, -R9.reuse ;  /* 0x0000001573737c23 */ /* 0x100fe20008010809 */
[----:B------:R-:W-:Y:S01]  /*99d0*/  FMNMX.FTZ R121, R8, R121, !PT ;  /* 0x0000007908797209 */ /* 0x000fe20007810000 */
[----:B------:R0:W-:Y:S01]  /*99e0*/  MUFU.EX2 R64, R122 ;  /* 0x0000007a00407308 */ /* 0x0001e20000000800 */
        /* <DEDUP_REMOVED lines=8> */
[----:B0-----:R-:W-:-:S01]  /*9a70*/  FFMA.FTZ R122, R126, UR21, -R9 ;  /* 0x000000157e7a7c23 */ /* 0x001fc20008010809 */
        /* <DEDUP_REMOVED lines=18> */
[----:B------:R-:W-:Y:S01]  /*9ba0*/  FFMA.FTZ R126, R128, UR21, -R9 ;  /* 0x00000015807e7c23 */ /* 0x000fe20008010809 */
[----:B------:R-:W-:Y:S01]  /*9bb0*/  FSEL R128, R23, RZ, P1 ;  /* 0x000000ff17807208 */ /* 0x000fe20000800000 */
[----:B------:R-:W-:Y:S01]  /*9bc0*/  MUFU.EX2 R70, R70 ;  /* 0x0000004600467308 */ /* 0x000fe20000000800 */
[----:B------:R-:W-:-:S03]  /*9bd0*/  FMNMX.FTZ R121, R113, R56, !PT ;  /* 0x0000003871797209 */ /* 0x000fc60007810000 */
[----:B------:R-:W-:Y:S01]  /*9be0*/  FADD.FTZ R128, -R128, R5 ;  /* 0x0000000580807221 */ /* 0x000fe20000010100 */
[----:B------:R-:W-:-:S03]  /*9bf0*/  FMNMX.FTZ R56, R114, R121, !PT ;  /* 0x0000007972387209 */ /* 0x000fc60007810000 */
[----:B------:R-:W-:Y:S01]  /*9c00*/  FMUL.FTZ R5, R128, UR21 ;  /* 0x0000001580057c20 */ /* 0x000fe20008410000 */
[----:B------:R-:W-:Y:S01]  /*9c10*/  FMNMX.FTZ R121, R117, R56, !PT ;  /* 0x0000003875797209 */ /* 0x000fe20007810000 */
[----:B------:R-:W-:Y:S03]  /*9c20*/  MUFU.EX2 R57, R57 ;  /* 0x0000003900397308 */ /* 0x000fe60000000800 */
[----:B------:R-:W-:-:S04]  /*9c30*/  FMNMX.FTZ R121, R118, R121, !PT ;  /* 0x0000007976797209 */ /* 0x000fc80007810000 */
[----:B------:R-:W-:Y:S01]  /*9c40*/  FMNMX.FTZ R56, R90, R121, !PT ;  /* 0x000000795a387209 */ /* 0x000fe20007810000 */
[----:B------:R-:W0:Y:S03]  /*9c50*/  MUFU.EX2 R5, R5 ;  /* 0x0000000500057308 */ /* 0x000e260000000800 */
[----:B------:R-:W-:-:S04]  /*9c60*/  FMNMX.FTZ R121, R91, R56, !PT ;  /* 0x000000385b797209 */ /* 0x000fc80007810000 */
[----:B------:R-:W-:Y:S01]  /*9c70*/  FMNMX.FTZ R56, R94, R121, !PT ;  /* 0x000000795e387209 */ /* 0x000fe20007810000 */
[----:B------:R-:W-:Y:S03]  /*9c80*/  MUFU.EX2 R10, R10 ;  /* 0x0000000a000a7308 */ /* 0x000fe60000000800 */
[----:B------:R-:W-:-:S04]  /*9c90*/  FMNMX.FTZ R121, R95, R56, !PT ;  /* 0x000000385f797209 */ /* 0x000fc80007810000 */
[----:B------:R-:W-:Y:S01]  /*9ca0*/  FMNMX.FTZ R56, R98, R121, !PT ;  /* 0x0000007962387209 */ /* 0x000fe20007810000 */
[----:B------:R-:W-:Y:S01]  /*9cb0*/  MUFU.EX2 R13, R13 ;  /* 0x0000000d000d7308 */ /* 0x000fe20000000800 */
[----:B0-----:R-:W-:-:S02]  /*9cc0*/  FFMA.FTZ R130, R5, R7, R70 ;  /* 0x0000000705827223 */ /* 0x001fc40000010046 */
[----:B------:R-:W-:-:S04]  /*9cd0*/  FMNMX.FTZ R121, R99, R56, !PT ;  /* 0x0000003863797209 */ /* 0x000fc80007810000 */
[----:B------:R-:W-:Y:S01]  /*9ce0*/  FMNMX.FTZ R56, R102, R121, !PT ;  /* 0x0000007966387209 */ /* 0x000fe20007810000 */
[----:B------:R-:W-:Y:S03]  /*9cf0*/  MUFU.EX2 R14, R14 ;  /* 0x0000000e000e7308 */ /* 0x000fe60000000800 */
        /* <DEDUP_REMOVED lines=17> */
[----:B------:R-:W-:-:S01]  /*9e10*/  FFMA.FTZ R121, R125, UR21, -R9 ;  /* 0x000000157d797c23 */ /* 0x000fc20008010809 */
[----:B------:R-:W-:Y:S02]  /*9e20*/  MUFU.EX2 R105, R105 ;  /* 0x0000006900697308 */ /* 0x000fe40000000800 */
[----:B------:R-:W-:-:S04]  /*9e30*/  FMNMX.FTZ R56, R61, R56, !PT ;  /* 0x000000383d387209 */ /* 0x000fc80007810000 */
[----:B------:R-:W-:Y:S02]  /*9e40*/  FMNMX.FTZ R56, R63, R56, !PT ;  /* 0x000000383f387209 */ /* 0x000fe40007810000 */
[----:B------:R-:W-:Y:S02]  /*9e50*/  MUFU.EX2 R108, R108 ;  /* 0x0000006c006c7308 */ /* 0x000fe40000000800 */
[----:B------:R-:W-:-:S04]  /*9e60*/  FMNMX.FTZ R125, R119, R56, !PT ;  /* 0x00000038777d7209 */ /* 0x000fc80007810000 */
[----:B------:R-:W-:Y:S02]  /*9e70*/  FMNMX.FTZ R125, R66, R125, !PT ;  /* 0x0000007d427d7209 */ /* 0x000fe40007810000 */
[----:B------:R-:W-:Y:S02]  /*9e80*/  MUFU.EX2 R111, R111 ;  /* 0x0000006f006f7308 */ /* 0x000fe40000000800 */
[----:B------:R-:W-:-:S05]  /*9e90*/  FMNMX.FTZ R125, R68, R125, !PT ;  /* 0x0000007d447d7209 */ /* 0x000fca0007810000 */
[----:B------:R-:W0:Y:S01]  /*9ea0*/  SHFL.BFLY PT, R56, R125, 0x2, 0x1f ;  /* 0x0c401f007d387f89 */ /* 0x000e2200000e0000 */
[----:B------:R-:W-:Y:S08]  /*9eb0*/  MUFU.EX2 R112, R112 ;  /* 0x0000007000707308 */ /* 0x000ff00000000800 */
[----:B------:R-:W-:Y:S08]  /*9ec0*/  MUFU.EX2 R115, R115 ;  /* 0x0000007300737308 */ /* 0x000ff00000000800 */
[----:B------:R-:W-:Y:S01]  /*9ed0*/  MUFU.EX2 R116, R116 ;  /* 0x0000007400747308 */ /* 0x000fe20000000800 */
[----:B0-----:R-:W-:Y:S01]  /*9ee0*/  FMNMX.FTZ R56, R125, R56, !PT ;  /* 0x000000387d387209 */ /* 0x001fe20007810000 */
[--C-:B------:R-:W-:Y:S01]  /*9ef0*/  FFMA.FTZ R125, R127, UR21, -R9.reuse ;  /* 0x000000157f7d7c23 */ /* 0x100fe20008010809 */
[----:B------:R-:W-:-:S01]  /*9f00*/  FFMA.FTZ R9, R69, UR21, -R9 ;  /* 0x0000001545097c23 */ /* 0x000fc20008010809 */
[----:B------:R-:W-:-:S04]  /*9f10*/  IMAD.U32 R69, RZ, RZ, UR21 ;  /* 0x00000015ff457e24 */ /* 0x000fc8000f8e00ff */
[----:B------:R-:W-:Y:S01]  /*9f20*/  MUFU.EX2 R88, R88 ;  /* 0x0000005800587308 */ /* 0x000fe20000000800 */
[----:B------:R-:W0:Y:S07]  /*9f30*/  SHFL.BFLY PT, R129, R56, 0x1, 0x1f ;  /* 0x0c201f0038817f89 */ /* 0x000e2e00000e0000 */
[----:B------:R-:W-:Y:S08]  /*9f40*/  MUFU.EX2 R89, R89 ;  /* 0x0000005900597308 */ /* 0x000ff00000000800 */
[----:B------:R-:W-:Y:S08]  /*9f50*/  MUFU.EX2 R92, R92 ;  /* 0x0000005c005c7308 */ /* 0x000ff00000000800 */
[----:B------:R-:W-:Y:S01]  /*9f60*/  MUFU.EX2 R93, R93 ;  /* 0x0000005d005d7308 */ /* 0x000fe20000000800 */
[----:B0-----:R-:W-:-:S04]  /*9f70*/  FMNMX.FTZ R56, R56, R129, !PT ;  /* 0x0000008138387209 */ /* 0x001fc80007810000 */
[C---:B------:R-:W-:Y:S01]  /*9f80*/  FSETP.NEU.FTZ.AND P1, PT, R56.reuse, -INF , PT ;  /* 0xff8000003800780b */ /* 0x040fe20003f3d000 */
[----:B------:R-:W-:-:S02]  /*9f90*/  FFMA.FTZ R69, R56, R69, -8 ;  /* 0xc100000038457423 */ /* 0x000fc40000010045 */
[----:B------:R-:W-:Y:S01]  /*9fa0*/  MUFU.EX2 R96, R96 ;  /* 0x0000006000607308 */ /* 0x000fe20000000800 */
[----:B------:R-:W-:Y:S02]  /*9fb0*/  FSEL R127, R56, RZ, P1 ;  /* 0x000000ff387f7208 */ /* 0x000fe40000800000 */
[----:B------:R-:W-:-:S03]  /*9fc0*/  FSEL R69, R69, RZ, P1 ;  /* 0x000000ff45457208 */ /* 0x000fc60000800000 */
[----:B------:R-:W-:Y:S02]  /*9fd0*/  FADD.FTZ R127, -R127, R4 ;  /* 0x000000047f7f7221 */ /* 0x000fe40000010100 */
[----:B------:R-:W-:-:S01]  /*9fe0*/  FFMA.FTZ R128, R19, UR21, -R69 ;  /* 0x0000001513807c23 */ /* 0x000fc20008010845 */
[--C-:B------:R-:W-:Y:S01]  /*9ff0*/  FFMA.FTZ R19, R120, UR21, -R69.reuse ;  /* 0x0000001578137c23 */ /* 0x100fe20008010845 */
[----:B------:R-:W-:-:S01]  /*a000*/  FFMA.FTZ R120, R123, UR21, -R69 ;  /* 0x000000157b787c23 */ /* 0x000fc20008010845 */
[--C-:B------:R-:W-:Y:S01]  /*a010*/  FFMA.FTZ R123, R124, UR21, -R69.reuse ;  /* 0x000000157c7b7c23 */ /* 0x100fe20008010845 */
[----:B------:R-:W-:-:S01]  /*a020*/  FFMA.FTZ R124, R94, UR21, -R69 ;  /* 0x000000155e7c7c23 */ /* 0x000fc20008010845 */
[--C-:B------:R-:W-:Y:S01]  /*a030*/  FFMA.FTZ R11, R11, UR21, -R69.reuse ;  /* 0x000000150b0b7c23 */ /* 0x100fe20008010845 */
[----:B------:R-:W-:Y:S01]  /*a040*/  FMUL.FTZ R94, R127, UR21 ;  /* 0x000000157f5e7c20 */ /* 0x000fe20008410000 */
        /* <DEDUP_REMOVED lines=43> */
[----:B--2---:R-:W-:-:S04]  /*a300*/  FADD.FTZ R7, R15, R6 ;  /* 0x000000060f077221 */ /* 0x004fc80000010000 */
[----:B------:R-:W-:-:S03]  /*a310*/  FADD.FTZ R7, R128, R7 ;  /* 0x0000000780077221 */ /* 0x000fc60000010000 */
[----:B------:R2:W-:Y:S08]  /*a320*/  MUFU.EX2 R4, R124 ;  /* 0x0000007c00047308 */ /* 0x0005f00000000800 */
[----:B------:R-:W3:Y:S01]  /*a330*/  MUFU.EX2 R120, R120 ;  /* 0x0000007800787308 */ /* 0x000ee20000000800 */
[----:B--2---:R-:W-:-:S04]  /*a340*/  FADD.FTZ R124, R10, R127 ;  /* 0x0000007f0a7c7221 */ /* 0x004fc80000010000 */
[----:B------:R-:W-:Y:S01]  /*a350*/  FADD.FTZ R127, R13, R124 ;  /* 0x0000007c0d7f7221 */ /* 0x000fe20000010000 */
[----:B0-----:R-:W-:-:S02]  /*a360*/  FADD.FTZ R124, R8, R7 ;  /* 0x00000007087c7221 */ /* 0x001fc40000010000 */
[----:B------:R-:W0:Y:S01]  /*a370*/  MUFU.EX2 R123, R123 ;  /* 0x0000007b007b7308 */ /* 0x000e220000000800 */
[----:B------:R-:W-:-:S01]  /*a380*/  FADD.FTZ R6, R14, R127 ;  /* 0x0000007f0e067221 */ /* 0x000fc20000010000 */
[----:B-1----:R-:W-:-:S03]  /*a390*/  FADD.FTZ R127, R19, R124 ;  /* 0x0000007c137f7221 */ /* 0x002fc60000010000 */
[----:B------:R-:W-:-:S03]  /*a3a0*/  FADD.FTZ R7, R21, R6 ;  /* 0x0000000615077221 */ /* 0x000fc60000010000 */
[----:B------:R-:W1:Y:S01]  /*a3b0*/  MUFU.EX2 R106, R106 ;  /* 0x0000006a006a7308 */ /* 0x000e620000000800 */
[----:B------:R-:W-:-:S01]  /*a3c0*/  FADD.FTZ R6, R20, R7 ;  /* 0x0000000714067221 */ /* 0x000fc20000010000 */
[----:B---3--:R-:W-:-:S03]  /*a3d0*/  FADD.FTZ R124, R120, R127 ;  /* 0x0000007f787c7221 */ /* 0x008fc60000010000 */
[----:B------:R-:W-:-:S03]  /*a3e0*/  FADD.FTZ R6, R67, R6 ;  /* 0x0000000643067221 */ /* 0x000fc60000010000 */
[----:B------:R-:W2:Y:S01]  /*a3f0*/  MUFU.EX2 R107, R107 ;  /* 0x0000006b006b7308 */ /* 0x000ea20000000800 */
[----:B0-----:R-:W-:-:S01]  /*a400*/  FADD.FTZ R7, R123, R124 ;  /* 0x0000007c7b077221 */ /* 0x001fc20000010000 */
[----:B------:R-:W-:-:S04]  /*a410*/  FADD.FTZ R127, R71, R6 ;  /* 0x00000006477f7221 */ /* 0x000fc80000010000 */
[----:B------:R-:W-:Y:S02]  /*a420*/  FADD.FTZ R124, R104, R127 ;  /* 0x0000007f687c7221 */ /* 0x000fe40000010000 */
[----:B------:R-:W0:Y:S01]  /*a430*/  MUFU.EX2 R109, R109 ;  /* 0x0000006d006d7308 */ /* 0x000e220000000800 */
[----:B-1----:R-:W-:-:S01]  /*a440*/  FADD.FTZ R6, R106, R7 ;  /* 0x000000076a067221 */ /* 0x002fc20000010000 */
[----:B------:R-:W-:-:S06]  /*a450*/  FADD.FTZ R7, R105, R124 ;  /* 0x0000007c69077221 */ /* 0x000fcc0000010000 */
[----:B------:R-:W1:Y:S01]  /*a460*/  MUFU.EX2 R110, R110 ;  /* 0x0000006e006e7308 */ /* 0x000e620000000800 */
[----:B--2---:R-:W-:-:S07]  /*a470*/  FADD.FTZ R6, R107, R6 ;  /* 0x000000066b067221 */ /* 0x004fce0000010000 */
        /* <DEDUP_REMOVED lines=10> */
[----:B------:R-:W-:-:S04]  /*a520*/  FADD.FTZ R7, R116, R7 ;  /* 0x0000000774077221 */ /* 0x000fc80000010000 */
[----:B------:R-:W-:Y:S02]  /*a530*/  FADD.FTZ R6, R88, R7 ;  /* 0x0000000758067221 */ /* 0x000fe40000010000 */
        /* <DEDUP_REMOVED lines=11> */
[----:B0-----:R-:W-:-:S07]  /*a5f0*/  FADD.FTZ R124, R90, R127 ;  /* 0x0000007f5a7c7221 */ /* 0x001fce0000010000 */
[----:B------:R-:W0:Y:S01]  /*a600*/  MUFU.EX2 R98, R98 ;  /* 0x0000006200627308 */ /* 0x000e220000000800 */
[----:B-1----:R-:W-:-:S04]  /*a610*/  FADD.FTZ R127, R91, R124 ;  /* 0x0000007c5b7f7221 */ /* 0x002fc80000010000 */
[----:B------:R-:W-:-:S03]  /*a620*/  FADD.FTZ R124, R4, R127 ;  /* 0x0000007f047c7221 */ /* 0x000fc60000010000 */
        /* <DEDUP_REMOVED lines=21> */
[----:B0-----:R-:W-:-:S04]  /*a780*/  FADD.FTZ R7, R73, R6 ;  /* 0x0000000649077221 */ /* 0x001fc80000010000 */
[----:B------:R-:W-:-:S03]  /*a790*/  FADD.FTZ R6, R64, R7 ;  /* 0x0000000740067221 */ /* 0x000fc60000010000 */
        /* <DEDUP_REMOVED lines=15> */
[----:B--2---:R-:W-:-:S01]  /*a890*/  FADD.FTZ R6, R79, R124 ;  /* 0x0000007c4f067221 */ /* 0x004fc20000010000 */
[----:B------:R-:W-:-:S06]  /*a8a0*/  FFMA.FTZ R124, R119, UR21, -R69 ;  /* 0x00000015777c7c23 */ /* 0x000fcc0008010845 */
        /* <DEDUP_REMOVED lines=36> */
[----:B0-----:R-:W-:-:S03]  /*aaf0*/  FADD.FTZ R7, R9, R6 ;  /* 0x0000000609077221 */ /* 0x001fc60000010000 */
[----:B-1----:R-:W-:Y:S01]  /*ab00*/  FADD.FTZ R6, R68, R69 ;  /* 0x0000004544067221 */ /* 0x002fe20000010000 */
[----:B------:R-:W-:Y:S06]  /*ab10*/  @!P0 BRA `(.L_x_881) ;  /* 0x0000000000048947 */ /* 0x000fec0003800000 */
[----:B------:R-:W-:Y:S01]  /*ab20*/  BPT.TRAP 0x1 ;  /* 0x000000040000795c */ /* 0x000fe20000300000 */
.L_x_881:
        /* <DEDUP_REMOVED lines=10> */
[-C--:B------:R-:W-:Y:S01]  /*abd0*/  FMUL.FTZ R25, R25, R5.reuse ;  /* 0x0000000519197220 */ /* 0x080fe20000410000 */
[----:B------:R-:W-:Y:S01]  /*abe0*/  F2FP.SATFINITE.E4M3.F32.PACK_AB_MERGE_C R120, R123, R120, RZ ;  /* 0x000000787b78723e */ /* 0x000fe200048070ff */
[----:B------:R-:W-:Y:S01]  /*abf0*/  FMUL.FTZ R28, R28, R5 ;  /* 0x000000051c1c7220 */ /* 0x000fe20000410000 */
[----:B------:R-:W-:Y:S01]  /*ac00*/  F2FP.SATFINITE.E4M3.F32.PACK_AB_MERGE_C R105, R108, R105, RZ ;  /* 0x000000696c69723e */ /* 0x000fe200048070ff */
[----:B------:R-:W-:Y:S01]  /*ac10*/  SYNCS.ARRIVE.TRANS64.RED.A1T0 RZ, [UR6], RZ ;  /* 0x000000ffffff79a7 */ /* 0x000fe20008100406 */
        /* <DEDUP_REMOVED lines=67> */
[----:B------:R1:W-:Y:S01]  /*b050*/  STL [R1+0x38], R24 ;  /* 0x0000381801007387 */ /* 0x0003e20000100800 */
        /* <DEDUP_REMOVED lines=29> */
[----:B------:R1:W-:Y:S04]  /*b230*/  STL [R1], R50 ;  /* 0x0000003201007387 */ /* 0x0003e80000100800 */
[----:B------:R1:W-:Y:S04]  /*b240*/  STL [R1+0x4], R51 ;  /* 0x0000043301007387 */ /* 0x0003e80000100800 */
[----:B------:R1:W-:Y:S04]  /*b250*/  STL [R1+0x40], R52 ;  /* 0x0000403401007387 */ /* 0x0003e80000100800 */
[----:B------:R1:W-:Y:S04]  /*b260*/  STL [R1+0x10], R53 ;  /* 0x0000103501007387 */ /* 0x0003e80000100800 */
[----:B------:R1:W-:Y:S04]  /*b270*/  STL [R1+0x8], R54 ;  /* 0x0000083601007387 */ /* 0x0003e80000100800 */
[----:B------:R1:W-:Y:S02]  /*b280*/  STL [R1+0xc], R55 ;  /* 0x00000c3701007387 */ /* 0x0003e40000100800 */
.L_x_864:
[----:B------:R-:W-:Y:S01]  /*b290*/  ULDC UR6, c[0x0][0x448] ;  /* 0x0001120000067ab9 */ /* 0x000fe20000000800 */
[----:B------:R-:W-:Y:S01]  /*b2a0*/  IADD3 R23, R17, 0x1, -R18 ;  /* 0x0000000111177810 */ /* 0x000fe20007ffe812 */
[----:B------:R-:W-:Y:S01]  /*b2b0*/  UISETP.NE.AND UP0, UPT, UR6, 0x1, UPT ;  /* 0x000000010600788c */ /* 0x000fe2000bf05270 */
[----:B------:R-:W-:Y:S02]  /*b2c0*/  ULDC UR12, c[0x0][0x9e4] ;  /* 0x00027900000c7ab9 */ /* 0x000fe40000000800 */
[----:B------:R-:W-:Y:S01]  /*b2d0*/  R2UR UR11, R23 ;  /* 0x00000000170b72ca */ /* 0x000fe200000e0000 */
[----:B------:R-:W-:Y:S02]  /*b2e0*/  UISETP.GE.AND UP1, UPT, UR12, 0x1, UPT ;  /* 0x000000010c00788c */ /* 0x000fe4000bf26270 */
[----:B------:R-:W-:-:S04]  /*b2f0*/  UIADD3 UR10, UR40, 0xbf, URZ ;  /* 0x000000bf280a7890 */ /* 0x000fc8000fffe03f */
[----:B------:R-:W-:Y:S01]  /*b300*/  PLOP3.LUT P1, PT, PT, PT, UP1, 0x40, 0x0 ;  /* 0x000000000000781c */ /* 0x000fe20003f2e818 */
[----:B------:R-:W-:Y:S01]  /*b310*/  @UP0 ULDC UR6, c[0x0][0x44c] ;  /* 0x0001130000060ab9 */ /* 0x000fe20000000800 */
[----:B------:R-:W-:Y:S01]  /*b320*/  @UP0 ULDC UR13, c[0x0][0x450] ;  /* 0x00011400000d0ab9 */ /* 0x000fe20000000800 */
        /* <DEDUP_REMOVED lines=16> */
.L_x_884:
[----:B------:R-:W-:-:S11]  /*b430*/  UISETP.NE.AND UP2, UPT, UR12, 0x1, UPT ;  /* 0x000000010c00788c */ /* 0x000fd6000bf45270 */
[----:B------:R-:W-:Y:S02]  /*b440*/  @UP2 ULDC.64 UR14, c[0x0][0x9e8] ;  /* 0x00027a00000e2ab9 */ /* 0x000fe40000000a00 */
[----:B------:R-:W-:-:S04]  /*b450*/  UIMAD.WIDE.U32 UR6, UR10, UR14, URZ ;  /* 0x0000000e0a0672a5 */ /* 0x000fc8000f8e003f */
[----:B------:R-:W-:-:S12]  /*b460*/  @UP2 USHF.R.U32.HI UR10, URZ, UR15, UR7 ;  /* 0x0000000f3f0a2299 */ /* 0x000fd80008011607 */
.L_x_885:
[----:B------:R-:W-:-:S04]  /*b470*/  UIMAD UR10, UR10, UR12, URZ ;  /* 0x0000000c0a0a72a4 */ /* 0x000fc8000f8e023f */
[----:B------:R-:W-:-:S04]  /*b480*/  UISETP.LT.AND UP2, UPT, UR11, UR10, UPT ;  /* 0x0000000a0b00728c */ /* 0x000fc8000bf41270 */
[----:B------:R-:W-:-:S12]  /*b490*/  USEL UR11, UR11, UR10, !UP2 ;  /* 0x0000000a0b0b7287 */ /* 0x000fd8000d000000 */
.L_x_883:
        /* <DEDUP_REMOVED lines=13> */
.L_x_896:
[----:B------:R-:W-:-:S04]  /*b570*/  UIADD3 UR36, UR23, 0x1, URZ ;  /* 0x0000000117247890 */ /* 0x000fc8000fffe03f */
[----:B------:R-:W-:-:S04]  /*b580*/  UISETP.NE.AND UP2, UPT, UR36, 0x2, UPT ;  /* 0x000000022400788c */ /* 0x000fc8000bf45270 */
[----:B------:R-:W-:Y:S02]  /*b590*/  USEL UR46, URZ, 0x1, UP2 ;  /* 0x000000013f2e7887 */ /* 0x000fe40009000000 */
[----:B------:R-:W-:Y:S02]  /*b5a0*/  USEL UR36, UR36, URZ, UP2 ;  /* 0x0000003f24247287 */ /* 0x000fe40009000000 */
[----:B------:R-:W-:Y:S01]  /*b5b0*/  ULOP3.LUT UR46, UR24, UR46, URZ, 0x3c, !UPT ;  /* 0x0000002e182e7292 */ /* 0x000fe2000f8e3c3f */
[----:B--2---:R-:W-:Y:S11]  /*b5c0*/  @!P0 BRA `(.L_x_887) ;  /* 0x0000000000048947 */ /* 0x004ff60003800000 */
[----:B------:R-:W-:Y:S01]  /*b5d0*/  BPT.TRAP 0x1 ;  /* 0x000000040000795c */ /* 0x000fe20000300000 */
.L_x_887:
[----:B------:R-:W-:Y:S01]  /*b5e0*/  ULEA UR6, UR36, UR45, 0x3 ;  /* 0x0000002d24067291 */ /* 0x000fe2000f8e183f */
[----:B------:R-:W-:-:S05]  /*b5f0*/  IMAD.U32 R4, RZ, RZ, UR46 ;  /* 0x0000002eff047e24 */ /* 0x000fca000f8e00ff */
[----:B------:R-:W-:-:S04]  /*b600*/  SHF.L.U32 R4, R4, 0x1f, RZ ;  /* 0x0000001f04047819 */ /* 0x000fc800000006ff */
[----:B------:R2:W3:Y:S01]  /*b610*/  SYNCS.PHASECHK.TRANS64.TRYWAIT P1, [UR6+0x13230], R4 ;  /* 0x01323004ff0075a7 */ /* 0x0004e20008020146 */
[----:B------:R-:W-:Y:S05]  /*b620*/  @!P0 BRA `(.L_x_888) ;  /* 0x0000000000048947 */ /* 0x000fea0003800000 */
[----:B------:R-:W-:Y:S01]  /*b630*/  BPT.TRAP 0x1 ;  /* 0x000000040000795c */ /* 0x000fe20000300000 */
.L_x_888:
[----:B---3--:R-:W-:Y:S05]  /*b640*/  @P1 BRA `(.L_x_889) ;  /* 0x0000000000081947 */ /* 0x008fea0003800000 */
[----:B------:R-:W3:Y:S02]  /*b650*/  SYNCS.PHASECHK.TRANS64.TRYWAIT P1, [UR6+0x13230], R4 ;  /* 0x01323004ff0075a7 */ /* 0x000ee40008020146 */
[----:B---3--:R-:W-:Y:S05]  /*b660*/  @!P1 BRA `(.L_x_890) ;  /* 0x00000110004c9947 */ /* 0x008fea0003800000 */
.L_x_889:
[----:B---3--:R-:W3:Y:S01]  /*b670*/  LDL R5, [R1+0x2c] ;  /* 0x00002c0001057983 */ /* 0x008ee20000100800 */
        /* <DEDUP_REMOVED lines=9> */
[----:B---3--:R-:W-:-:S13]  /*b710*/  R2UR UR25, R5 ;  /* 0x00000000051972ca */ /* 0x008fda00000e0000 */
        /* <DEDUP_REMOVED lines=23> */
[----:B-1----:R-:W-:-:S06]  /*b890*/  WARPGROUP.ARRIVE ;  /* 0x00000000000079c5 */ /* 0x002fcc0000000000 */
        /* <DEDUP_REMOVED lines=30> */
.L_x_891:
[----:B------:R-:W-:Y:S01]  /*ba80*/  ULEA UR11, UR23, UR45, 0x3 ;  /* 0x0000002d170b7291 */ /* 0x000fe2000f8e183f */
[----:B--2---:R-:W-:-:S05]  /*ba90*/  IMAD.U32 R4, RZ, RZ, UR24 ;  /* 0x00000018ff047e24 */ /* 0x004fca000f8e00ff */
[----:B------:R-:W-:-:S04]  /*baa0*/  SHF.L.U32 R4, R4, 0x1f, RZ ;  /* 0x0000001f04047819 */ /* 0x000fc800000006ff */
[----:B------:R1:W2:Y:S01]  /*bab0*/  SYNCS.PHASECHK.TRANS64.TRYWAIT P1, [UR11+0x13250], R4 ;  /* 0x01325004ff0075a7 */ /* 0x0002a2000802014b */
[----:B------:R-:W-:Y:S05]  /*bac0*/  @!P0 BRA `(.L_x_892) ;  /* 0x0000000000048947 */ /* 0x000fea0003800000 */
[----:B------:R-:W-:Y:S01]  /*bad0*/  BPT.TRAP 0x1 ;  /* 0x000000040000795c */ /* 0x000fe20000300000 */
.L_x_892:
        /* <DEDUP_REMOVED lines=238> */
[----:B---3--:R-:W-:Y:S02]  /*c9c0*/  FMNMX.FTZ R31, R134, R5, !PT ;  /* 0x00000005861f7209 */ /* 0x008fe40007810000 */
[----:B----4-:R-:W-:Y:S01]  /*c9d0*/  FMNMX.FTZ R32, R156, R25, !PT ;  /* 0x000000199c207209 */ /* 0x010fe20007810000 */
[----:B--2---:R-:W-:Y:S06]  /*c9e0*/  @P1 BRA `(.L_x_893) ;  /* 0x0000000000081947 */ /* 0x004fec0003800000 */
[----:B------:R-:W2:Y:S02]  /*c9f0*/  SYNCS.PHASECHK.TRANS64.TRYWAIT P1, [UR11+0x13250], R4 ;  /* 0x01325004ff0075a7 */ /* 0x000ea4000802014b */
[----:B--2---:R-:W-:Y:S05]  /*ca00*/  @!P1 BRA `(.L_x_894) ;  /* 0x000000fc007c9947 */ /* 0x004fea0003800000 */
.L_x_893:
[----:B-12---:R-:W1:Y:S04]  /*ca10*/  SHFL.BFLY PT, R4, R31, 0x2, 0x1f ;  /* 0x0c401f001f047f89 */ /* 0x006e6800000e0000 */
[----:B------:R-:W2:Y:S04]  /*ca20*/  SHFL.BFLY PT, R25, R32, 0x2, 0x1f ;  /* 0x0c401f0020197f89 */ /* 0x000ea800000e0000 */
[----:B------:R-:W3:Y:S01]  /*ca30*/  LDL.LU R24, [R1+0x38] ;  /* 0x0000380001187983 */ /* 0x000ee20000300800 */
[----:B-1----:R-:W-:Y:S02]  /*ca40*/  FMNMX.FTZ R5, R31, R4, !PT ;  /* 0x000000041f057209 */ /* 0x002fe40007810000 */
[----:B--2---:R-:W-:-:S02]  /*ca50*/  FMNMX.FTZ R4, R32, R25, !PT ;  /* 0x0000001920047209 */ /* 0x004fc40007810000 */
[----:B------:R-:W3:Y:S04]  /*ca60*/  LDL.LU R25, [R1+0x3c] ;  /* 0x00003c0001197983 */ /* 0x000ee80000300800 */
        /* <DEDUP_REMOVED lines=12> */
[----:B------:R-:W3:Y:S04]  /*cb30*/  LDL.LU R50, [R1] ;  /* 0x0000000001327983 */ /* 0x000ee80000300800 */
[----:B------:R-:W3:Y:S04]  /*cb40*/  LDL.LU R51, [R1+0x4] ;  /* 0x0000040001337983 */ /* 0x000ee80000300800 */
[----:B------:R-:W3:Y:S04]  /*cb50*/  LDL.LU R52, [R1+0x40] ;  /* 0x0000400001347983 */ /* 0x000ee80000300800 */
[----:B------:R-:W3:Y:S04]  /*cb60*/  LDL.LU R53, [R1+0x10] ;  /* 0x0000100001357983 */ /* 0x000ee80000300800 */
[----:B------:R-:W3:Y:S04]  /*cb70*/  LDL.LU R54, [R1+0x8] ;  /* 0x0000080001367983 */ /* 0x000ee80000300800 */
[----:B------:R-:W3:Y:S01]  /*cb80*/  LDL.LU R55, [R1+0xc] ;  /* 0x00000c0001377983 */ /* 0x000ee20000300800 */
[----:B------:R-:W-:-:S04]  /*cb90*/  UIADD3 UR6, UR45, 0x1000, URZ ;  /* 0x000010002d067890 */ /* 0x000fc8000fffe03f */
[----:B------:R-:W-:-:S04]  /*cba0*/  USHF.R.U32.HI UR6, URZ, 0x4, UR6 ;  /* 0x000000043f067899 */ /* 0x000fc80008011606 */
[----:B------:R-:W-:Y:S01]  /*cbb0*/  ULOP3.LUT UR6, UR6, 0x3fff, URZ, 0xc0, !UPT ;  /* 0x00003fff06067892 */ /* 0x000fe2000f8ec03f */
[----:B------:R-:W-:Y:S02]  /*cbc0*/  IMAD.MOV.U32 R26, RZ, RZ, R8 ;  /* 0x000000ffff1a7224 */ /* 0x000fe400078e0008 */
[----:B------:R-:W-:Y:S01]  /*cbd0*/  IMAD.MOV.U32 R27, RZ, RZ, R9 ;  /* 0x000000ffff1b7224 */ /* 0x000fe200078e0009 */
[----:B------:R-:W-:Y:S01]  /*cbe0*/  ULOP3.LUT UR6, UR6, 0x10000, URZ, 0xfc, !UPT ;  /* 0x0001000006067892 */ /* 0x000fe2000f8efc3f */
[----:B------:R-:W-:Y:S02]  /*cbf0*/  IMAD.MOV.U32 R30, RZ, RZ, R10 ;  /* 0x000000ffff1e7224 */ /* 0x000fe400078e000a */
[----:B------:R-:W-:Y:S02]  /*cc00*/  IMAD.MOV.U32 R31, RZ, RZ, R11 ;  /* 0x000000ffff1f7224 */ /* 0x000fe400078e000b */
[----:B------:R-:W-:Y:S02]  /*cc10*/  IMAD.MOV.U32 R34, RZ, RZ, R12 ;  /* 0x000000ffff227224 */ /* 0x000fe400078e000c */
[----:B------:R-:W-:-:S02]  /*cc20*/  IMAD.MOV.U32 R35, RZ, RZ, R13 ;  /* 0x000000ffff237224 */ /* 0x000fc400078e000d */
[----:B------:R-:W-:Y:S02]  /*cc30*/  IMAD.MOV.U32 R38, RZ, RZ, R14 ;  /* 0x000000ffff267224 */ /* 0x000fe400078e000e */
[----:B------:R-:W-:Y:S02]  /*cc40*/  IMAD.MOV.U32 R39, RZ, RZ, R15 ;  /* 0x000000ffff277224 */ /* 0x000fe400078e000f */
[----:B------:R-:W-:Y:S02]  /*cc50*/  IMAD.MOV.U32 R42, RZ, RZ, R19 ;  /* 0x000000ffff2a7224 */ /* 0x000fe400078e0013 */
[----:B------:R-:W-:Y:S02]  /*cc60*/  IMAD.MOV.U32 R43, RZ, RZ, R20 ;  /* 0x000000ffff2b7224 */ /* 0x000fe400078e0014 */
[----:B------:R-:W-:Y:S02]  /*cc70*/  IMAD.MOV.U32 R46, RZ, RZ, R21 ;  /* 0x000000ffff2e7224 */ /* 0x000fe400078e0015 */
[----:B------:R-:W-:Y:S01]  /*cc80*/  IMAD.MOV.U32 R47, RZ, RZ, R157 ;  /* 0x000000ffff2f7224 */ /* 0x000fe200078e009d */
[----:B------:R-:W-:Y:S01]  /*cc90*/  UIMAD UR10, UR23, 0x280, UR6 ;  /* 0x00000280170a78a4 */ /* 0x000fe2000f8e0206 */
[----:B------:R-:W-:-:S06]  /*cca0*/  UMOV UR7, 0xc0000010 ;  /* 0xc000001000077882 */ /* 0x000fcc0000000000 */
[----:B------:R-:W-:Y:S01]  /*ccb0*/  UMOV UR6, UR10 ;  /* 0x0000000a00067c82 */ /* 0x000fe20008000000 */
[----:B------:R-:W1:Y:S04]  /*ccc0*/  SHFL.BFLY PT, R9, R4, 0x1, 0x1f ;  /* 0x0c201f0004097f89 */ /* 0x000e6800000e0000 */
[----:B------:R-:W2:Y:S01]  /*ccd0*/  SHFL.BFLY PT, R8, R5, 0x1, 0x1f ;  /* 0x0c201f0005087f89 */ /* 0x000ea200000e0000 */
[----:B------:R-:W-:Y:S01]  /*cce0*/  IMAD.U32 R10, RZ, RZ, UR21 ;  /* 0x00000015ff0a7e24 */ /* 0x000fe2000f8e00ff */
[----:B-1----:R-:W-:Y:S02]  /*ccf0*/  FMNMX.FTZ R4, R4, R9, !PT ;  /* 0x0000000904047209 */ /* 0x002fe40007810000 */
[----:B--2---:R-:W-:-:S03]  /*cd00*/  FMNMX.FTZ R5, R5, R8, !PT ;  /* 0x0000000805057209 */ /* 0x004fc60007810000 */
[----:B------:R-:W-:-:S04]  /*cd10*/  FADD.FTZ R9, -R4, R104 ;  /* 0x0000006804097221 */ /* 0x000fc80000010100 */
[----:B------:R-:W-:Y:S01]  /*cd20*/  FMUL.FTZ R104, R9, UR21 ;  /* 0x0000001509687c20 */ /* 0x000fe20008410000 */
[----:B------:R-:W-:-:S01]  /*cd30*/  FFMA.FTZ R9, R5, R10, -8 ;  /* 0xc100000005097423 */ /* 0x000fc2000001000a */
[----:B------:R-:W-:-:S03]  /*cd40*/  FADD.FTZ R8, -R5, R23 ;  /* 0x0000001705087221 */ /* 0x000fc60000010100 */
[--C-:B------:R-:W-:Y:S01]  /*cd50*/  FFMA.FTZ R23, R88, UR21, -R9.reuse ;  /* 0x0000001558177c23 */ /* 0x100fe20008010809 */
[----:B------:R-:W-:-:S01]  /*cd60*/  FFMA.FTZ R88, R89, UR21, -R9 ;  /* 0x0000001559587c23 */ /* 0x000fc20008010809 */
[--C-:B------:R-:W-:Y:S01]  /*cd70*/  FFMA.FTZ R89, R96, UR21, -R9.reuse ;  /* 0x0000001560597c23 */ /* 0x100fe20008010809 */
[----:B------:R-:W-:-:S01]  /*cd80*/  FFMA.FTZ R96, R61, UR21, -R9 ;  /* 0x000000153d607c23 */ /* 0x000fc20008010809 */
[--C-:B------:R-:W-:Y:S01]  /*cd90*/  FFMA.FTZ R61, R65, UR21, -R9.reuse ;  /* 0x00000015413d7c23 */ /* 0x100fe20008010809 */
[----:B------:R-:W-:-:S01]  /*cda0*/  FFMA.FTZ R65, R106, UR21, -R9 ;  /* 0x000000156a417c23 */ /* 0x000fc20008010809 */
[----:B------:R-:W-:Y:S01]  /*cdb0*/  FFMA.FTZ R106, R117, UR21, -R9 ;  /* 0x00000015756a7c23 */ /* 0x000fe20008010809 */
[----:B------:R-:W-:Y:S02]  /*cdc0*/  IMAD.U32 R117, RZ, RZ, UR21 ;  /* 0x00000015ff757e24 */ /* 0x000fe4000f8e00ff */
[----:B------:R-:W-:Y:S02]  /*cdd0*/  FMUL.FTZ R8, R8, UR21 ;  /* 0x0000001508087c20 */ /* 0x000fe40008410000 */
[----:B------:R-:W-:-:S04]  /*cde0*/  FFMA.FTZ R117, R4, R117, -8 ;  /* 0xc100000004757423 */ /* 0x000fc80000010075 */
[--C-:B------:R-:W-:Y:S01]  /*cdf0*/  FFMA.FTZ R90, R90, UR21, -R117.reuse ;  /* 0x000000155a5a7c23 */ /* 0x100fe20008010875 */
[----:B------:R-:W-:-:S01]  /*ce00*/  FFMA.FTZ R91, R91, UR21, -R117 ;  /* 0x000000155b5b7c23 */ /* 0x000fc20008010875 */
[----:B---3--:R-:W-:-:S06]  /*ce10*/  WARPGROUP.ARRIVE ;  /* 0x00000000000079c5 */ /* 0x008fcc0000000000 */
        /* <DEDUP_REMOVED lines=8> */
[----:B------:R-:W-:Y:S01]  /*cea0*/  MUFU.EX2 R8, R8 ;  /* 0x0000000800087308 */ /* 0x000fe20000000800 */
[----:B------:R-:W-:-:S01]  /*ceb0*/  FFMA.FTZ R13, R101, UR21, -R9 ;  /* 0x00000015650d7c23 */ /* 0x000fc20008010809 */
[--C-:B------:R-:W-:Y:S01]  /*cec0*/  FFMA.FTZ R101, R109, UR21, -R9.reuse ;  /* 0x000000156d657c23 */ /* 0x100fe20008010809 */
[----:B------:R-:W-:-:S01]  /*ced0*/  FFMA.FTZ R10, R92, UR21, -R9 ;  /* 0x000000155c0a7c23 */ /* 0x000fc20008010809 */
[----:B------:R-:W-:Y:S01]  /*cee0*/  FFMA.FTZ R109, R118, UR21, -R9 ;  /* 0x00000015766d7c23 */ /* 0x000fe20008010809 */
[----:B------:R-:W-:-:S03]  /*cef0*/  FFMA.FTZ R118, R94, UR21, -R117 ;  /* 0x000000155e767c23 */ /* 0x000fc60008010875 */
[----:B------:R-:W1:Y:S01]  /*cf00*/  MUFU.EX2 R23, R23 ;  /* 0x0000001700177308 */ /* 0x000e620000000800 */
[----:B------:R-:W-:Y:S02]  /*cf10*/  WARPGROUP.DEPBAR.LE gsb0, 0x0 ;  /* 0x00008000000079c5 */ /* 0x000fe40000010000 */
[----:B------:R-:W-:-:S06]  /*cf20*/  WARPGROUP.ARRIVE ;  /* 0x00000000000079c5 */ /* 0x000fcc0000000000 */
[----:B------:R-:W-:Y:S01]  /*cf30*/  QGMMA.64x64x32.F32.E4M3.E4M3 R24, R144, gdesc[UR4], R24, gsb0 ;  /* 0x00e0000490187df3 */ /* 0x000fe20008000818 */
[----:B------:R-:W-:Y:S01]  /*cf40*/  MUFU.EX2 R104, R104 ;  /* 0x0000006800687308 */ /* 0x000fe20000000800 */
[----:B------:R-:W-:-:S01]  /*cf50*/  FFMA.FTZ R11, R93, UR21, -R9 ;  /* 0x000000155d0b7c23 */ /* 0x000fc20008010809 */
[----:B------:R-:W-:-:S06]  /*cf60*/  FFMA.FTZ R95, R95, UR21, -R117 ;  /* 0x000000155f5f7c23 */ /* 0x000fcc0008010875 */
[----:B------:R-:W2:Y:S01]  /*cf70*/  MUFU.EX2 R90, R90 ;  /* 0x0000005a005a7308 */ /* 0x000ea20000000800 */
[----:B------:R-:W-:-:S07]  /*cf80*/  FFMA.FTZ R93, R98, UR21, -R117 ;  /* 0x00000015625d7c23 */ /* 0x000fce0008010875 */
[----:B------:R-:W3:Y:S01]  /*cf90*/  MUFU.EX2 R88, R88 ;  /* 0x0000005800587308 */ /* 0x000ee20000000800 */
[----:B------:R-:W-:-:S07]  /*cfa0*/  UIADD3 UR6, UR10, 0x180, URZ ;  /* 0x000001800a067890 */ /* 0x000fce000fffe03f */
[----:B------:R-:W4:Y:S01]  /*cfb0*/  MUFU.EX2 R91, R91 ;  /* 0x0000005b005b7308 */ /* 0x000f220000000800 */
[----:B------:R-:W-:-:S07]  /*cfc0*/  FFMA.FTZ R92, R97, UR21, -R9 ;  /* 0x00000015615c7c23 */ /* 0x000fce0008010809 */
[----:B------:R-:W5:Y:S01]  /*cfd0*/  MUFU.EX2 R10, R10 ;  /* 0x0000000a000a7308 */ /* 0x000f620000000800 */
[----:B------:R-:W-:-:S01]  /*cfe0*/  FFMA.FTZ R21, R60, UR21, -R9 ;  /* 0x000000153c157c23 */ /* 0x000fc20008010809 */
[----:B------:R-:W-:-:S06]  /*cff0*/  FFMA.FTZ R94, R99, UR21, -R117 ;  /* 0x00000015635e7c23 */ /* 0x000fcc0008010875 */
[----:B------:R-:W0:Y:S01]  /*d000*/  MUFU.EX2 R118, R118 ;  /* 0x0000007600767308 */ /* 0x000e220000000800 */
[----:B------:R-:W-:-:S01]  /*d010*/  FFMA.FTZ R60, R64, UR21, -R9 ;  /* 0x00000015403c7c23 */ /* 0x000fc20008010809 */
[----:B------:R-:W-:Y:S01]  /*d020*/  FFMA.FTZ R64, R105, UR21, -R9 ;  /* 0x0000001569407c23 */ /* 0x000fe20008010809 */
[----:B-1----:R-:W-:-:S05]  /*d030*/  FFMA.FTZ R7, R8, R7, R23 ;  /* 0x0000000708077223 */ /* 0x002fca0000010017 */
[----:B------:R-:W1:Y:S01]  /*d040*/  MUFU.EX2 R11, R11 ;  /* 0x0000000b000b7308 */ /* 0x000e620000000800 */
[----:B------:R-:W-:-:S01]  /*d050*/  FFMA.FTZ R12, R100, UR21, -R9 ;  /* 0x00000015640c7c23 */ /* 0x000fc20008010809 */
[----:B------:R-:W-:Y:S01]  /*d060*/  FFMA.FTZ R105, R110, UR21, -R9 ;  /* 0x000000156e697c23 */ /* 0x000fe20008010809 */
[----:B--2---:R-:W-:-:S05]  /*d070*/  FFMA.FTZ R6, R104, R6, R90 ;  /* 0x0000000668067223 */ /* 0x004fca000001005a */
[----:B------:R-:W2:Y:S01]  /*d080*/  MUFU.EX2 R95, R95 ;  /* 0x0000005f005f7308 */ /* 0x000ea20000000800 */
[----:B------:R-:W-:Y:S01]  /*d090*/  UMOV UR7, 0xc0000010 ;  /* 0xc000001000077882 */ /* 0x000fe20000000000 */
[----:B------:R-:W-:Y:S01]  /*d0a0*/  FFMA.FTZ R110, R125, UR21, -R9 ;  /* 0x000000157d6e7c23 */ /* 0x000fe20008010809 */
[----:B------:R-:W-:-:S01]  /*d0b0*/  FFMA.FTZ R98, R102, UR21, -R117 ;  /* 0x0000001566627c23 */ /* 0x000fc20008010875 */
[----:B------:R-:W-:-:S04]  /*d0c0*/  FFMA.FTZ R125, R63, UR21, -R117 ;  /* 0x000000153f7d7c23 */ /* 0x000fc80008010875 */
[----:B------:R-:W2:Y:S01]  /*d0d0*/  MUFU.EX2 R89, R89 ;  /* 0x0000005900597308 */ /* 0x000ea20000000800 */
[----:B------:R-:W-:-:S01]  /*d0e0*/  FFMA.FTZ R15, R77, UR21, -R9 ;  /* 0x000000154d0f7c23 */ /* 0x000fc20008010809 */
[----:B------:R-:W-:Y:S01]  /*d0f0*/  FFMA.FTZ R63, R67, UR21, -R117 ;  /* 0x00000015433f7c23 */ /* 0x000fe20008010875 */
[----:B---3--:R-:W-:-:S05]  /*d100*/  FADD.FTZ R7, R88, R7 ;  /* 0x0000000758077221 */ /* 0x008fca0000010000 */
[----:B------:R-:W3:Y:S01]  /*d110*/  MUFU.EX2 R93, R93 ;  /* 0x0000005d005d7308 */ /* 0x000ee20000000800 */
[----:B------:R-:W-:Y:S02]  /*d120*/  WARPGROUP.DEPBAR.LE gsb0, 0x0 ;  /* 0x00008000000079c5 */ /* 0x000fe40000010000 */
[----:B------:R-:W-:-:S05]  /*d130*/  WARPGROUP.ARRIVE ;  /* 0x00000000000079c5 */ /* 0x000fca0000000000 */
[----:B------:R-:W3:Y:S01]  /*d140*/  MUFU.EX2 R92, R92 ;  /* 0x0000005c005c7308 */ /* 0x000ee20000000800 */
[----:B------:R-:W-:-:S01]  /*d150*/  FFMA.FTZ R77, R81, UR21, -R9 ;  /* 0x00000015514d7c23 */ /* 0x000fc20008010809 */
[----:B----4-:R-:W-:Y:S01]  /*d160*/  FADD.FTZ R67, R91, R6 ;  /* 0x000000065b437221 */ /* 0x010fe20000010000 */
[----:B------:R-:W-:Y:S01]  /*d170*/  QGMMA.64x64x32.F32.E4M3.E4M3 R24, R140, gdesc[UR4], R24, gsb0 ;  /* 0x00e000048c187df3 */ /* 0x000fe20008000818 */
[----:B------:R-:W-:-:S04]  /*d180*/  FFMA.FTZ R81, R122, UR21, -R9 ;  /* 0x000000157a517c23 */ /* 0x000fc80008010809 */
[----:B------:R-:W4:Y:S01]  /*d190*/  MUFU.EX2 R94, R94 ;  /* 0x0000005e005e7308 */ /* 0x000f220000000800 */
[----:B------:R-:W-:-:S01]  /*d1a0*/  FFMA.FTZ R99, R103, UR21, -R117 ;  /* 0x0000001567637c23 */ /* 0x000fc20008010875 */
[--C-:B------:R-:W-:Y:S01]  /*d1b0*/  FFMA.FTZ R122, R62, UR21, -R117.reuse ;  /* 0x000000153e7a7c23 */ /* 0x100fe20008010875 */
[----:B------:R-:W-:-:S01]  /*d1c0*/  FFMA.FTZ R62, R66, UR21, -R117 ;  /* 0x00000015423e7c23 */ /* 0x000fc20008010875 */
[----:B-----5:R-:W-:Y:S01]  /*d1d0*/  FADD.FTZ R6, R10, R7 ;  /* 0x000000070a067221 */ /* 0x020fe20000010000 */
[----:B------:R-:W-:-:S01]  /*d1e0*/  FFMA.FTZ R72, R72, UR21, -R9 ;  /* 0x0000001548487c23 */ /* 0x000fc20008010809 */
[----:B------:R-:W-:Y:S02]  /*d1f0*/  FFMA.FTZ R97, R68, UR21, -R9 ;  /* 0x0000001544617c23 */ /* 0x000fe40008010809 */
[----:B------:R-:W5:Y:S01]  /*d200*/  MUFU.EX2 R12, R12 ;  /* 0x0000000c000c7308 */ /* 0x000f620000000800 */
[----:B0-----:R-:W-:-:S01]  /*d210*/  FADD.FTZ R66, R118, R67 ;  /* 0x0000004376427221 */ /* 0x001fc20000010000 */
[----:B------:R-:W-:Y:S01]  /*d220*/  FFMA.FTZ R68, R113, UR21, -R9 ;  /* 0x0000001571447c23 */ /* 0x000fe20008010809 */
[----:B------:R-:W-:-:S01]  /*d230*/  FFMA.FTZ R74, R74, UR21, -R117 ;  /* 0x000000154a4a7c23 */ /* 0x000fc20008010875 */
[----:B------:R-:W-:-:S04]  /*d240*/  FFMA.FTZ R113, R126, UR21, -R9 ;  /* 0x000000157e717c23 */ /* 0x000fc80008010809 */
[----:B------:R-:W0:Y:S01]  /*d250*/  MUFU.EX2 R98, R98 ;  /* 0x0000006200627308 */ /* 0x000e220000000800 */
[----:B------:R-:W-:-:S01]  /*d260*/  FFMA.FTZ R126, R70, UR21, -R117 ;  /* 0x00000015467e7c23 */ /* 0x000fc20008010875 */
[----:B-1----:R-:W-:Y:S01]  /*d270*/  FADD.FTZ R6, R11, R6 ;  /* 0x000000060b067221 */ /* 0x002fe20000010000 */
[----:B------:R-:W-:-:S01]  /*d280*/  FFMA.FTZ R73, R73, UR21, -R9 ;  /* 0x0000001549497c23 */ /* 0x000fc20008010809 */
[----:B--2---:R-:W-:Y:S01]  /*d290*/  FADD.FTZ R70, R95, R66 ;  /* 0x000000425f467221 */ /* 0x004fe20000010000 */
[----:B------:R-:W-:-:S03]  /*d2a0*/  FFMA.FTZ R75, R75, UR21, -R117 ;  /* 0x000000154b4b7c23 */ /* 0x000fc60008010875 */
[----:B------:R-:W1:Y:S01]  /*d2b0*/  MUFU.EX2 R13, R13 ;  /* 0x0000000d000d7308 */ /* 0x000e620000000800 */
[----:B------:R-:W-:-:S01]  /*d2c0*/  FADD.FTZ R7, R89, R6 ;  /* 0x0000000659077221 */ /* 0x000fc20000010000 */
[----:B------:R-:W-:Y:S01]  /*d2d0*/  FFMA.FTZ R14, R76, UR21, -R9 ;  /* 0x000000154c0e7c23 */ /* 0x000fe20008010809 */
[----:B---3--:R-:W-:-:S05]  /*d2e0*/  FADD.FTZ R67, R93, R70 ;  /* 0x000000465d437221 */ /* 0x008fca0000010000 */
[----:B------:R-:W2:Y:S01]  /*d2f0*/  MUFU.EX2 R99, R99 ;  /* 0x0000006300637308 */ /* 0x000ea20000000800 */
[----:B------:R-:W-:-:S01]  /*d300*/  FFMA.FTZ R19, R84, UR21, -R9 ;  /* 0x0000001554137c23 */ /* 0x000fc20008010809 */
[----:B------:R-:W-:Y:S01]  /*d310*/  FFMA.FTZ R102, R78, UR21, -R117 ;  /* 0x000000154e667c23 */ /* 0x000fe20008010875 */
[----:B------:R-:W-:-:S05]  /*d320*/  FFMA.FTZ R84, R129, UR21, -R9 ;  /* 0x0000001581547c23 */ /* 0x000fca0008010809 */
[----:B------:R-:W3:Y:S01]  /*d330*/  MUFU.EX2 R72, R72 ;  /* 0x0000004800487308 */ /* 0x000ee20000000800 */
[----:B------:R-:W-:-:S01]  /*d340*/  FFMA.FTZ R129, R71, UR21, -R117 ;  /* 0x0000001547817c23 */ /* 0x000fc20008010875 */
[----:B------:R-:W-:Y:S01]  /*d350*/  FADD.FTZ R7, R92, R7 ;  /* 0x000000075c077221 */ /* 0x000fe20000010000 */
[----:B----4-:R-:W-:-:S05]  /*d360*/  FADD.FTZ R71, R94, R67 ;  /* 0x000000435e477221 */ /* 0x010fca0000010000 */
[----:B------:R-:W4:Y:S01]  /*d370*/  MUFU.EX2 R74, R74 ;  /* 0x0000004a004a7308 */ /* 0x000f220000000800 */
[----:B------:R-:W-:-:S01]  /*d380*/  FFMA.FTZ R103, R79, UR21, -R117 ;  /* 0x000000154f677c23 */ /* 0x000fc20008010875 */
[----:B-----5:R-:W-:-:S06]  /*d390*/  FADD.FTZ R6, R12, R7 ;  /* 0x000000070c067221 */ /* 0x020fcc0000010000 */
[----:B------:R-:W5:Y:S01]  /*d3a0*/  MUFU.EX2 R73, R73 ;  /* 0x0000004900497308 */ /* 0x000f620000000800 */
[----:B------:R-:W-:-:S01]  /*d3b0*/  FFMA.FTZ R76, R80, UR21, -R9 ;  /* 0x00000015504c7c23 */ /* 0x000fc20008010809 */
[----:B0-----:R-:W-:-:S06]  /*d3c0*/  FADD.FTZ R70, R98, R71 ;  /* 0x0000004762467221 */ /* 0x001fcc0000010000 */
[----:B------:R-:W0:Y:S01]  /*d3d0*/  MUFU.EX2 R75, R75 ;  /* 0x0000004b004b7308 */ /* 0x000e220000000800 */
[----:B------:R-:W-:-:S01]  /*d3e0*/  FFMA.FTZ R78, R82, UR21, -R117 ;  /* 0x00000015524e7c23 */ /* 0x000fc20008010875 */
[----:B-1----:R-:W-:-:S06]  /*d3f0*/  FADD.FTZ R7, R13, R6 ;  /* 0x000000060d077221 */ /* 0x002fcc0000010000 */
[----:B------:R-:W1:Y:S01]  /*d400*/  MUFU.EX2 R14, R14 ;  /* 0x0000000e000e7308 */ /* 0x000e620000000800 */
[----:B--2---:R-:W-:-:S01]  /*d410*/  FADD.FTZ R71, R99, R70 ;  /* 0x0000004663477221 */ /* 0x004fc20000010000 */
[----:B------:R-:W-:-:S06]  /*d420*/  FFMA.FTZ R79, R83, UR21, -R117 ;  /* 0x00000015534f7c23 */ /* 0x000fcc0008010875 */
[----:B------:R-:W2:Y:S01]  /*d430*/  MUFU.EX2 R102, R102 ;  /* 0x0000006600667308 */ /* 0x000ea20000000800 */
[----:B---3--:R-:W-:-:S01]  /*d440*/  FADD.FTZ R6, R72, R7 ;  /* 0x0000000748067221 */ /* 0x008fc20000010000 */
[----:B----4-:R-:W-:-:S06]  /*d450*/  FADD.FTZ R70, R74, R71 ;  /* 0x000000474a467221 */ /* 0x010fcc0000010000 */
[----:B------:R-:W3:Y:S01]  /*d460*/  MUFU.EX2 R15, R15 ;  /* 0x0000000f000f7308 */ /* 0x000ee20000000800 */
[----:B------:R-:W-:-:S07]  /*d470*/  FFMA.FTZ R86, R86, UR21, -R117 ;  /* 0x0000001556567c23 */ /* 0x000fce0008010875 */
[----:B------:R-:W4:Y:S01]  /*d480*/  MUFU.EX2 R103, R103 ;  /* 0x0000006700677308 */ /* 0x000f220000000800 */
[----:B-----5:R-:W-:-:S01]  /*d490*/  FADD.FTZ R7, R73, R6 ;  /* 0x0000000649077221 */ /* 0x020fc20000010000 */
[----:B------:R-:W-:-:S06]  /*d4a0*/  FFMA.FTZ R20, R85, UR21, -R9 ;  /* 0x0000001555147c23 */ /* 0x000fcc0008010809 */
[----:B------:R-:W5:Y:S01]  /*d4b0*/  MUFU.EX2 R76, R76 ;  /* 0x0000004c004c7308 */ /* 0x000f620000000800 */
[----:B------:R-:W-:-:S01]  /*d4c0*/  FFMA.FTZ R80, R121, UR21, -R9 ;  /* 0x0000001579507c23 */ /* 0x000fc20008010809 */
[----:B0-----:R-:W-:-:S06]  /*d4d0*/  FADD.FTZ R71, R75, R70 ;  /* 0x000000464b477221 */ /* 0x001fcc0000010000 */
[----:B------:R-:W0:Y:S01]  /*d4e0*/  MUFU.EX2 R78, R78 ;  /* 0x0000004e004e7308 */ /* 0x000e220000000800 */
[----:B------:R-:W-:-:S01]  /*d4f0*/  FFMA.FTZ R121, R87, UR21, -R117 ;  /* 0x0000001557797c23 */ /* 0x000fc20008010875 */
[----:B-1----:R-:W-:-:S06]  /*d500*/  FADD.FTZ R6, R14, R7 ;  /* 0x000000070e067221 */ /* 0x002fcc0000010000 */
[----:B------:R-:W1:Y:S01]  /*d510*/  MUFU.EX2 R77, R77 ;  /* 0x0000004d004d7308 */ /* 0x000e620000000800 */
[----:B------:R-:W-:-:S01]  /*d520*/  FFMA.FTZ R56, R56, UR21, -R9 ;  /* 0x0000001538387c23 */ /* 0x000fc20008010809 */
[----:B--2---:R-:W-:-:S06]  /*d530*/  FADD.FTZ R70, R102, R71 ;  /* 0x0000004766467221 */ /* 0x004fcc0000010000 */
[----:B------:R-:W2:Y:S01]  /*d540*/  MUFU.EX2 R79, R79 ;  /* 0x0000004f004f7308 */ /* 0x000ea20000000800 */
[----:B------:R-:W-:-:S01]  /*d550*/  FFMA.FTZ R58, R58, UR21, -R117 ;  /* 0x000000153a3a7c23 */ /* 0x000fc20008010875 */
[----:B---3--:R-:W-:-:S06]  /*d560*/  FADD.FTZ R7, R15, R6 ;  /* 0x000000060f077221 */ /* 0x008fcc0000010000 */
[----:B------:R-:W3:Y:S01]  /*d570*/  MUFU.EX2 R19, R19 ;  /* 0x0000001300137308 */ /* 0x000ee20000000800 */
[----:B------:R-:W-:-:S01]  /*d580*/  FFMA.FTZ R57, R57, UR21, -R9 ;  /* 0x0000001539397c23 */ /* 0x000fc20008010809 */
[----:B----4-:R-:W-:-:S06]  /*d590*/  FADD.FTZ R71, R103, R70 ;  /* 0x0000004667477221 */ /* 0x010fcc0000010000 */
[----:B------:R-:W4:Y:S01]  /*d5a0*/  MUFU.EX2 R86, R86 ;  /* 0x0000005600567308 */ /* 0x000f220000000800 */
[----:B------:R-:W-:-:S01]  /*d5b0*/  FFMA.FTZ R59, R59, UR21, -R117 ;  /* 0x000000153b3b7c23 */ /* 0x000fc20008010875 */
[----:B-----5:R-:W-:-:S06]  /*d5c0*/  FADD.FTZ R6, R76, R7 ;  /* 0x000000074c067221 */ /* 0x020fcc0000010000 */
[----:B------:R-:W5:Y:S01]  /*d5d0*/  MUFU.EX2 R20, R20 ;  /* 0x0000001400147308 */ /* 0x000f620000000800 */
[----:B0-----:R-:W-:-:S07]  /*d5e0*/  FADD.FTZ R82, R78, R71 ;  /* 0x000000474e527221 */ /* 0x001fce0000010000 */
[----:B------:R-:W0:Y:S01]  /*d5f0*/  MUFU.EX2 R121, R121 ;  /* 0x0000007900797308 */ /* 0x000e220000000800 */
[----:B-1----:R-:W-:-:S01]  /*d600*/  FADD.FTZ R6, R77, R6 ;  /* 0x000000064d067221 */ /* 0x002fc20000010000 */
[----:B--2---:R-:W-:-:S06]  /*d610*/  FADD.FTZ R7, R79, R82 ;  /* 0x000000524f077221 */ /* 0x004fcc0000010000 */
[----:B------:R-:W1:Y:S08]  /*d620*/  MUFU.EX2 R56, R56 ;  /* 0x0000003800387308 */ /* 0x000e700000000800 */
[----:B------:R-:W2:Y:S01]  /*d630*/  MUFU.EX2 R58, R58 ;  /* 0x0000003a003a7308 */ /* 0x000ea20000000800 */
[----:B---3--:R-:W-:-:S01]  /*d640*/  FADD.FTZ R83, R19, R6 ;  /* 0x0000000613537221 */ /* 0x008fc20000010000 */
[----:B----4-:R-:W-:-:S06]  /*d650*/  FADD.FTZ R6, R86, R7 ;  /* 0x0000000756067221 */ /* 0x010fcc0000010000 */
[----:B------:R-:W3:Y:S08]  /*d660*/  MUFU.EX2 R57, R57 ;  /* 0x0000003900397308 */ /* 0x000ef00000000800 */
[----:B------:R-:W4:Y:S01]  /*d670*/  MUFU.EX2 R59, R59 ;  /* 0x0000003b003b7308 */ /* 0x000f220000000800 */
[----:B-----5:R-:W-:-:S01]  /*d680*/  FADD.FTZ R83, R20, R83 ;  /* 0x0000005314537221 */ /* 0x020fc20000010000 */
[----:B0-----:R-:W-:-:S06]  /*d690*/  FADD.FTZ R7, R121, R6 ;  /* 0x0000000679077221 */ /* 0x001fcc0000010000 */
[----:B------:R-:W0:Y:S08]  /*d6a0*/  MUFU.EX2 R21, R21 ;  /* 0x0000001500157308 */ /* 0x000e300000000800 */
[----:B------:R-:W5:Y:S01]  /*d6b0*/  MUFU.EX2 R122, R122 ;  /* 0x0000007a007a7308 */ /* 0x000f620000000800 */
[----:B-1----:R-:W-:-:S01]  /*d6c0*/  FADD.FTZ R6, R56, R83 ;  /* 0x0000005338067221 */ /* 0x002fc20000010000 */
[----:B--2---:R-:W-:-:S06]  /*d6d0*/  FADD.FTZ R82, R58, R7 ;  /* 0x000000073a527221 */ /* 0x004fcc0000010000 */
[----:B------:R-:W1:Y:S01]  /*d6e0*/  MUFU.EX2 R96, R96 ;  /* 0x0000006000607308 */ /* 0x000e620000000800 */
[----:B------:R-:W-:-:S07]  /*d6f0*/  UIADD3 UR6, UR10, 0x200, URZ ;  /* 0x000002000a067890 */ /* 0x000fce000fffe03f */
[----:B------:R-:W2:Y:S01]  /*d700*/  MUFU.EX2 R125, R125 ;  /* 0x0000007d007d7308 */ /* 0x000ea20000000800 */
[----:B---3--:R-:W-:-:S01]  /*d710*/  FADD.FTZ R6, R57, R6 ;  /* 0x0000000639067221 */ /* 0x008fc20000010000 */
[----:B------:R-:W-:-:S06]  /*d720*/  FFMA.FTZ R100, R69, UR21, -R9 ;  /* 0x0000001545647c23 */ /* 0x000fcc0008010809 */
[----:B------:R-:W3:Y:S01]  /*d730*/  MUFU.EX2 R60, R60 ;  /* 0x0000003c003c7308 */ /* 0x000ee20000000800 */
[----:B------:R-:W-:Y:S02]  /*d740*/  WARPGROUP.DEPBAR.LE gsb0, 0x0 ;  /* 0x00008000000079c5 */ /* 0x000fe40000010000 */
[----:B----4-:R-:W-:-:S05]  /*d750*/  FADD.FTZ R7, R59, R82 ;  /* 0x000000523b077221 */ /* 0x010fca0000010000 */
[----:B------:R-:W4:Y:S01]  /*d760*/  MUFU.EX2 R62, R62 ;  /* 0x0000003e003e7308 */ /* 0x000f220000000800 */
[----:B------:R-:W-:Y:S01]  /*d770*/  WARPGROUP.ARRIVE ;  /* 0x00000000000079c5 */ /* 0x000fe20000000000 */
[----:B0-----:R-:W-:-:S06]  /*d780*/  FADD.FTZ R83, R21, R6 ;  /* 0x0000000615537221 */ /* 0x001fcc0000010000 */
[----:B------:R-:W0:Y:S01]  /*d790*/  MUFU.EX2 R61, R61 ;  /* 0x0000003d003d7308 */ /* 0x000e220000000800 */
[----:B-----5:R-:W-:-:S01]  /*d7a0*/  FADD.FTZ R6, R122, R7 ;  /* 0x000000077a067221 */ /* 0x020fc20000010000 */
[----:B------:R-:W-:-:S06]  /*d7b0*/  FFMA.FTZ R66, R107, UR21, -R117 ;  /* 0x000000156b427c23 */ /* 0x000fcc0008010875 */
[----:B------:R-:W5:Y:S01]  /*d7c0*/  MUFU.EX2 R63, R63 ;  /* 0x0000003f003f7308 */ /* 0x000f620000000800 */
[----:B------:R-:W-:Y:S01]  /*d7d0*/  UMOV UR7, 0xc0000010 ;  /* 0xc000001000077882 */ /* 0x000fe20000000000 */
[----:B-1----:R-:W-:Y:S01]  /*d7e0*/  FADD.FTZ R83, R96, R83 ;  /* 0x0000005360537221 */ /* 0x002fe20000010000 */
[----:B------:R-:W-:Y:S05]  /*d7f0*/  QGMMA.64x64x32.F32.E4M3.E4M3 R24, R136, gdesc[UR4], R24, gsb0 ;  /* 0x00e0000488187df3 */ /* 0x000fea0008000818 */
[----:B------:R-:W1:Y:S01]  /*d800*/  MUFU.EX2 R97, R97 ;  /* 0x0000006100617308 */ /* 0x000e620000000800 */
[----:B--2---:R-:W-:-:S01]  /*d810*/  FADD.FTZ R7, R125, R6 ;  /* 0x000000067d077221 */ /* 0x004fc20000010000 */
[----:B------:R-:W-:-:S06]  /*d820*/  FFMA.FTZ R67, R108, UR21, -R117 ;  /* 0x000000156c437c23 */ /* 0x000fcc0008010875 */
[----:B------:R-:W2:Y:S01]  /*d830*/  MUFU.EX2 R126, R126 ;  /* 0x0000007e007e7308 */ /* 0x000ea20000000800 */
[----:B---3--:R-:W-:-:S01]  /*d840*/  FADD.FTZ R6, R60, R83 ;  /* 0x000000533c067221 */ /* 0x008fc20000010000 */
[----:B------:R-:W-:-:S06]  /*d850*/  FFMA.FTZ R85, R130, UR21, -R9 ;  /* 0x0000001582557c23 */ /* 0x000fcc0008010809 */
[----:B------:R-:W3:Y:S01]  /*d860*/  MUFU.EX2 R100, R100 ;  /* 0x0000006400647308 */ /* 0x000ee20000000800 */
[----:B----4-:R-:W-:-:S01]  /*d870*/  FADD.FTZ R108, R62, R7 ;  /* 0x000000073e6c7221 */ /* 0x010fc20000010000 */
[----:B------:R-:W-:-:S06]  /*d880*/  FFMA.FTZ R130, R111, UR21, -R117 ;  /* 0x000000156f827c23 */ /* 0x000fcc0008010875 */
[----:B------:R-:W4:Y:S01]  /*d890*/  MUFU.EX2 R129, R129 ;  /* 0x0000008100817308 */ /* 0x000f220000000800 */
[----:B------:R-:W-:-:S01]  /*d8a0*/  FFMA.FTZ R69, R114, UR21, -R9 ;  /* 0x0000001572457c23 */ /* 0x000fc20008010809 */
[----:B0-----:R-:W-:Y:S01]  /*d8b0*/  FADD.FTZ R6, R61, R6 ;  /* 0x000000063d067221 */ /* 0x001fe20000010000 */
[----:B------:R-:W0:Y:S05]  /*d8c0*/  S2R R155, SR_TID.X ;  /* 0x00000000009b7919 */ /* 0x000e2a0000002100 */
[----:B------:R-:W0:Y:S01]  /*d8d0*/  MUFU.EX2 R64, R64 ;  /* 0x0000004000407308 */ /* 0x000e220000000800 */
[----:B------:R-:W-:-:S01]  /*d8e0*/  FFMA.FTZ R114, R133, UR21, -R9 ;  /* 0x0000001585727c23 */ /* 0x000fc20008010809 */
[----:B-----5:R-:W-:-:S06]  /*d8f0*/  FADD.FTZ R7, R63, R108 ;  /* 0x0000006c3f077221 */ /* 0x020fcc0000010000 */
[----:B------:R-:W5:Y:S01]  /*d900*/  MUFU.EX2 R66, R66 ;  /* 0x0000004200427308 */ /* 0x000f620000000800 */
        /* <DEDUP_REMOVED lines=11> */
[----:B0-----:R-:W-:-:S01]  /*d9c0*/  FADD.FTZ R6, R64, R87 ;  /* 0x0000005740067221 */ /* 0x001fc20000010000 */
[----:B-----5:R-:W-:-:S06]  /*d9d0*/  FADD.FTZ R108, R66, R7 ;  /* 0x00000007426c7221 */ /* 0x020fcc0000010000 */
[----:B------:R-:W0:Y:S01]  /*d9e0*/  MUFU.EX2 R105, R105 ;  /* 0x0000006900697308 */ /* 0x000e220000000800 */
[----:B------:R-:W-:-:S07]  /*d9f0*/  FFMA.FTZ R112, R119, UR21, -R117 ;  /* 0x0000001577707c23 */ /* 0x000fce0008010875 */
[----:B------:R-:W5:Y:S01]  /*da00*/  MUFU.EX2 R133, R133 ;  /* 0x0000008500857308 */ /* 0x000f620000000800 */
[----:B-1----:R-:W-:-:S01]  /*da10*/  FADD.FTZ R6, R65, R6 ;  /* 0x0000000641067221 */ /* 0x002fc20000010000 */
[----:B--2---:R-:W-:-:S06]  /*da20*/  FADD.FTZ R7, R67, R108 ;  /* 0x0000006c43077221 */ /* 0x004fcc0000010000 */
[----:B------:R-:W1:Y:S01]  /*da30*/  MUFU.EX2 R68, R68 ;  /* 0x0000004400447308 */ /* 0x000e620000000800 */
[----:B------:R-:W-:-:S07]  /*da40*/  FFMA.FTZ R115, R120, UR21, -R117 ;  /* 0x0000001578737c23 */ /* 0x000fce0008010875 */
        /* <DEDUP_REMOVED lines=17> */
[----:B------:R-:W-:-:S06]  /*db60*/  LOP3.LUT P1, RZ, R155, 0x7f, RZ, 0xc0, !PT ;  /* 0x0000007f9bff7812 */ /* 0x000fcc000782c0ff */
[----:B------:R-:W3:Y:S01]  /*db70*/  MUFU.EX2 R80, R80 ;  /* 0x0000005000507308 */ /* 0x000ee20000000800 */
[----:B----4-:R-:W-:-:S01]  /*db80*/  FADD.FTZ R107, R71, R108 ;  /* 0x0000006c476b7221 */ /* 0x010fc20000010000 */
[----:B------:R-:W-:-:S06]  /*db90*/  FFMA.FTZ R119, R128, UR21, -R117 ;  /* 0x0000001580777c23 */ /* 0x000fcc0008010875 */
[----:B------:R-:W4:Y:S01]  /*dba0*/  MUFU.EX2 R82, R82 ;  /* 0x0000005200527308 */ /* 0x000f220000000800 */
[----:B0-----:R-:W-:-:S01]  /*dbb0*/  FADD.FTZ R6, R106, R7 ;  /* 0x000000076a067221 */ /* 0x001fc20000010000 */
[----:B-----5:R-:W-:-:S06]  /*dbc0*/  FADD.FTZ R120, R112, R107 ;  /* 0x0000006b70787221 */ /* 0x020fcc0000010000 */
[----:B------:R-:W0:Y:S01]  /*dbd0*/  MUFU.EX2 R81, R81 ;  /* 0x0000005100517308 */ /* 0x000e220000000800 */
[----:B------:R-:W-:-:S07]  /*dbe0*/  FFMA.FTZ R87, R131, UR21, -R117 ;  /* 0x0000001583577c23 */ /* 0x000fce0008010875 */
[----:B------:R-:W5:Y:S01]  /*dbf0*/  MUFU.EX2 R83, R83 ;  /* 0x0000005300537308 */ /* 0x000f620000000800 */
[----:B------:R-:W-:Y:S02]  /*dc00*/  IMAD.U32 R111, RZ, RZ, UR36 ;  /* 0x00000024ff6f7e24 */ /* 0x000fe4000f8e00ff */
[----:B-1----:R-:W-:-:S05]  /*dc10*/  FADD.FTZ R7, R109, R6 ;  /* 0x000000066d077221 */ /* 0x002fca0000010000 */
[----:B------:R-:W1:Y:S01]  /*dc20*/  MUFU.EX2 R110, R110 ;  /* 0x0000006e006e7308 */ /* 0x000e620000000800 */
[----:B--2---:R-:W-:-:S01]  /*dc30*/  FADD.FTZ R107, R115, R120 ;  /* 0x00000078736b7221 */ /* 0x004fc20000010000 */
[----:B------:R-:W-:-:S06]  /*dc40*/  FFMA.FTZ R108, R132, UR21, -R117 ;  /* 0x00000015846c7c23 */ /* 0x000fcc0008010875 */
[----:B------:R-:W2:Y:S01]  /*dc50*/  MUFU.EX2 R116, R116 ;  /* 0x0000007400747308 */ /* 0x000ea20000000800 */
[----:B---3--:R-:W-:-:S01]  /*dc60*/  FADD.FTZ R124, R80, R7 ;  /* 0x00000007507c7221 */ /* 0x008fc20000010000 */
[----:B------:R-:W-:-:S06]  /*dc70*/  @!P1 LEA R6, R111, UR45, 0x3 ;  /* 0x0000002d6f069c11 */ /* 0x000fcc000f8e18ff */
[----:B------:R-:W3:Y:S01]  /*dc80*/  MUFU.EX2 R113, R113 ;  /* 0x0000007100717308 */ /* 0x000ee20000000800 */
[----:B----4-:R-:W-:-:S01]  /*dc90*/  FADD.FTZ R128, R82, R107 ;  /* 0x0000006b52807221 */ /* 0x010fc20000010000 */
[----:B------:R-:W-:-:S06]  /*dca0*/  FFMA.FTZ R120, R135, UR21, -R117 ;  /* 0x0000001587787c23 */ /* 0x000fcc0008010875 */
[----:B------:R-:W4:Y:S01]  /*dcb0*/  MUFU.EX2 R119, R119 ;  /* 0x0000007700777308 */ /* 0x000f220000000800 */
[----:B0-----:R-:W-:-:S01]  /*dcc0*/  FADD.FTZ R7, R81, R124 ;  /* 0x0000007c51077221 */ /* 0x001fc20000010000 */
[----:B------:R-:W-:-:S06]  /*dcd0*/  FFMA.FTZ R9, R134, UR21, -R9 ;  /* 0x0000001586097c23 */ /* 0x000fcc0008010809 */
[----:B------:R-:W0:Y:S01]  /*dce0*/  MUFU.EX2 R84, R84 ;  /* 0x0000005400547308 */ /* 0x000e220000000800 */
[----:B-----5:R-:W-:-:S01]  /*dcf0*/  FADD.FTZ R107, R83, R128 ;  /* 0x00000080536b7221 */ /* 0x020fc20000010000 */
[----:B------:R-:W-:-:S06]  /*dd00*/  @!P1 VIADD R6, R6, 0x13240 ;  /* 0x0001324006069836 */ /* 0x000fcc0000000000 */
[----:B------:R-:W5:Y:S01]  /*dd10*/  MUFU.EX2 R87, R87 ;  /* 0x0000005700577308 */ /* 0x000f620000000800 */
[----:B------:R-:W-:-:S01]  /*dd20*/  FFMA.FTZ R117, R156, UR21, -R117 ;  /* 0x000000159c757c23 */ /* 0x000fc20008010875 */
[----:B-1----:R-:W-:-:S06]  /*dd30*/  FADD.FTZ R124, R110, R7 ;  /* 0x000000076e7c7221 */ /* 0x002fcc0000010000 */
[----:B------:R-:W1:Y:S01]  /*dd40*/  MUFU.EX2 R85, R85 ;  /* 0x0000005500557308 */ /* 0x000e620000000800 */
[----:B--2---:R-:W-:-:S07]  /*dd50*/  FADD.FTZ R128, R116, R107 ;  /* 0x0000006b74807221 */ /* 0x004fce0000010000 */
[----:B------:R-:W2:Y:S01]  /*dd60*/  MUFU.EX2 R108, R108 ;  /* 0x0000006c006c7308 */ /* 0x000ea20000000800 */
[----:B------:R-:W-:Y:S01]  /*dd70*/  @!P1 PRMT R6, RZ, 0x654, R6 ;  /* 0x00000654ff069816 */ /* 0x000fe20000000006 */
[----:B---3--:R-:W-:-:S06]  /*dd80*/  FADD.FTZ R7, R113, R124 ;  /* 0x0000007c71077221 */ /* 0x008fcc0000010000 */
[----:B------:R-:W3:Y:S01]  /*dd90*/  MUFU.EX2 R114, R114 ;  /* 0x0000007200727308 */ /* 0x000ee20000000800 */
[----:B----4-:R-:W-:-:S01]  /*dda0*/  FADD.FTZ R128, R119, R128 ;  /* 0x0000008077807221 */ /* 0x010fc20000010000 */
[----:B------:R-:W-:Y:S02]  /*ddb0*/  WARPGROUP.DEPBAR.LE gsb0, 0x0 ;  /* 0x00008000000079c5 */ /* 0x000fe40000010000 */
[----:B------:R0:W-:Y:S04]  /*ddc0*/  @!P1 SYNCS.ARRIVE.TRANS64.RED.A1T0 RZ, [R6+URZ], RZ ;  /* 0x000000ff06ff99a7 */ /* 0x0001e8000810043f */
[----:B------:R-:W4:Y:S08]  /*ddd0*/  MUFU.EX2 R120, R120 ;  /* 0x0000007800787308 */ /* 0x000f300000000800 */
[----:B------:R-:W4:Y:S01]  /*dde0*/  MUFU.EX2 R9, R9 ;  /* 0x0000000900097308 */ /* 0x000f220000000800 */
[----:B0-----:R-:W-:-:S01]  /*ddf0*/  FADD.FTZ R6, R84, R7 ;  /* 0x0000000754067221 */ /* 0x001fc20000010000 */
[----:B-----5:R-:W-:-:S06]  /*de00*/  FADD.FTZ R7, R87, R128 ;  /* 0x0000008057077221 */ /* 0x020fcc0000010000 */
[----:B------:R-:W0:Y:S01]  /*de10*/  MUFU.EX2 R117, R117 ;  /* 0x0000007500757308 */ /* 0x000e220000000800 */
[----:B-1----:R-:W-:-:S01]  /*de20*/  FADD.FTZ R107, R85, R6 ;  /* 0x00000006556b7221 */ /* 0x002fc20000010000 */
[----:B--2---:R-:W-:-:S03]  /*de30*/  FADD.FTZ R7, R108, R7 ;  /* 0x000000076c077221 */ /* 0x004fc60000010000 */
[----:B---3--:R-:W-:Y:S01]  /*de40*/  FADD.FTZ R6, R114, R107 ;  /* 0x0000006b72067221 */ /* 0x008fe20000010000 */
[----:B----4-:R-:W-:-:S03]  /*de50*/  FADD.FTZ R107, R120, R7 ;  /* 0x00000007786b7221 */ /* 0x010fc60000010000 */
[----:B------:R-:W-:Y:S01]  /*de60*/  FADD.FTZ R7, R9, R6 ;  /* 0x0000000609077221 */ /* 0x000fe20000010000 */
[----:B0-----:R-:W-:-:S01]  /*de70*/  FADD.FTZ R6, R117, R107 ;  /* 0x0000006b75067221 */ /* 0x001fc20000010000 */
[----:B------:R-:W-:Y:S06]  /*de80*/  @!P0 BRA `(.L_x_895) ;  /* 0x0000000000048947 */ /* 0x000fec0003800000 */
[----:B------:R-:W-:Y:S01]  /*de90*/  BPT.TRAP 0x1 ;  /* 0x000000040000795c */ /* 0x000fe20000300000 */
.L_x_895:
[----:B------:R-:W-:Y:S01]  /*dea0*/  F2FP.SATFINITE.E4M3.F32.PACK_AB_MERGE_C R107, R11, R10, RZ ;  /* 0x0000000a0b6b723e */ /* 0x000fe200048070ff */
[----:B------:R-:W-:Y:S01]  /*deb0*/  FMUL.FTZ R10, R24, R8 ;  /* 0x00000008180a7220 */ /* 0x000fe20000410000 */
[----:B------:R-:W-:Y:S01]  /*dec0*/  F2FP.SATFINITE.E4M3.F32.PACK_AB_MERGE_C R114, R9, R114, RZ ;  /* 0x000000720972723e */ /* 0x000fe200048070ff */
[-C--:B------:R-:W-:Y:S01]  /*ded0*/  FMUL.FTZ R11, R25, R8.reuse ;  /* 0x00000008190b7220 */ /* 0x080fe20000410000 */
[----:B------:R-:W-:Y:S01]  /*dee0*/  FMUL.FTZ R9, R28, R8 ;  /* 0x000000081c097220 */ /* 0x000fe20000410000 */
[-C--:B------:R-:W-:Y:S01]  /*def0*/  FMUL.FTZ R24, R50, R104.reuse ;  /* 0x0000006832187220 */ /* 0x080fe20000410000 */
[----:B------:R0:W-:Y:S01]  /*df00*/  STL [R1+0x38], R10 ;  /* 0x0000380a01007387 */ /* 0x0001e20000100800 */
[----:B------:R-:W-:Y:S01]  /*df10*/  FMUL.FTZ R25, R54, R104 ;  /* 0x0000006836197220 */ /* 0x000fe20000410000 */
[----:B------:R-:W-:Y:S01]  /*df20*/  UIADD3 UR6, UR11, 0x13260, URZ ;  /* 0x000132600b067890 */ /* 0x000fe2000fffe03f */
[----:B------:R-:W-:Y:S01]  /*df30*/  ISETP.GT.AND P1, PT, R3, UR22, PT ;  /* 0x0000001603007c0c */ /* 0x000fe2000bf24270 */
[----:B------:R1:W-:Y:S01]  /*df40*/  STL [R1+0x3c], R11 ;  /* 0x00003c0b01007387 */ /* 0x0003e20000100800 */
[----:B------:R-:W-:Y:S01]  /*df50*/  F2FP.SATFINITE.E4M3.F32.PACK_AB_MERGE_C R98, R99, R98, RZ ;  /* 0x000000626362723e */ /* 0x000fe200048070ff */
[----:B------:R-:W-:Y:S01]  /*df60*/  UPRMT UR6, UR44, 0x654, UR6 ;  /* 0x000006542c067896 */ /* 0x000fe20008000006 */
[----:B------:R-:W-:Y:S01]  /*df70*/  F2FP.SATFINITE.E4M3.F32.PACK_AB_MERGE_C R102, R103, R102, RZ ;  /* 0x000000666766723e */ /* 0x000fe200048070ff */
[----:B------:R2:W-:Y:S01]  /*df80*/  STL [R1+0x30], R9 ;  /* 0x0000300901007387 */ /* 0x0005e20000100800 */
[----:B------:R-:W-:Y:S01]  /*df90*/  F2FP.SATFINITE.E4M3.F32.PACK_AB_MERGE_C R95, R95, R118, RZ ;  /* 0x000000765f5f723e */ /* 0x000fe200048070ff */
[----:B0-----:R-:W-:Y:S01]  /*dfa0*/  FMUL.FTZ R10, R29, R8 ;  /* 0x000000081d0a7220 */ /* 0x001fe20000410000 */
[----:B------:R-:W-:Y:S01]  /*dfb0*/  F2FP.SATFINITE.E4M3.F32.PACK_AB_MERGE_C R111, R13, R12, RZ ;  /* 0x0000000c0d6f723e */ /* 0x000fe200048070ff */
[----:B------:R-:W-:Y:S01]  /*dfc0*/  UMOV UR24, UR46 ;  /* 0x0000002e00187c82 */ /* 0x000fe20008000000 */
[----:B------:R-:W-:Y:S01]  /*dfd0*/  F2FP.SATFINITE.E4M3.F32.PACK_AB_MERGE_C R99, R15, R14, RZ ;  /* 0x0000000e0f63723e */ /* 0x000fe200048070ff */
[-C--:B-1----:R-:W-:Y:S01]  /*dfe0*/  FMUL.FTZ R11, R32, R8.reuse ;  /* 0x00000008200b7220 */ /* 0x082fe20000410000 */
[----:B------:R0:W-:Y:S01]  /*dff0*/  STL [R1+0x34], R10 ;  /* 0x0000340a01007387 */ /* 0x0001e20000100800 */
[----:B------:R-:W-:Y:S01]  /*e000*/  F2FP.SATFINITE.E4M3.F32.PACK_AB_MERGE_C R103, R20, R19, RZ ;  /* 0x000000131467723e */ /* 0x000fe200048070ff */
[----:B------:R-:W-:Y:S01]  /*e010*/  SYNCS.ARRIVE.TRANS64.RED.A1T0 RZ, [UR6], RZ ;  /* 0x000000ffffff79a7 */ /* 0x000fe20008100406 */
[----:B--2---:R-:W-:Y:S01]  /*e020*/  FMUL.FTZ R9, R33, R8 ;  /* 0x0000000821097220 */ /* 0x004fe20000410000 */
        /* <DEDUP_REMOVED lines=8> */
[----:B------:R-:W-:Y:S01]  /*e0b0*/  FMUL.FTZ R12, R34, R104 ;  /* 0x00000068220c7220 */ /* 0x000fe20000410000 */
[----:B------:R-:W-:Y:S01]  /*e0c0*/  F2FP.SATFINITE.E4M3.F32.PACK_AB_MERGE_C R126, R129, R126, RZ ;  /* 0x0000007e817e723e */ /* 0x000fe200048070ff */
[----:B-1----:R-:W-:Y:S01]  /*e0d0*/  FMUL.FTZ R11, R37, R8 ;  /* 0x00000008250b7220 */ /* 0x002fe20000410000 */
[----:B------:R0:W-:Y:S01]  /*e0e0*/  STL [R1+0x1c], R10 ;  /* 0x00001c0a01007387 */ /* 0x0001e20000100800 */
[----:B------:R-:W-:Y:S01]  /*e0f0*/  F2FP.SATFINITE.E4M3.F32.PACK_AB_MERGE_C R101, R105, R101, RZ ;  /* 0x000000656965723e */ /* 0x000fe200048070ff */
[----:B------:R-:W-:Y:S01]  /*e100*/  FMUL.FTZ R13, R35, R104 ;  /* 0x00000068230d7220 */ /* 0x000fe20000410000 */
[----:B--2---:R-:W-:Y:S01]  /*e110*/  FMUL.FTZ R9, R40, R8 ;  /* 0x0000000828097220 */ /* 0x004fe20000410000 */
[----:B------:R1:W-:Y:S01]  /*e120*/  STL [R1+0x20], R11 ;  /* 0x0000200b01007387 */ /* 0x0003e20000100800 */
[----:B------:R-:W-:Y:S01]  /*e130*/  F2FP.SATFINITE.E4M3.F32.PACK_AB_MERGE_C R130, R133, R130, RZ ;  /* 0x000000828582723e */ /* 0x000fe200048070ff */
[----:B------:R-:W-:Y:S01]  /*e140*/  FMUL.FTZ R14, R38, R104 ;  /* 0x00000068260e7220 */ /* 0x000fe20000410000 */
        /* <DEDUP_REMOVED lines=13> */
[-C--:B------:R-:W-:Y:S01]  /*e220*/  FMUL.FTZ R20, R43, R104.reuse ;  /* 0x000000682b147220 */ /* 0x080fe20000410000 */
[-C--:B------:R-:W-:Y:S01]  /*e230*/  FMUL.FTZ R21, R46, R104.reuse ;  /* 0x000000682e157220 */ /* 0x080fe20000410000 */
[----:B------:R-:W-:Y:S01]  /*e240*/  FMUL.FTZ R157, R47, R104 ;  /* 0x000000682f9d7220 */ /* 0x000fe20000410000 */
[----:B------:R2:W-:Y:S01]  /*e250*/  STL [R1+0x50], R9 ;  /* 0x0000500901007387 */ /* 0x0005e20000100800 */
[----:B------:R-:W-:Y:S01]  /*e260*/  F2FP.SATFINITE.E4M3.F32.PACK_AB_MERGE_C R152, R88, R23, R107 ;  /* 0x000000175898723e */ /* 0x000fe2000480706b */
[----:B0-----:R-:W-:Y:S01]  /*e270*/  FMUL.FTZ R10, R48, R8 ;  /* 0x00000008300a7220 */ /* 0x001fe20000410000 */
[----:B------:R-:W-:Y:S01]  /*e280*/  F2FP.SATFINITE.E4M3.F32.PACK_AB_MERGE_C R153, R91, R90, R95 ;  /* 0x0000005a5b99723e */ /* 0x000fe2000480705f */
[----:B------:R-:W-:Y:S01]  /*e290*/  VIADD R3, R3, 0xffffffff ;  /* 0xffffffff03037836 */ /* 0x000fe20000000000 */
[----:B------:R-:W-:Y:S01]  /*e2a0*/  F2FP.SATFINITE.E4M3.F32.PACK_AB_MERGE_C R154, R92, R89, R111 ;  /* 0x000000595c9a723e */ /* 0x000fe2000480706f */
[----:B-1----:R-:W-:Y:S01]  /*e2b0*/  FMUL.FTZ R11, R49, R8 ;  /* 0x00000008310b7220 */ /* 0x002fe20000410000 */
[----:B------:R0:W-:Y:S01]  /*e2c0*/  STL [R1+0x44], R10 ;  /* 0x0000440a01007387 */ /* 0x0001e20000100800 */
[----:B------:R-:W-:Y:S01]  /*e2d0*/  F2FP.SATFINITE.E4M3.F32.PACK_AB_MERGE_C R155, R94, R93, R98 ;  /* 0x0000005d5e9b723e */ /* 0x000fe20004807062 */
[----:B------:R-:W-:-:S02]  /*e2e0*/  IMAD.MOV.U32 R23, RZ, RZ, R5 ;  /* 0x000000ffff177224 */ /* 0x000fc400078e0005 */
[----:B--2---:R-:W-:Y:S01]  /*e2f0*/  FMUL.FTZ R9, R52, R8 ;  /* 0x0000000834097220 */ /* 0x004fe20000410000 */
[----:B------:R1:W-:Y:S01]  /*e300*/  STL [R1+0x48], R11 ;  /* 0x0000480b01007387 */ /* 0x0003e20000100800 */
[----:B------:R-:W-:Y:S02]  /*e310*/  F2FP.SATFINITE.E4M3.F32.PACK_AB_MERGE_C R148, R73, R72, R99 ;  /* 0x000000484994723e */ /* 0x000fe40004807063 */
[----:B------:R-:W-:Y:S01]  /*e320*/  F2FP.SATFINITE.E4M3.F32.PACK_AB_MERGE_C R149, R75, R74, R102 ;  /* 0x0000004a4b95723e */ /* 0x000fe20004807066 */
[----:B------:R2:W-:Y:S01]  /*e330*/  STL [R1+0x40], R9 ;  /* 0x0000400901007387 */ /* 0x0005e20000100800 */
[----:B------:R-:W-:Y:S01]  /*e340*/  F2FP.SATFINITE.E4M3.F32.PACK_AB_MERGE_C R150, R77, R76, R103 ;  /* 0x0000004c4d96723e */ /* 0x000fe20004807067 */
[----:B0-----:R-:W-:Y:S01]  /*e350*/  FMUL.FTZ R10, R53, R8 ;  /* 0x00000008350a7220 */ /* 0x001fe20000410000 */
[-C--:B------:R-:W-:Y:S01]  /*e360*/  FMUL.FTZ R8, R26, R104.reuse ;  /* 0x000000681a087220 */ /* 0x080fe20000410000 */
[----:B------:R-:W-:Y:S01]  /*e370*/  FMUL.FTZ R26, R51, R104 ;  /* 0x00000068331a7220 */ /* 0x000fe20000410000 */
[----:B------:R-:W-:Y:S01]  /*e380*/  F2FP.SATFINITE.E4M3.F32.PACK_AB_MERGE_C R151, R79, R78, R86 ;  /* 0x0000004e4f97723e */ /* 0x000fe20004807056 */
[----:B-1----:R-:W-:Y:S01]  /*e390*/  FMUL.FTZ R11, R31, R104 ;  /* 0x000000681f0b7220 */ /* 0x002fe20000410000 */
[----:B------:R0:W-:Y:S01]  /*e3a0*/  STL [R1+0x10], R10 ;  /* 0x0000100a01007387 */ /* 0x0001e20000100800 */
[----:B------:R-:W-:Y:S01]  /*e3b0*/  F2FP.SATFINITE.E4M3.F32.PACK_AB_MERGE_C R144, R57, R56, R96 ;  /* 0x000000383990723e */ /* 0x000fe20004807060 */
[----:B--2---:R-:W-:-:S02]  /*e3c0*/  FMUL.FTZ R9, R27, R104 ;  /* 0x000000681b097220 */ /* 0x004fc40000410000 */
[----:B------:R1:W-:Y:S01]  /*e3d0*/  STL [R1], R24 ;  /* 0x0000001801007387 */ /* 0x0003e20000100800 */
[----:B------:R-:W-:Y:S02]  /*e3e0*/  F2FP.SATFINITE.E4M3.F32.PACK_AB_MERGE_C R145, R59, R58, R122 ;  /* 0x0000003a3b91723e */ /* 0x000fe4000480707a */
[----:B------:R-:W-:Y:S01]  /*e3f0*/  F2FP.SATFINITE.E4M3.F32.PACK_AB_MERGE_C R146, R61, R60, R97 ;  /* 0x0000003c3d92723e */ /* 0x000fe20004807061 */
[----:B------:R2:W-:Y:S01]  /*e400*/  STL [R1+0x4], R26 ;  /* 0x0000041a01007387 */ /* 0x0005e20000100800 */
[----:B------:R-:W-:Y:S01]  /*e410*/  F2FP.SATFINITE.E4M3.F32.PACK_AB_MERGE_C R147, R63, R62, R126 ;  /* 0x0000003e3f93723e */ /* 0x000fe2000480707e */
[----:B0-----:R-:W-:Y:S01]  /*e420*/  FMUL.FTZ R10, R30, R104 ;  /* 0x000000681e0a7220 */ /* 0x001fe20000410000 */
[----:B------:R-:W-:Y:S01]  /*e430*/  F2FP.SATFINITE.E4M3.F32.PACK_AB_MERGE_C R140, R65, R64, R101 ;  /* 0x00000040418c723e */ /* 0x000fe20004807065 */
[----:B------:R2:W-:Y:S01]  /*e440*/  STL [R1+0x8], R25 ;  /* 0x0000081901007387 */ /* 0x0005e20000100800 */
[----:B------:R-:W-:Y:S01]  /*e450*/  F2FP.SATFINITE.E4M3.F32.PACK_AB_MERGE_C R141, R67, R66, R130 ;  /* 0x00000042438d723e */ /* 0x000fe20004807082 */
[----:B-1----:R-:W-:Y:S01]  /*e460*/  FMUL.FTZ R24, R55, R104 ;  /* 0x0000006837187220 */ /* 0x002fe20000410000 */
[----:B------:R-:W-:Y:S01]  /*e470*/  F2FP.SATFINITE.E4M3.F32.PACK_AB_MERGE_C R142, R69, R68, R106 ;  /* 0x00000044458e723e */ /* 0x000fe2000480706a */
[----:B------:R-:W-:Y:S01]  /*e480*/  IMAD.MOV.U32 R104, RZ, RZ, R4 ;  /* 0x000000ffff687224 */ /* 0x000fe200078e0004 */
[----:B------:R-:W-:-:S02]  /*e490*/  F2FP.SATFINITE.E4M3.F32.PACK_AB_MERGE_C R143, R71, R70, R112 ;  /* 0x00000046478f723e */ /* 0x000fc40004807070 */
[----:B------:R2:W-:Y:S01]  /*e4a0*/  STL [R1+0xc], R24 ;  /* 0x00000c1801007387 */ /* 0x0005e20000100800 */
[----:B------:R-:W-:Y:S02]  /*e4b0*/  F2FP.SATFINITE.E4M3.F32.PACK_AB_MERGE_C R136, R81, R80, R110 ;  /* 0x000000505188723e */ /* 0x000fe4000480706e */
[----:B------:R-:W-:Y:S02]  /*e4c0*/  F2FP.SATFINITE.E4M3.F32.PACK_AB_MERGE_C R137, R83, R82, R116 ;  /* 0x000000525389723e */ /* 0x000fe40004807074 */
[----:B------:R-:W-:Y:S02]  /*e4d0*/  F2FP.SATFINITE.E4M3.F32.PACK_AB_MERGE_C R138, R85, R84, R114 ;  /* 0x00000054558a723e */ /* 0x000fe40004807072 */
[----:B------:R-:W-:Y:S01]  /*e4e0*/  F2FP.SATFINITE.E4M3.F32.PACK_AB_MERGE_C R139, R108, R87, R120 ;  /* 0x000000576c8b723e */ /* 0x000fe20004807078 */
[----:B------:R-:W-:Y:S06]  /*e4f0*/  @P1 BRA `(.L_x_896) ;  /* 0xffffffd0001c1947 */ /* 0x000fec000383ffff */
.L_x_886:
[----:B------:R-:W-:-:S13]  /*e500*/  ISETP.GE.AND P1, PT, R3, UR43, PT ;  /* 0x0000002b03007c0c */ /* 0x000fda000bf26270 */
[----:B------:R-:W-:Y:S05]  /*e510*/  @!P1 BRA `(.L_x_897) ;  /* 0x0000004c00549947 */ /* 0x000fea0003800000 */
[----:B-12---:R1:W5:Y:S01]  /*e520*/  LDL.LU R24, [R1+0x38] ;  /* 0x0000380001187983 */ /* 0x0063620000300800 */
        /* <DEDUP_REMOVED lines=22> */
[----:B------:R1:W5:Y:S04]  /*e690*/  LDL.LU R50, [R1] ;  /* 0x0000000001327983 */ /* 0x0003680000300800 */
        /* <DEDUP_REMOVED lines=9> */
[----:B------:R-:W-:Y:S02]  /*e730*/  IMAD.MOV.U32 R46, RZ, RZ, R21 ;  /* 0x000000ffff2e7224 */ /* 0x000fe400078e0015 */
[----:B------:R-:W-:-:S02]  /*e740*/  IMAD.MOV.U32 R47, RZ, RZ, R157 ;  /* 0x000000ffff2f7224 */ /* 0x000fc400078e009d */
[----:B-12---:R-:W-:-:S07]  /*e750*/  IMAD.MOV.U32 R54, RZ, RZ, R23 ;  /* 0x000000ffff367224 */ /* 0x006fce00078e0017 */
.L_x_915:
[----:B------:R-:W-:-:S04]  /*e760*/  UIADD3 UR26, UR36, 0x1, URZ ;  /* 0x00000001241a7890 */ /* 0x000fc8000fffe03f */
[----:B------:R-:W-:-:S04]  /*e770*/  UISETP.NE.AND UP2, UPT, UR26, 0x2, UPT ;  /* 0x000000021a00788c */ /* 0x000fc8000bf45270 */
[----:B------:R-:W-:Y:S02]  /*e780*/  USEL UR25, URZ, 0x1, UP2 ;  /* 0x000000013f197887 */ /* 0x000fe40009000000 */
[----:B------:R-:W-:Y:S02]  /*e790*/  USEL UR26, UR26, URZ, UP2 ;  /* 0x0000003f1a1a7287 */ /* 0x000fe40009000000 */
[----:B------:R-:W-:Y:S01]  /*e7a0*/  ULOP3.LUT UR25, UR46, UR25, URZ, 0x3c, !UPT ;  /* 0x000000192e197292 */ /* 0x000fe2000f8e3c3f */
[----:B------:R-:W-:Y:S11]  /*e7b0*/  @!P0 BRA `(.L_x_898) ;  /* 0x0000000000048947 */ /* 0x000ff60003800000 */
[----:B------:R-:W-:Y:S01]  /*e7c0*/  BPT.TRAP 0x1 ;  /* 0x000000040000795c */ /* 0x000fe20000300000 */
.L_x_898:
[----:B------:R-:W-:Y:S01]  /*e7d0*/  ULEA UR24, UR26, UR45, 0x3 ;  /* 0x0000002d1a187291 */ /* 0x000fe2000f8e183f */
[----:B------:R-:W-:-:S05]  /*e7e0*/  IMAD.U32 R8, RZ, RZ, UR25 ;  /* 0x00000019ff087e24 */ /* 0x000fca000f8e00ff */
[----:B------:R-:W-:-:S04]  /*e7f0*/  SHF.L.U32 R8, R8, 0x1f, RZ ;  /* 0x0000001f08087819 */ /* 0x000fc800000006ff */
[----:B------:R1:W2:Y:S01]  /*e800*/  SYNCS.PHASECHK.TRANS64.TRYWAIT P1, [UR24+0x13230], R8 ;  /* 0x01323008ff0075a7 */ /* 0x0002a20008020158 */
[----:B------:R-:W-:Y:S05]  /*e810*/  @!P0 BRA `(.L_x_899) ;  /* 0x0000000000048947 */ /* 0x000fea0003800000 */
[----:B------:R-:W-:Y:S01]  /*e820*/  BPT.TRAP 0x1 ;  /* 0x000000040000795c */ /* 0x000fe20000300000 */
.L_x_899:
[----:B--2---:R-:W-:Y:S05]  /*e830*/  @P1 BRA `(.L_x_900) ;  /* 0x0000000000081947 */ /* 0x004fea0003800000 */
[----:B------:R-:W2:Y:S02]  /*e840*/  SYNCS.PHASECHK.TRANS64.TRYWAIT P1, [UR24+0x13230], R8 ;  /* 0x01323008ff0075a7 */ /* 0x000ea40008020158 */
[----:B--2---:R-:W-:Y:S05]  /*e850*/  @!P1 BRA `(.L_x_901) ;  /* 0x000000e000009947 */ /* 0x004fea0003800000 */
.L_x_900:
        /* <DEDUP_REMOVED lines=65> */
.L_x_902:
[----:B------:R-:W-:Y:S01]  /*ec70*/  ULEA UR11, UR36, UR45, 0x3 ;  /* 0x0000002d240b7291 */ /* 0x000fe2000f8e183f */
[----:B-1----:R-:W-:-:S05]  /*ec80*/  IMAD.U32 R8, RZ, RZ, UR46 ;  /* 0x0000002eff087e24 */ /* 0x002fca000f8e00ff */
[----:B------:R-:W-:-:S04]  /*ec90*/  SHF.L.U32 R8, R8, 0x1f, RZ ;  /* 0x0000001f08087819 */ /* 0x000fc800000006ff */
[----:B------:R1:W2:Y:S01]  /*eca0*/  SYNCS.PHASECHK.TRANS64.TRYWAIT P1, [UR11+0x13250], R8 ;  /* 0x01325008ff0075a7 */ /* 0x0002a2000802014b */
[----:B------:R-:W-:Y:S05]  /*ecb0*/  @!P0 BRA `(.L_x_903) ;  /* 0x0000000000048947 */ /* 0x000fea0003800000 */
[----:B------:R-:W-:Y:S01]  /*ecc0*/  BPT.TRAP 0x1 ;  /* 0x000000040000795c */ /* 0x000fe20000300000 */
.L_x_903:
        /* <DEDUP_REMOVED lines=43> */
.L_x_904:
[----:B------:R-:W-:Y:S01]  /*ef80*/  UIADD3 UR6, UR45, 0x1000, URZ ;  /* 0x000010002d067890 */ /* 0x000fe2000fffe03f */
[----:B------:R-:W3:Y:S01]  /*ef90*/  LDL R128, [R1+0x54] ;  /* 0x0000540001807983 */ /* 0x000ee20000100800 */
[----:B-----5:R-:W-:Y:S01]  /*efa0*/  WARPGROUP.ARRIVE ;  /* 0x00000000000079c5 */ /* 0x020fe20000000000 */
        /* <DEDUP_REMOVED lines=138> */
[----:B------:R-:W1:Y:S01]  /*f850*/  SHFL.IDX PT, R133, R129, RZ, 0x1c1f ;  /* 0x001c1fff81857589 */ /* 0x000e6200000e0000 */
        /* <DEDUP_REMOVED lines=13> */
[----:B--2---:R-:W-:-:S07]  /*f930*/  IADD3 R56, -R22, 0x1, R131 ;  /* 0x0000000116387810 */ /* 0x004fce0007ffe183 */
[----:B------:R-:W2:Y:S01]  /*f940*/  MUFU.TANH R59, R59 ;  /* 0x0000003b003b7308 */ /* 0x000ea20000002400 */
[----:B------:R-:W-:-:S07]  /*f950*/  IADD3 R56, -R18, R56, R17 ;  /* 0x0000003812387210 */ /* 0x000fce0007ffe111 */
[----:B------:R-:W0:Y:S01]  /*f960*/  MUFU.TANH R126, R126 ;  /* 0x0000007e007e7308 */ /* 0x000e220000002400 */
[C---:B------:R-:W-:Y:S02]  /*f970*/  VIADD R132, R56.reuse, UR23 ;  /* 0x0000001738847c36 */ /* 0x040fe40008000000 */
[----:B------:R-:W-:Y:S02]  /*f980*/  VIADD R130, R56, UR20 ;  /* 0x0000001438827c36 */ /* 0x000fe40008000000 */
[--C-:B-1----:R-:W-:Y:S02]  /*f990*/  IMAD.IADD R71, R132, 0x1, R133.reuse ;  /* 0x0000000184477824 */ /* 0x102fe400078e0285 */
[----:B------:R-:W-:Y:S01]  /*f9a0*/  IMAD.IADD R70, R130, 0x1, R133 ;  /* 0x0000000182467824 */ /* 0x000fe200078e0285 */
[----:B------:R-:W1:Y:S08]  /*f9b0*/  MUFU.TANH R127, R127 ;  /* 0x0000007f007f7308 */ /* 0x000e700000002400 */
        /* <DEDUP_REMOVED lines=23> */
.L_x_908:
[----:B------:R-:W-:-:S05]  /*fb30*/  IMAD.U32 R134, RZ, RZ, UR22 ;  /* 0x00000016ff867e24 */ /* 0x000fca000f8e00ff */
[----:B------:R-:W-:-:S13]  /*fb40*/  ISETP.NE.AND P1, PT, R134, 0x1, PT ;  /* 0x000000018600780c */ /* 0x000fda0003f25270 */
[----:B------:R-:W1:Y:S02]  /*fb50*/  @P1 LDC.64 R56, c[0x0][0x9e8] ;  /* 0x00027a00ff381b82 */ /* 0x000e640000000a00 */
[----:B-1----:R-:W-:-:S05]  /*fb60*/  @P1 IMAD.HI.U32 R56, R133, R56, RZ ;  /* 0x0000003885381227 */ /* 0x002fca00078e00ff */
[----:B------:R-:W-:-:S07]  /*fb70*/  @P1 SHF.R.U32.HI R133, RZ, R57, R56 ;  /* 0x00000039ff851219 */ /* 0x000fce0000011638 */
.L_x_909:
[----:B------:R-:W-:Y:S05]  /*fb80*/  BSYNC B0 ;  /* 0x0000000000007941 */ /* 0x000fea0003800000 */
.L_x_907:
[----:B------:R-:W-:-:S05]  /*fb90*/  IMAD R133, R133, R134, R67 ;  /* 0x0000008685857224 */ /* 0x000fca00078e0243 */
[----:B------:R-:W-:Y:S02]  /*fba0*/  VIADDMNMX R71, R133, R134, R71, PT ;  /* 0x0000008685477246 */ /* 0x000fe40003800147 */
[----:B------:R-:W-:-:S07]  /*fbb0*/  VIMNMX R70, R70, R133, !PT ;  /* 0x0000008546467248 */ /* 0x000fce0007fe0100 */
.L_x_906:
        /* <DEDUP_REMOVED lines=247> */
.L_x_912:
[----:B------:R-:W-:-:S05]  /*10b30*/  IMAD.U32 R70, RZ, RZ, UR22 ;  /* 0x00000016ff467e24 */ /* 0x000fca000f8e00ff */
[----:B------:R-:W-:-:S13]  /*10b40*/  ISETP.NE.AND P6, PT, R70, 0x1, PT ;  /* 0x000000014600780c */ /* 0x000fda0003fc5270 */
[----:B------:R-:W0:Y:S02]  /*10b50*/  @P6 LDC.64 R8, c[0x0][0x9e8] ;  /* 0x00027a00ff086b82 */ /* 0x000e240000000a00 */
[----:B0-----:R-:W-:-:S05]  /*10b60*/  @P6 IMAD.HI.U32 R8, R57, R8, RZ ;  /* 0x0000000839086227 */ /* 0x001fca00078e00ff */
[----:B------:R-:W-:-:S07]  /*10b70*/  @P6 SHF.R.U32.HI R57, RZ, R9, R8 ;  /* 0x00000009ff396219 */ /* 0x000fce0000011608 */
.L_x_913:
[----:B------:R-:W-:Y:S05]  /*10b80*/  BSYNC B0 ;  /* 0x0000000000007941 */ /* 0x000fea0003800000 */
.L_x_911:
[----:B------:R-:W-:-:S05]  /*10b90*/  IMAD R57, R57, R70, R67 ;  /* 0x0000004639397224 */ /* 0x000fca00078e0243 */
[----:B------:R-:W-:Y:S02]  /*10ba0*/  VIADDMNMX R132, R57, R70, R132, PT ;  /* 0x0000004639847246 */ /* 0x000fe40003800184 */
[----:B------:R-:W-:-:S07]  /*10bb0*/  VIMNMX R130, R130, R57, !PT ;  /* 0x0000003982827248 */ /* 0x000fce0007fe0100 */
.L_x_910:
        /* <DEDUP_REMOVED lines=501> */
.L_x_914:
        /* <DEDUP_REMOVED lines=118> */
.L_x_897:
[----:B------:R-:W-:Y:S06]  /*13270*/  BAR.ARV 0x8, 0x200 ;  /* 0x0208000000007b1d */ /* 0x000fec0000002000 */
[----:B------:R-:W-:Y:S05]  /*13280*/  @!P0 BRA `(.L_x_916) ;  /* 0x0000000000048947 */ /* 0x000fea0003800000 */
[----:B------:R-:W-:Y:S01]  /*13290*/  BPT.TRAP 0x1 ;  /* 0x000000040000795c */ /* 0x000fe20000300000 */
.L_x_916:
[----:B------:R-:W-:Y:S01]  /*132a0*/  ULEA UR14, UR36, UR45, 0x3 ;  /* 0x0000002d240e7291 */ /* 0x000fe2000f8e183f */
[----:B------:R-:W-:-:S05]  /*132b0*/  IMAD.U32 R0, RZ, RZ, UR46 ;  /* 0x0000002eff007e24 */ /* 0x000fca000f8e00ff */
[----:B------:R-:W-:-:S04]  /*132c0*/  SHF.L.U32 R0, R0, 0x1f, RZ ;  /* 0x0000001f00007819 */ /* 0x000fc800000006ff */
[----:B------:R4:W0:Y:S01]  /*132d0*/  SYNCS.PHASECHK.TRANS64.TRYWAIT P1, [UR14+0x13250], R0 ;  /* 0x01325000ff0075a7 */ /* 0x000822000802014e */
[----:B------:R-:W-:Y:S05]  /*132e0*/  @!P0 BRA `(.L_x_917) ;  /* 0x0000000000048947 */ /* 0x000fea0003800000 */
[----:B------:R-:W-:Y:S01]  /*132f0*/  BPT.TRAP 0x1 ;  /* 0x000000040000795c */ /* 0x000fe20000300000 */
.L_x_917:
[----:B0-----:R-:W-:Y:S05]  /*13300*/  @P1 BRA `(.L_x_918) ;  /* 0x0000000000081947 */ /* 0x001fea0003800000 */
[----:B------:R-:W0:Y:S02]  /*13310*/  SYNCS.PHASECHK.TRANS64.TRYWAIT P1, [UR14+0x13250], R0 ;  /* 0x01325000ff0075a7 */ /* 0x000e24000802014e */
[----:B0-----:R-:W-:Y:S05]  /*13320*/  @!P1 BRA `(.L_x_919) ;  /* 0x00000094007c9947 */ /* 0x001fea0003800000 */
.L_x_918:
[----:B-123--:R-:W2:Y:S01]  /*13330*/  LDL.LU R24, [R1+0x38] ;  /* 0x0000380001187983 */ /* 0x00eea20000300800 */
[----:B------:R-:W-:Y:S02]  /*13340*/  ULDC.64 UR4, c[0x0][0x9a0] ;  /* 0x0002680000047ab9 */ /* 0x000fe40000000a00 */
[----:B------:R-:W-:Y:S01]  /*13350*/  UISETP.NE.U32.AND UP0, UPT, UR4, URZ, UPT ;  /* 0x0000003f0400728c */ /* 0x000fe2000bf05070 */
[----:B------:R-:W2:Y:S03]  /*13360*/  LDL.LU R25, [R1+0x3c] ;  /* 0x00003c0001197983 */ /* 0x000ea60000300800 */
[----:B------:R-:W-:Y:S01]  /*13370*/  UISETP.NE.AND.EX UP0, UPT, UR5, URZ, UPT, UP0 ;  /* 0x0000003f0500728c */ /* 0x000fe2000bf05300 */
[----:B------:R-:W2:Y:S04]  /*13380*/  LDL.LU R28, [R1+0x30] ;  /* 0x00003000011c7983 */ /* 0x000ea80000300800 */
[----:B------:R-:W2:Y:S04]  /*13390*/  LDL.LU R29, [R1+0x34] ;  /* 0x00003400011d7983 */ /* 0x000ea80000300800 */
[----:B------:R-:W2:Y:S01]  /*133a0*/  LDL.LU R32, [R1+0x24] ;  /* 0x0000240001207983 */ /* 0x000ea20000300800 */
[----:B------:R-:W-:-:S02]  /*133b0*/  UIADD3 UR45, UR45, 0x1000, URZ ;  /* 0x000010002d2d7890 */ /* 0x000fc4000fffe03f */
[----:B------:R-:W-:Y:S01]  /*133c0*/  @UP0 USHF.R.S32.HI UR6, URZ, 0x1f, UR49 ;  /* 0x0000001f3f060899 */ /* 0x000fe20008011431 */
[----:B------:R-:W2:Y:S01]  /*133d0*/  LDL.LU R33, [R1+0x28] ;  /* 0x0000280001217983 */ /* 0x000ea20000300800 */
[----:B------:R-:W-:Y:S01]  /*133e0*/  @UP0 ULDC.64 UR10, c[0x0][0x9c8] ;  /* 0x00027200000a0ab9 */ /* 0x000fe20000000a00 */
[----:B------:R-:W-:Y:S02]  /*133f0*/  USHF.R.U32.HI UR45, URZ, 0x4, UR45 ;  /* 0x000000043f2d7899 */ /* 0x000fe4000801162d */
[----:B------:R-:W2:Y:S01]  /*13400*/  LDL.LU R36, [R1+0x1c] ;  /* 0x00001c0001247983 */ /* 0x000ea20000300800 */
[----:B------:R-:W-:Y:S02]  /*13410*/  @UP0 UIMAD UR6, UR6, UR10, URZ ;  /* 0x0000000a060602a4 */ /* 0x000fe4000f8e023f */
[----:B------:R-:W-:Y:S01]  /*13420*/  @UP0 UIMAD.WIDE.U32 UR8, UR49, UR10, URZ ;  /* 0x0000000a310802a5 */ /* 0x000fe2000f8e003f */
[----:B------:R-:W2:Y:S01]  /*13430*/  LDL.LU R37, [R1+0x20] ;  /* 0x0000200001257983 */ /* 0x000ea20000300800 */
[----:B------:R-:W-:-:S02]  /*13440*/  IMAD.MOV.U32 R26, RZ, RZ, R8 ;  /* 0x000000ffff1a7224 */ /* 0x000fc400078e0008 */
[----:B------:R-:W-:Y:S01]  /*13450*/  IMAD.MOV.U32 R27, RZ, RZ, R9 ;  /* 0x000000ffff1b7224 */ /* 0x000fe200078e0009 */
[----:B------:R-:W2:Y:S01]  /*13460*/  LDL.LU R40, [R1+0x14] ;  /* 0x0000140001287983 */ /* 0x000ea20000300800 */
[----:B------:R-:W-:Y:S02]  /*13470*/  IMAD.MOV.U32 R30, RZ, RZ, R10 ;  /* 0x000000ffff1e7224 */ /* 0x000fe400078e000a */
[----:B------:R-:W-:Y:S01]  /*13480*/  IMAD.MOV.U32 R31, RZ, RZ, R11 ;  /* 0x000000ffff1f7224 */ /* 0x000fe200078e000b */
[----:B------:R-:W2:Y:S01]  /*13490*/  LDL.LU R41, [R1+0x18] ;  /* 0x0000180001297983 */ /* 0x000ea20000300800 */
[----:B------:R-:W-:Y:S02]  /*134a0*/  IMAD.MOV.U32 R34, RZ, RZ, R12 ;  /* 0x000000ffff227224 */ /* 0x000fe400078e000c */
[----:B------:R-:W-:Y:S01]  /*134b0*/  IMAD.MOV.U32 R35, RZ, RZ, R13 ;  /* 0x000000ffff237224 */ /* 0x000fe200078e000d */
        /* <DEDUP_REMOVED lines=10> */
[----:B------:R-:W-:Y:S01]  /*13560*/  UMOV UR7, 0xc0000010 ;  /* 0xc000001000077882 */ /* 0x000fe20000000000 */
[----:B------:R-:W-:-:S02]  /*13570*/  @UP0 ULDC.64 UR12, c[0x0][0x9d0] ;  /* 0x00027400000c0ab9 */ /* 0x000fc40000000a00 */
[----:B------:R-:W2:Y:S04]  /*13580*/  LDL.LU R50, [R1] ;  /* 0x0000000001327983 */ /* 0x000ea80000300800 */
[----:B------:R-:W2:Y:S04]  /*13590*/  LDL.LU R51, [R1+0x4] ;  /* 0x0000040001337983 */ /* 0x000ea80000300800 */
[----:B------:R-:W2:Y:S04]  /*135a0*/  LDL.LU R52, [R1+0x40] ;  /* 0x0000400001347983 */ /* 0x000ea80000300800 */
[----:B------:R-:W2:Y:S04]  /*135b0*/  LDL.LU R53, [R1+0x10] ;  /* 0x0000100001357983 */ /* 0x000ea80000300800 */
[----:B------:R-:W2:Y:S04]  /*135c0*/  LDL.LU R54, [R1+0x8] ;  /* 0x0000080001367983 */ /* 0x000ea80000300800 */
[----:B------:R-:W2:Y:S01]  /*135d0*/  LDL.LU R55, [R1+0xc] ;  /* 0x00000c0001377983 */ /* 0x000ea20000300800 */
[----:B------:R-:W-:-:S04]  /*135e0*/  ULOP3.LUT UR45, UR45, 0x3fff, URZ, 0xc0, !UPT ;  /* 0x00003fff2d2d7892 */ /* 0x000fc8000f8ec03f */
[----:B------:R-:W-:Y:S02]  /*135f0*/  ULOP3.LUT UR10, UR45, 0x10000, URZ, 0xfc, !UPT ;  /* 0x000100002d0a7892 */ /* 0x000fe4000f8efc3f */
[----:B------:R-:W-:Y:S02]  /*13600*/  @UP0 UIMAD UR6, UR49, UR11, UR6 ;  /* 0x0000000b310602a4 */ /* 0x000fe4000f8e0206 */
[----:B------:R-:W-:Y:S02]  /*13610*/  UIMAD UR10, UR36, 0x280, UR10 ;  /* 0x00000280240a78a4 */ /* 0x000fe4000f8e020a */
[----:B------:R-:W-:-:S05]  /*13620*/  @UP0 UIADD3 UR9, UR9, UR6, URZ ;  /* 0x0000000609090290 */ /* 0x000fca000fffe03f */
[----:B------:R-:W-:Y:S01]  /*13630*/  UMOV UR6, UR10 ;  /* 0x0000000a00067c82 */ /* 0x000fe20008000000 */
[----:B------:R-:W-:Y:S01]  /*13640*/  PLOP3.LUT P1, PT, PT, PT, UP0, 0x80, 0x0 ;  /* 0x000000000000781c */ /* 0x000fe20003f2f008 */
[----:B----4-:R-:W-:Y:S01]  /*13650*/  IMAD.MOV.U32 R0, RZ, RZ, 0x3f800000 ;  /* 0x3f800000ff007424 */ /* 0x010fe200078e00ff */
[----:B------:R-:W0:Y:S01]  /*13660*/  SHFL.BFLY PT, R10, R7, 0x2, 0x1f ;  /* 0x0c401f00070a7f89 */ /* 0x000e2200000e0000 */
[----:B--2---:R-:W-:-:S06]  /*13670*/  WARPGROUP.ARRIVE ;  /* 0x00000000000079c5 */ /* 0x004fcc0000000000 */
[----:B------:R-:W-:Y:S01]  /*13680*/  QGMMA.64x64x32.F32.E4M3.E4M3 R24, R152, gdesc[UR4], R24, gsb0 ;  /* 0x00e0000498187df3 */ /* 0x000fe20008000818 */
[----:B------:R-:W-:-:S04]  /*13690*/  @UP0 UIMAD.WIDE.U32 UR6, UR37, UR12, UR8 ;  /* 0x0000000c250602a5 */ /* 0x000fc8000f8e0008 */
[----:B------:R-:W-:Y:S02]  /*136a0*/  @UP0 UIMAD UR7, UR37, UR13, UR7 ;  /* 0x0000000d250702a4 */ /* 0x000fe4000f8e0207 */
[----:B------:R-:W-:-:S04]  /*136b0*/  @UP0 ULEA UR4, UP1, UR6, UR4, 0x2 ;  /* 0x0000000406040291 */ /* 0x000fc8000f82103f */
[----:B------:R-:W-:Y:S02]  /*136c0*/  @UP0 ULEA.HI.X UR5, UR6, UR5, UR7, 0x2, UP1 ;  /* 0x0000000506050291 */ /* 0x000fe400088f1407 */
[----:B------:R-:W-:-:S04]  /*136d0*/  IMAD.U32 R8, RZ, RZ, UR4 ;  /* 0x00000004ff087e24 */ /* 0x000fc8000f8e00ff */
[----:B------:R-:W-:Y:S01]  /*136e0*/  IMAD.U32 R9, RZ, RZ, UR5 ;  /* 0x00000005ff097e24 */ /* 0x000fe2000f8e00ff */
[----:B------:R-:W-:-:S04]  /*136f0*/  UIADD3 UR6, UR10, 0x80, URZ ;  /* 0x000000800a067890 */ /* 0x000fc8000fffe03f */
[----:B------:R1:W2:Y:S01]  /*13700*/  @P1 LDG.E R0, desc[UR50][R8.64] ;  /* 0x0000003208001981 */ /* 0x0002a2000c1e1900 */
        /* <DEDUP_REMOVED lines=11> */
[----:B-1----:R-:W1:Y:S01]  /*137c0*/  SHFL.BFLY PT, R9, R6, 0x2, 0x1f ;  /* 0x0c401f0006097f89 */ /* 0x002e6200000e0000 */
[----:B0-----:R-:W-:-:S01]  /*137d0*/  FADD.FTZ R10, R10, R7 ;  /* 0x000000070a0a7221 */ /* 0x001fc20000010000 */
[----:B------:R-:W-:Y:S01]  /*137e0*/  UIADD3 UR10, UR10, 0x200, URZ ;  /* 0x000002000a0a7890 */ /* 0x000fe2000fffe03f */
[----:B------:R-:W-:Y:S02]  /*137f0*/  WARPGROUP.DEPBAR.LE gsb0, 0x0 ;  /* 0x00008000000079c5 */ /* 0x000fe40000010000 */
[----:B------:R-:W-:-:S06]  /*13800*/  WARPGROUP.ARRIVE ;  /* 0x00000000000079c5 */ /* 0x000fcc0000000000 */
[----:B------:R-:W-:Y:S01]  /*13810*/  QGMMA.64x64x32.F32.E4M3.E4M3 R24, R140, gdesc[UR4], R24, gsb0 ;  /* 0x00e000048c187df3 */ /* 0x000fe20008000818 */
[----:B------:R-:W0:Y:S01]  /*13820*/  SHFL.BFLY PT, R3, R10, 0x1, 0x1f ;  /* 0x0c201f000a037f89 */ /* 0x000e2200000e0000 */
[----:B-1----:R-:W-:-:S01]  /*13830*/  FADD.FTZ R9, R9, R6 ;  /* 0x0000000609097221 */ /* 0x002fc20000010000 */
[----:B------:R-:W-:-:S04]  /*13840*/  UMOV UR11, 0xc0000010 ;  /* 0xc0000010000b7882 */ /* 0x000fc80000000000 */
[----:B------:R-:W1:Y:S01]  /*13850*/  SHFL.BFLY PT, R8, R9, 0x1, 0x1f ;  /* 0x0c201f0009087f89 */ /* 0x000e6200000e0000 */
[----:B0-----:R-:W-:-:S05]  /*13860*/  FADD.FTZ R12, R10, R3 ;  /* 0x000000030a0c7221 */ /* 0x001fca0000010000 */
[----:B------:R-:W-:Y:S01]  /*13870*/  FSETP.NE.FTZ.AND P1, PT, R12, RZ, PT ;  /* 0x000000ff0c00720b */ /* 0x000fe20003f35000 */
[----:B-1----:R-:W-:-:S01]  /*13880*/  FADD.FTZ R14, R9, R8 ;  /* 0x00000008090e7221 */ /* 0x002fc20000010000 */
[----:B------:R-:W-:Y:S01]  /*13890*/  FMUL.FTZ R13, R12, 0.00390625 ;  /* 0x3b8000000c0d7820 */ /* 0x000fe20000410000 */
[----:B------:R-:W-:Y:S02]  /*138a0*/  IMAD.MOV.U32 R3, RZ, RZ, RZ ;  /* 0x000000ffff037224 */ /* 0x000fe400078e00ff */
[----:B------:R-:W-:Y:S01]  /*138b0*/  FMUL.FTZ R10, R14, 0.00390625 ;  /* 0x3b8000000e0a7820 */ /* 0x000fe20000410000 */
        /* <DEDUP_REMOVED lines=26> */
.L_x_920:
[----:B------:R-:W-:Y:S01]  /*13a60*/  UIADD3 UR4, UR14, 0x13260, URZ ;  /* 0x000132600e047890 */ /* 0x000fe2000fffe03f */
[-C--:B------:R-:W-:Y:S01]  /*13a70*/  FMUL.FTZ R24, R24, R3.reuse ;  /* 0x0000000318187220 */ /* 0x080fe20000410000 */
[----:B------:R-:W-:Y:S01]  /*13a80*/  UIADD3 UR36, UR36, 0x1, URZ ;  /* 0x0000000124247890 */ /* 0x000fe2000fffe03f */
[-C--:B------:R-:W-:Y:S01]  /*13a90*/  FMUL.FTZ R29, R29, R3.reuse ;  /* 0x000000031d1d7220 */ /* 0x080fe20000410000 */
[----:B------:R-:W-:Y:S01]  /*13aa0*/  UPRMT UR4, UR44, 0x654, UR4 ;  /* 0x000006542c047896 */ /* 0x000fe20008000004 */
[-C--:B------:R-:W-:Y:S01]  /*13ab0*/  FMUL.FTZ R32, R32, R3.reuse ;  /* 0x0000000320207220 */ /* 0x080fe20000410000 */
[----:B------:R-:W-:Y:S01]  /*13ac0*/  UISETP.NE.AND UP0, UPT, UR36, 0x2, UPT ;  /* 0x000000022400788c */ /* 0x000fe2000bf05270 */
[-C--:B------:R-:W-:Y:S01]  /*13ad0*/  FMUL.FTZ R37, R37, R3.reuse ;  /* 0x0000000325257220 */ /* 0x080fe20000410000 */
[-C--:B------:R-:W-:Y:S01]  /*13ae0*/  FMUL.FTZ R40, R40, R3.reuse ;  /* 0x0000000328287220 */ /* 0x080fe20000410000 */
[-C--:B------:R-:W-:Y:S01]  /*13af0*/  FMUL.FTZ R45, R45, R3.reuse ;  /* 0x000000032d2d7220 */ /* 0x080fe20000410000 */
[-C--:B------:R-:W-:Y:S01]  /*13b00*/  FMUL.FTZ R12, R48, R3.reuse ;  /* 0x00000003300c7220 */ /* 0x080fe20000410000 */
[-C--:B------:R-:W-:Y:S01]  /*13b10*/  FMUL.FTZ R53, R53, R3.reuse ;  /* 0x0000000335357220 */ /* 0x080fe20000410000 */
[-C--:B------:R-:W-:Y:S01]  /*13b20*/  FMUL.FTZ R28, R28, R3.reuse ;  /* 0x000000031c1c7220 */ /* 0x080fe20000410000 */
[----:B------:R-:W-:Y:S01]  /*13b30*/  SYNCS.ARRIVE.TRANS64.RED.A1T0 RZ, [UR4], RZ ;  /* 0x000000ffffff79a7 */ /* 0x000fe20008100404 */
[----:B------:R-:W-:Y:S01]  /*13b40*/  USEL UR4, URZ, 0x1, UP0 ;  /* 0x000000013f047887 */ /* 0x000fe20008000000 */
        /* <DEDUP_REMOVED lines=23> */
[----:B------:R-:W-:Y:S01]  /*13cc0*/  FMUL.FTZ R51, R51, R11 ;  /* 0x0000000b33337220 */ /* 0x000fe20000410000 */
[----:B------:R-:W-:-:S02]  /*13cd0*/  UIADD3 UR47, UR47, 0x1, URZ ;  /* 0x000000012f2f7890 */ /* 0x000fc4000fffe03f */
[----:B------:R-:W-:Y:S02]  /*13ce0*/  USEL UR36, UR36, URZ, UP0 ;  /* 0x0000003f24247287 */ /* 0x000fe40008000000 */
[----:B------:R-:W-:-:S12]  /*13cf0*/  ULOP3.LUT UR46, UR46, UR4, URZ, 0x3c, !UPT ;  /* 0x000000042e2e7292 */ /* 0x000fd8000f8e3c3f */
.L_x_846:
[----:B------:R-:W0:Y:S01]  /*13d00*/  S2R R3, SR_CgaCtaId ;  /* 0x0000000000037919 */ /* 0x000e220000008800 */
[----:B------:R-:W-:Y:S01]  /*13d10*/  MOV R4, 0x400 ;  /* 0x0000040000047802 */ /* 0x000fe20000000f00 */
[----:B------:R-:W-:Y:S01]  /*13d20*/  UISETP.NE.AND UP0, UPT, UR42, URZ, UPT ;  /* 0x0000003f2a00728c */ /* 0x000fe2000bf05270 */
[----:B------:R-:W-:Y:S01]  /*13d30*/  BSSY B0, `(.L_x_921) ;  /* 0x00002c5000007945 */ /* 0x000fe20003800000 */
[----:B------:R-:W-:Y:S06]  /*13d40*/  BAR.SYNC.DEFER_BLOCKING 0x5, 0x200 ;  /* 0x0148000000007b1d */ /* 0x000fec0000010000 */
[----:B------:R-:W1:Y:S03]  /*13d50*/  S2R R78, SR_TID.X ;  /* 0x00000000004e7919 */ /* 0x000e660000002100 */
[----:B------:R-:W-:Y:S01]  /*13d60*/  @!UP0 ULDC UR42, c[0x0][0xad4] ;  /* 0x0002b500002a8ab9 */ /* 0x000fe20000000800 */
[----:B0-----:R-:W-:-:S05]  /*13d70*/  LEA R4, R3, R4, 0x18 ;  /* 0x0000000403047211 */ /* 0x001fca00078ec0ff */
[----:B------:R-:W0:Y:S01]  /*13d80*/  LDS.128 R8, [R4+0x132d0] ;  /* 0x0132d00004087984 */ /* 0x000e220000000c00 */
[----:B-1----:R-:W-:-:S05]  /*13d90*/  VIADD R17, R78, 0xffffff80 ;  /* 0xffffff804e117836 */ /* 0x002fca0000000000 */
[----:B------:R-:W-:-:S04]  /*13da0*/  SHF.R.S32.HI R48, RZ, 0x1f, R17 ;  /* 0x0000001fff307819 */ /* 0x000fc80000011411 */
[----:B------:R-:W-:-:S04]  /*13db0*/  LEA.HI R5, R48, R17, RZ, 0x3 ;  /* 0x0000001130057211 */ /* 0x000fc800078f18ff */
[----:B0-----:R-:W-:Y:S02]  /*13dc0*/  LOP3.LUT R8, R5, 0xfffffff8, RZ, 0xc0, !PT ;  /* 0xfffffff805087812 */ /* 0x001fe400078ec0ff */
[----:B------:R-:W-:Y:S02]  /*13dd0*/  R2UR UR5, R9 ;  /* 0x00000000090572ca */ /* 0x000fe400000e0000 */
[----:B------:R-:W-:Y:S01]  /*13de0*/  R2UR UR6, R10 ;  /* 0x000000000a0672ca */ /* 0x000fe200000e0000 */
[----:B------:R-:W-:Y:S01]  /*13df0*/  IMAD.IADD R8, R17, 0x1, -R8 ;  /* 0x0000000111087824 */ /* 0x000fe200078e0a08 */
[----:B------:R-:W-:Y:S02]  /*13e00*/  R2UR UR49, R11 ;  /* 0x000000000b3172ca */ /* 0x000fe400000e0000 */
[----:B------:R-:W-:Y:S01]  /*13e10*/  SHF.R.S32.HI R5, RZ, 0x3, R5 ;  /* 0x00000003ff057819 */ /* 0x000fe20000011405 */
[----:B------:R-:W-:-:S05]  /*13e20*/  IMAD.SHL.U32 R0, R8, 0x8, RZ ;  /* 0x0000000808007824 */ /* 0x000fca00078e00ff */
[----:B------:R-:W-:Y:S01]  /*13e30*/  SHF.R.S32.HI R3, RZ, 0x1f, R0 ;  /* 0x0000001fff037819 */ /* 0x000fe20000011400 */
[----:B------:R-:W-:Y:S06]  /*13e40*/  BAR.ARV 0x4, 0x200 ;  /* 0x0108000000007b1d */ /* 0x000fec0000002000 */
[----:B------:R-:W-:Y:S05]  /*13e50*/  @P0 BRA `(.L_x_922) ;  /* 0x0000002000200947 */ /* 0x000fea0003800000 */
[----:B------:R-:W-:Y:S01]  /*13e60*/  IMAD.SHL.U32 R9, R78, 0x4, RZ ;  /* 0x000000044e097824 */ /* 0x000fe200078e00ff */
[----:B------:R-:W-:Y:S01]  /*13e70*/  ULDC.64 UR8, c[0x4][0x38] ;  /* 0x01000e0000087ab9 */ /* 0x000fe20000000a00 */
[----:B------:R-:W-:Y:S01]  /*13e80*/  LEA.HI R13, R48, R17, RZ, 0x4 ;  /* 0x00000011300d7211 */ /* 0x000fe200078f20ff */
[----:B------:R-:W-:Y:S01]  /*13e90*/  ULDC.64 UR10, c[0x0][0xc00] ;  /* 0x00030000000a7ab9 */ /* 0x000fe20000000a00 */
[----:B------:R-:W2:Y:S01]  /*13ea0*/  LDL R80, [R1+0x54] ;  /* 0x0000540001507983 */ /* 0x000ea20000100800 */
[----:B------:R-:W-:Y:S01]  /*13eb0*/  LOP3.LUT R9, R9, 0xc, RZ, 0xc0, !PT ;  /* 0x0000000c09097812 */ /* 0x000fe200078ec0ff */
[----:B------:R-:W-:Y:S03]  /*13ec0*/  BAR.SYNC.DEFER_BLOCKING 0x1, 0x180 ;  /* 0x0046000000007b1d */ /* 0x000fe60000010000 */
[----:B------:R-:W-:-:S05]  /*13ed0*/  IADD3 R10, P0, R9, UR8, RZ ;  /* 0x00000008090a7c10 */ /* 0x000fca000ff1e0ff */
[----:B------:R-:W-:Y:S01]  /*13ee0*/  IMAD.X R11, RZ, RZ, UR9, P0 ;  /* 0x00000009ff0b7e24 */ /* 0x000fe200080e06ff */
[----:B------:R-:W-:Y:S01]  /*13ef0*/  SHF.R.S32.HI R14, RZ, 0x4, R13 ;  /* 0x00000004ff0e7819 */ /* 0x000fe2000001140d */
[----:B------:R-:W-:-:S03]  /*13f00*/  ULDC.64 UR8, c[0x0][0xc00] ;  /* 0x0003000000087ab9 */ /* 0x000fc60000000a00 */
[----:B------:R0:W3:Y:S01]  /*13f10*/  LDG.E.CONSTANT R23, desc[UR50][R10.64] ;  /* 0x000000320a177981 */ /* 0x0000e2000c1e9900 */
[----:B------:R-:W-:Y:S01]  /*13f20*/  LOP3.LUT P0, R9, R78, 0x3, RZ, 0xc0, !PT ;  /* 0x000000034e097812 */ /* 0x000fe2000780c0ff */
[----:B------:R-:W-:-:S03]  /*13f30*/  UIMAD.WIDE UR8, UR39, 0x4, UR8 ;  /* 0x00000004270878a5 */ /* 0x000fc6000f8e0208 */
[----:B------:R-:W-:Y:S02]  /*13f40*/  ISETP.EQ.OR P0, PT, R9, 0x3, !P0 ;  /* 0x000000030900780c */ /* 0x000fe40004702670 */
[----:B------:R-:W1:Y:S02]  /*13f50*/  S2R R9, SR_SWINHI ;  /* 0x0000000000097919 */ /* 0x000e640000002f00 */
[----:B------:R-:W-:Y:S02]  /*13f60*/  SEL R64, R12, R49, P0 ;  /* 0x000000310c407207 */ /* 0x000fe40000000000 */
[----:B0-----:R-:W-:Y:S02]  /*13f70*/  LEA.HI R10, R48, R17, RZ, 0x5 ;  /* 0x00000011300a7211 */ /* 0x001fe400078f28ff */
[----:B------:R-:W-:Y:S02]  /*13f80*/  SEL R67, R49, R12, P0 ;  /* 0x0000000c31437207 */ /* 0x000fe40000000000 */
[----:B------:R-:W-:Y:S01]  /*13f90*/  SEL R60, R26, R27, P0 ;  /* 0x0000001b1a3c7207 */ /* 0x000fe20000000000 */
[----:B------:R-:W-:Y:S01]  /*13fa0*/  IMAD.SHL.U32 R11, R10, 0x20, RZ ;  /* 0x000000200a0b7824 */ /* 0x000fe200078e00ff */
[----:B------:R-:W-:-:S02]  /*13fb0*/  LOP3.LUT R10, R13, 0x3fffff0, RZ, 0xc0, !PT ;  /* 0x03fffff00d0a7812 */ /* 0x000fc400078ec0ff */
[----:B------:R-:W-:Y:S02]  /*13fc0*/  LEA.HI R13, R13, R14, RZ, 0x1 ;  /* 0x0000000e0d0d7211 */ /* 0x000fe400078f08ff */
[----:B------:R-:W-:Y:S01]  /*13fd0*/  LOP3.LUT R11, R11, 0xfffffc00, RZ, 0xc0, !PT ;  /* 0xfffffc000b0b7812 */ /* 0x000fe200078ec0ff */
[----:B------:R-:W-:Y:S01]  /*13fe0*/  IMAD.IADD R10, R17, 0x1, -R10 ;  /* 0x00000001110a7824 */ /* 0x000fe200078e0a0a */
[----:B------:R-:W-:Y:S02]  /*13ff0*/  LOP3.LUT R13, R13, 0x1ffffffe, RZ, 0xc0, !PT ;  /* 0x1ffffffe0d0d7812 */ /* 0x000fe400078ec0ff */
[----:B------:R-:W-:Y:S01]  /*14000*/  SEL R63, R27, R26, P0 ;  /* 0x0000001a1b3f7207 */ /* 0x000fe20000000000 */
[----:B------:R-:W-:Y:S01]  /*14010*/  IMAD R10, R10, 0x40, R11 ;  /* 0x000000400a0a7824 */ /* 0x000fe200078e020b */
[----:B------:R-:W-:Y:S01]  /*14020*/  SEL R74, R24, R25, P0 ;  /* 0x00000019184a7207 */ /* 0x000fe20000000000 */
[----:B------:R-:W-:Y:S01]  /*14030*/  IMAD.IADD R13, R14, 0x1, -R13 ;  /* 0x000000010e0d7824 */ /* 0x000fe200078e0a0d */
[----:B------:R-:W-:-:S02]  /*14040*/  SEL R81, R25, R24, P0 ;  /* 0x0000001819517207 */ /* 0x000fc40000000000 */
[----:B------:R-:W-:Y:S01]  /*14050*/  SEL R24, R32, R33, P0 ;  /* 0x0000002120187207 */ /* 0x000fe20000000000 */
[----:B------:R-:W-:Y:S01]  /*14060*/  IMAD R13, R13, 0x8, R10 ;  /* 0x000000080d0d7824 */ /* 0x000fe200078e020a */
[----:B------:R-:W-:Y:S02]  /*14070*/  SEL R25, R33, R32, P0 ;  /* 0x0000002021197207 */ /* 0x000fe40000000000 */
[----:B------:R-:W-:Y:S02]  /*14080*/  SEL R76, R28, R29, P0 ;  /* 0x0000001d1c4c7207 */ /* 0x000fe40000000000 */
[----:B------:R-:W-:Y:S02]  /*14090*/  SEL R83, R29, R28, P0 ;  /* 0x0000001c1d537207 */ /* 0x000fe40000000000 */
[----:B------:R-:W-:Y:S02]  /*140a0*/  MOV R10, R4 ;  /* 0x00000004000a7202 */ /* 0x000fe40000000f00 */
[----:B-1----:R-:W-:-:S02]  /*140b0*/  MOV R11, R9 ;  /* 0x00000009000b7202 */ /* 0x002fc40000000f00 */
[----:B------:R-:W-:Y:S02]  /*140c0*/  SEL R28, R36, R37, P0 ;  /* 0x00000025241c7207 */ /* 0x000fe40000000000 */
[----:B------:R-:W-:Y:S01]  /*140d0*/  SEL R79, R37, R36, P0 ;  /* 0x00000024254f7207 */ /* 0x000fe20000000000 */
[----:B------:R-:W-:Y:S01]  /*140e0*/  IMAD.WIDE R12, R13, 0x2, R10 ;  /* 0x000000020d0c7825 */ /* 0x000fe200078e020a */
[----:B------:R-:W-:Y:S02]  /*140f0*/  SEL R32, R40, R41, P0 ;  /* 0x0000002928207207 */ /* 0x000fe40000000000 */
[----:B------:R-:W-:Y:S02]  /*14100*/  SEL R75, R41, R40, P0 ;  /* 0x00000028294b7207 */ /* 0x000fe40000000000 */
[C---:B------:R-:W-:Y:S02]  /*14110*/  IADD3 R21, P3, R12.reuse, 0x20, RZ ;  /* 0x000000200c157810 */ /* 0x040fe40007f7e0ff */
[----:B------:R-:W-:-:S02]  /*14120*/  LOP3.LUT R9, R12, 0x380, RZ, 0xc0, !PT ;  /* 0x000003800c097812 */ /* 0x000fc400078ec0ff */
[----:B------:R-:W-:Y:S02]  /*14130*/  LOP3.LUT R20, R21, 0x380, RZ, 0xc0, !PT ;  /* 0x0000038015147812 */ /* 0x000fe400078ec0ff */
[----:B------:R-:W-:Y:S02]  /*14140*/  IADD3 R18, P2, R12, 0x40, RZ ;  /* 0x000000400c127810 */ /* 0x000fe40007f5e0ff */
[----:B------:R-:W-:Y:S02]  /*14150*/  SHF.R.U64 R20, R20, 0x3, RZ ;  /* 0x0000000314147819 */ /* 0x000fe400000012ff */
[----:B------:R-:W-:Y:S01]  /*14160*/  IADD3 R27, P1, R12, 0x60, RZ ;  /* 0x000000600c1b7810 */ /* 0x000fe20007f3e0ff */
[--C-:B------:R-:W-:Y:S01]  /*14170*/  IMAD.X R19, RZ, RZ, R13.reuse, P2 ;  /* 0x000000ffff137224 */ /* 0x100fe200010e060d */
[----:B------:R-:W-:Y:S02]  /*14180*/  SHF.R.U64 R9, R9, 0x3, RZ ;  /* 0x0000000309097819 */ /* 0x000fe400000012ff */
[----:B------:R-:W-:Y:S01]  /*14190*/  LOP3.LUT R20, R20, R21, RZ, 0x3c, !PT ;  /* 0x0000001514147212 */ /* 0x000fe200078e3cff */
[----:B------:R-:W-:Y:S01]  /*141a0*/  IMAD.X R15, RZ, RZ, R13, P1 ;  /* 0x000000ffff0f7224 */ /* 0x000fe200008e060d */
[----:B------:R-:W-:-:S02]  /*141b0*/  LOP3.LUT R14, R18, 0x380, RZ, 0xc0, !PT ;  /* 0x00000380120e7812 */ /* 0x000fc400078ec0ff */
[----:B------:R-:W-:Y:S02]  /*141c0*/  LOP3.LUT R21, R27, 0x380, RZ, 0xc0, !PT ;  /* 0x000003801b157812 */ /* 0x000fe400078ec0ff */
[----:B------:R-:W-:Y:S02]  /*141d0*/  LOP3.LUT R12, R9, R12, RZ, 0x3c, !PT ;  /* 0x0000000c090c7212 */ /* 0x000fe400078e3cff */
[----:B------:R-:W-:Y:S02]  /*141e0*/  SHF.R.U64 R9, R14, 0x3, RZ ;  /* 0x000000030e097819 */ /* 0x000fe400000012ff */
[----:B------:R-:W-:Y:S01]  /*141f0*/  SHF.R.U64 R14, R21, 0x3, RZ ;  /* 0x00000003150e7819 */ /* 0x000fe200000012ff */
[----:B------:R-:W-:Y:S01]  /*14200*/  IMAD.X R21, RZ, RZ, R13, P3 ;  /* 0x000000ffff157224 */ /* 0x000fe200018e060d */
[----:B------:R-:W-:Y:S02]  /*14210*/  LOP3.LUT R18, R9, R18, RZ, 0x3c, !PT ;  /* 0x0000001209127212 */ /* 0x000fe400078e3cff */
[----:B------:R-:W-:-:S02]  /*14220*/  LOP3.LUT R14, R14, R27, RZ, 0x3c, !PT ;  /* 0x0000001b0e0e7212 */ /* 0x000fc400078e3cff */
[----:B------:R-:W-:Y:S02]  /*14230*/  SEL R72, R44, R45, P0 ;  /* 0x0000002d2c487207 */ /* 0x000fe40000000000 */
[----:B------:R-:W-:Y:S02]  /*14240*/  MOV R68, R14 ;  /* 0x0000000e00447202 */ /* 0x000fe40000000f00 */
[----:B------:R-:W-:Y:S02]  /*14250*/  SEL R77, R45, R44, P0 ;  /* 0x0000002c2d4d7207 */ /* 0x000fe40000000000 */
[----:B------:R-:W-:Y:S02]  /*14260*/  SEL R40, R34, R35, P0 ;  /* 0x0000002322287207 */ /* 0x000fe40000000000 */
[----:B------:R-:W-:Y:S02]  /*14270*/  MOV R69, R18 ;  /* 0x0000001200457202 */ /* 0x000fe40000000f00 */
        /* <DEDUP_REMOVED lines=15> */
[----:B------:R-:W-:Y:S02]  /*14370*/  MOV R71, R12 ;  /* 0x0000000c00477202 */ /* 0x000fe40000000f00 */
[----:B------:R-:W-:Y:S02]  /*14380*/  MOV R70, R20 ;  /* 0x0000001400467202 */ /* 0x000fe40000000f00 */
[----:B---3--:R-:W-:Y:S01]  /*14390*/  LOP3.LUT R26, R23, 0x2, RZ, 0x3c, !PT ;  /* 0x00000002171a7812 */ /* 0x008fe200078e3cff */
[----:B------:R-:W-:Y:S04]  /*143a0*/  SHFL.IDX PT, R14, R74, R23, 0x1c1f ;  /* 0x001c1f174a0e7589 */ /* 0x000fe800000e0000 */
[----:B------:R-:W-:Y:S04]  /*143b0*/  SHFL.IDX PT, R24, R24, R23, 0x1c1f ;  /* 0x001c1f1718187589 */ /* 0x000fe800000e0000 */
[----:B------:R-:W0:Y:S04]  /*143c0*/  SHFL.IDX PT, R15, R81, R26, 0x1c1f ;  /* 0x001c1f1a510f7589 */ /* 0x000e2800000e0000 */
[----:B------:R-:W1:Y:S04]  /*143d0*/  SHFL.IDX PT, R25, R25, R26, 0x1c1f ;  /* 0x001c1f1a19197589 */ /* 0x000e6800000e0000 */
[----:B------:R-:W-:Y:S04]  /*143e0*/  SHFL.IDX PT, R19, R28, R23, 0x1c1f ;  /* 0x001c1f171c137589 */ /* 0x000fe800000e0000 */
[----:B------:R-:W-:Y:S04]  /*143f0*/  SHFL.IDX PT, R9, R76, R23, 0x1c1f ;  /* 0x001c1f174c097589 */ /* 0x000fe800000e0000 */
[----:B------:R-:W-:Y:S04]  /*14400*/  SHFL.IDX PT, R29, R32, R23, 0x1c1f ;  /* 0x001c1f17201d7589 */ /* 0x000fe800000e0000 */
[----:B------:R-:W3:Y:S04]  /*14410*/  SHFL.IDX PT, R18, R83, R26, 0x1c1f ;  /* 0x001c1f1a53127589 */ /* 0x000ee800000e0000 */
[----:B------:R-:W4:Y:S01]  /*14420*/  SHFL.IDX PT, R28, R79, R26, 0x1c1f ;  /* 0x001c1f1a4f1c7589 */ /* 0x000f2200000e0000 */
[----:B0-----:R-:W-:-:S02]  /*14430*/  SEL R12, R14, R15, P0 ;  /* 0x0000000f0e0c7207 */ /* 0x001fc40000000000 */
[----:B------:R-:W-:Y:S01]  /*14440*/  SEL R14, R15, R14, P0 ;  /* 0x0000000e0f0e7207 */ /* 0x000fe20000000000 */
[----:B------:R-:W0:Y:S01]  /*14450*/  SHFL.IDX PT, R32, R75, R26, 0x1c1f ;  /* 0x001c1f1a4b207589 */ /* 0x000e2200000e0000 */
[----:B-1----:R-:W-:Y:S02]  /*14460*/  SEL R20, R24, R25, P0 ;  /* 0x0000001918147207 */ /* 0x002fe40000000000 */
[----:B------:R-:W-:Y:S01]  /*14470*/  SEL R24, R25, R24, P0 ;  /* 0x0000001819187207 */ /* 0x000fe20000000000 */
[----:B------:R1:W-:Y:S04]  /*14480*/  SHFL.IDX PT, R38, R64, R23, 0x1c1f ;  /* 0x001c1f1740267589 */ /* 0x0003e800000e0000 */
[----:B------:R-:W2:Y:S04]  /*14490*/  SHFL.IDX PT, R39, R67, R26, 0x1c1f ;  /* 0x001c1f1a43277589 */ /* 0x000ea800000e0000 */
[----:B------:R-:W-:Y:S04]  /*144a0*/  SHFL.IDX PT, R27, R72, R23, 0x1c1f ;  /* 0x001c1f17481b7589 */ /* 0x000fe800000e0000 */
[----:B------:R-:W-:Y:S01]  /*144b0*/  SHFL.IDX PT, R37, R60, R23, 0x1c1f ;  /* 0x001c1f173c257589 */ /* 0x000fe200000e0000 */
[----:B---3--:R-:W-:-:S02]  /*144c0*/  SEL R13, R9, R18, P0 ;  /* 0x00000012090d7207 */ /* 0x008fc40000000000 */
[----:B------:R-:W-:Y:S01]  /*144d0*/  SEL R15, R18, R9, P0 ;  /* 0x00000009120f7207 */ /* 0x000fe20000000000 */
[----:B------:R-:W-:Y:S01]  /*144e0*/  SHFL.IDX PT, R43, R40, R23, 0x1c1f ;  /* 0x001c1f17282b7589 */ /* 0x000fe200000e0000 */
[----:B----4-:R-:W-:Y:S02]  /*144f0*/  SEL R21, R19, R28, P0 ;  /* 0x0000001c13157207 */ /* 0x010fe40000000000 */
[----:B------:R-:W-:Y:S01]  /*14500*/  SEL R25, R28, R19, P0 ;  /* 0x000000131c197207 */ /* 0x000fe20000000000 */
[----:B------:R-:W3:Y:S01]  /*14510*/  SHFL.IDX PT, R30, R77, R26, 0x1c1f ;  /* 0x001c1f1a4d1e7589 */ /* 0x000ee200000e0000 */
[----:B0-----:R-:W-:Y:S02]  /*14520*/  SEL R18, R29, R32, P0 ;  /* 0x000000201d127207 */ /* 0x001fe40000000000 */
[----:B------:R-:W-:Y:S01]  /*14530*/  SEL R28, R32, R29, P0 ;  /* 0x0000001d201c7207 */ /* 0x000fe20000000000 */
[----:B------:R-:W-:Y:S01]  /*14540*/  SHFL.IDX PT, R42, R63, R26, 0x1c1f ;  /* 0x001c1f1a3f2a7589 */ /* 0x000fe200000e0000 */
[----:B-1----:R-:W-:-:S03]  /*14550*/  F2FP.BF16.F32.PACK_AB R64, R13, R12 ;  /* 0x0000000c0d40723e */ /* 0x002fc600000010ff */
[----:B------:R0:W-:Y:S01]  /*14560*/  SHFL.IDX PT, R31, R66, R23, 0x1c1f ;  /* 0x001c1f17421f7589 */ /* 0x0001e200000e0000 */
[----:B--2---:R-:W-:Y:S02]  /*14570*/  SEL R32, R38, R39, P0 ;  /* 0x0000002726207207 */ /* 0x004fe40000000000 */
[----:B------:R-:W-:Y:S01]  /*14580*/  SEL R38, R39, R38, P0 ;  /* 0x0000002627267207 */ /* 0x000fe20000000000 */
[----:B------:R-:W-:Y:S04]  /*14590*/  SHFL.IDX PT, R35, R62, R23, 0x1c1f ;  /* 0x001c1f173e237589 */ /* 0x000fe800000e0000 */
[----:B------:R-:W-:Y:S01]  /*145a0*/  SHFL.IDX PT, R41, R44, R23, 0x1c1f ;  /* 0x001c1f172c297589 */ /* 0x000fe200000e0000 */
[----:B0-----:R-:W-:-:S03]  /*145b0*/  F2FP.BF16.F32.PACK_AB R66, R15, R14 ;  /* 0x0000000e0f42723e */ /* 0x001fc600000010ff */
[----:B------:R0:W1:Y:S04]  /*145c0*/  SHFL.IDX PT, R34, R73, R26, 0x1c1f ;  /* 0x001c1f1a49227589 */ /* 0x00006800000e0000 */
[----:B------:R-:W2:Y:S01]  /*145d0*/  SHFL.IDX PT, R40, R65, R26, 0x1c1f ;  /* 0x001c1f1a41287589 */ /* 0x000ea200000e0000 */
[----:B---3--:R-:W-:Y:S02]  /*145e0*/  SEL R19, R27, R30, P0 ;  /* 0x0000001e1b137207 */ /* 0x008fe40000000000 */
[----:B------:R-:W-:Y:S01]  /*145f0*/  SEL R29, R30, R27, P0 ;  /* 0x0000001b1e1d7207 */ /* 0x000fe20000000000 */
[----:B------:R-:W-:Y:S01]  /*14600*/  SHFL.IDX PT, R47, R52, R23, 0x1c1f ;  /* 0x001c1f17342f7589 */ /* 0x000fe200000e0000 */
[----:B0-----:R-:W0:Y:S03]  /*14610*/  LDC.64 R72, c[0x0][0xc08] ;  /* 0x00030200ff487b82 */ /* 0x001e260000000a00 */
[----:B------:R-:W-:Y:S04]  /*14620*/  SHFL.IDX PT, R44, R61, R26, 0x1c1f ;  /* 0x001c1f1a3d2c7589 */ /* 0x000fe800000e0000 */
[----:B------:R-:W3:Y:S04]  /*14630*/  SHFL.IDX PT, R46, R59, R26, 0x1c1f ;  /* 0x001c1f1a3b2e7589 */ /* 0x000ee800000e0000 */
[----:B------:R-:W-:Y:S04]  /*14640*/  SHFL.IDX PT, R45, R56, R23, 0x1c1f ;  /* 0x001c1f17382d7589 */ /* 0x000fe800000e0000 */
[----:B------:R-:W-:Y:S01]  /*14650*/  SHFL.IDX PT, R50, R57, R26, 0x1c1f ;  /* 0x001c1f1a39327589 */ /* 0x000fe200000e0000 */
[----:B-1----:R-:W-:-:S03]  /*14660*/  SEL R39, R34, R31, P0 ;  /* 0x0000001f22277207 */ /* 0x002fc60000000000 */
[----:B------:R-:W1:Y:S01]  /*14670*/  SHFL.IDX PT, R52, R53, R26, 0x1c1f ;  /* 0x001c1f1a35347589 */ /* 0x000e6200000e0000 */
[----:B--2---:R-:W-:Y:S02]  /*14680*/  SEL R27, R40, R35, P0 ;  /* 0x00000023281b7207 */ /* 0x004fe40000000000 */
[----:B------:R-:W-:Y:S01]  /*14690*/  F2FP.BF16.F32.PACK_AB R62, R39, R38 ;  /* 0x00000026273e723e */ /* 0x000fe200000010ff */
[----:B------:R2:W-:Y:S04]  /*146a0*/  SHFL.IDX PT, R49, R58, R23, 0x1c1f ;  /* 0x001c1f173a317589 */ /* 0x0005e800000e0000 */
[----:B------:R4:W-:Y:S04]  /*146b0*/  SHFL.IDX PT, R51, R36, R23, 0x1c1f ;  /* 0x001c1f1724337589 */ /* 0x0009e800000e0000 */
[----:B------:R-:W-:Y:S01]  /*146c0*/  SHFL.IDX PT, R54, R55, R26, 0x1c1f ;  /* 0x001c1f1a37367589 */ /* 0x000fe200000e0000 */
[----:B---3--:R-:W-:-:S02]  /*146d0*/  SEL R30, R43, R46, P0 ;  /* 0x0000002e2b1e7207 */ /* 0x008fc40000000000 */
[----:B--2---:R-:W-:Y:S01]  /*146e0*/  F2FP.BF16.F32.PACK_AB R58, R29, R28 ;  /* 0x0000001c1d3a723e */ /* 0x004fe200000010ff */
[----:B------:R2:W3:Y:S01]  /*146f0*/  SHFL.IDX PT, R56, R33, R26, 0x1c1f ;  /* 0x001c1f1a21387589 */ /* 0x0004e200000e0000 */
[----:B----4-:R-:W-:Y:S01]  /*14700*/  SEL R36, R37, R42, P0 ;  /* 0x0000002a25247207 */ /* 0x010fe20000000000 */
[----:B------:R-:W4:Y:S01]  /*14710*/  LDC R23, c[0x0][0xbe8] ;  /* 0x0002fa00ff177b82 */ /* 0x000f220000000800 */
[----:B--2---:R-:W-:Y:S02]  /*14720*/  SEL R26, R42, R37, P0 ;  /* 0x000000252a1a7207 */ /* 0x004fe40000000000 */
[----:B------:R-:W-:Y:S02]  /*14730*/  SEL R33, R31, R34, P0 ;  /* 0x000000221f217207 */ /* 0x000fe40000000000 */
[----:B------:R-:W-:Y:S02]  /*14740*/  SEL R37, R35, R40, P0 ;  /* 0x0000002823257207 */ /* 0x000fe40000000000 */
[----:B------:R-:W-:-:S02]  /*14750*/  SEL R34, R46, R43, P0 ;  /* 0x0000002b2e227207 */ /* 0x000fc40000000000 */
[----:B------:R-:W-:Y:S02]  /*14760*/  SEL R31, R41, R44, P0 ;  /* 0x0000002c291f7207 */ /* 0x000fe40000000000 */
[----:B------:R-:W-:Y:S02]  /*14770*/  SEL R35, R44, R41, P0 ;  /* 0x000000292c237207 */ /* 0x000fe40000000000 */
[----:B-1----:R-:W-:Y:S02]  /*14780*/  SEL R40, R47, R52, P0 ;  /* 0x000000342f287207 */ /* 0x002fe40000000000 */
[----:B------:R-:W-:Y:S02]  /*14790*/  SEL R42, R52, R47, P0 ;  /* 0x0000002f342a7207 */ /* 0x000fe40000000000 */
[----:B------:R-:W-:Y:S02]  /*147a0*/  SEL R41, R45, R50, P0 ;  /* 0x000000322d297207 */ /* 0x000fe40000000000 */
[----:B------:R-:W-:Y:S01]  /*147b0*/  SEL R43, R50, R45, P0 ;  /* 0x0000002d322b7207 */ /* 0x000fe20000000000 */
[----:B------:R-:W-:Y:S01]  /*147c0*/  IMAD.U32 R50, RZ, RZ, UR8 ;  /* 0x00000008ff327e24 */ /* 0x000fe2000f8e00ff */
[----:B---3--:R-:W-:-:S02]  /*147d0*/  SEL R44, R51, R56, P0 ;  /* 0x00000038332c7207 */ /* 0x008fc40000000000 */
[----:B------:R-:W-:Y:S01]  /*147e0*/  SEL R46, R56, R51, P0 ;  /* 0x00000033382e7207 */ /* 0x000fe20000000000 */
[----:B------:R-:W-:Y:S01]  /*147f0*/  IMAD.U32 R51, RZ, RZ, UR9 ;  /* 0x00000009ff337e24 */ /* 0x000fe2000f8e00ff */
[----:B------:R-:W-:Y:S02]  /*14800*/  SEL R45, R49, R54, P0 ;  /* 0x00000036312d7207 */ /* 0x000fe40000000000 */
[----:B------:R-:W-:Y:S02]  /*14810*/  SEL R47, R54, R49, P0 ;  /* 0x00000031362f7207 */ /* 0x000fe40000000000 */
[----:B------:R-:W-:Y:S02]  /*14820*/  F2FP.BF16.F32.PACK_AB R65, R37, R36 ;  /* 0x000000242541723e */ /* 0x000fe400000010ff */
[----:B------:R-:W-:Y:S02]  /*14830*/  F2FP.BF16.F32.PACK_AB R67, R27, R26 ;  /* 0x0000001a1b43723e */ /* 0x000fe400000010ff */
[----:B------:R-:W-:-:S02]  /*14840*/  F2FP.BF16.F32.PACK_AB R52, R21, R20 ;  /* 0x000000141534723e */ /* 0x000fc400000010ff */
[----:B------:R-:W-:Y:S01]  /*14850*/  F2FP.BF16.F32.PACK_AB R53, R31, R30 ;  /* 0x0000001e1f35723e */ /* 0x000fe200000010ff */
[----:B------:R-:W-:Y:S01]  /*14860*/  STSM.16.M88.4 [R71], R64 ;  /* 0x0000004047007844 */ /* 0x000fe20000000200 */
[----:B------:R-:W-:Y:S02]  /*14870*/  F2FP.BF16.F32.PACK_AB R54, R25, R24 ;  /* 0x000000181936723e */ /* 0x000fe400000010ff */
[----:B------:R-:W-:Y:S02]  /*14880*/  F2FP.BF16.F32.PACK_AB R55, R35, R34 ;  /* 0x000000222337723e */ /* 0x000fe400000010ff */
[----:B------:R-:W-:Y:S02]  /*14890*/  F2FP.BF16.F32.PACK_AB R56, R19, R18 ;  /* 0x000000121338723e */ /* 0x000fe400000010ff */
[----:B------:R-:W-:Y:S01]  /*148a0*/  F2FP.BF16.F32.PACK_AB R57, R41, R40 ;  /* 0x000000282939723e */ /* 0x000fe200000010ff */
[----:B------:R1:W-:Y:S01]  /*148b0*/  STSM.16.M88.4 [R70], R52 ;  /* 0x0000003446007844 */ /* 0x0003e20000000200 */
[----:B------:R-:W-:-:S02]  /*148c0*/  F2FP.BF16.F32.PACK_AB R59, R43, R42 ;  /* 0x0000002a2b3b723e */ /* 0x000fc400000010ff */
[----:B------:R-:W-:Y:S02]  /*148d0*/  F2FP.BF16.F32.PACK_AB R60, R33, R32 ;  /* 0x00000020213c723e */ /* 0x000fe400000010ff */
[----:B------:R-:W-:Y:S01]  /*148e0*/  F2FP.BF16.F32.PACK_AB R61, R45, R44 ;  /* 0x0000002c2d3d723e */ /* 0x000fe200000010ff */
[----:B------:R2:W-:Y:S01]  /*148f0*/  STSM.16.M88.4 [R69], R56 ;  /* 0x0000003845007844 */ /* 0x0005e20000000200 */
[----:B------:R-:W-:Y:S02]  /*14900*/  F2FP.BF16.F32.PACK_AB R63, R47, R46 ;  /* 0x0000002e2f3f723e */ /* 0x000fe400000010ff */
[----:B------:R-:W-:-:S03]  /*14910*/  ISETP.NE.U32.AND P0, PT, RZ, UR10, PT ;  /* 0x0000000aff007c0c */ /* 0x000fc6000bf05070 */
[----:B------:R3:W-:Y:S01]  /*14920*/  STSM.16.M88.4 [R68], R60 ;  /* 0x0000003c44007844 */ /* 0x0007e20000000200 */
[----:B------:R-:W-:Y:S01]  /*14930*/  BAR.SYNC.DEFER_BLOCKING 0x1, 0x180 ;  /* 0x0046000000007b1d */ /* 0x000fe20000010000 */
[----:B------:R-:W-:-:S13]  /*14940*/  ISETP.NE.AND.EX P0, PT, RZ, UR11, PT, P0 ;  /* 0x0000000bff007c0c */ /* 0x000fda000bf05300 */
[----:B------:R-:W3:Y:S01]  /*14950*/  @P0 LDG.E R9, desc[UR50][R50.64] ;  /* 0x0000003232090981 */ /* 0x000ee2000c1e1900 */
[----:B0-----:R-:W-:Y:S02]  /*14960*/  ISETP.NE.U32.AND P1, PT, R72, RZ, PT ;  /* 0x000000ff4800720c */ /* 0x001fe40003f25070 */
[----:B------:R-:W-:-:S11]  /*14970*/  R2UR UR4, R73 ;  /* 0x00000000490472ca */ /* 0x000fd600000e0000 */
[----:B------:R-:W-:Y:S02]  /*14980*/  VOTEU.ANY UP0, P1 ;  /* 0x00000000003f7886 */ /* 0x000fe40000800100 */
[----:B------:R-:W-:Y:S01]  /*14990*/  UISETP.NE.AND.EX UP0, UPT, UR4, URZ, UPT, UP0 ;  /* 0x0000003f0400728c */ /* 0x000fe2000bf05300 */
[----:B----4-:R-:W-:Y:S02]  /*149a0*/  ISETP.NE.AND P1, PT, R23, 0x1, PT ;  /* 0x000000011700780c */ /* 0x010fe40003f25270 */
[----:B------:R-:W-:Y:S02]  /*149b0*/  ULDC UR4, c[0x0][0xa88] ;  /* 0x0002a20000047ab9 */ /* 0x000fe40000000800 */
[----:B-1----:R-:W-:Y:S01]  /*149c0*/  IMAD.U32 R54, RZ, RZ, UR4 ;  /* 0x00000004ff367e24 */ /* 0x002fe2000f8e00ff */
[----:B------:R-:W-:-:S05]  /*149d0*/  PLOP3.LUT P4, PT, PT, PT, UP0, 0x80, 0x0 ;  /* 0x000000000000781c */ /* 0x000fca0003f8f008 */
[----:B------:R-:W-:Y:S02]  /*149e0*/  @UP0 ULDC.64 UR8, c[0x0][0xc08] ;  /* 0x0003020000080ab9 */ /* 0x000fe40000000a00 */
[----:B------:R-:W-:Y:S01]  /*149f0*/  @UP0 UIMAD.WIDE UR8, UR39, 0x4, UR8 ;  /* 0x00000004270808a5 */ /* 0x000fe2000f8e0208 */
[----:B------:R-:W0:Y:S01]  /*14a00*/  @P1 LDC R49, c[0x0][0xbec] ;  /* 0x0002fb00ff311b82 */ /* 0x000e220000000800 */
[----:B------:R-:W-:-:S04]  /*14a10*/  UISETP.GT.AND UP1, UPT, UR42, 0x1, UPT ;  /* 0x000000012a00788c */ /* 0x000fc8000bf24270 */
[----:B------:R-:W-:Y:S02]  /*14a20*/  IMAD.U32 R52, RZ, RZ, UR8 ;  /* 0x00000008ff347e24 */ /* 0x000fe4000f8e00ff */
[----:B------:R-:W-:Y:S01]  /*14a30*/  IMAD.U32 R53, RZ, RZ, UR9 ;  /* 0x00000009ff357e24 */ /* 0x000fe2000f8e00ff */
[----:B------:R-:W-:Y:S02]  /*14a40*/  UMOV UR14, 0x9b8 ;  /* 0x000009b8000e7882 */ /* 0x000fe40000000000 */
[----:B------:R-:W-:Y:S02]  /*14a50*/  USEL UR14, UR14, 0x978, UP1 ;  /* 0x000009780e0e7887 */ /* 0x000fe40008800000 */
[----:B------:R1:W5:Y:S01]  /*14a60*/  @P4 LDG.E R54, desc[UR50][R52.64] ;  /* 0x0000003234364981 */ /* 0x000362000c1e1900 */
[----:B------:R-:W-:Y:S01]  /*14a70*/  UISETP.NE.U32.AND UP0, UPT, UR10, URZ, UPT ;  /* 0x0000003f0a00728c */ /* 0x000fe2000bf05070 */
[----:B--2---:R-:W-:Y:S01]  /*14a80*/  VIADD R58, R80, UR40 ;  /* 0x00000028503a7c36 */ /* 0x004fe20008000000 */
[----:B------:R-:W-:Y:S01]  /*14a90*/  UMOV UR4, URZ ;  /* 0x0000003f00047c82 */ /* 0x000fe20008000000 */
[----:B------:R-:W-:-:S02]  /*14aa0*/  USEL UR16, UR41, URZ, UP1 ;  /* 0x0000003f29107287 */ /* 0x000fc40008800000 */
[----:B------:R-:W-:Y:S02]  /*14ab0*/  UISETP.NE.AND.EX UP0, UPT, UR11, URZ, UPT, UP0 ;  /* 0x0000003f0b00728c */ /* 0x000fe4000bf05300 */
[----:B------:R-:W-:Y:S01]  /*14ac0*/  USHF.R.S32.HI UR17, URZ, 0x1f, UR39 ;  /* 0x0000001f3f117899 */ /* 0x000fe20008011427 */
[----:B-1----:R-:W1:Y:S01]  /*14ad0*/  @P1 LDC R52, c[0x0][0xbf0] ;  /* 0x0002fc00ff341b82 */ /* 0x002e620000000800 */
[----:B------:R-:W-:Y:S01]  /*14ae0*/  LEA.HI R53, R48, R17, RZ, 0x7 ;  /* 0x0000001130357211 */ /* 0x000fe200078f38ff */
[----:B------:R-:W-:Y:S01]  /*14af0*/  ULDC.64 UR12, c[0x0][UR14+0x218] ;  /* 0x000086000e0c7abb */ /* 0x000fe20008000a00 */
[----:B------:R-:W-:Y:S01]  /*14b00*/  ULDC.64 UR18, c[0x0][UR14+0x210] ;  /* 0x000084000e127abb */ /* 0x000fe20008000a00 */
[----:B------:R-:W-:Y:S01]  /*14b10*/  UIMAD.WIDE.U32 UR10, UR12, UR37, URZ ;  /* 0x000000250c0a72a5 */ /* 0x000fe2000f8e003f */
[----:B------:R-:W-:Y:S01]  /*14b20*/  LOP3.LUT R48, R53, 0xffffff80, RZ, 0xc0, !PT ;  /* 0xffffff8035307812 */ /* 0x000fe200078ec0ff */
[----:B------:R-:W-:Y:S01]  /*14b30*/  UIMAD UR12, UR13, UR37, URZ ;  /* 0x000000250d0c72a4 */ /* 0x000fe2000f8e023f */
[----:B------:R-:W-:Y:S01]  /*14b40*/  SHF.R.S32.HI R53, RZ, 0x7, R53 ;  /* 0x00000007ff357819 */ /* 0x000fe20000011435 */
[----:B------:R-:W-:Y:S01]  /*14b50*/  ULDC.64 UR8, c[0x0][UR14+0x220] ;  /* 0x000088000e087abb */ /* 0x000fe20008000a00 */
[----:B------:R-:W-:Y:S01]  /*14b60*/  USEL UR7, UR39, URZ, !UP0 ;  /* 0x0000003f27077287 */ /* 0x000fe2000c000000 */
[----:B------:R-:W-:Y:S01]  /*14b70*/  IMAD.IADD R55, R17, 0x1, -R48 ;  /* 0x0000000111377824 */ /* 0x000fe200078e0a30 */
[----:B------:R-:W-:Y:S01]  /*14b80*/  ULDC.64 UR14, c[0x0][UR14+0x228] ;  /* 0x00008a000e0e7abb */ /* 0x000fe20008000a00 */
[----:B------:R-:W-:Y:S01]  /*14b90*/  UIADD3 UR11, UR11, UR12, URZ ;  /* 0x0000000c0b0b7290 */ /* 0x000fe2000fffe03f */
[----:B0-----:R-:W-:Y:S01]  /*14ba0*/  @P1 IMAD.HI.U32 R17, R58, R49, RZ ;  /* 0x000000313a111227 */ /* 0x001fe200078e00ff */
[----:B------:R-:W-:Y:S01]  /*14bb0*/  UIMAD.WIDE.U32 UR20, UR14, UR16, URZ ;  /* 0x000000100e1472a5 */ /* 0x000fe2000f8e003f */
[----:B------:R-:W-:Y:S01]  /*14bc0*/  SHF.R.S32.HI R56, RZ, 0x1f, R55 ;  /* 0x0000001fff387819 */ /* 0x000fe20000011437 */
[----:B------:R-:W-:-:S02]  /*14bd0*/  UIMAD.WIDE.U32 UR12, UR8, UR7, URZ ;  /* 0x00000007080c72a5 */ /* 0x000fc4000f8e003f */
[----:B------:R-:W-:Y:S02]  /*14be0*/  USEL UR17, UR17, URZ, !UP0 ;  /* 0x0000003f11117287 */ /* 0x000fe4000c000000 */
[----:B------:R-:W-:Y:S01]  /*14bf0*/  UIMAD UR9, UR9, UR7, URZ ;  /* 0x00000007090972a4 */ /* 0x000fe2000f8e023f */
[----:B------:R-:W-:Y:S01]  /*14c00*/  IMAD.U32 R48, RZ, RZ, UR20 ;  /* 0x00000014ff307e24 */ /* 0x000fe2000f8e00ff */
[----:B------:R-:W-:Y:S01]  /*14c10*/  UIMAD UR14, UR15, UR16, URZ ;  /* 0x000000100f0e72a4 */ /* 0x000fe2000f8e023f */
[----:B------:R-:W-:Y:S01]  /*14c20*/  IMAD.U32 R49, RZ, RZ, UR21 ;  /* 0x00000015ff317e24 */ /* 0x000fe2000f8e00ff */
[----:B------:R-:W-:Y:S01]  /*14c30*/  UIMAD UR9, UR8, UR17, UR9 ;  /* 0x00000011080972a4 */ /* 0x000fe2000f8e0209 */
[CC--:B------:R-:W-:Y:S01]  /*14c40*/  LEA.HI R49, R56.reuse, R55.reuse, RZ, 0x2 ;  /* 0x0000003738317211 */ /* 0x0c0fe200078f10ff */
[----:B------:R-:W-:Y:S01]  /*14c50*/  UIADD3 UR14, UR21, UR14, URZ ;  /* 0x0000000e150e7290 */ /* 0x000fe2000fffe03f */
[----:B------:R-:W-:Y:S01]  /*14c60*/  LEA.HI R56, R56, R55, RZ, 0x5 ;  /* 0x0000003738387211 */ /* 0x000fe200078f28ff */
[----:B------:R-:W-:Y:S01]  /*14c70*/  UIADD3 UR8, UR13, UR9, URZ ;  /* 0x000000090d087290 */ /* 0x000fe2000fffe03f */
[----:B------:R-:W-:-:S02]  /*14c80*/  SHF.R.S32.HI R57, RZ, 0x2, R49 ;  /* 0x00000002ff397819 */ /* 0x000fc40000011431 */
[----:B---3--:R-:W-:Y:S01]  /*14c90*/  SHF.R.S32.HI R60, RZ, 0x1f, R49 ;  /* 0x0000001fff3c7819 */ /* 0x008fe20000011431 */
[----:B------:R-:W-:Y:S01]  /*14ca0*/  IMAD.U32 R62, RZ, RZ, UR14 ;  /* 0x0000000eff3e7e24 */ /* 0x000fe2000f8e00ff */
[----:B------:R-:W-:Y:S02]  /*14cb0*/  SHF.R.S32.HI R56, RZ, 0x5, R56 ;  /* 0x00000005ff387819 */ /* 0x000fe40000011438 */
[----:B------:R-:W-:-:S04]  /*14cc0*/  LEA.HI R60, R60, R57, RZ, 0x3 ;  /* 0x000000393c3c7211 */ /* 0x000fc800078f18ff */
[----:B------:R-:W-:-:S05]  /*14cd0*/  LOP3.LUT R60, R60, 0xfffffff8, RZ, 0xc0, !PT ;  /* 0xfffffff83c3c7812 */ /* 0x000fca00078ec0ff */
[----:B------:R-:W-:-:S04]  /*14ce0*/  IMAD.IADD R57, R57, 0x1, -R60 ;  /* 0x0000000139397824 */ /* 0x000fc800078e0a3c */
[----:B------:R-:W-:Y:S01]  /*14cf0*/  IMAD R56, R56, 0x10, R57 ;  /* 0x0000001038387824 */ /* 0x000fe200078e0239 */
[----:B------:R-:W-:Y:S01]  /*14d00*/  @P0 R2UR UR4, R9 ;  /* 0x00000000090402ca */ /* 0x000fe200000e0000 */
[----:B------:R-:W-:Y:S01]  /*14d10*/  IMAD.MOV.U32 R9, RZ, RZ, R58 ;  /* 0x000000ffff097224 */ /* 0x000fe200078e003a */
[----:B-1----:R-:W-:-:S04]  /*14d20*/  @P1 SHF.R.U32.HI R9, RZ, R52, R17 ;  /* 0x00000034ff091219 */ /* 0x002fc80000011611 */
[--C-:B------:R-:W-:Y:S01]  /*14d30*/  SHF.R.S32.HI R49, RZ, 0x1f, R9.reuse ;  /* 0x0000001fff317819 */ /* 0x100fe20000011409 */
[----:B------:R-:W-:-:S04]  /*14d40*/  IMAD.MOV R52, RZ, RZ, -R9 ;  /* 0x000000ffff347224 */ /* 0x000fc800078e0a09 */
[----:B------:R-:W-:Y:S02]  /*14d50*/  IMAD R17, R23, R52, R58 ;  /* 0x0000003417117224 */ /* 0x000fe400078e023a */
[----:B------:R-:W-:Y:S02]  /*14d60*/  UIADD3 UR10, UP0, UP2, UR12, UR10, UR4 ;  /* 0x0000000a0c0a7290 */ /* 0x000fe4000fa1e004 */
[----:B------:R-:W-:-:S04]  /*14d70*/  IMAD R52, R17, UR19, RZ ;  /* 0x0000001311347c24 */ /* 0x000fc8000f8e02ff */
[----:B------:R-:W-:Y:S01]  /*14d80*/  IADD3 R48, P2, P3, R9, UR10, R48 ;  /* 0x0000000a09307c10 */ /* 0x000fe2000fb5e030 */
[----:B------:R-:W-:Y:S01]  /*14d90*/  USHF.R.S32.HI UR10, URZ, 0x1f, UR4 ;  /* 0x0000001f3f0a7899 */ /* 0x000fe20008011404 */
[----:B------:R-:W-:-:S03]  /*14da0*/  SHF.R.S32.HI R9, RZ, 0x1f, R17 ;  /* 0x0000001fff097819 */ /* 0x000fc60000011411 */
[----:B------:R-:W-:Y:S02]  /*14db0*/  UIADD3.X UR8, UR8, UR11, UR10, UP0, UP2 ;  /* 0x0000000b08087290 */ /* 0x000fe400087e440a */
[----:B------:R-:W-:Y:S02]  /*14dc0*/  IMAD R9, R9, UR18, R52 ;  /* 0x0000001209097c24 */ /* 0x000fe4000f8e0234 */
[----:B------:R-:W-:Y:S02]  /*14dd0*/  IMAD.HI R52, R53, 0x55555556, RZ ;  /* 0x5555555635347827 */ /* 0x000fe400078e02ff */
[----:B------:R-:W-:Y:S01]  /*14de0*/  IADD3.X R49, R49, UR8, R62, P2, P3 ;  /* 0x0000000831317c10 */ /* 0x000fe200097e643e */
[----:B------:R-:W-:Y:S01]  /*14df0*/  ULDC.64 UR8, c[0x0][0xba8] ;  /* 0x0002ea0000087ab9 */ /* 0x000fe20000000a00 */
[----:B------:R-:W-:Y:S01]  /*14e00*/  @!UP1 ULDC UR8, c[0x0][0xb50] ;  /* 0x0002d40000089ab9 */ /* 0x000fe20000000800 */
[----:B------:R-:W-:Y:S01]  /*14e10*/  LEA.HI R52, R52, R52, RZ, 0x1 ;  /* 0x0000003434347211 */ /* 0x000fe200078f08ff */
[----:B------:R-:W-:Y:S01]  /*14e20*/  @!UP1 ULDC UR9, c[0x0][0xb54] ;  /* 0x0002d50000099ab9 */ /* 0x000fe20000000800 */
[----:B------:R-:W-:-:S04]  /*14e30*/  IMAD.WIDE.U32 R48, R17, UR18, R48 ;  /* 0x0000001211307c25 */ /* 0x000fc8000f8e0030 */
[----:B------:R-:W-:Y:S01]  /*14e40*/  IMAD.IADD R9, R49, 0x1, R9 ;  /* 0x0000000131097824 */ /* 0x000fe200078e0209 */
[----:B------:R-:W-:Y:S01]  /*14e50*/  LEA R17, P2, R48, UR8, 0x2 ;  /* 0x0000000830117c11 */ /* 0x000fe2000f8410ff */
[----:B------:R-:W-:-:S03]  /*14e60*/  IMAD R53, R52, -0x3, R53 ;  /* 0xfffffffd34357824 */ /* 0x000fc600078e0235 */
[----:B------:R-:W-:Y:S01]  /*14e70*/  LEA.HI.X R52, R48, UR9, R9, 0x2, P2 ;  /* 0x0000000930347c11 */ /* 0x000fe200090f1409 */
[----:B------:R-:W-:Y:S08]  /*14e80*/  @P4 BRA `(.L_x_923) ;  /* 0x0000000000104947 */ /* 0x000ff00003800000 */
[----:B------:R-:W-:Y:S05]  /*14e90*/  @!P0 BRA `(.L_x_923) ;  /* 0x00000000000c8947 */ /* 0x000fea0003800000 */
[----:B------:R-:W2:Y:S04]  /*14ea0*/  LDG.E R9, desc[UR50][R50.64] ;  /* 0x0000003232097981 */ /* 0x000ea8000c1e1900 */
[----:B-----5:R-:W2:Y:S02]  /*14eb0*/  LDG.E R54, desc[UR50][R50.64+0x4] ;  /* 0x0000043232367981 */ /* 0x020ea4000c1e1900 */
[----:B--2---:R-:W-:-:S07]  /*14ec0*/  IMAD.IADD R54, R54, 0x1, -R9 ;  /* 0x0000000136367824 */ /* 0x004fce00078e0a09 */
.L_x_923:
[----:B------:R-:W-:Y:S01]  /*14ed0*/  IMAD R56, R53, 0x40, R56 ;  /* 0x0000004035387824 */ /* 0x000fe200078e0238 */
[----:B------:R-:W-:Y:S01]  /*14ee0*/  SHFL.IDX PT, R48, R17, RZ, 0x1c1f ;  /* 0x001c1fff11307589 */ /* 0x000fe200000e0000 */
[----:B-----5:R-:W-:Y:S01]  /*14ef0*/  IMAD R9, R54, R23, RZ ;  /* 0x0000001736097224 */ /* 0x020fe200078e02ff */
[----:B------:R-:W-:Y:S01]  /*14f00*/  LOP3.LUT P0, RZ, R55, 0x3, RZ, 0xc0, !PT ;  /* 0x0000000337ff7812 */ /* 0x000fe2000780c0ff */
[----:B------:R-:W-:Y:S01]  /*14f10*/  VIADD R56, R56, UR40 ;  /* 0x0000002838387c36 */ /* 0x000fe20008000000 */
[----:B------:R-:W0:Y:S03]  /*14f20*/  SHFL.IDX PT, R49, R52, RZ, 0x1c1f ;  /* 0x001c1fff34317589 */ /* 0x000e2600000e0000 */
[C---:B------:R-:W-:Y:S01]  /*14f30*/  VIADD R54, R56.reuse, 0x8 ;  /* 0x0000000838367836 */ /* 0x040fe20000000000 */
[----:B------:R-:W-:Y:S01]  /*14f40*/  SHFL.IDX PT, R50, R17, 0x1, 0x1c1f ;  /* 0x003c1f0011327f89 */ /* 0x000fe200000e0000 */
[----:B------:R-:W-:-:S03]  /*14f50*/  ISETP.GE.OR P2, PT, R56, R9, P0 ;  /* 0x000000093800720c */ /* 0x000fc60000746670 */
[----:B------:R-:W1:Y:S01]  /*14f60*/  SHFL.IDX PT, R51, R52, 0x1, 0x1c1f ;  /* 0x003c1f0034337f89 */ /* 0x000e6200000e0000 */
[----:B------:R-:W-:-:S09]  /*14f70*/  ISETP.GE.OR P0, PT, R54, R9, P0 ;  /* 0x000000093600720c */ /* 0x000fd20000706670 */
[----:B0-----:R0:W-:Y:S04]  /*14f80*/  @!P2 ST.E desc[UR50][R48.64], R6 ;  /* 0x000000063000a985 */ /* 0x0011e8000c101932 */
[----:B-1----:R0:W-:Y:S01]  /*14f90*/  @!P0 ST.E desc[UR50][R50.64], R7 ;  /* 0x0000000732008985 */ /* 0x0021e2000c101932 */
[----:B------:R-:W-:-:S13]  /*14fa0*/  PLOP3.LUT P0, PT, PT, PT, UP1, 0x80, 0x0 ;  /* 0x000000000000781c */ /* 0x000fda0003f0f018 */
[----:B0-----:R-:W-:Y:S05]  /*14fb0*/  @P0 BRA `(.L_x_924) ;  /* 0x0000000400ac0947 */ /* 0x001fea0003800000 */
[----:B------:R-:W-:Y:S01]  /*14fc0*/  IMAD R7, R5, 0x40, R0 ;  /* 0x0000004005077824 */ /* 0x000fe200078e0200 */
[----:B------:R-:W-:-:S03]  /*14fd0*/  ULDC.64 UR12, c[0x0][0xaa0] ;  /* 0x0002a800000c7ab9 */ /* 0x000fc60000000a00 */
        /* <DEDUP_REMOVED lines=21> */
[----:B------:R-:W-:Y:S02]  /*15130*/  IMAD R8, R8, 0x30, R5 ;  /* 0x0000003008087824 */ /* 0x000fe400078e0205 */
[----:B------:R-:W-:Y:S01]  /*15140*/  SHF.R.U64 R6, R6, 0x3, RZ ;  /* 0x0000000306067819 */ /* 0x000fe200000012ff */
[----:B------:R-:W-:Y:S01]  /*15150*/  UIMAD.WIDE.U32 UR8, UR4, UR12, URZ ;  /* 0x0000000c040872a5 */ /* 0x000fe2000f8e003f */
[----:B------:R-:W-:Y:S02]  /*15160*/  IMAD.X R33, RZ, RZ, R11, P0 ;  /* 0x000000ffff217224 */ /* 0x000fe400000e060b */
[----:B------:R-:W-:Y:S02]  /*15170*/  LOP3.LUT R32, R6, R7, RZ, 0x3c, !PT ;  /* 0x0000000706207212 */ /* 0x000fe400078e3cff */
[----:B------:R-:W0:Y:S01]  /*15180*/  @P1 LDC R6, c[0x0][0xbec] ;  /* 0x0002fb00ff061b82 */ /* 0x000e220000000800 */
[----:B------:R-:W-:Y:S01]  /*15190*/  UIMAD UR10, UR4, UR13, UR10 ;  /* 0x0000000d040a72a4 */ /* 0x000fe2000f8e020a */
[----:B------:R-:W-:-:S02]  /*151a0*/  VIADD R17, R8, UR40 ;  /* 0x0000002808117c36 */ /* 0x000fc40008000000 */
[----:B------:R-:W5:Y:S01]  /*151b0*/  LD.E.128 R32, desc[UR50][R32.64] ;  /* 0x0000003220207980 */ /* 0x000f62000c101d00 */
[----:B------:R-:W-:Y:S01]  /*151c0*/  UIADD3 UR9, UR9, UR10, URZ ;  /* 0x0000000a09097290 */ /* 0x000fe2000fffe03f */
[----:B------:R-:W-:Y:S01]  /*151d0*/  IMAD.MOV.U32 R11, RZ, RZ, R17 ;  /* 0x000000ffff0b7224 */ /* 0x000fe200078e0011 */
[----:B------:R-:W-:Y:S01]  /*151e0*/  USHF.R.S32.HI UR4, URZ, 0x1f, UR7 ;  /* 0x0000001f3f047899 */ /* 0x000fe20008011407 */
[----:B------:R-:W1:Y:S01]  /*151f0*/  @P1 LDC R7, c[0x0][0xbf0] ;  /* 0x0002fc00ff071b82 */ /* 0x000e620000000800 */
[----:B------:R-:W-:Y:S01]  /*15200*/  ULDC.64 UR10, c[0x0][0xae8] ;  /* 0x0002ba00000a7ab9 */ /* 0x000fe20000000a00 */
[----:B------:R-:W-:Y:S01]  /*15210*/  VIADD R20, R5, UR40 ;  /* 0x0000002805147c36 */ /* 0x000fe20008000000 */
[----:B------:R-:W-:Y:S01]  /*15220*/  UIMAD.WIDE.U32 UR8, UR37, UR10, UR8 ;  /* 0x0000000a250872a5 */ /* 0x000fe2000f8e0008 */
[----:B------:R-:W-:Y:S01]  /*15230*/  @!PT LDS RZ, [RZ] ;  /* 0x00000000fffff984 */ /* 0x000fe20000000800 */
[----:B------:R-:W-:Y:S01]  /*15240*/  @!PT LDS RZ, [RZ] ;  /* 0x00000000fffff984 */ /* 0x000fe20000000800 */
[----:B------:R-:W-:Y:S01]  /*15250*/  @!PT LDS RZ, [RZ] ;  /* 0x00000000fffff984 */ /* 0x000fe20000000800 */
[----:B------:R-:W-:Y:S01]  /*15260*/  @!PT LDS RZ, [RZ] ;  /* 0x00000000fffff984 */ /* 0x000fe20000000800 */
[----:B------:R0:W-:Y:S06]  /*15270*/  MEMBAR.ALL.CTA ;  /* 0x0000000000007992 */ /* 0x0001ec0000008000 */
[----:B0-----:R-:W0:Y:S01]  /*15280*/  FENCE.VIEW.ASYNC.S ;  /* 0x00000000000073c6 */ /* 0x001e220000000000 */
[----:B------:R-:W-:Y:S01]  /*15290*/  VIADD R5, R4, 0x13220 ;  /* 0x0001322004057836 */ /* 0x000fe20000000000 */
[----:B------:R-:W-:-:S03]  /*152a0*/  UIMAD UR9, UR37, UR11, UR9 ;  /* 0x0000000b250972a4 */ /* 0x000fc6000f8e0209 */
[----:B------:R-:W-:Y:S02]  /*152b0*/  ULDC.64 UR10, c[0x0][0xaf0] ;  /* 0x0002bc00000a7ab9 */ /* 0x000fe40000000a00 */
[----:B------:R-:W-:Y:S02]  /*152c0*/  UIMAD UR4, UR4, UR10, URZ ;  /* 0x0000000a040472a4 */ /* 0x000fe4000f8e023f */
[----:B------:R-:W-:Y:S01]  /*152d0*/  UIMAD.WIDE.U32 UR8, UR7, UR10, UR8 ;  /* 0x0000000a070872a5 */ /* 0x000fe2000f8e0008 */
[----:B------:R-:W-:Y:S01]  /*152e0*/  @P1 IMAD.HI.U32 R6, R17, R6, RZ ;  /* 0x0000000611061227 */ /* 0x000fe200078e00ff */
[----:B------:R-:W-:-:S03]  /*152f0*/  UIMAD UR4, UR7, UR11, UR4 ;  /* 0x0000000b070472a4 */ /* 0x000fc6000f8e0204 */
[----:B------:R-:W-:Y:S01]  /*15300*/  ULDC.64 UR10, c[0x0][0xae0] ;  /* 0x0002b800000a7ab9 */ /* 0x000fe20000000a00 */
[----:B------:R-:W-:Y:S01]  /*15310*/  UIADD3 UR4, UR9, UR4, URZ ;  /* 0x0000000409047290 */ /* 0x000fe2000fffe03f */
[----:B-1----:R-:W-:Y:S01]  /*15320*/  @P1 SHF.R.U32.HI R11, RZ, R7, R6 ;  /* 0x00000007ff0b1219 */ /* 0x002fe20000011606 */
[----:B------:R-:W-:Y:S02]  /*15330*/  IMAD.U32 R7, RZ, RZ, UR9 ;  /* 0x00000009ff077e24 */ /* 0x000fe4000f8e00ff */
[----:B------:R-:W-:Y:S01]  /*15340*/  IMAD.U32 R6, RZ, RZ, UR8 ;  /* 0x00000008ff067e24 */ /* 0x000fe2000f8e00ff */
[--C-:B------:R-:W-:Y:S01]  /*15350*/  SHF.R.S32.HI R8, RZ, 0x1f, R11.reuse ;  /* 0x0000001fff087819 */ /* 0x100fe2000001140b */
[----:B------:R-:W-:Y:S01]  /*15360*/  IMAD.MOV R10, RZ, RZ, -R11 ;  /* 0x000000ffff0a7224 */ /* 0x000fe200078e0a0b */
[----:B------:R-:W-:Y:S01]  /*15370*/  ULDC.64 UR8, c[0x0][0xad8] ;  /* 0x0002b60000087ab9 */ /* 0x000fe20000000a00 */
[----:B------:R-:W-:Y:S01]  /*15380*/  IMAD.U32 R7, RZ, RZ, UR4 ;  /* 0x00000004ff077e24 */ /* 0x000fe2000f8e00ff */
[----:B------:R-:W-:Y:S01]  /*15390*/  ULDC UR4, c[0x0][0xac8] ;  /* 0x0002b20000047ab9 */ /* 0x000fe20000000800 */
[----:B------:R-:W-:-:S02]  /*153a0*/  IMAD R8, R8, UR10, RZ ;  /* 0x0000000a08087c24 */ /* 0x000fc4000f8e02ff */
[----:B------:R-:W-:Y:S02]  /*153b0*/  IMAD R23, R23, R10, R17 ;  /* 0x0000000a17177224 */ /* 0x000fe400078e0211 */
[C---:B------:R-:W-:Y:S02]  /*153c0*/  IMAD R17, R11.reuse, UR11, R8 ;  /* 0x0000000b0b117c24 */ /* 0x040fe4000f8e0208 */
[----:B------:R-:W-:Y:S01]  /*153d0*/  IMAD.WIDE.U32 R6, R11, UR10, R6 ;  /* 0x0000000a0b067c25 */ /* 0x000fe2000f8e0006 */
[----:B------:R-:W-:-:S03]  /*153e0*/  SHF.R.S32.HI R8, RZ, 0x1f, R23 ;  /* 0x0000001fff087819 */ /* 0x000fc60000011417 */
[----:B------:R-:W-:Y:S02]  /*153f0*/  IMAD.IADD R7, R7, 0x1, R17 ;  /* 0x0000000107077824 */ /* 0x000fe400078e0211 */
[----:B------:R-:W-:Y:S02]  /*15400*/  IMAD R8, R8, UR8, RZ ;  /* 0x0000000808087c24 */ /* 0x000fe4000f8e02ff */
[----:B------:R-:W-:-:S04]  /*15410*/  IMAD.WIDE.U32 R6, R23, UR8, R6 ;  /* 0x0000000817067c25 */ /* 0x000fc8000f8e0006 */
[----:B------:R-:W-:Y:S01]  /*15420*/  IMAD R11, R23, UR9, R8 ;  /* 0x00000009170b7c24 */ /* 0x000fe2000f8e0208 */
[----:B------:R-:W-:Y:S01]  /*15430*/  ULDC.64 UR8, c[0x0][0xa80] ;  /* 0x0002a00000087ab9 */ /* 0x000fe20000000a00 */
[----:B------:R-:W-:Y:S01]  /*15440*/  VIADD R8, R20, 0x60 ;  /* 0x0000006014087836 */ /* 0x000fe20000000000 */
[----:B------:R-:W-:Y:S01]  /*15450*/  LEA R17, P0, R6, UR8, 0x1 ;  /* 0x0000000806117c11 */ /* 0x000fe2000f8008ff */
[----:B------:R-:W-:-:S04]  /*15460*/  IMAD.IADD R7, R7, 0x1, R11 ;  /* 0x0000000107077824 */ /* 0x000fc800078e020b */
[----:B0-----:R-:W0:Y:S01]  /*15470*/  SHFL.IDX PT, R21, R17, 0x1, 0x181f ;  /* 0x00381f0011157f89 */ /* 0x001e2200000e0000 */
[----:B------:R-:W-:Y:S01]  /*15480*/  LEA.HI.X R18, R6, UR9, R7, 0x1, P0 ;  /* 0x0000000906127c11 */ /* 0x000fe200080f0c07 */
[----:B------:R-:W-:Y:S01]  /*15490*/  VIADD R6, R20, 0x30 ;  /* 0x0000003014067836 */ /* 0x000fe20000000000 */
[----:B------:R-:W-:Y:S01]  /*154a0*/  ISETP.GE.AND P0, PT, R0, UR4, PT ;  /* 0x0000000400007c0c */ /* 0x000fe2000bf06270 */
[----:B------:R-:W1:Y:S03]  /*154b0*/  SHFL.IDX PT, R7, R17, RZ, 0x181f ;  /* 0x00181fff11077589 */ /* 0x000e6600000e0000 */
[-C--:B------:R-:W-:Y:S01]  /*154c0*/  ISETP.GE.OR P1, PT, R20, R9.reuse, P0 ;  /* 0x000000091400720c */ /* 0x080fe20000726670 */
[----:B------:R-:W1:Y:S01]  /*154d0*/  SHFL.IDX PT, R37, R17, 0x2, 0x181f ;  /* 0x00581f0011257f89 */ /* 0x000e6200000e0000 */
[-C--:B------:R-:W-:Y:S02]  /*154e0*/  ISETP.GE.OR P2, PT, R6, R9.reuse, P0 ;  /* 0x000000090600720c */ /* 0x080fe40000746670 */
[----:B------:R-:W-:Y:S01]  /*154f0*/  ISETP.GE.OR P3, PT, R8, R9, P0 ;  /* 0x000000090800720c */ /* 0x000fe20000766670 */
[----:B------:R-:W1:Y:S01]  /*15500*/  SHFL.IDX PT, R11, R18, RZ, 0x181f ;  /* 0x00181fff120b7589 */ /* 0x000e6200000e0000 */
[----:B------:R-:W-:-:S03]  /*15510*/  VIADD R8, R20, 0x90 ;  /* 0x0000009014087836 */ /* 0x000fc60000000000 */
[----:B------:R-:W1:Y:S02]  /*15520*/  SHFL.IDX PT, R19, R18, 0x1, 0x181f ;  /* 0x00381f0012137f89 */ /* 0x000e6400000e0000 */
[----:B------:R-:W-:Y:S02]  /*15530*/  ISETP.GE.OR P0, PT, R8, R9, P0 ;  /* 0x000000090800720c */ /* 0x000fe40000706670 */
[----:B------:R-:W1:Y:S02]  /*15540*/  SHFL.IDX PT, R23, R18, 0x2, 0x181f ;  /* 0x00581f0012177f89 */ /* 0x000e6400000e0000 */
[C---:B0-----:R-:W-:Y:S02]  /*15550*/  @!P2 LEA R6, P5, R0.reuse, R21, 0x1 ;  /* 0x000000150006a211 */ /* 0x041fe400078a08ff */
[----:B------:R-:W0:Y:S01]  /*15560*/  SHFL.IDX PT, R17, R17, 0x3, 0x181f ;  /* 0x00781f0011117f89 */ /* 0x000e2200000e0000 */
[----:B-1----:R-:W-:-:S03]  /*15570*/  @!P1 LEA R4, P4, R0, R7, 0x1 ;  /* 0x0000000700049211 */ /* 0x002fc600078808ff */
[----:B------:R-:W1:Y:S01]  /*15580*/  SHFL.IDX PT, R18, R18, 0x3, 0x181f ;  /* 0x00781f0012127f89 */ /* 0x000e6200000e0000 */
[----:B------:R-:W-:Y:S02]  /*15590*/  PRMT R7, RZ, 0x654, R5 ;  /* 0x00000654ff077816 */ /* 0x000fe40000000005 */
[C---:B------:R-:W-:Y:S02]  /*155a0*/  @!P3 LEA R10, P6, R0.reuse, R37, 0x1 ;  /* 0x00000025000ab211 */ /* 0x040fe400078c08ff */
[----:B------:R0:W-:Y:S01]  /*155b0*/  SYNCS.ARRIVE.TRANS64.RED.A1T0 RZ, [R7+URZ], RZ ;  /* 0x000000ff07ff79a7 */ /* 0x0001e2000810043f */
[C-C-:B------:R-:W-:Y:S02]  /*155c0*/  @!P1 LEA.HI.X R5, R0.reuse, R11, R3.reuse, 0x1, P4 ;  /* 0x0000000b00059211 */ /* 0x140fe400020f0c03 */
[C-C-:B0-----:R-:W-:Y:S02]  /*155d0*/  @!P2 LEA.HI.X R7, R0.reuse, R19, R3.reuse, 0x1, P5 ;  /* 0x000000130007a211 */ /* 0x141fe400028f0c03 */
[----:B------:R-:W-:Y:S01]  /*155e0*/  @!P3 LEA.HI.X R11, R0, R23, R3, 0x1, P6 ;  /* 0x00000017000bb211 */ /* 0x000fe200030f0c03 */
[----:B--2---:R0:W-:Y:S04]  /*155f0*/  @!P1 ST.E.128 desc[UR50][R4.64], R12 ;  /* 0x0000000c04009985 */ /* 0x0041e8000c101d32 */
[----:B---3--:R0:W-:Y:S04]  /*15600*/  @!P2 ST.E.128 desc[UR50][R6.64], R24 ;  /* 0x000000180600a985 */ /* 0x0081e8000c101d32 */
[----:B----4-:R0:W-:Y:S01]  /*15610*/  @!P3 ST.E.128 desc[UR50][R10.64], R28 ;  /* 0x0000001c0a00b985 */ /* 0x0101e2000c101d32 */
[----:B-1----:R-:W-:Y:S05]  /*15620*/  @P0 BRA `(.L_x_925) ;  /* 0x0000001000d40947 */ /* 0x002fea0003800000 */
[----:B0-----:R-:W-:-:S04]  /*15630*/  LEA R4, P0, R0, R17, 0x1 ;  /* 0x0000001100047211 */ /* 0x001fc800078008ff */
[----:B------:R-:W-:-:S05]  /*15640*/  LEA.HI.X R5, R0, R18, R3, 0x1, P0 ;  /* 0x0000001200057211 */ /* 0x000fca00000f0c03 */
[----:B-----5:R0:W-:Y:S01]  /*15650*/  ST.E.128 desc[UR50][R4.64], R32 ;  /* 0x0000002004007985 */ /* 0x0201e2000c101d32 */
[----:B------:R-:W-:Y:S05]  /*15660*/  BRA `(.L_x_925) ;  /* 0x0000001000c47947 */ /* 0x000fea0003800000 */
.L_x_924:
[----:B------:R-:W-:Y:S01]  /*15670*/  ULDC.64 UR12, c[0x0][0xb08] ;  /* 0x0002c200000c7ab9 */ /* 0x000fe20000000a00 */
[----:B------:R-:W0:Y:S01]  /*15680*/  @P1 LDC R3, c[0x0][0xbec] ;  /* 0x0002fb00ff031b82 */ /* 0x000e220000000800 */
[----:B------:R-:W-:Y:S01]  /*15690*/  UIMAD UR10, UR10, UR12, URZ ;  /* 0x0000000c0a0a72a4 */ /* 0x000fe2000f8e023f */
[----:B------:R-:W-:Y:S01]  /*156a0*/  VIADD R8, R4, 0x13220 ;  /* 0x0001322004087836 */ /* 0x000fe20000000000 */
[----:B------:R-:W-:Y:S01]  /*156b0*/  UIMAD.WIDE.U32 UR8, UR4, UR12, URZ ;  /* 0x0000000c040872a5 */ /* 0x000fe2000f8e003f */
[----:B------:R-:W-:Y:S01]  /*156c0*/  ISETP.GE.AND P0, PT, R56, R9, PT ;  /* 0x000000093800720c */ /* 0x000fe20003f06270 */
[----:B------:R-:W-:Y:S01]  /*156d0*/  UIMAD UR10, UR4, UR13, UR10 ;  /* 0x0000000d040a72a4 */ /* 0x000fe2000f8e020a */
[C---:B------:R-:W-:Y:S01]  /*156e0*/  VIADD R17, R22.reuse, 0x28 ;  /* 0x0000002816117836 */ /* 0x040fe20000000000 */
[----:B------:R-:W-:Y:S01]  /*156f0*/  USHF.R.S32.HI UR4, URZ, 0x1f, UR7 ;  /* 0x0000001f3f047899 */ /* 0x000fe20008011407 */
[----:B------:R-:W1:Y:S01]  /*15700*/  @P1 LDC R5, c[0x0][0xbf0] ;  /* 0x0002fc00ff051b82 */ /* 0x000e620000000800 */
[----:B------:R-:W-:Y:S01]  /*15710*/  UIADD3 UR9, UR9, UR10, URZ ;  /* 0x0000000a09097290 */ /* 0x000fe2000fffe03f */
[----:B------:R-:W-:Y:S01]  /*15720*/  PRMT R8, RZ, 0x654, R8 ;  /* 0x00000654ff087816 */ /* 0x000fe20000000008 */
[C---:B------:R-:W-:Y:S01]  /*15730*/  VIADD R53, R22.reuse, 0x38 ;  /* 0x0000003816357836 */ /* 0x040fe20000000000 */
[----:B------:R-:W-:Y:S01]  /*15740*/  ULDC.64 UR10, c[0x0][0xb38] ;  /* 0x0002ce00000a7ab9 */ /* 0x000fe20000000a00 */
[C---:B------:R-:W-:Y:S01]  /*15750*/  VIADD R57, R22.reuse, 0x8 ;  /* 0x0000000816397836 */ /* 0x040fe20000000000 */
[----:B------:R-:W-:Y:S01]  /*15760*/  UIMAD.WIDE.U32 UR8, UR37, UR10, UR8 ;  /* 0x0000000a250872a5 */ /* 0x000fe2000f8e0008 */
[C---:B------:R-:W-:Y:S01]  /*15770*/  VIADD R59, R22.reuse, 0x20 ;  /* 0x00000020163b7836 */ /* 0x040fe20000000000 */
[----:B------:R2:W-:Y:S01]  /*15780*/  SYNCS.ARRIVE.TRANS64.RED.A1T0 RZ, [R8+URZ], RZ ;  /* 0x000000ff08ff79a7 */ /* 0x0005e2000810043f */
[C---:B------:R-:W-:Y:S01]  /*15790*/  VIADD R61, R22.reuse, 0x10 ;  /* 0x00000010163d7836 */ /* 0x040fe20000000000 */
[----:B------:R-:W-:Y:S01]  /*157a0*/  UIMAD UR9, UR37, UR11, UR9 ;  /* 0x0000000b250972a4 */ /* 0x000fe2000f8e0209 */
[----:B------:R-:W-:Y:S01]  /*157b0*/  VIADD R63, R22, 0x18 ;  /* 0x00000018163f7836 */ /* 0x000fe20000000000 */
[----:B------:R-:W-:Y:S01]  /*157c0*/  BSSY B1, `(.L_x_926) ;  /* 0x000004b000017945 */ /* 0x000fe20003800000 */
[----:B------:R-:W-:Y:S01]  /*157d0*/  ULDC.64 UR10, c[0x0][0xb40] ;  /* 0x0002d000000a7ab9 */ /* 0x000fe20000000a00 */
[----:B------:R-:W-:Y:S01]  /*157e0*/  SHF.R.S32.HI R55, RZ, 0x1f, R53 ;  /* 0x0000001fff377819 */ /* 0x000fe20000011435 */
[----:B------:R-:W-:Y:S01]  /*157f0*/  UIMAD UR4, UR4, UR10, URZ ;  /* 0x0000000a040472a4 */ /* 0x000fe2000f8e023f */
[----:B0-----:R-:W-:Y:S01]  /*15800*/  @P1 IMAD.HI.U32 R0, R58, R3, RZ ;  /* 0x000000033a001227 */ /* 0x001fe200078e00ff */
[----:B------:R-:W-:Y:S01]  /*15810*/  UIMAD.WIDE.U32 UR8, UR7, UR10, UR8 ;  /* 0x0000000a070872a5 */ /* 0x000fe2000f8e0008 */
[----:B------:R-:W-:Y:S01]  /*15820*/  SHF.R.S32.HI R56, RZ, 0x1f, R57 ;  /* 0x0000001fff387819 */ /* 0x000fe20000011439 */
[----:B------:R-:W-:Y:S01]  /*15830*/  UIMAD UR4, UR7, UR11, UR4 ;  /* 0x0000000b070472a4 */ /* 0x000fe2000f8e0204 */
[----:B------:R-:W-:Y:S01]  /*15840*/  IMAD.MOV.U32 R3, RZ, RZ, R58 ;  /* 0x000000ffff037224 */ /* 0x000fe200078e003a */
[----:B------:R-:W-:Y:S01]  /*15850*/  SHF.R.S32.HI R60, RZ, 0x1f, R17 ;  /* 0x0000001fff3c7819 */ /* 0x000fe20000011411 */
[----:B------:R-:W-:Y:S01]  /*15860*/  ULDC.64 UR10, c[0x0][0xb48] ;  /* 0x0002d200000a7ab9 */ /* 0x000fe20000000a00 */
[----:B------:R-:W-:Y:S01]  /*15870*/  UIADD3 UR9, UR9, UR4, URZ ;  /* 0x0000000409097290 */ /* 0x000fe2000fffe03f */
[----:B-1----:R-:W-:-:S02]  /*15880*/  @P1 SHF.R.U32.HI R3, RZ, R5, R0 ;  /* 0x00000005ff031219 */ /* 0x002fc40000011600 */
[----:B------:R-:W-:Y:S01]  /*15890*/  SHF.R.S32.HI R62, RZ, 0x1f, R61 ;  /* 0x0000001fff3e7819 */ /* 0x000fe2000001143d */
[----:B------:R-:W-:Y:S01]  /*158a0*/  UIMAD.WIDE.U32 UR8, UR41, UR10, UR8 ;  /* 0x0000000a290872a5 */ /* 0x000fe2000f8e0008 */
[--C-:B------:R-:W-:Y:S01]  /*158b0*/  SHF.R.S32.HI R0, RZ, 0x1f, R3.reuse ;  /* 0x0000001fff007819 */ /* 0x100fe20000011403 */
[----:B------:R-:W-:Y:S01]  /*158c0*/  IMAD.MOV R6, RZ, RZ, -R3 ;  /* 0x000000ffff067224 */ /* 0x000fe200078e0a03 */
[----:B------:R-:W-:Y:S01]  /*158d0*/  SHF.R.S32.HI R64, RZ, 0x1f, R63 ;  /* 0x0000001fff407819 */ /* 0x000fe2000001143f */
[----:B------:R-:W-:Y:S02]  /*158e0*/  UIMAD UR41, UR41, UR11, UR9 ;  /* 0x0000000b292972a4 */ /* 0x000fe4000f8e0209 */
[----:B------:R-:W-:Y:S01]  /*158f0*/  IMAD R5, R23, R6, R58 ;  /* 0x0000000617057224 */ /* 0x000fe200078e023a */
[----:B------:R-:W-:Y:S01]  /*15900*/  ULDC.64 UR10, c[0x0][0xb30] ;  /* 0x0002cc00000a7ab9 */ /* 0x000fe20000000a00 */
[----:B------:R-:W-:Y:S01]  /*15910*/  IMAD.U32 R7, RZ, RZ, UR9 ;  /* 0x00000009ff077e24 */ /* 0x000fe2000f8e00ff */
[----:B------:R-:W-:Y:S01]  /*15920*/  SHF.R.S32.HI R58, RZ, 0x1f, R59 ;  /* 0x0000001fff3a7819 */ /* 0x000fe2000001143b */
[----:B------:R-:W-:-:S02]  /*15930*/  IMAD R0, R0, UR10, RZ ;  /* 0x0000000a00007c24 */ /* 0x000fc4000f8e02ff */
        /* <DEDUP_REMOVED lines=15> */
[----:B------:R2:W0:Y:S01]  /*15a30*/  SHFL.IDX PT, R6, R0, RZ, 0x1c1f ;  /* 0x001c1fff00067589 */ /* 0x00042200000e0000 */
[----:B------:R-:W-:-:S03]  /*15a40*/  SHF.R.S32.HI R52, RZ, 0x1f, R23 ;  /* 0x0000001fff347819 */ /* 0x000fc60000011417 */
[----:B------:R2:W1:Y:S01]  /*15a50*/  SHFL.IDX PT, R7, R3, RZ, 0x1c1f ;  /* 0x001c1fff03077589 */ /* 0x00046200000e0000 */
[----:B------:R-:W-:Y:S05]  /*15a60*/  @P0 BRA `(.L_x_927) ;  /* 0x0000000000800947 */ /* 0x000fea0003800000 */
[----:B------:R-:W-:Y:S02]  /*15a70*/  ULDC UR4, c[0x0][0xac8] ;  /* 0x0002b20000047ab9 */ /* 0x000fe40000000800 */
[----:B------:R-:W-:Y:S02]  /*15a80*/  ISETP.GE.AND P1, PT, R57, UR4, PT ;  /* 0x0000000439007c0c */ /* 0x000fe4000bf26270 */
[----:B------:R-:W-:Y:S02]  /*15a90*/  ISETP.GE.AND P0, PT, R22, UR4, PT ;  /* 0x0000000416007c0c */ /* 0x000fe4000bf06270 */
[----:B------:R-:W-:Y:S02]  /*15aa0*/  ISETP.GE.AND P4, PT, R61, UR4, PT ;  /* 0x000000043d007c0c */ /* 0x000fe4000bf86270 */
[----:B------:R-:W-:Y:S02]  /*15ab0*/  ISETP.GE.AND P5, PT, R63, UR4, PT ;  /* 0x000000043f007c0c */ /* 0x000fe4000bfa6270 */
[----:B------:R-:W-:-:S05]  /*15ac0*/  ISETP.GE.AND P3, PT, R59, UR4, PT ;  /* 0x000000043b007c0c */ /* 0x000fca000bf66270 */
[CC--:B0-----:R-:W-:Y:S02]  /*15ad0*/  @!P1 LEA R10, P2, R57.reuse, R6.reuse, 0x2 ;  /* 0x00000006390a9211 */ /* 0x0c1fe400078410ff */
[----:B-1----:R-:W-:Y:S02]  /*15ae0*/  @!P0 IMAD.WIDE R4, R22, 0x4, R6 ;  /* 0x0000000416048825 */ /* 0x002fe400078e0206 */
        /* <DEDUP_REMOVED lines=10> */
[----:B------:R-:W-:Y:S02]  /*15b90*/  @!P5 LEA.HI.X R51, R63, R7, R64, 0x2, P6 ;  /* 0x000000073f33d211 */ /* 0x000fe400030f1440 */
[----:B0-----:R-:W-:-:S03]  /*15ba0*/  @!P3 LEA R4, P6, R59, R6, 0x2 ;  /* 0x000000063b04b211 */ /* 0x001fc600078c10ff */
[----:B------:R3:W-:Y:S01]  /*15bb0*/  @!P5 ST.E.64 desc[UR50][R50.64], R24 ;  /* 0x000000183200d985 */ /* 0x0007e2000c101b32 */
[-C--:B------:R-:W-:Y:S02]  /*15bc0*/  @!P2 LEA R12, P4, R17, R6.reuse, 0x2 ;  /* 0x00000006110ca211 */ /* 0x080fe400078810ff */
[-C--:B------:R-:W-:Y:S02]  /*15bd0*/  @!P3 LEA.HI.X R5, R59, R7.reuse, R58, 0x2, P6 ;  /* 0x000000073b05b211 */ /* 0x080fe400030f143a */
[-C--:B-1----:R-:W-:Y:S02]  /*15be0*/  @!P1 LEA R10, P5, R23, R6.reuse, 0x2 ;  /* 0x00000006170a9211 */ /* 0x082fe400078a10ff */
[----:B------:R-:W-:Y:S01]  /*15bf0*/  @!P0 LEA R6, P6, R53, R6, 0x2 ;  /* 0x0000000635068211 */ /* 0x000fe200078c10ff */
[----:B------:R3:W-:Y:S01]  /*15c00*/  @!P3 ST.E.64 desc[UR50][R4.64], R18 ;  /* 0x000000120400b985 */ /* 0x0007e2000c101b32 */
[-C--:B------:R-:W-:Y:S02]  /*15c10*/  @!P2 LEA.HI.X R13, R17, R7.reuse, R60, 0x2, P4 ;  /* 0x00000007110da211 */ /* 0x080fe400020f143c */
[----:B------:R-:W-:-:S02]  /*15c20*/  @!P1 LEA.HI.X R11, R23, R7, R52, 0x2, P5 ;  /* 0x00000007170b9211 */ /* 0x000fc400028f1434 */
[----:B------:R-:W-:Y:S01]  /*15c30*/  @!P0 LEA.HI.X R7, R53, R7, R55, 0x2, P6 ;  /* 0x0000000735078211 */ /* 0x000fe200030f1437 */
[----:B------:R3:W-:Y:S04]  /*15c40*/  @!P2 ST.E.64 desc[UR50][R12.64], R28 ;  /* 0x0000001c0c00a985 */ /* 0x0007e8000c101b32 */
[----:B------:R3:W-:Y:S04]  /*15c50*/  @!P1 ST.E.64 desc[UR50][R10.64], R32 ;  /* 0x000000200a009985 */ /* 0x0007e8000c101b32 */
[----:B------:R3:W-:Y:S02]  /*15c60*/  @!P0 ST.E.64 desc[UR50][R6.64], R38 ;  /* 0x0000002606008985 */ /* 0x0007e4000c101b32 */
.L_x_927:
[----:B------:R-:W-:Y:S05]  /*15c70*/  BSYNC B1 ;  /* 0x0000000000017941 */ /* 0x000fea0003800000 */
.L_x_926:
[----:B------:R-:W-:Y:S01]  /*15c80*/  ISETP.GE.AND P0, PT, R54, R9, PT ;  /* 0x000000093600720c */ /* 0x000fe20003f06270 */
[----:B-1-3--:R3:W4:Y:S04]  /*15c90*/  SHFL.IDX PT, R7, R3, 0x1, 0x1c1f ;  /* 0x003c1f0003077f89 */ /* 0x00a72800000e0000 */
[----:B0-----:R3:W0:Y:S08]  /*15ca0*/  SHFL.IDX PT, R6, R0, 0x1, 0x1c1f ;  /* 0x003c1f0000067f89 */ /* 0x00163000000e0000 */
[----:B---3--:R-:W-:Y:S05]  /*15cb0*/  @P0 BRA `(.L_x_925) ;  /* 0x0000000c00300947 */ /* 0x008fea0003800000 */
[----:B------:R-:W-:Y:S02]  /*15cc0*/  ULDC UR4, c[0x0][0xac8] ;  /* 0x0002b20000047ab9 */ /* 0x000fe40000000800 */
[----:B------:R-:W-:Y:S02]  /*15cd0*/  ISETP.GE.AND P0, PT, R22, UR4, PT ;  /* 0x0000000416007c0c */ /* 0x000fe4000bf06270 */
[----:B------:R-:W-:Y:S02]  /*15ce0*/  ISETP.GE.AND P4, PT, R57, UR4, PT ;  /* 0x0000000439007c0c */ /* 0x000fe4000bf86270 */
[----:B------:R-:W-:Y:S02]  /*15cf0*/  ISETP.GE.AND P3, PT, R61, UR4, PT ;  /* 0x000000043d007c0c */ /* 0x000fe4000bf66270 */
[----:B------:R-:W-:Y:S02]  /*15d00*/  ISETP.GE.AND P2, PT, R63, UR4, PT ;  /* 0x000000043f007c0c */ /* 0x000fe4000bf46270 */
[----:B------:R-:W-:-:S05]  /*15d10*/  ISETP.GE.AND P1, PT, R59, UR4, PT ;  /* 0x000000043b007c0c */ /* 0x000fca000bf26270 */
[----:B0---4-:R-:W-:Y:S02]  /*15d20*/  @!P0 IMAD.WIDE R4, R22, 0x4, R6 ;  /* 0x0000000416048825 */ /* 0x011fe400078e0206 */
[-C--:B--2---:R-:W-:Y:S02]  /*15d30*/  @!P4 LEA R8, P5, R57, R6.reuse, 0x2 ;  /* 0x000000063908c211 */ /* 0x084fe400078a10ff */
[-C--:B------:R-:W-:Y:S01]  /*15d40*/  @!P3 LEA R10, P6, R61, R6.reuse, 0x2 ;  /* 0x000000063d0ab211 */ /* 0x080fe200078c10ff */
[----:B------:R0:W-:Y:S01]  /*15d50*/  @!P0 ST.E.64 desc[UR50][R4.64], R36 ;  /* 0x0000002404008985 */ /* 0x0001e2000c101b32 */
[----:B------:R-:W-:Y:S02]  /*15d60*/  ISETP.GE.AND P0, PT, R17, UR4, PT ;  /* 0x0000000411007c0c */ /* 0x000fe4000bf06270 */
[----:B------:R-:W-:Y:S02]  /*15d70*/  @!P4 LEA.HI.X R9, R57, R7, R56, 0x2, P5 ;  /* 0x000000073909c211 */ /* 0x000fe400028f1438 */
[----:B------:R-:W-:-:S02]  /*15d80*/  @!P2 LEA R12, P5, R63, R6, 0x2 ;  /* 0x000000063f0ca211 */ /* 0x000fc400078a10ff */
[-C--:B------:R-:W-:Y:S01]  /*15d90*/  @!P3 LEA.HI.X R11, R61, R7.reuse, R62, 0x2, P6 ;  /* 0x000000073d0bb211 */ /* 0x080fe200030f143e */
[----:B------:R3:W-:Y:S01]  /*15da0*/  @!P4 ST.E.64 desc[UR50][R8.64], R26 ;  /* 0x0000001a0800c985 */ /* 0x0007e2000c101b32 */
[----:B------:R-:W-:Y:S02]  /*15db0*/  ISETP.GE.AND P6, PT, R23, UR4, PT ;  /* 0x0000000417007c0c */ /* 0x000fe4000bfc6270 */
[----:B------:R-:W-:Y:S01]  /*15dc0*/  @!P2 LEA.HI.X R13, R63, R7, R64, 0x2, P5 ;  /* 0x000000073f0da211 */ /* 0x000fe200028f1440 */
[----:B------:R3:W-:Y:S01]  /*15dd0*/  @!P3 ST.E.64 desc[UR50][R10.64], R30 ;  /* 0x0000001e0a00b985 */ /* 0x0007e2000c101b32 */
[----:B------:R-:W-:-:S03]  /*15de0*/  @!P1 LEA R14, P5, R59, R6, 0x2 ;  /* 0x000000063b0e9211 */ /* 0x000fc600078a10ff */
[----:B------:R3:W-:Y:S01]  /*15df0*/  @!P2 ST.E.64 desc[UR50][R12.64], R34 ;  /* 0x000000220c00a985 */ /* 0x0007e2000c101b32 */
[----:B------:R-:W-:Y:S02]  /*15e00*/  @!P1 LEA.HI.X R15, R59, R7, R58, 0x2, P5 ;  /* 0x000000073b0f9211 */ /* 0x000fe400028f143a */
[----:B0-----:R-:W-:-:S03]  /*15e10*/  @!P0 LEA R4, P5, R17, R6, 0x2 ;  /* 0x0000000611048211 */ /* 0x001fc600078a10ff */
[----:B------:R3:W-:Y:S01]  /*15e20*/  @!P1 ST.E.64 desc[UR50][R14.64], R40 ;  /* 0x000000280e009985 */ /* 0x0007e2000c101b32 */
[----:B------:R-:W-:Y:S02]  /*15e30*/  @!P0 LEA.HI.X R5, R17, R7, R60, 0x2, P5 ;  /* 0x0000000711058211 */ /* 0x000fe400028f143c */
[----:B------:R-:W-:-:S03]  /*15e40*/  @!P6 LEA R18, P5, R23, R6, 0x2 ;  /* 0x000000061712e211 */ /* 0x000fc600078a10ff */
[----:B------:R3:W-:Y:S01]  /*15e50*/  @!P0 ST.E.64 desc[UR50][R4.64], R42 ;  /* 0x0000002a04008985 */ /* 0x0007e2000c101b32 */
[----:B------:R-:W-:Y:S02]  /*15e60*/  @!P6 LEA.HI.X R19, R23, R7, R52, 0x2, P5 ;  /* 0x000000071713e211 */ /* 0x000fe400028f1434 */
[----:B------:R-:W-:-:S03]  /*15e70*/  ISETP.GE.AND P0, PT, R53, UR4, PT ;  /* 0x0000000435007c0c */ /* 0x000fc6000bf06270 */
[----:B------:R3:W-:Y:S10]  /*15e80*/  @!P6 ST.E.64 desc[UR50][R18.64], R44 ;  /* 0x0000002c1200e985 */ /* 0x0007f4000c101b32 */
[----:B------:R-:W-:Y:S05]  /*15e90*/  @P0 BRA `(.L_x_925) ;  /* 0x0000000800b80947 */ /* 0x000fea0003800000 */
[----:B---3--:R-:W-:-:S04]  /*15ea0*/  LEA R4, P0, R53, R6, 0x2 ;  /* 0x0000000635047211 */ /* 0x008fc800078010ff */
[----:B------:R-:W-:-:S05]  /*15eb0*/  LEA.HI.X R5, R53, R7, R55, 0x2, P0 ;  /* 0x0000000735057211 */ /* 0x000fca00000f1437 */
[----:B------:R0:W-:Y:S01]  /*15ec0*/  ST.E.64 desc[UR50][R4.64], R46 ;  /* 0x0000002e04007985 */ /* 0x0001e2000c101b32 */
[----:B------:R-:W-:Y:S05]  /*15ed0*/  BRA `(.L_x_925) ;  /* 0x0000000800a87947 */ /* 0x000fea0003800000 */
.L_x_922:
[----:B------:R-:W0:Y:S01]  /*15ee0*/  LDC.64 R6, c[0x0][0xc00] ;  /* 0x00030000ff067b82 */ /* 0x000e220000000a00 */
[----:B------:R-:W-:Y:S01]  /*15ef0*/  ULDC.64 UR8, c[0x0][0xc00] ;  /* 0x0003000000087ab9 */ /* 0x000fe20000000a00 */
[----:B------:R-:W-:Y:S01]  /*15f00*/  IMAD.MOV.U32 R9, RZ, RZ, RZ ;  /* 0x000000ffff097224 */ /* 0x000fe200078e00ff */
[----:B------:R-:W-:-:S05]  /*15f10*/  UIMAD.WIDE UR8, UR39, 0x4, UR8 ;  /* 0x00000004270878a5 */ /* 0x000fca000f8e0208 */
[----:B------:R-:W1:Y:S01]  /*15f20*/  LDC.64 R10, c[0x0][0xc08] ;  /* 0x00030200ff0a7b82 */ /* 0x000e620000000a00 */
[----:B0-----:R-:W-:Y:S01]  /*15f30*/  ISETP.NE.U32.AND P0, PT, R6, RZ, PT ;  /* 0x000000ff0600720c */ /* 0x001fe20003f05070 */
[----:B------:R-:W-:Y:S01]  /*15f40*/  IMAD.U32 R6, RZ, RZ, UR8 ;  /* 0x00000008ff067e24 */ /* 0x000fe2000f8e00ff */
[----:B------:R-:W-:Y:S01]  /*15f50*/  R2UR UR4, R7 ;  /* 0x00000000070472ca */ /* 0x000fe200000e0000 */
[----:B------:R-:W-:Y:S01]  /*15f60*/  IMAD.U32 R7, RZ, RZ, UR9 ;  /* 0x00000009ff077e24 */ /* 0x000fe2000f8e00ff */
[----:B-1----:R-:W-:-:S09]  /*15f70*/  ISETP.NE.U32.AND P1, PT, R10, RZ, PT ;  /* 0x000000ff0a00720c */ /* 0x002fd20003f25070 */
[----:B------:R-:W-:Y:S02]  /*15f80*/  VOTEU.ANY UP0, P0 ;  /* 0x00000000003f7886 */ /* 0x000fe40000000100 */
[----:B------:R-:W-:Y:S01]  /*15f90*/  UISETP.NE.AND.EX UP0, UPT, UR4, URZ, UPT, UP0 ;  /* 0x0000003f0400728c */ /* 0x000fe2000bf05300 */
[----:B------:R-:W-:Y:S01]  /*15fa0*/  R2UR UR4, R11 ;  /* 0x000000000b0472ca */ /* 0x000fe200000e0000 */
[----:B------:R-:W-:-:S04]  /*15fb0*/  VOTEU.ANY UP1, P1 ;  /* 0x00000000003f7886 */ /* 0x000fc80000820100 */
[----:B------:R-:W-:-:S08]  /*15fc0*/  PLOP3.LUT P0, PT, PT, PT, UP0, 0x80, 0x0 ;  /* 0x000000000000781c */ /* 0x000fd00003f0f008 */
[----:B------:R-:W-:-:S06]  /*15fd0*/  UISETP.NE.AND.EX UP1, UPT, UR4, URZ, UPT, UP1 ;  /* 0x0000003f0400728c */ /* 0x000fcc000bf25310 */
[----:B------:R-:W-:Y:S01]  /*15fe0*/  PLOP3.LUT P1, PT, PT, PT, UP1, 0x80, 0x0 ;  /* 0x000000000000781c */ /* 0x000fe20003f2f018 */
[----:B------:R0:W5:Y:S01]  /*15ff0*/  @P0 LDG.E R9, desc[UR50][R6.64] ;  /* 0x0000003206090981 */ /* 0x000162000c1e1900 */
[----:B------:R-:W-:Y:S02]  /*16000*/  ULDC UR4, c[0x0][0xa88] ;  /* 0x0002a20000047ab9 */ /* 0x000fe40000000800 */
[----:B------:R-:W-:Y:S01]  /*16010*/  IMAD.U32 R4, RZ, RZ, UR4 ;  /* 0x00000004ff047e24 */ /* 0x000fe2000f8e00ff */
[----:B------:R-:W-:Y:S02]  /*16020*/  @UP1 ULDC.64 UR8, c[0x0][0xc08] ;  /* 0x0003020000081ab9 */ /* 0x000fe40000000a00 */
[----:B------:R-:W-:-:S06]  /*16030*/  @UP1 UIMAD.WIDE UR8, UR39, 0x4, UR8 ;  /* 0x00000004270818a5 */ /* 0x000fcc000f8e0208 */
[----:B------:R-:W-:Y:S02]  /*16040*/  IMAD.U32 R10, RZ, RZ, UR8 ;  /* 0x00000008ff0a7e24 */ /* 0x000fe4000f8e00ff */
[----:B------:R-:W-:-:S05]  /*16050*/  IMAD.U32 R11, RZ, RZ, UR9 ;  /* 0x00000009ff0b7e24 */ /* 0x000fca000f8e00ff */
[----:B------:R0:W5:Y:S01]  /*16060*/  @P1 LDG.E R4, desc[UR50][R10.64] ;  /* 0x000000320a041981 */ /* 0x000162000c1e1900 */
[----:B------:R-:W-:Y:S05]  /*16070*/  @P1 BRA `(.L_x_928) ;  /* 0x0000000000101947 */ /* 0x000fea0003800000 */
[----:B------:R-:W-:Y:S05]  /*16080*/  @!P0 BRA `(.L_x_928) ;  /* 0x00000000000c8947 */ /* 0x000fea0003800000 */
[----:B0-----:R-:W2:Y:S04]  /*16090*/  LDG.E R11, desc[UR50][R6.64] ;  /* 0x00000032060b7981 */ /* 0x001ea8000c1e1900 */
[----:B-----5:R-:W2:Y:S02]  /*160a0*/  LDG.E R4, desc[UR50][R6.64+0x4] ;  /* 0x0000043206047981 */ /* 0x020ea4000c1e1900 */
[----:B--2---:R-:W-:-:S07]  /*160b0*/  IMAD.IADD R4, R4, 0x1, -R11 ;  /* 0x0000000104047824 */ /* 0x004fce00078e0a0b */
.L_x_928:
[----:B-----5:R-:W-:Y:S01]  /*160c0*/  R2UR UR16, R9 ;  /* 0x00000000091072ca */ /* 0x020fe200000e0000 */
[----:B------:R-:W-:Y:S01]  /*160d0*/  USHF.R.S32.HI UR7, URZ, 0x1f, UR39 ;  /* 0x0000001f3f077899 */ /* 0x000fe20008011427 */
[----:B------:R-:W-:Y:S01]  /*160e0*/  ISETP.GT.AND P0, PT, R17, 0xbf, PT ;  /* 0x000000bf1100780c */ /* 0x000fe20003f04270 */
[----:B------:R-:W-:Y:S01]  /*160f0*/  USEL UR4, UR39, URZ, !UP0 ;  /* 0x0000003f27047287 */ /* 0x000fe2000c000000 */
[----:B------:R-:W-:Y:S01]  /*16100*/  BSSY B1, `(.L_x_929) ;  /* 0x0000039000017945 */ /* 0x000fe20003800000 */
[----:B------:R-:W-:-:S08]  /*16110*/  USEL UR7, UR7, URZ, !UP0 ;  /* 0x0000003f07077287 */ /* 0x000fd0000c000000 */
[----:B------:R-:W-:Y:S02]  /*16120*/  USHF.R.S32.HI UR16, URZ, 0x1f, UR16 ;  /* 0x0000001f3f107899 */ /* 0x000fe40008011410 */
[----:B------:R-:W-:Y:S10]  /*16130*/  @P0 BRA `(.L_x_930) ;  /* 0x0000000000d40947 */ /* 0x000ff40003800000 */
[----:B------:R-:W0:Y:S01]  /*16140*/  LDC R13, c[0x0][0xbe8] ;  /* 0x0002fa00ff0d7b82 */ /* 0x000e220000000800 */
[----:B------:R-:W-:-:S05]  /*16150*/  IMAD.U32 R12, RZ, RZ, UR40 ;  /* 0x00000028ff0c7e24 */ /* 0x000fca000f8e00ff */
[----:B------:R-:W-:Y:S01]  /*16160*/  IADD3 R12, R12, -0x80, R78 ;  /* 0xffffff800c0c7810 */ /* 0x000fe20007ffe04e */
[----:B0-----:R-:W-:-:S05]  /*16170*/  IMAD R6, R4, R13, RZ ;  /* 0x0000000d04067224 */ /* 0x001fca00078e02ff */
        /* <DEDUP_REMOVED lines=11> */
[----:B------:R-:W-:Y:S02]  /*16230*/  UIMAD.WIDE.U32 UR14, UR8, UR37, URZ ;  /* 0x00000025080e72a5 */ /* 0x000fe4000f8e003f */
[----:B------:R-:W1:Y:S01]  /*16240*/  @P0 LDC R14, c[0x0][0xbf0] ;  /* 0x0002fc00ff0e0b82 */ /* 0x000e620000000800 */
[----:B------:R-:W-:Y:S02]  /*16250*/  UIMAD UR18, UR9, UR37, URZ ;  /* 0x00000025091272a4 */ /* 0x000fe4000f8e023f */
[----:B------:R-:W-:Y:S01]  /*16260*/  UIMAD UR11, UR11, UR4, URZ ;  /* 0x000000040b0b72a4 */ /* 0x000fe2000f8e023f */
[----:B------:R-:W-:Y:S01]  /*16270*/  IMAD.U32 R6, RZ, RZ, UR14 ;  /* 0x0000000eff067e24 */ /* 0x000fe2000f8e00ff */
[----:B------:R-:W-:Y:S01]  /*16280*/  UIMAD.WIDE.U32 UR8, UR10, UR4, URZ ;  /* 0x000000040a0872a5 */ /* 0x000fe2000f8e003f */
[----:B------:R-:W-:Y:S01]  /*16290*/  IMAD.U32 R7, RZ, RZ, UR15 ;  /* 0x0000000fff077e24 */ /* 0x000fe2000f8e00ff */
[----:B------:R-:W-:-:S02]  /*162a0*/  UIADD3 UR14, UR18, UR15, URZ ;  /* 0x0000000f120e7290 */ /* 0x000fc4000fffe03f */
[----:B------:R-:W-:Y:S01]  /*162b0*/  UIMAD UR11, UR10, UR7, UR11 ;  /* 0x000000070a0b72a4 */ /* 0x000fe2000f8e020b */
[----:B------:R-:W-:-:S03]  /*162c0*/  ULDC.64 UR12, c[0x0][UR17+0x228] ;  /* 0x00008a00110c7abb */ /* 0x000fc60008000a00 */
[----:B------:R-:W-:Y:S01]  /*162d0*/  UIADD3 UR11, UR9, UR11, URZ ;  /* 0x0000000b090b7290 */ /* 0x000fe2000fffe03f */
[----:B------:R-:W-:Y:S01]  /*162e0*/  IMAD.U32 R15, RZ, RZ, UR14 ;  /* 0x0000000eff0f7e24 */ /* 0x000fe2000f8e00ff */
[----:B------:R-:W-:Y:S01]  /*162f0*/  UIMAD.WIDE.U32 UR20, UR12, UR19, URZ ;  /* 0x000000130c1472a5 */ /* 0x000fe2000f8e003f */
[----:B0-----:R-:W-:Y:S01]  /*16300*/  @P0 IMAD.HI.U32 R11, R12, R11, RZ ;  /* 0x0000000b0c0b0227 */ /* 0x001fe200078e00ff */
[----:B------:R-:W-:-:S04]  /*16310*/  UIMAD UR10, UR13, UR19, URZ ;  /* 0x000000130d0a72a4 */ /* 0x000fc8000f8e023f */
[----:B------:R-:W-:Y:S01]  /*16320*/  UIADD3 UR10, UR10, UR21, URZ ;  /* 0x000000150a0a7290 */ /* 0x000fe2000fffe03f */
[----:B-1----:R-:W-:Y:S02]  /*16330*/  @P0 SHF.R.U32.HI R10, RZ, R14, R11 ;  /* 0x0000000eff0a0219 */ /* 0x002fe4000001160b */
[----:B------:R-:W-:Y:S01]  /*16340*/  IADD3 R7, P0, P1, R6, UR8, R9 ;  /* 0x0000000806077c10 */ /* 0x000fe2000f91e009 */
[----:B------:R-:W-:Y:S01]  /*16350*/  IMAD.U32 R6, RZ, RZ, UR16 ;  /* 0x00000010ff067e24 */ /* 0x000fe2000f8e00ff */
[----:B------:R-:W-:Y:S01]  /*16360*/  ULDC.64 UR8, c[0x0][UR17+0x210] ;  /* 0x0000840011087abb */ /* 0x000fe20008000a00 */
[----:B------:R-:W-:-:S04]  /*16370*/  IMAD.MOV R11, RZ, RZ, -R10 ;  /* 0x000000ffff0b7224 */ /* 0x000fc800078e0a0a */
[----:B------:R-:W-:Y:S01]  /*16380*/  IMAD R11, R13, R11, R12 ;  /* 0x0000000b0d0b7224 */ /* 0x000fe200078e020c */
[----:B------:R-:W-:Y:S02]  /*16390*/  IADD3.X R12, R15, UR11, R6, P0, P1 ;  /* 0x0000000b0f0c7c10 */ /* 0x000fe400087e2406 */
[----:B------:R-:W-:Y:S01]  /*163a0*/  IADD3 R6, P0, P1, R10, UR20, R7 ;  /* 0x000000140a067c10 */ /* 0x000fe2000f91e007 */
[----:B------:R-:W-:Y:S01]  /*163b0*/  IMAD R13, R11, UR9, RZ ;  /* 0x000000090b0d7c24 */ /* 0x000fe2000f8e02ff */
[----:B------:R-:W-:Y:S02]  /*163c0*/  SHF.R.S32.HI R7, RZ, 0x1f, R10 ;  /* 0x0000001fff077819 */ /* 0x000fe4000001140a */
[----:B------:R-:W-:Y:S02]  /*163d0*/  SHF.R.S32.HI R10, RZ, 0x1f, R11 ;  /* 0x0000001fff0a7819 */ /* 0x000fe4000001140b */
[----:B------:R-:W-:Y:S01]  /*163e0*/  IADD3.X R7, R7, UR10, R12, P0, P1 ;  /* 0x0000000a07077c10 */ /* 0x000fe200087e240c */
[----:B------:R-:W-:Y:S01]  /*163f0*/  ULDC.64 UR10, c[0x0][0xba8] ;  /* 0x0002ea00000a7ab9 */ /* 0x000fe20000000a00 */
[----:B------:R-:W-:Y:S01]  /*16400*/  @!UP0 ULDC UR10, c[0x0][0xb50] ;  /* 0x0002d400000a8ab9 */ /* 0x000fe20000000800 */
[----:B------:R-:W-:Y:S01]  /*16410*/  IMAD R13, R10, UR8, R13 ;  /* 0x000000080a0d7c24 */ /* 0x000fe2000f8e020d */
[----:B------:R-:W-:Y:S01]  /*16420*/  @!UP0 ULDC UR11, c[0x0][0xb54] ;  /* 0x0002d500000b8ab9 */ /* 0x000fe20000000800 */
[----:B------:R-:W-:-:S04]  /*16430*/  IMAD.WIDE.U32 R6, R11, UR8, R6 ;  /* 0x000000080b067c25 */ /* 0x000fc8000f8e0006 */
[----:B------:R-:W-:Y:S01]  /*16440*/  IMAD.IADD R7, R7, 0x1, R13 ;  /* 0x0000000107077824 */ /* 0x000fe200078e020d */
[----:B------:R-:W-:-:S04]  /*16450*/  LEA R10, P0, R6, UR10, 0x2 ;  /* 0x0000000a060a7c11 */ /* 0x000fc8000f8010ff */
[----:B------:R-:W-:Y:S01]  /*16460*/  LEA.HI.X R11, R6, UR11, R7, 0x2, P0 ;  /* 0x0000000b060b7c11 */ /* 0x000fe200080f1407 */
[----:B------:R-:W-:-:S05]  /*16470*/  IMAD.MOV.U32 R7, RZ, RZ, -0x800000 ;  /* 0xff800000ff077424 */ /* 0x000fca00078e00ff */
[----:B------:R1:W-:Y:S03]  /*16480*/  STG.E desc[UR50][R10.64], R7 ;  /* 0x000000070a007986 */ /* 0x0003e6000c101932 */
.L_x_930:
[----:B------:R-:W-:Y:S05]  /*16490*/  BSYNC B1 ;  /* 0x0000000000017941 */ /* 0x000fea0003800000 */
.L_x_929:
[----:B------:R-:W-:-:S06]  /*164a0*/  UISETP.GT.AND UP0, UPT, UR42, 0x1, UPT ;  /* 0x000000012a00788c */ /* 0x000fcc000bf04270 */
[----:B------:R-:W-:-:S13]  /*164b0*/  PLOP3.LUT P0, PT, PT, PT, UP0, 0x80, 0x0 ;  /* 0x000000000000781c */ /* 0x000fda0003f0f008 */
[----:B------:R-:W-:Y:S05]  /*164c0*/  @P0 BRA `(.L_x_925) ;  /* 0x00000004002c0947 */ /* 0x000fea0003800000 */
[----:B------:R-:W2:Y:S01]  /*164d0*/  LDC R15, c[0x0][0xbe8] ;  /* 0x0002fa00ff0f7b82 */ /* 0x000ea20000000800 */
[C---:B------:R-:W-:Y:S01]  /*164e0*/  R2UR UR11, R9.reuse ;  /* 0x00000000090b72ca */ /* 0x040fe200000e0000 */
[----:B------:R-:W-:Y:S01]  /*164f0*/  ULDC.64 UR12, c[0x0][0xaa0] ;  /* 0x0002a800000c7ab9 */ /* 0x000fe20000000a00 */
[----:B------:R-:W-:Y:S01]  /*16500*/  R2UR UR8, R9 ;  /* 0x00000000090872ca */ /* 0x000fe200000e0000 */
[----:B------:R-:W-:Y:S01]  /*16510*/  UIMAD UR10, UR16, UR12, URZ ;  /* 0x0000000c100a72a4 */ /* 0x000fe2000f8e023f */
[----:B------:R-:W-:-:S04]  /*16520*/  IMAD R8, R8, 0x30, R5 ;  /* 0x0000003008087824 */ /* 0x000fc800078e0205 */
[----:B------:R-:W-:-:S04]  /*16530*/  VIADD R8, R8, UR40 ;  /* 0x0000002808087c36 */ /* 0x000fc80008000000 */
[----:B------:R-:W-:Y:S01]  /*16540*/  IMAD.MOV.U32 R9, RZ, RZ, R8 ;  /* 0x000000ffff097224 */ /* 0x000fe200078e0008 */
[----:B------:R-:W-:Y:S02]  /*16550*/  UIMAD UR10, UR11, UR13, UR10 ;  /* 0x0000000d0b0a72a4 */ /* 0x000fe4000f8e020a */
[----:B------:R-:W-:-:S04]  /*16560*/  UIMAD.WIDE.U32 UR8, UR8, UR12, URZ ;  /* 0x0000000c080872a5 */ /* 0x000fc8000f8e003f */
[----:B------:R-:W-:-:S03]  /*16570*/  UIADD3 UR9, UR9, UR10, URZ ;  /* 0x0000000a09097290 */ /* 0x000fc6000fffe03f */
[----:B------:R-:W-:Y:S01]  /*16580*/  ULDC.64 UR10, c[0x0][0xae8] ;  /* 0x0002ba00000a7ab9 */ /* 0x000fe20000000a00 */
[----:B--2---:R-:W-:Y:S01]  /*16590*/  ISETP.NE.AND P0, PT, R15, 0x1, PT ;  /* 0x000000010f00780c */ /* 0x004fe20003f05270 */
[----:B------:R-:W-:Y:S01]  /*165a0*/  UIMAD.WIDE.U32 UR8, UR37, UR10, UR8 ;  /* 0x0000000a250872a5 */ /* 0x000fe2000f8e0008 */
[----:B------:R-:W-:-:S03]  /*165b0*/  IMAD R19, R4, R15, RZ ;  /* 0x0000000f04137224 */ /* 0x000fc600078e02ff */
[----:B------:R-:W-:-:S03]  /*165c0*/  UIMAD UR9, UR37, UR11, UR9 ;  /* 0x0000000b250972a4 */ /* 0x000fc6000f8e0209 */
[----:B------:R-:W-:Y:S02]  /*165d0*/  ULDC.64 UR10, c[0x0][0xaf0] ;  /* 0x0002bc00000a7ab9 */ /* 0x000fe40000000a00 */
[----:B------:R-:W-:Y:S02]  /*165e0*/  UIMAD UR7, UR7, UR10, URZ ;  /* 0x0000000a070772a4 */ /* 0x000fe4000f8e023f */
[----:B------:R-:W-:Y:S01]  /*165f0*/  UIMAD.WIDE.U32 UR8, UR4, UR10, UR8 ;  /* 0x0000000a040872a5 */ /* 0x000fe2000f8e0008 */
[----:B01----:R-:W0:Y:S01]  /*16600*/  @P0 LDC R7, c[0x0][0xbec] ;  /* 0x0002fb00ff070b82 */ /* 0x003e220000000800 */
[----:B------:R-:W-:-:S03]  /*16610*/  UIMAD UR7, UR4, UR11, UR7 ;  /* 0x0000000b040772a4 */ /* 0x000fc6000f8e0207 */
[----:B------:R-:W-:Y:S01]  /*16620*/  ULDC.64 UR10, c[0x0][0xae0] ;  /* 0x0002b800000a7ab9 */ /* 0x000fe20000000a00 */
[----:B------:R-:W-:-:S03]  /*16630*/  UIADD3 UR4, UR9, UR7, URZ ;  /* 0x0000000709047290 */ /* 0x000fc6000fffe03f */
        /* <DEDUP_REMOVED lines=9> */
[----:B------:R-:W-:Y:S02]  /*166d0*/  IMAD R8, R6, UR10, RZ ;  /* 0x0000000a06087c24 */ /* 0x000fe4000f8e02ff */
[----:B------:R-:W-:Y:S01]  /*166e0*/  IMAD.U32 R6, RZ, RZ, UR8 ;  /* 0x00000008ff067e24 */ /* 0x000fe2000f8e00ff */
[----:B------:R-:W-:Y:S01]  /*166f0*/  ULDC.64 UR8, c[0x0][0xad8] ;  /* 0x0002b60000087ab9 */ /* 0x000fe20000000a00 */
        /* <DEDUP_REMOVED lines=9> */
[----:B------:R-:W-:-:S04]  /*16790*/  LEA R8, P0, R6, UR8, 0x1 ;  /* 0x0000000806087c11 */ /* 0x000fc8000f8008ff */
[----:B------:R-:W-:Y:S01]  /*167a0*/  LEA.HI.X R10, R6, UR9, R7, 0x1, P0 ;  /* 0x00000009060a7c11 */ /* 0x000fe200080f0c07 */
[----:B------:R-:W0:Y:S01]  /*167b0*/  SHFL.IDX PT, R9, R8, RZ, 0x181f ;  /* 0x00181fff08097589 */ /* 0x000e2200000e0000 */
[----:B------:R-:W-:Y:S01]  /*167c0*/  VIADD R6, R5, UR40 ;  /* 0x0000002805067c36 */ /* 0x000fe20008000000 */
[----:B------:R-:W-:Y:S02]  /*167d0*/  ISETP.GE.AND P0, PT, R0, UR4, PT ;  /* 0x0000000400007c0c */ /* 0x000fe4000bf06270 */
[----:B------:R-:W1:Y:S01]  /*167e0*/  SHFL.IDX PT, R13, R8, 0x1, 0x181f ;  /* 0x00381f00080d7f89 */ /* 0x000e6200000e0000 */
[C---:B------:R-:W-:Y:S01]  /*167f0*/  VIADD R4, R6.reuse, 0x30 ;  /* 0x0000003006047836 */ /* 0x040fe20000000000 */
[CC--:B------:R-:W-:Y:S01]  /*16800*/  ISETP.GE.OR P3, PT, R6.reuse, R19.reuse, P0 ;  /* 0x000000130600720c */ /* 0x0c0fe20000766670 */
[C---:B------:R-:W-:Y:S01]  /*16810*/  VIADD R5, R6.reuse, 0x60 ;  /* 0x0000006006057836 */ /* 0x040fe20000000000 */
[----:B------:R-:W2:Y:S01]  /*16820*/  SHFL.IDX PT, R15, R8, 0x2, 0x181f ;  /* 0x00581f00080f7f89 */ /* 0x000ea200000e0000 */
[----:B------:R-:W-:Y:S01]  /*16830*/  VIADD R6, R6, 0x90 ;  /* 0x0000009006067836 */ /* 0x000fe20000000000 */
[----:B------:R-:W-:-:S02]  /*16840*/  ISETP.GE.OR P2, PT, R4, R19, P0 ;  /* 0x000000130400720c */ /* 0x000fc40000746670 */
[----:B------:R-:W3:Y:S01]  /*16850*/  SHFL.IDX PT, R7, R10, RZ, 0x181f ;  /* 0x00181fff0a077589 */ /* 0x000ee200000e0000 */
[-C--:B------:R-:W-:Y:S02]  /*16860*/  ISETP.GE.OR P1, PT, R5, R19.reuse, P0 ;  /* 0x000000130500720c */ /* 0x080fe40000726670 */
[----:B------:R-:W-:Y:S01]  /*16870*/  ISETP.GE.OR P0, PT, R6, R19, P0 ;  /* 0x000000130600720c */ /* 0x000fe20000706670 */
        /* <DEDUP_REMOVED lines=16> */
.L_x_925:
[----:B------:R-:W-:Y:S05]  /*16980*/  BSYNC B0 ;  /* 0x0000000000007941 */ /* 0x000fea0003800000 */
.L_x_921:
[----:B------:R-:W-:Y:S02]  /*16990*/  ULDC UR4, c[0x0][0xc3c] ;  /* 0x00030f0000047ab9 */ /* 0x000fe40000000800 */
[----:B------:R-:W-:-:S06]  /*169a0*/  UISETP.GE.AND UP0, UPT, UR49, UR4, UPT ;  /* 0x000000043100728c */ /* 0x000fcc000bf06270 */
[----:B------:R-:W-:-:S13]  /*169b0*/  PLOP3.LUT P0, PT, PT, PT, UP0, 0x80, 0x0 ;  /* 0x000000000000781c */ /* 0x000fda0003f0f008 */
[----:B------:R-:W-:Y:S05]  /*169c0*/  @!P0 BRA `(.L_x_931) ;  /* 0xfffffea000bc8947 */ /* 0x000fea000383ffff */
[----:B------:R-:W-:Y:S05]  /*169d0*/  EXIT ;  /* 0x000000000000794d */ /* 0x000fea0003800000 */
.L_x_834:
[----:B------:R-:W-:-:S08]  /*169e0*/  NOP ;  /* 0x0000000000007918 */ /* 0x000fd00000000000 */
[----:B------:R-:W0:-:S00]  /*169f0*/  USETMAXREG.DEALLOC.CTAPOOL 0x20 ;  /* 0x00000020000079c8 */ /* 0x000e0000080e0500 */
        /* <DEDUP_REMOVED lines=15> */
.L_x_932:
[----:B------:R-:W0:Y:S01]  /*16af0*/  S2R R0, SR_TID.X ;  /* 0x0000000000007919 */ /* 0x000e220000002100 */
[----:B------:R-:W-:Y:S01]  /*16b00*/  ULDC UR4, c[0x0][0xc3c] ;  /* 0x00030f0000047ab9 */ /* 0x000fe20000000800 */
[----:B------:R-:W-:Y:S01]  /*16b10*/  IMAD.MOV.U32 R7, RZ, RZ, RZ ;  /* 0x000000ffff077224 */ /* 0x000fe200078e00ff */
[----:B0-----:R-:W-:-:S04]  /*16b20*/  LOP3.LUT R0, R0, 0x1f, RZ, 0xc0, !PT ;  /* 0x0000001f00007812 */ /* 0x001fc800078ec0ff */
[----:B------:R-:W-:-:S04]  /*16b30*/  ISETP.NE.AND P0, PT, R0, 0x1f, PT ;  /* 0x0000001f0000780c */ /* 0x000fc80003f05270 */
[----:B------:R-:W-:-:S13]  /*16b40*/  ISETP.GE.OR P1, PT, R0, UR4, !P0 ;  /* 0x0000000400007c0c */ /* 0x000fda000c726670 */
[----:B------:R-:W0:Y:S08]  /*16b50*/  @!P1 LDC.64 R4, c[0x0][0xc80] ;  /* 0x00032000ff049b82 */ /* 0x000e300000000a00 */
[----:B------:R-:W1:Y:S01]  /*16b60*/  @!P1 LDC.64 R2, c[0x0][0xc78] ;  /* 0x00031e00ff029b82 */ /* 0x000e620000000a00 */
[----:B0-----:R-:W-:-:S05]  /*16b70*/  @!P1 IMAD.WIDE.U32 R4, R0, 0x4, R4 ;  /* 0x0000000400049825 */ /* 0x001fca00078e0004 */
[----:B------:R-:W2:Y:S01]  /*16b80*/  @!P1 LDG.E R6, desc[UR50][R4.64] ;  /* 0x0000003204069981 */ /* 0x000ea2000c1e1900 */
[----:B-1----:R-:W-:-:S05]  /*16b90*/  @!P1 IMAD.WIDE.U32 R2, R0, 0x4, R2 ;  /* 0x0000000400029825 */ /* 0x002fca00078e0002 */
[----:B------:R-:W2:Y:S01]  /*16ba0*/  @!P1 LDG.E R7, desc[UR50][R2.64] ;  /* 0x0000003202079981 */ /* 0x000ea2000c1e1900 */
[C---:B------:R-:W-:Y:S02]  /*16bb0*/  ISETP.NE.AND P1, PT, R0.reuse, RZ, PT ;  /* 0x000000ff0000720c */ /* 0x040fe40003f25270 */
[C---:B------:R-:W-:Y:S02]  /*16bc0*/  ISETP.GE.U32.AND P2, PT, R0.reuse, 0x2, PT ;  /* 0x000000020000780c */ /* 0x040fe40003f46070 */
[C---:B------:R-:W-:Y:S02]  /*16bd0*/  ISETP.GE.U32.AND P3, PT, R0.reuse, 0x4, PT ;  /* 0x000000040000780c */ /* 0x040fe40003f66070 */
[C---:B------:R-:W-:Y:S02]  /*16be0*/  ISETP.GE.U32.AND P4, PT, R0.reuse, 0x8, PT ;  /* 0x000000080000780c */ /* 0x040fe40003f86070 */
[----:B------:R-:W-:Y:S01]  /*16bf0*/  ISETP.GE.U32.AND P5, PT, R0, 0x10, PT ;  /* 0x000000100000780c */ /* 0x000fe20003fa6070 */
[----:B------:R-:W-:Y:S01]  /*16c00*/  UMOV UR42, URZ ;  /* 0x0000003f002a7c82 */ /* 0x000fe20008000000 */
        /* <DEDUP_REMOVED lines=14> */
[----:B------:R-:W1:Y:S01]  /*16cf0*/  S2R R9, SR_CTAID.X ;  /* 0x0000000000097919 */ /* 0x000e620000002500 */
[----:B0-----:R-:W-:Y:S02]  /*16d00*/  SEL R5, R4, RZ, P5 ;  /* 0x000000ff04057207 */ /* 0x001fe40002800000 */
[----:B------:R-:W0:Y:S03]  /*16d10*/  LDC R4, c[0x0][0xc38] ;  /* 0x00030e00ff047b82 */ /* 0x000e260000000800 */
[----:B------:R-:W-:-:S05]  /*16d20*/  IMAD.IADD R11, R2, 0x1, R5 ;  /* 0x00000001020b7824 */ /* 0x000fca00078e0205 */
[----:B------:R-:W0:Y:S02]  /*16d30*/  SHFL.IDX PT, R5, R11, 0x1f, 0x1f ;  /* 0x03e01f000b057f89 */ /* 0x000e2400000e0000 */
[----:B0-----:R-:W-:-:S05]  /*16d40*/  IMAD R8, R5, R4, RZ ;  /* 0x0000000405087224 */ /* 0x001fca00078e02ff */
[----:B-1----:R-:W-:Y:S01]  /*16d50*/  ISETP.GT.AND P6, PT, R8, R9, PT ;  /* 0x000000090800720c */ /* 0x002fe20003fc4270 */
[----:B------:R-:W-:-:S12]  /*16d60*/  IMAD.MOV.U32 R3, RZ, RZ, R8 ;  /* 0x000000ffff037224 */ /* 0x000fd800078e0008 */
[----:B------:R-:W-:Y:S05]  /*16d70*/  @P6 BRA `(.L_x_934) ;  /* 0x0000000000a86947 */ /* 0x000fea0003800000 */
[----:B------:R-:W-:Y:S01]  /*16d80*/  IMAD.MOV.U32 R8, RZ, RZ, R3 ;  /* 0x000000ffff087224 */ /* 0x000fe200078e0003 */
[----:B------:R-:W-:Y:S01]  /*16d90*/  UMOV UR42, URZ ;  /* 0x0000003f002a7c82 */ /* 0x000fe20008000000 */
[----:B------:R-:W-:-:S05]  /*16da0*/  ULDC UR5, c[0x0][0xc3c] ;  /* 0x00030f0000057ab9 */ /* 0x000fca0000000800 */
.L_x_936:
[----:B------:R-:W-:-:S03]  /*16db0*/  UIADD3 UR4, UR42, 0x1f, URZ ;  /* 0x0000001f2a047890 */ /* 0x000fc6000fffe03f */
[----:B------:R-:W-:Y:S01]  /*16dc0*/  ULDC UR42, c[0x0][0xc3c] ;  /* 0x00030f00002a7ab9 */ /* 0x000fe20000000800 */
[----:B------:R-:W-:-:S06]  /*16dd0*/  UISETP.GE.AND UP0, UPT, UR4, UR5, UPT ;  /* 0x000000050400728c */ /* 0x000fcc000bf06270 */
[----:B------:R-:W-:-:S13]  /*16de0*/  PLOP3.LUT P6, PT, PT, PT, UP0, 0x40, 0x0 ;  /* 0x000000000000781c */ /* 0x000fda0003fce808 */
[----:B------:R-:W-:Y:S05]  /*16df0*/  @!P6 BRA `(.L_x_935) ;  /* 0x0000000800cce947 */ /* 0x000fea0003800000 */
[----:B------:R-:W-:Y:S02]  /*16e00*/  UMOV UR42, UR4 ;  /* 0x00000004002a7c82 */ /* 0x000fe40008000000 */
[----:B------:R-:W-:-:S05]  /*16e10*/  VIADD R7, R0, UR42 ;  /* 0x0000002a00077c36 */ /* 0x000fca0008000000 */
[----:B------:R-:W-:-:S13]  /*16e20*/  ISETP.GE.OR P6, PT, R7, UR5, !P0 ;  /* 0x0000000507007c0c */ /* 0x000fda000c7c6670 */
[----:B------:R-:W0:Y:S08]  /*16e30*/  @!P6 LDC.64 R4, c[0x0][0xc80] ;  /* 0x00032000ff04eb82 */ /* 0x000e300000000a00 */
[----:B------:R-:W1:Y:S01]  /*16e40*/  @!P6 LDC.64 R2, c[0x0][0xc78] ;  /* 0x00031e00ff02eb82 */ /* 0x000e620000000a00 */
[----:B0-----:R-:W-:-:S04]  /*16e50*/  @!P6 IMAD.WIDE R4, R7, 0x4, R4 ;  /* 0x000000040704e825 */ /* 0x001fc800078e0204 */
[----:B-1----:R-:W-:Y:S01]  /*16e60*/  @!P6 IMAD.WIDE R2, R7, 0x4, R2 ;  /* 0x000000040702e825 */ /* 0x002fe200078e0202 */
[----:B------:R-:W-:-:S06]  /*16e70*/  CS2R R6, SRZ ;  /* 0x0000000000067805 */ /* 0x000fcc000001ff00 */
[----:B------:R0:W2:Y:S04]  /*16e80*/  @!P6 LDG.E R6, desc[UR50][R4.64] ;  /* 0x000000320406e981 */ /* 0x0000a8000c1e1900 */
[----:B------:R-:W2:Y:S01]  /*16e90*/  @!P6 LDG.E R7, desc[UR50][R2.64] ;  /* 0x000000320207e981 */ /* 0x000ea2000c1e1900 */
[----:B0-----:R-:W0:Y:S01]  /*16ea0*/  LDC R4, c[0x0][0xc38] ;  /* 0x00030e00ff047b82 */ /* 0x001e220000000800 */
[----:B--2---:R-:W-:-:S05]  /*16eb0*/  IMAD R13, R6, R7, RZ ;  /* 0x00000007060d7224 */ /* 0x004fca00078e02ff */
        /* <DEDUP_REMOVED lines=20> */
[----:B------:R-:W-:Y:S02]  /*17000*/  IMAD.MOV.U32 R11, RZ, RZ, R2 ;  /* 0x000000ffff0b7224 */ /* 0x000fe400078e0002 */
[----:B------:R-:W-:-:S07]  /*17010*/  IMAD.MOV.U32 R3, RZ, RZ, R5 ;  /* 0x000000ffff037224 */ /* 0x000fce00078e0005 */
.L_x_934:
[----:B------:R-:W-:Y:S02]  /*17020*/  IMAD.IADD R24, R8, 0x1, -R3 ;  /* 0x0000000108187824 */ /* 0x000fe400078e0a03 */
[----:B------:R-:W-:Y:S02]  /*17030*/  IMAD.MOV.U32 R3, RZ, RZ, RZ ;  /* 0x000000ffff037224 */ /* 0x000fe400078e00ff */
[----:B------:R-:W-:-:S05]  /*17040*/  IMAD R2, R11, R4, R24 ;  /* 0x000000040b027224 */ /* 0x000fca00078e0218 */
[----:B------:R-:W-:-:S13]  /*17050*/  ISETP.GT.AND P0, PT, R2, R9, PT ;  /* 0x000000090200720c */ /* 0x000fda0003f04270 */
[----:B------:R-:W-:Y:S02]  /*17060*/  VOTEU.ANY UR5, UPT, !P0 ;  /* 0x0000000000057886 */ /* 0x000fe400040e0100 */
[----:B------:R-:W-:Y:S02]  /*17070*/  UPOPC UR4, UR5 ;  /* 0x00000005000472bf */ /* 0x000fe40008000000 */
[----:B------:R-:W-:Y:S02]  /*17080*/  ISETP.NE.AND P0, PT, RZ, UR5, PT ;  /* 0x00000005ff007c0c */ /* 0x000fe4000bf05270 */
[----:B------:R-:W-:Y:S02]  /*17090*/  UIADD3 UR42, UR4, UR42, URZ ;  /* 0x0000002a042a7290 */ /* 0x000fe4000fffe03f */
[----:B------:R-:W-:Y:S02]  /*170a0*/  IMAD.U32 R2, RZ, RZ, UR4 ;  /* 0x00000004ff027e24 */ /* 0x000fe4000f8e00ff */
[----:B------:R-:W-:-:S03]  /*170b0*/  IMAD.U32 R5, RZ, RZ, UR4 ;  /* 0x00000004ff057e24 */ /* 0x000fc6000f8e00ff */
[----:B------:R-:W0:Y:S04]  /*170c0*/  SHFL.IDX PT, R7, R7, R2, 0x1f ;  /* 0x00001f0207077589 */ /* 0x000e2800000e0000 */
[----:B------:R1:W2:Y:S01]  /*170d0*/  SHFL.IDX PT, R6, R6, R5, 0x1f ;  /* 0x00001f0506067589 */ /* 0x0002a200000e0000 */
[----:B0-----:R-:W-:Y:S01]  /*170e0*/  ISETP.NE.AND P1, PT, R7, 0x1, PT ;  /* 0x000000010700780c */ /* 0x001fe20003f25270 */
[----:B-1----:R-:W-:-:S12]  /*170f0*/  @!P0 BRA `(.L_x_937) ;  /* 0x00000000000c8947 */ /* 0x002fd80003800000 */
[----:B------:R-:W-:-:S06]  /*17100*/  UIADD3 UR4, UR4, -0x1, URZ ;  /* 0xffffffff04047890 */ /* 0x000fcc000fffe03f */
[----:B------:R-:W-:-:S05]  /*17110*/  IMAD.U32 R2, RZ, RZ, UR4 ;  /* 0x00000004ff027e24 */ /* 0x000fca000f8e00ff */
[----:B------:R0:W1:Y:S02]  /*17120*/  SHFL.IDX PT, R3, R11, R2, 0x1f ;  /* 0x00001f020b037589 */ /* 0x00006400000e0000 */
.L_x_937:
[----:B-1----:R-:W-:-:S04]  /*17130*/  IMAD R24, R3, R4, R24 ;  /* 0x0000000403187224 */ /* 0x002fc800078e0218 */
[----:B------:R-:W-:Y:S01]  /*17140*/  IMAD.IADD R5, R9, 0x1, -R24 ;  /* 0x0000000109057824 */ /* 0x000fe200078e0a18 */
[----:B------:R-:W-:Y:S06]  /*17150*/  @!P1 BRA `(.L_x_938) ;  /* 0x0000000000e89947 */ /* 0x000fec0003800000 */
[-C--:B--2---:R-:W-:Y:S02]  /*17160*/  IABS R8, R6.reuse ;  /* 0x0000000600087213 */ /* 0x084fe40000000000 */
[----:B------:R-:W-:Y:S02]  /*17170*/  IABS R4, R7 ;  /* 0x0000000700047213 */ /* 0x000fe40000000000 */
[----:B------:R-:W1:Y:S01]  /*17180*/  I2F.RP R9, R8 ;  /* 0x0000000800097306 */ /* 0x000e620000209400 */
[----:B------:R-:W-:Y:S02]  /*17190*/  IABS R10, R5 ;  /* 0x00000005000a7213 */ /* 0x000fe40000000000 */
[----:B------:R-:W-:-:S05]  /*171a0*/  IABS R12, R6 ;  /* 0x00000006000c7213 */ /* 0x000fca0000000000 */
[----:B-1----:R-:W0:Y:S02]  /*171b0*/  MUFU.RCP R9, R9 ;  /* 0x0000000900097308 */ /* 0x002e240000001000 */
[----:B0-----:R-:W-:-:S06]  /*171c0*/  VIADD R2, R9, 0xffffffe ;  /* 0x0ffffffe09027836 */ /* 0x001fcc0000000000 */
[----:B------:R-:W0:Y:S08]  /*171d0*/  I2F.RP R9, R4 ;  /* 0x0000000400097306 */ /* 0x000e300000209400 */
[----:B------:R1:W2:Y:S08]  /*171e0*/  F2I.FTZ.U32.TRUNC.NTZ R3, R2 ;  /* 0x0000000200037305 */ /* 0x0002b0000021f000 */
[----:B0-----:R-:W0:Y:S01]  /*171f0*/  MUFU.RCP R9, R9 ;  /* 0x0000000900097308 */ /* 0x001e220000001000 */
[----:B-1----:R-:W-:-:S02]  /*17200*/  IMAD.MOV.U32 R2, RZ, RZ, RZ ;  /* 0x000000ffff027224 */ /* 0x002fc400078e00ff */
[----:B--2---:R-:W-:-:S04]  /*17210*/  IMAD.MOV R11, RZ, RZ, -R3 ;  /* 0x000000ffff0b7224 */ /* 0x004fc800078e0a03 */
[----:B------:R-:W-:-:S04]  /*17220*/  IMAD R11, R11, R8, RZ ;  /* 0x000000080b0b7224 */ /* 0x000fc800078e02ff */
[----:B------:R-:W-:-:S04]  /*17230*/  IMAD.HI.U32 R3, R3, R11, R2 ;  /* 0x0000000b03037227 */ /* 0x000fc800078e0002 */
[----:B------:R-:W-:Y:S02]  /*17240*/  IMAD.MOV R11, RZ, RZ, -R12 ;  /* 0x000000ffff0b7224 */ /* 0x000fe400078e0a0c */
[----:B------:R-:W-:-:S04]  /*17250*/  IMAD.HI.U32 R2, R3, R10, RZ ;  /* 0x0000000a03027227 */ /* 0x000fc800078e00ff */
[----:B------:R-:W-:Y:S02]  /*17260*/  IMAD R3, R2, R11, R10 ;  /* 0x0000000b02037224 */ /* 0x000fe400078e020a */
[----:B0-----:R-:W-:-:S03]  /*17270*/  VIADD R10, R9, 0xffffffe ;  /* 0x0ffffffe090a7836 */ /* 0x001fc60000000000 */
[----:B------:R-:W-:-:S13]  /*17280*/  ISETP.GT.U32.AND P1, PT, R8, R3, PT ;  /* 0x000000030800720c */ /* 0x000fda0003f24070 */
[----:B------:R-:W-:Y:S02]  /*17290*/  @!P1 IMAD.IADD R3, R3, 0x1, -R8 ;  /* 0x0000000103039824 */ /* 0x000fe400078e0a08 */
[----:B------:R-:W-:Y:S01]  /*172a0*/  @!P1 VIADD R2, R2, 0x1 ;  /* 0x0000000102029836 */ /* 0x000fe20000000000 */
[----:B------:R-:W-:Y:S02]  /*172b0*/  ISETP.NE.AND P1, PT, R6, RZ, PT ;  /* 0x000000ff0600720c */ /* 0x000fe40003f25270 */
[----:B------:R-:W-:Y:S02]  /*172c0*/  ISETP.GE.U32.AND P0, PT, R3, R8, PT ;  /* 0x000000080300720c */ /* 0x000fe40003f06070 */
[----:B------:R-:W-:Y:S01]  /*172d0*/  LOP3.LUT R8, R5, R6, RZ, 0x3c, !PT ;  /* 0x0000000605087212 */ /* 0x000fe200078e3cff */
[----:B------:R-:W0:Y:S03]  /*172e0*/  F2I.FTZ.U32.TRUNC.NTZ R3, R10 ;  /* 0x0000000a00037305 */ /* 0x000e26000021f000 */
[----:B------:R-:W-:-:S07]  /*172f0*/  ISETP.GE.AND P2, PT, R8, RZ, PT ;  /* 0x000000ff0800720c */ /* 0x000fce0003f46270 */
[----:B------:R-:W-:-:S04]  /*17300*/  @P0 VIADD R2, R2, 0x1 ;  /* 0x0000000102020836 */ /* 0x000fc80000000000 */
[----:B------:R-:W-:Y:S01]  /*17310*/  IMAD.MOV.U32 R12, RZ, RZ, R2 ;  /* 0x000000ffff0c7224 */ /* 0x000fe200078e0002 */
[----:B------:R-:W-:Y:S01]  /*17320*/  IABS R2, R7 ;  /* 0x0000000700027213 */ /* 0x000fe20000000000 */
[----:B0-----:R-:W-:Y:S02]  /*17330*/  IMAD.MOV R9, RZ, RZ, -R3 ;  /* 0x000000ffff097224 */ /* 0x001fe400078e0a03 */
[----:B------:R-:W-:Y:S01]  /*17340*/  @!P2 IMAD.MOV R12, RZ, RZ, -R12 ;  /* 0x000000ffff0ca224 */ /* 0x000fe200078e0a0c */
[----:B------:R-:W-:Y:S01]  /*17350*/  @!P1 LOP3.LUT R12, RZ, R6, RZ, 0x33, !PT ;  /* 0x00000006ff0c9212 */ /* 0x000fe200078e33ff */
[----:B------:R-:W-:Y:S02]  /*17360*/  IMAD.MOV R10, RZ, RZ, -R2 ;  /* 0x000000ffff0a7224 */ /* 0x000fe400078e0a02 */
[----:B------:R-:W-:Y:S01]  /*17370*/  IMAD R9, R9, R4, RZ ;  /* 0x0000000409097224 */ /* 0x000fe200078e02ff */
[----:B------:R-:W-:Y:S01]  /*17380*/  IABS R8, R12 ;  /* 0x0000000c00087213 */ /* 0x000fe20000000000 */
[----:B------:R-:W-:-:S04]  /*17390*/  IMAD.MOV.U32 R2, RZ, RZ, RZ ;  /* 0x000000ffff027224 */ /* 0x000fc800078e00ff */
[----:B------:R-:W-:-:S04]  /*173a0*/  IMAD.HI.U32 R2, R3, R9, R2 ;  /* 0x0000000903027227 */ /* 0x000fc800078e0002 */
[----:B------:R-:W-:Y:S02]  /*173b0*/  IMAD.MOV.U32 R3, RZ, RZ, R8 ;  /* 0x000000ffff037224 */ /* 0x000fe400078e0008 */
[----:B------:R-:W-:Y:S02]  /*173c0*/  IMAD.MOV.U32 R8, RZ, RZ, R10 ;  /* 0x000000ffff087224 */ /* 0x000fe400078e000a */
[----:B------:R-:W-:-:S04]  /*173d0*/  IMAD.HI.U32 R2, R2, R3, RZ ;  /* 0x0000000302027227 */ /* 0x000fc800078e00ff */
[----:B------:R-:W-:-:S05]  /*173e0*/  IMAD R3, R2, R8, R3 ;  /* 0x0000000802037224 */ /* 0x000fca00078e0203 */
[----:B------:R-:W-:-:S13]  /*173f0*/  ISETP.GT.U32.AND P1, PT, R4, R3, PT ;  /* 0x000000030400720c */ /* 0x000fda0003f24070 */
[----:B------:R-:W-:Y:S02]  /*17400*/  @!P1 IMAD.IADD R3, R3, 0x1, -R4 ;  /* 0x0000000103039824 */ /* 0x000fe400078e0a04 */
[----:B------:R-:W-:Y:S01]  /*17410*/  @!P1 VIADD R2, R2, 0x1 ;  /* 0x0000000102029836 */ /* 0x000fe20000000000 */
[----:B------:R-:W-:Y:S02]  /*17420*/  ISETP.NE.AND P1, PT, R7, RZ, PT ;  /* 0x000000ff0700720c */ /* 0x000fe40003f25270 */
[----:B------:R-:W-:Y:S02]  /*17430*/  ISETP.GE.U32.AND P0, PT, R3, R4, PT ;  /* 0x000000040300720c */ /* 0x000fe40003f06070 */
[----:B------:R-:W-:-:S04]  /*17440*/  LOP3.LUT R3, R12, R7, RZ, 0x3c, !PT ;  /* 0x000000070c037212 */ /* 0x000fc800078e3cff */
[----:B------:R-:W-:Y:S01]  /*17450*/  ISETP.GE.AND P2, PT, R3, RZ, PT ;  /* 0x000000ff0300720c */ /* 0x000fe20003f46270 */
[----:B------:R-:W-:-:S06]  /*17460*/  IMAD.MOV R3, RZ, RZ, -R12 ;  /* 0x000000ffff037224 */ /* 0x000fcc00078e0a0c */
[----:B------:R-:W-:-:S06]  /*17470*/  @P0 VIADD R2, R2, 0x1 ;  /* 0x0000000102020836 */ /* 0x000fcc0000000000 */
[----:B------:R-:W-:Y:S01]  /*17480*/  @!P2 IMAD.MOV R2, RZ, RZ, -R2 ;  /* 0x000000ffff02a224 */ /* 0x000fe200078e0a02 */
[----:B------:R-:W-:-:S05]  /*17490*/  @!P1 LOP3.LUT R2, RZ, R7, RZ, 0x33, !PT ;  /* 0x00000007ff029212 */ /* 0x000fca00078e33ff */
[----:B------:R-:W-:-:S04]  /*174a0*/  IMAD.MOV R26, RZ, RZ, -R2 ;  /* 0x000000ffff1a7224 */ /* 0x000fc800078e0a02 */
[C---:B------:R-:W-:Y:S02]  /*174b0*/  IMAD R26, R7.reuse, R26, R12 ;  /* 0x0000001a071a7224 */ /* 0x040fe400078e020c */
[----:B------:R-:W-:Y:S02]  /*174c0*/  IMAD R7, R7, 0x1000000, R2 ;  /* 0x0100000007077824 */ /* 0x000fe400078e0202 */
[----:B------:R-:W-:Y:S02]  /*174d0*/  IMAD R2, R6, R3, R5 ;  /* 0x0000000306027224 */ /* 0x000fe400078e0205 */
[----:B------:R-:W-:Y:S01]  /*174e0*/  IMAD R26, R26, 0x10000, R7 ;  /* 0x000100001a1a7824 */ /* 0x000fe200078e0207 */
[----:B------:R-:W-:Y:S06]  /*174f0*/  BRA `(.L_x_939) ;  /* 0x0000000400007947 */ /* 0x000fec0003800000 */
.L_x_938:
[----:B------:R-:W-:Y:S02]  /*17500*/  ULDC.64 UR4, c[0x0][0xc90] ;  /* 0x0003240000047ab9 */ /* 0x000fe40000000a00 */
[----:B------:R-:W-:-:S06]  /*17510*/  UIMAD.WIDE UR4, UR42, 0x4, UR4 ;  /* 0x000000042a0478a5 */ /* 0x000fcc000f8e0204 */
[----:B0-----:R-:W-:Y:S02]  /*17520*/  IMAD.U32 R2, RZ, RZ, UR4 ;  /* 0x00000004ff027e24 */ /* 0x001fe4000f8e00ff */
[----:B------:R-:W-:-:S05]  /*17530*/  IMAD.U32 R3, RZ, RZ, UR5 ;  /* 0x00000005ff037e24 */ /* 0x000fca000f8e00ff */
[----:B------:R0:W2:Y:S01]  /*17540*/  LDG.E R9, desc[UR50][R2.64] ;  /* 0x0000003202097981 */ /* 0x0000a2000c1e1900 */
[----:B------:R-:W-:Y:S01]  /*17550*/  IABS R13, R5 ;  /* 0x00000005000d7213 */ /* 0x000fe20000000000 */
[----:B0-----:R-:W-:Y:S02]  /*17560*/  IMAD.MOV.U32 R2, RZ, RZ, RZ ;  /* 0x000000ffff027224 */ /* 0x001fe400078e00ff */
[----:B--2---:R-:W-:-:S05]  /*17570*/  IMAD R8, R6, R9, RZ ;  /* 0x0000000906087224 */ /* 0x004fca00078e02ff */
[-C--:B------:R-:W-:Y:S02]  /*17580*/  IABS R12, R8.reuse ;  /* 0x00000008000c7213 */ /* 0x080fe40000000000 */
[----:B------:R-:W-:Y:S02]  /*17590*/  IABS R14, R8 ;  /* 0x00000008000e7213 */ /* 0x000fe40000000000 */
[----:B------:R-:W0:Y:S08]  /*175a0*/  I2F.RP R7, R12 ;  /* 0x0000000c00077306 */ /* 0x000e300000209400 */
[----:B0-----:R-:W0:Y:S02]  /*175b0*/  MUFU.RCP R7, R7 ;  /* 0x0000000700077308 */ /* 0x001e240000001000 */
[----:B0-----:R-:W-:-:S06]  /*175c0*/  VIADD R10, R7, 0xffffffe ;  /* 0x0ffffffe070a7836 */ /* 0x001fcc0000000000 */
[----:B------:R-:W0:Y:S02]  /*175d0*/  F2I.FTZ.U32.TRUNC.NTZ R3, R10 ;  /* 0x0000000a00037305 */ /* 0x000e24000021f000 */
[----:B0-----:R-:W-:-:S04]  /*175e0*/  IMAD.MOV R11, RZ, RZ, -R3 ;  /* 0x000000ffff0b7224 */ /* 0x001fc800078e0a03 */
[----:B------:R-:W-:-:S04]  /*175f0*/  IMAD R11, R11, R12, RZ ;  /* 0x0000000c0b0b7224 */ /* 0x000fc800078e02ff */
[----:B------:R-:W-:-:S04]  /*17600*/  IMAD.HI.U32 R2, R3, R11, R2 ;  /* 0x0000000b03027227 */ /* 0x000fc800078e0002 */
[----:B------:R-:W-:Y:S02]  /*17610*/  IMAD.MOV.U32 R11, RZ, RZ, R13 ;  /* 0x000000ffff0b7224 */ /* 0x000fe400078e000d */
[----:B------:R-:W-:Y:S02]  /*17620*/  IMAD.MOV R3, RZ, RZ, -R14 ;  /* 0x000000ffff037224 */ /* 0x000fe400078e0a0e */
        /* <DEDUP_REMOVED lines=12> */
[----:B------:R-:W-:Y:S02]  /*176f0*/  IMAD R7, R9, R2, RZ ;  /* 0x0000000209077224 */ /* 0x000fe400078e02ff */
[----:B------:R-:W-:Y:S02]  /*17700*/  IMAD.MOV R2, RZ, RZ, -R2 ;  /* 0x000000ffff027224 */ /* 0x000fe400078e0a02 */
[----:B------:R-:W-:Y:S02]  /*17710*/  IMAD.MOV R3, RZ, RZ, -R7 ;  /* 0x000000ffff037224 */ /* 0x000fe400078e0a07 */
[----:B------:R-:W-:-:S03]  /*17720*/  IMAD R12, R8, R2, R5 ;  /* 0x00000002080c7224 */ /* 0x000fc600078e0205 */
[----:B------:R-:W-:Y:S02]  /*17730*/  VIADDMNMX R4, R3, R4, R9, PT ;  /* 0x0000000403047246 */ /* 0x000fe40003800109 */
[----:B------:R-:W-:Y:S02]  /*17740*/  IADD3 R7, R7, 0x1000000, R12 ;  /* 0x0100000007077810 */ /* 0x000fe40007ffe00c */
[-C--:B------:R-:W-:Y:S01]  /*17750*/  IABS R9, R4.reuse ;  /* 0x0000000400097213 */ /* 0x080fe20000000000 */
[----:B------:R-:W-:Y:S01]  /*17760*/  IMAD.MOV R26, RZ, RZ, -R4 ;  /* 0x000000ffff1a7224 */ /* 0x000fe200078e0a04 */
[----:B------:R-:W-:Y:S02]  /*17770*/  IABS R8, R4 ;  /* 0x0000000400087213 */ /* 0x000fe40000000000 */
[----:B------:R-:W0:Y:S03]  /*17780*/  I2F.RP R10, R9 ;  /* 0x00000009000a7306 */ /* 0x000e260000209400 */
[----:B------:R-:W-:-:S05]  /*17790*/  IMAD.MOV R8, RZ, RZ, -R8 ;  /* 0x000000ffff087224 */ /* 0x000fca00078e0a08 */
[----:B0-----:R-:W0:Y:S02]  /*177a0*/  MUFU.RCP R10, R10 ;  /* 0x0000000a000a7308 */ /* 0x001e240000001000 */
[----:B0-----:R-:W-:-:S06]  /*177b0*/  VIADD R3, R10, 0xffffffe ;  /* 0x0ffffffe0a037836 */ /* 0x001fcc0000000000 */
[----:B------:R-:W0:Y:S02]  /*177c0*/  F2I.FTZ.U32.TRUNC.NTZ R3, R3 ;  /* 0x0000000300037305 */ /* 0x000e24000021f000 */
[----:B0-----:R-:W-:-:S04]  /*177d0*/  IMAD.MOV R11, RZ, RZ, -R3 ;  /* 0x000000ffff0b7224 */ /* 0x001fc800078e0a03 */
[----:B------:R-:W-:Y:S01]  /*177e0*/  IMAD.MOV.U32 R2, RZ, RZ, R11 ;  /* 0x000000ffff027224 */ /* 0x000fe200078e000b */
[----:B------:R-:W-:-:S03]  /*177f0*/  IABS R11, R12 ;  /* 0x0000000c000b7213 */ /* 0x000fc60000000000 */
[----:B------:R-:W-:Y:S02]  /*17800*/  IMAD R5, R2, R9, RZ ;  /* 0x0000000902057224 */ /* 0x000fe400078e02ff */
[----:B------:R-:W-:-:S04]  /*17810*/  IMAD.MOV.U32 R2, RZ, RZ, RZ ;  /* 0x000000ffff027224 */ /* 0x000fc800078e00ff */
[----:B------:R-:W-:Y:S01]  /*17820*/  IMAD.HI.U32 R2, R3, R5, R2 ;  /* 0x0000000503027227 */ /* 0x000fe200078e0002 */
[----:B------:R-:W-:-:S04]  /*17830*/  LOP3.LUT R3, R12, R4, RZ, 0x3c, !PT ;  /* 0x000000040c037212 */ /* 0x000fc800078e3cff */
[----:B------:R-:W-:Y:S01]  /*17840*/  ISETP.GE.AND P2, PT, R3, RZ, PT ;  /* 0x000000ff0300720c */ /* 0x000fe20003f46270 */
        /* <DEDUP_REMOVED lines=9> */
[----:B------:R-:W-:-:S05]  /*178e0*/  @!P1 LOP3.LUT R2, RZ, R4, RZ, 0x33, !PT ;  /* 0x00000004ff029212 */ /* 0x000fca00078e33ff */
[----:B------:R-:W-:-:S07]  /*178f0*/  IMAD R26, R2, R26, R7 ;  /* 0x0000001a021a7224 */ /* 0x000fce00078e0207 */
.L_x_939:
[----:B------:R-:W-:-:S05]  /*17900*/  LOP3.LUT R25, RZ, R2, RZ, 0x33, !PT ;  /* 0x00000002ff197212 */ /* 0x000fca00078e33ff */
[----:B------:R-:W-:Y:S01]  /*17910*/  IMAD.IADD R25, R6, 0x1, R25 ;  /* 0x0000000106197824 */ /* 0x000fe200078e0219 */
[----:B------:R-:W-:Y:S06]  /*17920*/  BRA `(.L_x_940) ;  /* 0x00000000000c7947 */ /* 0x000fec0003800000 */
.L_x_935:
[----:B------:R-:W-:Y:S02]  /*17930*/  IMAD.MOV.U32 R24, RZ, RZ, R9 ;  /* 0x000000ffff187224 */ /* 0x000fe400078e0009 */
[----:B------:R-:W-:Y:S02]  /*17940*/  IMAD.MOV.U32 R25, RZ, RZ, RZ ;  /* 0x000000ffff197224 */ /* 0x000fe400078e00ff */
[----:B------:R-:W-:-:S07]  /*17950*/  IMAD.MOV.U32 R26, RZ, RZ, RZ ;  /* 0x000000ffff1a7224 */ /* 0x000fce00078e00ff */
.L_x_940:
[----:B------:R-:W-:Y:S01]  /*17960*/  ISETP.NE.AND P0, PT, R0, RZ, PT ;  /* 0x000000ff0000720c */ /* 0x000fe20003f05270 */
[----:B------:R-:W-:-:S12]  /*17970*/  IMAD.U32 R27, RZ, RZ, UR42 ;  /* 0x0000002aff1b7e24 */ /* 0x000fd8000f8e00ff */
[----:B------:R-:W0:Y:S01]  /*17980*/  @!P0 S2R R3, SR_CgaCtaId ;  /* 0x0000000000038919 */ /* 0x000e220000008800 */
[----:B------:R-:W-:-:S04]  /*17990*/  @!P0 MOV R0, 0x400 ;  /* 0x0000040000008802 */ /* 0x000fc80000000f00 */
[----:B0-----:R-:W-:-:S05]  /*179a0*/  @!P0 LEA R0, R3, R0, 0x18 ;  /* 0x0000000003008211 */ /* 0x001fca00078ec0ff */
[----:B------:R0:W-:Y:S01]  /*179b0*/  @!P0 STS.128 [R0+0x132d0], R24 ;  /* 0x0132d01800008388 */ /* 0x0001e20000000c00 */
[----:B------:R-:W-:Y:S06]  /*179c0*/  BAR.ARV 0x5, 0x200 ;  /* 0x0148000000007b1d */ /* 0x000fec0000002000 */
.L_x_933:
        /* <DEDUP_REMOVED lines=47> */
.L_x_1015:
[----:B------:R-:W-:Y:S01]  /*17cc0*/  ULDC.64 UR4, c[0x0][0xa00] ;  /* 0x0002800000047ab9 */ /* 0x000fe20000000a00 */
[----:B------:R-:W-:Y:S01]  /*17cd0*/  ULDC.64 UR10, c[0x0][0xa08] ;  /* 0x00028200000a7ab9 */ /* 0x000fe20000000a00 */
[----:B------:R-:W-:Y:S01]  /*17ce0*/  ISETP.NE.U32.AND P0, PT, RZ, UR4, PT ;  /* 0x00000004ff007c0c */ /* 0x000fe2000bf05070 */
[----:B------:R-:W-:Y:S01]  /*17cf0*/  ULDC.64 UR6, c[0x0][0xa00] ;  /* 0x0002800000067ab9 */ /* 0x000fe20000000a00 */
[----:B------:R-:W-:Y:S01]  /*17d00*/  ISETP.NE.U32.AND P1, PT, RZ, UR10, PT ;  /* 0x0000000aff007c0c */ /* 0x000fe2000bf25070 */
[----:B------:R-:W-:Y:S01]  /*17d10*/  UIMAD.WIDE UR6, UR42, 0x4, UR6 ;  /* 0x000000042a0678a5 */ /* 0x000fe2000f8e0206 */
[----:B------:R-:W-:Y:S01]  /*17d20*/  ISETP.NE.AND.EX P0, PT, RZ, UR5, PT, P0 ;  /* 0x00000005ff007c0c */ /* 0x000fe2000bf05300 */
[----:B------:R-:W-:Y:S01]  /*17d30*/  ULDC.64 UR4, c[0x0][0xa28] ;  /* 0x00028a0000047ab9 */ /* 0x000fe20000000a00 */
[----:B------:R-:W-:Y:S01]  /*17d40*/  ULDC.64 UR8, c[0x0][0xa08] ;  /* 0x0002820000087ab9 */ /* 0x000fe20000000a00 */
[----:B------:R-:W-:Y:S01]  /*17d50*/  UISETP.NE.U32.AND UP0, UPT, UR4, URZ, UPT ;  /* 0x0000003f0400728c */ /* 0x000fe2000bf05070 */
[----:B------:R-:W-:Y:S01]  /*17d60*/  ISETP.NE.AND.EX P1, PT, RZ, UR11, PT, P1 ;  /* 0x0000000bff007c0c */ /* 0x000fe2000bf25310 */
[----:B------:R-:W-:Y:S01]  /*17d70*/  ULDC.64 UR10, c[0x0][0xa18] ;  /* 0x00028600000a7ab9 */ /* 0x000fe20000000a00 */
[----:B------:R-:W-:Y:S01]  /*17d80*/  IMAD.U32 R2, RZ, RZ, UR6 ;  /* 0x00000006ff027e24 */ /* 0x000fe2000f8e00ff */
[----:B------:R-:W-:Y:S01]  /*17d90*/  UISETP.NE.AND.EX UP0, UPT, UR5, URZ, UPT, UP0 ;  /* 0x0000003f0500728c */ /* 0x000fe2000bf05300 */
[----:B------:R-:W-:Y:S01]  /*17da0*/  IMAD.U32 R3, RZ, RZ, UR7 ;  /* 0x00000007ff037e24 */ /* 0x000fe2000f8e00ff */
[----:B------:R-:W-:Y:S01]  /*17db0*/  UISETP.NE.U32.AND UP1, UPT, UR10, URZ, UPT ;  /* 0x0000003f0a00728c */ /* 0x000fe2000bf25070 */
[----:B01----:R-:W0:Y:S01]  /*17dc0*/  LDC R5, c[0x0][0x288] ;  /* 0x0000a200ff057b82 */ /* 0x003e220000000800 */
[----:B------:R-:W-:-:S02]  /*17dd0*/  UIMAD.WIDE UR8, UR42, 0x4, UR8 ;  /* 0x000000042a0878a5 */ /* 0x000fc4000f8e0208 */
[----:B------:R-:W-:Y:S01]  /*17de0*/  UISETP.NE.AND.EX UP1, UPT, UR11, URZ, UPT, UP1 ;  /* 0x0000003f0b00728c */ /* 0x000fe2000bf25310 */
[----:B---3--:R1:W2:Y:S01]  /*17df0*/  @P0 LDG.E R0, desc[UR50][R2.64] ;  /* 0x0000003202000981 */ /* 0x0082a2000c1e1900 */
[----:B------:R-:W-:-:S03]  /*17e00*/  IMAD.MOV.U32 R27, RZ, RZ, RZ ;  /* 0x000000ffff1b7224 */ /* 0x000fc600078e00ff */
[----:B------:R-:W-:Y:S01]  /*17e10*/  @UP0 ULDC.64 UR4, c[0x0][0xa28] ;  /* 0x00028a0000040ab9 */ /* 0x000fe20000000a00 */
[----:B------:R-:W-:Y:S01]  /*17e20*/  PLOP3.LUT P2, PT, PT, PT, UP0, 0x80, 0x0 ;  /* 0x000000000000781c */ /* 0x000fe20003f4f008 */
[----:B------:R-:W-:Y:S01]  /*17e30*/  @UP0 UIMAD.WIDE UR4, UR42, 0x4, UR4 ;  /* 0x000000042a0408a5 */ /* 0x000fe2000f8e0204 */
[----:B------:R-:W-:Y:S01]  /*17e40*/  IMAD.MOV.U32 R4, RZ, RZ, RZ ;  /* 0x000000ffff047224 */ /* 0x000fe200078e00ff */
[----:B------:R-:W3:Y:S01]  /*17e50*/  LDC R6, c[0x0][0x2f0] ;  /* 0x0000bc00ff067b82 */ /* 0x000ee20000000800 */
[----:B-1----:R-:W-:Y:S02]  /*17e60*/  IMAD.U32 R2, RZ, RZ, UR8 ;  /* 0x00000008ff027e24 */ /* 0x002fe4000f8e00ff */
[----:B------:R-:W-:Y:S01]  /*17e70*/  IMAD.U32 R3, RZ, RZ, UR9 ;  /* 0x00000009ff037e24 */ /* 0x000fe2000f8e00ff */
[----:B------:R-:W-:-:S04]  /*17e80*/  PLOP3.LUT P4, PT, PT, PT, UP1, 0x80, 0x0 ;  /* 0x000000000000781c */ /* 0x000fc80003f8f018 */
[----:B------:R1:W5:Y:S02]  /*17e90*/  @P1 LDG.E R27, desc[UR50][R2.64] ;  /* 0x00000032021b1981 */ /* 0x000364000c1e1900 */
[----:B-1----:R-:W-:Y:S02]  /*17ea0*/  IMAD.U32 R2, RZ, RZ, UR4 ;  /* 0x00000004ff027e24 */ /* 0x002fe4000f8e00ff */
[----:B------:R-:W-:Y:S01]  /*17eb0*/  IMAD.U32 R3, RZ, RZ, UR5 ;  /* 0x00000005ff037e24 */ /* 0x000fe2000f8e00ff */
[----:B------:R-:W-:Y:S02]  /*17ec0*/  @UP1 ULDC.64 UR4, c[0x0][0xa18] ;  /* 0x0002860000041ab9 */ /* 0x000fe40000000a00 */
[----:B------:R-:W-:Y:S02]  /*17ed0*/  @UP1 UIMAD.WIDE UR4, UR42, 0x4, UR4 ;  /* 0x000000042a0418a5 */ /* 0x000fe4000f8e0204 */
[----:B------:R1:W5:Y:S04]  /*17ee0*/  @P2 LDG.E R4, desc[UR50][R2.64] ;  /* 0x0000003202042981 */ /* 0x000368000c1e1900 */
[----:B-1----:R-:W-:-:S02]  /*17ef0*/  IMAD.U32 R2, RZ, RZ, UR4 ;  /* 0x00000004ff027e24 */ /* 0x002fc4000f8e00ff */
[----:B------:R-:W-:Y:S01]  /*17f00*/  IMAD.U32 R3, RZ, RZ, UR5 ;  /* 0x00000005ff037e24 */ /* 0x000fe2000f8e00ff */
[----:B------:R-:W-:Y:S01]  /*17f10*/  R2UR UR36, R26 ;  /* 0x000000001a2472ca */ /* 0x000fe200000e0000 */
[----:B------:R-:W-:-:S03]  /*17f20*/  ULDC.64 UR4, c[0x0][0xa20] ;  /* 0x0002880000047ab9 */ /* 0x000fc60000000a00 */
[----:B0-----:R0:W4:Y:S01]  /*17f30*/  @P4 LDG.E R5, desc[UR50][R2.64] ;  /* 0x0000003202054981 */ /* 0x001122000c1e1900 */
[----:B------:R-:W-:Y:S01]  /*17f40*/  ISETP.NE.U32.AND P3, PT, RZ, UR4, PT ;  /* 0x00000004ff007c0c */ /* 0x000fe2000bf65070 */
[----:B------:R-:W-:-:S03]  /*17f50*/  UMOV UR43, URZ ;  /* 0x0000003f002b7c82 */ /* 0x000fc60008000000 */
[----:B------:R-:W-:-:S04]  /*17f60*/  ISETP.NE.AND.EX P3, PT, RZ, UR5, PT, P3 ;  /* 0x00000005ff007c0c */ /* 0x000fc8000bf65330 */
[----:B------:R-:W-:Y:S01]  /*17f70*/  ULOP3.LUT UR36, UR36, 0xffff, URZ, 0xc0, !UPT ;  /* 0x0000ffff24247892 */ /* 0x000fe2000f8ec03f */
[----:B0-----:R-:W0:Y:S02]  /*17f80*/  LDC.64 R2, c[0x0][0x418] ;  /* 0x00010600ff027b82 */ /* 0x001e240000000a00 */
[----:B0-----:R-:W-:Y:S02]  /*17f90*/  ISETP.NE.U32.AND P2, PT, R2, RZ, PT ;  /* 0x000000ff0200720c */ /* 0x001fe40003f45070 */
[----:B------:R-:W-:Y:S02]  /*17fa0*/  LOP3.LUT R2, R26, 0xff000000, RZ, 0xc0, !PT ;  /* 0xff0000001a027812 */ /* 0x000fe400078ec0ff */
[----:B------:R-:W-:Y:S02]  /*17fb0*/  ISETP.NE.AND.EX P2, PT, R3, RZ, PT, P2 ;  /* 0x000000ff0300720c */ /* 0x000fe40003f45320 */
[----:B------:R-:W-:Y:S02]  /*17fc0*/  SHF.R.U32.HI R3, RZ, 0x8, R2 ;  /* 0x00000008ff037819 */ /* 0x000fe40000011602 */
[----:B--2---:R-:W-:-:S02]  /*17fd0*/  @P0 R2UR UR43, R0 ;  /* 0x00000000002b02ca */ /* 0x004fc400000e0000 */
[----:B------:R-:W-:-:S04]  /*17fe0*/  LOP3.LUT R0, R26, 0xff0000, RZ, 0xc0, !PT ;  /* 0x00ff00001a007812 */ /* 0x000fc800078ec0ff */
[----:B------:R-:W-:Y:S01]  /*17ff0*/  LEA.HI R0, R0, R3, RZ, 0x10 ;  /* 0x0000000300007211 */ /* 0x000fe200078f80ff */
[----:B----4-:R0:W-:Y:S01]  /*18000*/  STL [R1+0x4], R5 ;  /* 0x0000040501007387 */ /* 0x0101e20000100800 */
[----:B------:R-:W-:Y:S02]  /*18010*/  IMAD.MOV.U32 R10, RZ, RZ, R5 ;  /* 0x000000ffff0a7224 */ /* 0x000fe400078e0005 */
[----:B0-----:R-:W0:Y:S02]  /*18020*/  LDC R5, c[0x0][0x424] ;  /* 0x00010900ff057b82 */ /* 0x001e240000000800 */
[----:B0-----:R-:W-:-:S05]  /*18030*/  SEL R5, R5, 0x1, P2 ;  /* 0x0000000105057807 */ /* 0x001fca0001000000 */
[----:B---3--:R-:W-:Y:S01]  /*18040*/  IMAD R5, R5, R6, RZ ;  /* 0x0000000605057224 */ /* 0x008fe200078e02ff */
[----:B------:R-:W-:Y:S06]  /*18050*/  @P4 BRA `(.L_x_942) ;  /* 0x00000000001c4947 */ /* 0x000fec0003800000 */
[----:B------:R-:W-:Y:S05]  /*18060*/  @!P0 BRA `(.L_x_942) ;  /* 0x0000000000188947 */ /* 0x000fea0003800000 */
[----:B------:R-:W-:Y:S02]  /*18070*/  IMAD.U32 R2, RZ, RZ, UR6 ;  /* 0x00000006ff027e24 */ /* 0x000fe4000f8e00ff */
[----:B------:R-:W-:-:S05]  /*18080*/  IMAD.U32 R3, RZ, RZ, UR7 ;  /* 0x00000007ff037e24 */ /* 0x000fca000f8e00ff */
[----:B------:R-:W2:Y:S04]  /*18090*/  LDG.E R7, desc[UR50][R2.64] ;  /* 0x0000003202077981 */ /* 0x000ea8000c1e1900 */
[----:B------:R-:W2:Y:S02]  /*180a0*/  LDG.E R6, desc[UR50][R2.64+0x4] ;  /* 0x0000043202067981 */ /* 0x000ea4000c1e1900 */
[----:B--2---:R-:W-:-:S05]  /*180b0*/  IMAD.IADD R10, R6, 0x1, -R7 ;  /* 0x00000001060a7824 */ /* 0x004fca00078e0a07 */
[----:B------:R0:W-:Y:S02]  /*180c0*/  STL [R1+0x4], R10 ;  /* 0x0000040a01007387 */ /* 0x0001e40000100800 */
.L_x_942:
[----:B-----5:R-:W-:Y:S01]  /*180d0*/  IMAD.IADD R27, R27, 0x1, R4 ;  /* 0x000000011b1b7824 */ /* 0x020fe200078e0204 */
[----:B------:R-:W-:Y:S06]  /*180e0*/  @!P3 BRA `(.L_x_943) ;  /* 0x000000000018b947 */ /* 0x000fec0003800000 */
[----:B------:R-:W-:Y:S02]  /*180f0*/  ULDC.64 UR4, c[0x0][0xa20] ;  /* 0x0002880000047ab9 */ /* 0x000fe40000000a00 */
[----:B------:R-:W-:-:S06]  /*18100*/  UIMAD.WIDE UR4, UR42, 0x4, UR4 ;  /* 0x000000042a0478a5 */ /* 0x000fcc000f8e0204 */
[----:B------:R-:W-:Y:S02]  /*18110*/  IMAD.U32 R2, RZ, RZ, UR4 ;  /* 0x00000004ff027e24 */ /* 0x000fe4000f8e00ff */
[----:B------:R-:W-:-:S05]  /*18120*/  IMAD.U32 R3, RZ, RZ, UR5 ;  /* 0x00000005ff037e24 */ /* 0x000fca000f8e00ff */
[----:B------:R1:W5:Y:S01]  /*18130*/  LDG.E R5, desc[UR50][R2.64] ;  /* 0x0000003202057981 */ /* 0x000362000c1e1900 */
[----:B------:R-:W-:Y:S05]  /*18140*/  BRA `(.L_x_944) ;  /* 0x0000000000187947 */ /* 0x000fea0003800000 */
.L_x_943:
[----:B------:R-:W-:Y:S05]  /*18150*/  @!P1 BRA `(.L_x_944) ;  /* 0x0000000000149947 */ /* 0x000fea0003800000 */
[----:B------:R-:W-:Y:S02]  /*18160*/  IMAD.U32 R2, RZ, RZ, UR8 ;  /* 0x00000008ff027e24 */ /* 0x000fe4000f8e00ff */
[----:B------:R-:W-:-:S05]  /*18170*/  IMAD.U32 R3, RZ, RZ, UR9 ;  /* 0x00000009ff037e24 */ /* 0x000fca000f8e00ff */
[----:B------:R-:W2:Y:S04]  /*18180*/  LDG.E R6, desc[UR50][R2.64] ;  /* 0x0000003202067981 */ /* 0x000ea8000c1e1900 */
[----:B------:R-:W2:Y:S02]  /*18190*/  LDG.E R5, desc[UR50][R2.64+0x4] ;  /* 0x0000043202057981 */ /* 0x000ea4000c1e1900 */
[----:B--2---:R-:W-:-:S07]  /*181a0*/  IMAD.IADD R5, R5, 0x1, -R6 ;  /* 0x0000000105057824 */ /* 0x004fce00078e0a06 */
.L_x_944:
[----:B-1----:R-:W1:Y:S01]  /*181b0*/  LDC R2, c[0x0][0x448] ;  /* 0x00011200ff027b82 */ /* 0x002e620000000800 */
[----:B------:R-:W-:Y:S02]  /*181c0*/  IMAD R11, R25, 0xc0, RZ ;  /* 0x000000c0190b7824 */ /* 0x000fe400078e02ff */
[----:B-----5:R-:W-:Y:S02]  /*181d0*/  IMAD.IADD R6, R5, 0x1, -R4 ;  /* 0x0000000105067824 */ /* 0x020fe400078e0a04 */
[----:B------:R-:W-:Y:S01]  /*181e0*/  VIADD R4, R11, 0xbf ;  /* 0x000000bf0b047836 */ /* 0x000fe20000000000 */
[----:B------:R2:W-:Y:S02]  /*181f0*/  STL [R1], R11 ;  /* 0x0000000b01007387 */ /* 0x0005e40000100800 */
[----:B------:R-:W-:Y:S02]  /*18200*/  IADD3 R5, R6, 0x1, -R10 ;  /* 0x0000000106057810 */ /* 0x000fe40007ffe80a */
[----:B-1----:R-:W-:-:S02]  /*18210*/  ISETP.NE.AND P1, PT, R2, 0x1, PT ;  /* 0x000000010200780c */ /* 0x002fc40003f25270 */
[----:B------:R-:W1:Y:S11]  /*18220*/  LDC.64 R2, c[0x0][0x9e0] ;  /* 0x00027800ff027b82 */ /* 0x000e760000000a00 */
[----:B------:R-:W3:Y:S08]  /*18230*/  @P1 LDC R9, c[0x0][0x44c] ;  /* 0x00011300ff091b82 */ /* 0x000ef00000000800 */
[----:B------:R-:W4:Y:S01]  /*18240*/  @P1 LDC R7, c[0x0][0x450] ;  /* 0x00011400ff071b82 */ /* 0x000f220000000800 */
[----:B-1----:R-:W-:Y:S01]  /*18250*/  ISETP.GE.AND P2, PT, R3, 0x1, PT ;  /* 0x000000010300780c */ /* 0x002fe20003f46270 */
[----:B---3--:R-:W-:-:S05]  /*18260*/  @P1 IMAD.HI.U32 R8, R4, R9, RZ ;  /* 0x0000000904081227 */ /* 0x008fca00078e00ff */
[----:B----4-:R-:W-:-:S05]  /*18270*/  @P1 SHF.R.U32.HI R4, RZ, R7, R8 ;  /* 0x00000007ff041219 */ /* 0x010fca0000011608 */
[----:B------:R-:W-:-:S04]  /*18280*/  IMAD.IADD R9, R5, 0x1, R4 ;  /* 0x0000000105097824 */ /* 0x000fc800078e0204 */
[----:B------:R-:W-:Y:S01]  /*18290*/  IMAD.IADD R2, R9, 0x1, R2 ;  /* 0x0000000109027824 */ /* 0x000fe200078e0202 */
[----:B--2---:R-:W-:Y:S06]  /*182a0*/  @!P2 BRA `(.L_x_945) ;  /* 0x000000000040a947 */ /* 0x004fec0003800000 */
[C---:B------:R-:W-:Y:S01]  /*182b0*/  ISETP.GT.AND P0, PT, R9.reuse, RZ, PT ;  /* 0x000000ff0900720c */ /* 0x040fe20003f04270 */
[----:B------:R-:W-:-:S12]  /*182c0*/  VIADD R7, R9, 0xffffffff ;  /* 0xffffffff09077836 */ /* 0x000fd80000000000 */
[----:B------:R-:W-:Y:S05]  /*182d0*/  @P0 BRA `(.L_x_946) ;  /* 0x00000000001c0947 */ /* 0x000fea0003800000 */
[----:B------:R-:W-:Y:S01]  /*182e0*/  ISETP.NE.AND P0, PT, R3, 0x1, PT ;  /* 0x000000010300780c */ /* 0x000fe20003f05270 */
[----:B------:R-:W-:-:S12]  /*182f0*/  IMAD.MOV R7, RZ, RZ, -R9 ;  /* 0x000000ffff077224 */ /* 0x000fd800078e0a09 */
[----:B------:R-:W1:Y:S02]  /*18300*/  @P0 LDC.64 R4, c[0x0][0x9e8] ;  /* 0x00027a00ff040b82 */ /* 0x000e640000000a00 */
[----:B-1----:R-:W-:-:S05]  /*18310*/  @P0 IMAD.HI.U32 R4, R7, R4, RZ ;  /* 0x0000000407040227 */ /* 0x002fca00078e00ff */
[----:B------:R-:W-:-:S04]  /*18320*/  @P0 SHF.R.U32.HI R7, RZ, R5, R4 ;  /* 0x00000005ff070219 */ /* 0x000fc80000011604 */
[----:B------:R-:W-:Y:S01]  /*18330*/  LOP3.LUT R7, RZ, R7, RZ, 0x33, !PT ;  /* 0x00000007ff077212 */ /* 0x000fe200078e33ff */
[----:B------:R-:W-:Y:S06]  /*18340*/  BRA `(.L_x_947) ;  /* 0x0000000000107947 */ /* 0x000fec0003800000 */
.L_x_946:
[----:B------:R-:W-:-:S13]  /*18350*/  ISETP.NE.AND P0, PT, R3, 0x1, PT ;  /* 0x000000010300780c */ /* 0x000fda0003f05270 */
[----:B------:R-:W1:Y:S02]  /*18360*/  @P0 LDC.64 R4, c[0x0][0x9e8] ;  /* 0x00027a00ff040b82 */ /* 0x000e640000000a00 */
[----:B-1----:R-:W-:-:S05]  /*18370*/  @P0 IMAD.HI.U32 R4, R7, R4, RZ ;  /* 0x0000000407040227 */ /* 0x002fca00078e00ff */
[----:B------:R-:W-:-:S07]  /*18380*/  @P0 SHF.R.U32.HI R7, RZ, R5, R4 ;  /* 0x00000005ff070219 */ /* 0x000fce0000011604 */
.L_x_947:
[----:B------:R-:W-:-:S05]  /*18390*/  IMAD R7, R7, R3, R3 ;  /* 0x0000000307077224 */ /* 0x000fca00078e0203 */
[----:B------:R-:W-:-:S07]  /*183a0*/  VIMNMX R2, R2, R7, PT ;  /* 0x0000000702027248 */ /* 0x000fce0003fe0100 */
.L_x_945:
[----:B------:R-:W1:Y:S01]  /*183b0*/  @P1 LDC R4, c[0x0][0x44c] ;  /* 0x00011300ff041b82 */ /* 0x000e620000000800 */
[----:B------:R-:W-:Y:S01]  /*183c0*/  VIADD R2, R2, 0x9f ;  /* 0x0000009f02027836 */ /* 0x000fe20000000000 */
[----:B------:R-:W-:Y:S01]  /*183d0*/  ULDC UR4, c[0x0][0x9dc] ;  /* 0x0002770000047ab9 */ /* 0x000fe20000000800 */
[----:B------:R-:W-:-:S05]  /*183e0*/  IMAD.MOV.U32 R5, RZ, RZ, R11 ;  /* 0x000000ffff057224 */ /* 0x000fca00078e000b */
[----:B------:R-:W2:Y:S01]  /*183f0*/  @P1 LDC R7, c[0x0][0x450] ;  /* 0x00011400ff071b82 */ /* 0x000ea20000000800 */
[----:B-1----:R-:W-:-:S05]  /*18400*/  @P1 IMAD.HI.U32 R4, R11, R4, RZ ;  /* 0x000000040b041227 */ /* 0x002fca00078e00ff */
[----:B--2---:R-:W-:Y:S01]  /*18410*/  @P1 SHF.R.U32.HI R5, RZ, R7, R4 ;  /* 0x00000007ff051219 */ /* 0x004fe20000011604 */
[----:B------:R-:W-:-:S03]  /*18420*/  IMAD.HI R4, R2, 0x66666667, RZ ;  /* 0x6666666702047827 */ /* 0x000fc600078e02ff */
[----:B------:R-:W-:Y:S01]  /*18430*/  IADD3 R5, R5, R6, -R10 ;  /* 0x0000000605057210 */ /* 0x000fe20007ffe80a */
[----:B------:R-:W-:Y:S01]  /*18440*/  VIADD R2, R6, 0x9f ;  /* 0x0000009f06027836 */ /* 0x000fe20000000000 */
[----:B------:R-:W-:-:S03]  /*18450*/  SHF.R.U32.HI R7, RZ, 0x1f, R4 ;  /* 0x0000001fff077819 */ /* 0x000fc60000011604 */
[----:B------:R-:W-:Y:S01]  /*18460*/  IMAD.HI R2, R2, 0x66666667, RZ ;  /* 0x6666666702027827 */ /* 0x000fe200078e02ff */
[----:B------:R-:W-:-:S04]  /*18470*/  LEA.HI.SX32 R4, R4, R7, 0x1a ;  /* 0x0000000704047211 */ /* 0x000fc800078fd2ff */
[----:B------:R-:W-:-:S04]  /*18480*/  SHF.R.U32.HI R7, RZ, 0x1f, R2 ;  /* 0x0000001fff077819 */ /* 0x000fc80000011602 */
[----:B------:R-:W-:Y:S01]  /*18490*/  LEA.HI.SX32 R7, R2, R7, 0x1a ;  /* 0x0000000702077211 */ /* 0x000fe200078fd2ff */
[----:B------:R-:W-:-:S03]  /*184a0*/  VIADD R2, R5, -UR4 ;  /* 0x8000000405027c36 */ /* 0x000fc60008000000 */
[----:B------:R-:W-:Y:S01]  /*184b0*/  VIMNMX R6, R7, R4, PT ;  /* 0x0000000407067248 */ /* 0x000fe20003fe0100 */
[----:B------:R-:W-:Y:S06]  /*184c0*/  @!P2 BRA `(.L_x_948) ;  /* 0x000000000040a947 */ /* 0x000fec0003800000 */
[----:B------:R-:W-:-:S05]  /*184d0*/  IMAD.MOV.U32 R7, RZ, RZ, R5 ;  /* 0x000000ffff077224 */ /* 0x000fca00078e0005 */
[----:B------:R-:W-:-:S13]  /*184e0*/  ISETP.GT.AND P0, PT, R7, -0x1, PT ;  /* 0xffffffff0700780c */ /* 0x000fda0003f04270 */
[----:B------:R-:W-:Y:S05]  /*184f0*/  @P0 BRA `(.L_x_949) ;  /* 0x00000000001c0947 */ /* 0x000fea0003800000 */
[----:B------:R-:W-:Y:S02]  /*18500*/  ISETP.NE.AND P0, PT, R3, 0x1, PT ;  /* 0x000000010300780c */ /* 0x000fe40003f05270 */
[----:B------:R-:W-:-:S11]  /*18510*/  LOP3.LUT R7, RZ, R7, RZ, 0x33, !PT ;  /* 0x00000007ff077212 */ /* 0x000fd600078e33ff */
[----:B------:R-:W1:Y:S02]  /*18520*/  @P0 LDC.64 R4, c[0x0][0x9e8] ;  /* 0x00027a00ff040b82 */ /* 0x000e640000000a00 */
[----:B-1----:R-:W-:-:S05]  /*18530*/  @P0 IMAD.HI.U32 R4, R7, R4, RZ ;  /* 0x0000000407040227 */ /* 0x002fca00078e00ff */
[----:B------:R-:W-:-:S04]  /*18540*/  @P0 SHF.R.U32.HI R7, RZ, R5, R4 ;  /* 0x00000005ff070219 */ /* 0x000fc80000011604 */
[----:B------:R-:W-:Y:S01]  /*18550*/  LOP3.LUT R7, RZ, R7, RZ, 0x33, !PT ;  /* 0x00000007ff077212 */ /* 0x000fe200078e33ff */
[----:B------:R-:W-:Y:S06]  /*18560*/  BRA `(.L_x_950) ;  /* 0x0000000000107947 */ /* 0x000fec0003800000 */
.L_x_949:
[----:B------:R-:W-:-:S13]  /*18570*/  ISETP.NE.AND P0, PT, R3, 0x1, PT ;  /* 0x000000010300780c */ /* 0x000fda0003f05270 */
[----:B------:R-:W1:Y:S02]  /*18580*/  @P0 LDC.64 R4, c[0x0][0x9e8] ;  /* 0x00027a00ff040b82 */ /* 0x000e640000000a00 */
[----:B-1----:R-:W-:-:S05]  /*18590*/  @P0 IMAD.HI.U32 R4, R7, R4, RZ ;  /* 0x0000000407040227 */ /* 0x002fca00078e00ff */
[----:B------:R-:W-:-:S07]  /*185a0*/  @P0 SHF.R.U32.HI R7, RZ, R5, R4 ;  /* 0x00000005ff070219 */ /* 0x000fce0000011604 */
.L_x_950:
[----:B------:R-:W-:-:S05]  /*185b0*/  IMAD R3, R7, R3, RZ ;  /* 0x0000000307037224 */ /* 0x000fca00078e02ff */
[----:B------:R-:W-:-:S07]  /*185c0*/  VIMNMX R2, R2, R3, !PT ;  /* 0x0000000302027248 */ /* 0x000fce0007fe0100 */
.L_x_948:
[----:B------:R-:W-:Y:S01]  /*185d0*/  SHF.R.U32.HI R5, RZ, 0x10, R0 ;  /* 0x00000010ff057819 */ /* 0x000fe20000011600 */
[----:B------:R-:W-:Y:S01]  /*185e0*/  IMAD.HI R2, R2, 0x66666667, RZ ;  /* 0x6666666702027827 */ /* 0x000fe200078e02ff */
[----:B------:R-:W-:Y:S02]  /*185f0*/  LOP3.LUT R0, R0, 0xff, RZ, 0xc0, !PT ;  /* 0x000000ff00007812 */ /* 0x000fe400078ec0ff */
[----:B------:R-:W-:Y:S02]  /*18600*/  ISETP.NE.AND P0, PT, R5, RZ, PT ;  /* 0x000000ff0500720c */ /* 0x000fe40003f05270 */
[----:B------:R-:W-:-:S04]  /*18610*/  SHF.R.U32.HI R3, RZ, 0x1f, R2 ;  /* 0x0000001fff037819 */ /* 0x000fc80000011602 */
[----:B------:R-:W-:Y:S01]  /*18620*/  LEA.HI.SX32 R3, R2, R3, 0x1a ;  /* 0x0000000302037211 */ /* 0x000fe200078fd2ff */
[----:B------:R-:W-:-:S03]  /*18630*/  IMAD.MOV.U32 R2, RZ, RZ, RZ ;  /* 0x000000ffff027224 */ /* 0x000fc600078e00ff */
[----:B------:R-:W-:-:S03]  /*18640*/  VIMNMX R25, RZ, R3, !PT ;  /* 0x00000003ff197248 */ /* 0x000fc60007fe0100 */
[----:B------:R-:W1:Y:S01]  /*18650*/  @!P0 LDC R5, c[0x0][0x9f0] ;  /* 0x00027c00ff058b82 */ /* 0x000e620000000800 */
[----:B------:R-:W-:-:S13]  /*18660*/  ISETP.GT.AND P1, PT, R6, R25, PT ;  /* 0x000000190600720c */ /* 0x000fda0003f24270 */
[----:B------:R-:W-:Y:S05]  /*18670*/  @!P1 BRA `(.L_x_951) ;  /* 0x00000000006c9947 */ /* 0x000fea0003800000 */
[----:B-1----:R-:W-:Y:S01]  /*18680*/  IABS R4, R5 ;  /* 0x0000000500047213 */ /* 0x002fe20000000000 */
[----:B------:R-:W-:-:S03]  /*18690*/  IMAD.MOV.U32 R2, RZ, RZ, RZ ;  /* 0x000000ffff027224 */ /* 0x000fc600078e00ff */
[----:B------:R-:W1:Y:S08]  /*186a0*/  I2F.RP R7, R4 ;  /* 0x0000000400077306 */ /* 0x000e700000209400 */
[----:B-1----:R-:W1:Y:S02]  /*186b0*/  MUFU.RCP R7, R7 ;  /* 0x0000000700077308 */ /* 0x002e640000001000 */
[----:B-1----:R-:W-:-:S06]  /*186c0*/  VIADD R8, R7, 0xffffffe ;  /* 0x0ffffffe07087836 */ /* 0x002fcc0000000000 */
[----:B------:R-:W1:Y:S02]  /*186d0*/  F2I.FTZ.U32.TRUNC.NTZ R3, R8 ;  /* 0x0000000800037305 */ /* 0x000e64000021f000 */
[----:B-1----:R-:W-:-:S04]  /*186e0*/  IMAD.MOV R9, RZ, RZ, -R3 ;  /* 0x000000ffff097224 */ /* 0x002fc800078e0a03 */
[----:B------:R-:W-:-:S04]  /*186f0*/  IMAD R9, R9, R4, RZ ;  /* 0x0000000409097224 */ /* 0x000fc800078e02ff */
[----:B------:R-:W-:Y:S01]  /*18700*/  IMAD.HI.U32 R3, R3, R9, R2 ;  /* 0x0000000903037227 */ /* 0x000fe200078e0002 */
[----:B------:R-:W-:Y:S02]  /*18710*/  IADD3 R2, R5, -0x1, R6 ;  /* 0xffffffff05027810 */ /* 0x000fe40007ffe006 */
[----:B------:R-:W-:-:S03]  /*18720*/  IABS R9, R5 ;  /* 0x0000000500097213 */ /* 0x000fc60000000000 */
[----:B------:R-:W-:Y:S02]  /*18730*/  IMAD.IADD R2, R2, 0x1, -R25 ;  /* 0x0000000102027824 */ /* 0x000fe400078e0a19 */
[----:B------:R-:W-:-:S03]  /*18740*/  IMAD.MOV R7, RZ, RZ, -R9 ;  /* 0x000000ffff077224 */ /* 0x000fc600078e0a09 */
        /* <DEDUP_REMOVED lines=10> */
[----:B------:R-:W-:-:S04]  /*187f0*/  @P0 VIADD R3, R3, 0x1 ;  /* 0x0000000103030836 */ /* 0x000fc80000000000 */
[----:B------:R-:W-:-:S04]  /*18800*/  IMAD.MOV.U32 R2, RZ, RZ, R3 ;  /* 0x000000ffff027224 */ /* 0x000fc800078e0003 */
[----:B------:R-:W-:Y:S01]  /*18810*/  @!P2 IMAD.MOV R2, RZ, RZ, -R2 ;  /* 0x000000ffff02a224 */ /* 0x000fe200078e0a02 */
[----:B------:R-:W-:-:S07]  /*18820*/  @!P1 LOP3.LUT R2, RZ, R5, RZ, 0x33, !PT ;  /* 0x00000005ff029212 */ /* 0x000fce00078e33ff */
.L_x_951:
[-C--:B------:R-:W-:Y:S01]  /*18830*/  IMAD R25, R0, R2.reuse, R25 ;  /* 0x0000000200197224 */ /* 0x080fe200078e0219 */
[----:B------:R-:W-:Y:S04]  /*18840*/  BSSY B7, `(.L_x_952) ;  /* 0x00002a2000077945 */ /* 0x000fe80003800000 */
[----:B------:R-:W-:-:S04]  /*18850*/  VIADDMNMX R3, R25, R2, R6, PT ;  /* 0x0000000219037246 */ /* 0x000fc80003800106 */
[----:B------:R-:W-:Y:S01]  /*18860*/  ISETP.GT.AND P0, PT, R3, R25, PT ;  /* 0x000000190300720c */ /* 0x000fe20003f04270 */
[----:B------:R2:W-:-:S12]  /*18870*/  STL [R1+0x8], R3 ;  /* 0x0000080301007387 */ /* 0x0005d80000100800 */
[----:B--2---:R-:W-:Y:S05]  /*18880*/  @P0 BRA `(.L_x_953) ;  /* 0x0000000000440947 */ /* 0x004fea0003800000 */
[----:B------:R-:W2:Y:S02]  /*18890*/  S2R R3, SR_TID.X ;  /* 0x0000000000037919 */ /* 0x000ea40000002100 */
[----:B--2---:R-:W-:-:S04]  /*188a0*/  LOP3.LUT R3, R3, 0x7f, RZ, 0xc0, !PT ;  /* 0x0000007f03037812 */ /* 0x004fc800078ec0ff */
[----:B------:R-:W-:-:S13]  /*188b0*/  ISETP.NE.AND P0, PT, R3, RZ, PT ;  /* 0x000000ff0300720c */ /* 0x000fda0003f05270 */
[----:B------:R-:W-:Y:S05]  /*188c0*/  @P0 BRA `(.L_x_954) ;  /* 0x0000002800640947 */ /* 0x000fea0003800000 */
[----:B-1----:R-:W1:Y:S01]  /*188d0*/  S2R R5, SR_LANEID ;  /* 0x0000000000057919 */ /* 0x002e620000000000 */
        /* <DEDUP_REMOVED lines=12> */
.L_x_953:
        /* <DEDUP_REMOVED lines=9> */
[----:B------:R-:W2:Y:S01]  /*18a30*/  LDC.64 R2, c[0x4][R2] ;  /* 0x0100000002027b82 */ /* 0x000ea20000000a00 */
[----:B-1----:R-:W-:Y:S02]  /*18a40*/  IMAD.U32 R5, RZ, RZ, UR7 ;  /* 0x00000007ff057e24 */ /* 0x002fe4000f8e00ff */
        /* <DEDUP_REMOVED lines=8> */
[----:B--2---:R-:W-:Y:S05]  /*18ad0*/  CALL.ABS.NOINC R2 ;  /* 0x0000000002007343 */ /* 0x004fea0003c00000 */
.L_x_956:
[----:B------:R-:W-:Y:S05]  /*18ae0*/  BSYNC B6 ;  /* 0x0000000000067941 */ /* 0x000fea0003800000 */
.L_x_955:
        /* <DEDUP_REMOVED lines=22> */
.L_x_958:
[----:B------:R-:W-:Y:S05]  /*18c50*/  BSYNC B6 ;  /* 0x0000000000067941 */ /* 0x000fea0003800000 */
.L_x_957:
        /* <DEDUP_REMOVED lines=20> */
.L_x_960:
[----:B------:R-:W-:Y:S05]  /*18da0*/  BSYNC B6 ;  /* 0x0000000000067941 */ /* 0x000fea0003800000 */
.L_x_959:
[----:B------:R-:W-:Y:S01]  /*18db0*/  LOP3.LUT P6, RZ, R16, 0x1, RZ, 0xc0, !PT ;  /* 0x0000000110ff7812 */ /* 0x000fe200078cc0ff */
[----:B------:R-:W-:-:S12]  /*18dc0*/  BSSY B6, `(.L_x_961) ;  /* 0x0000012000067945 */ /* 0x000fd80003800000 */
        /* <DEDUP_REMOVED lines=17> */
.L_x_962:
[----:B------:R-:W-:Y:S05]  /*18ee0*/  BSYNC B6 ;  /* 0x0000000000067941 */ /* 0x000fea0003800000 */
.L_x_961:
[----:B------:R-:W-:Y:S01]  /*18ef0*/  ULDC.64 UR4, c[0x0][0x9f8] ;  /* 0x00027e0000047ab9 */ /* 0x000fe20000000a00 */
[----:B------:R-:W-:Y:S01]  /*18f00*/  IMAD.U32 R23, RZ, RZ, UR42 ;  /* 0x0000002aff177e24 */ /* 0x000fe2000f8e00ff */
[----:B------:R-:W-:-:S04]  /*18f10*/  UISETP.NE.U32.AND UP0, UPT, UR4, URZ, UPT ;  /* 0x0000003f0400728c */ /* 0x000fc8000bf05070 */
[----:B------:R-:W-:-:S06]  /*18f20*/  UISETP.NE.AND.EX UP0, UPT, UR5, URZ, UPT, UP0 ;  /* 0x0000003f0500728c */ /* 0x000fcc000bf05300 */
[----:B------:R-:W-:-:S05]  /*18f30*/  PLOP3.LUT P0, PT, PT, PT, UP0, 0x80, 0x0 ;  /* 0x000000000000781c */ /* 0x000fca0003f0f008 */
[----:B------:R-:W-:Y:S02]  /*18f40*/  @UP0 ULDC.64 UR4, c[0x0][0x9f8] ;  /* 0x00027e0000040ab9 */ /* 0x000fe40000000a00 */
[----:B------:R-:W-:-:S06]  /*18f50*/  @UP0 UIMAD.WIDE UR4, UR42, 0x4, UR4 ;  /* 0x000000042a0408a5 */ /* 0x000fcc000f8e0204 */
[----:B------:R-:W-:Y:S02]  /*18f60*/  IMAD.U32 R2, RZ, RZ, UR4 ;  /* 0x00000004ff027e24 */ /* 0x000fe4000f8e00ff */
[----:B------:R-:W-:Y:S01]  /*18f70*/  IMAD.U32 R3, RZ, RZ, UR5 ;  /* 0x00000005ff037e24 */ /* 0x000fe2000f8e00ff */
[----:B------:R-:W2:Y:S01]  /*18f80*/  S2R R17, SR_TID.X ;  /* 0x0000000000117919 */ /* 0x000ea20000002100 */
[----:B------:R-:W-:-:S03]  /*18f90*/  ULDC.64 UR4, c[0x0][0xa08] ;  /* 0x0002820000047ab9 */ /* 0x000fc60000000a00 */
[----:B------:R3:W4:Y:S02]  /*18fa0*/  @P0 LDG.E R23, desc[UR50][R2.64] ;  /* 0x0000003202170981 */ /* 0x000724000c1e1900 */
[----:B---3--:R-:W3:Y:S01]  /*18fb0*/  LDC.64 R2, c[0x0][0x418] ;  /* 0x00010600ff027b82 */ /* 0x008ee20000000a00 */
[----:B--2---:R-:W-:-:S04]  /*18fc0*/  SHF.R.U32.HI R20, RZ, 0x5, R17 ;  /* 0x00000005ff147819 */ /* 0x004fc80000011611 */
[----:B------:R-:W-:Y:S02]  /*18fd0*/  LOP3.LUT R20, R20, 0x3, RZ, 0xc0, !PT ;  /* 0x0000000314147812 */ /* 0x000fe400078ec0ff */
[----:B---3--:R-:W-:Y:S01]  /*18fe0*/  LOP3.LUT P0, RZ, R2, UR4, RZ, 0xfc, !PT ;  /* 0x0000000402ff7c12 */ /* 0x008fe2000f80fcff */
[----:B------:R-:W-:-:S03]  /*18ff0*/  UMOV UR4, 0xffffffff ;  /* 0xffffffff00047882 */ /* 0x000fc60000000000 */
[----:B------:R-:W-:Y:S02]  /*19000*/  LOP3.LUT P0, RZ, R3, UR5, RZ, 0xfc, P0 ;  /* 0x0000000503ff7c12 */ /* 0x000fe4000800fcff */
[----:B----4-:R-:W-:Y:S02]  /*19010*/  SHF.R.S32.HI R26, RZ, 0x1f, R23 ;  /* 0x0000001fff1a7819 */ /* 0x010fe40000011417 */
[----:B------:R-:W-:Y:S01]  /*19020*/  SEL R17, R23, RZ, !P0 ;  /* 0x000000ff17117207 */ /* 0x000fe20004000000 */
[----:B------:R-:W-:Y:S08]  /*19030*/  BRA.DIV UR4, `(.L_x_963) ;  /* 0x0000003a04507947 */ /* 0x000ff0000b800000 */
[----:B------:R2:W3:Y:S02]  /*19040*/  SHFL.IDX PT, R14, R20, RZ, 0x1f ;  /* 0x00001fff140e7589 */ /* 0x0004e400000e0000 */
.L_x_1034:
[----:B---3--:R-:W-:Y:S02]  /*19050*/  ISETP.NE.AND P0, PT, R14, RZ, PT ;  /* 0x000000ff0e00720c */ /* 0x008fe40003f05270 */
[----:B------:R-:W-:Y:S02]  /*19060*/  PLOP3.LUT P1, PT, PT, PT, PT, 0x8, 0x0 ;  /* 0x000000000000781c */ /* 0x000fe40003f2e170 */
[----:B------:R-:W-:-:S11]  /*19070*/  LOP3.LUT R16, R16, 0xfffffffe, RZ, 0xc0, !PT ;  /* 0xfffffffe10107812 */ /* 0x000fd600078ec0ff */
[----:B------:R-:W-:Y:S01]  /*19080*/  @P1 LOP3.LUT R16, R16, 0x1, RZ, 0xfc, !PT ;  /* 0x0000000110101812 */ /* 0x000fe200078efcff */
[----:B------:R-:W-:Y:S06]  /*19090*/  @P0 BRA `(.L_x_964) ;  /* 0x0000000400480947 */ /* 0x000fec0003800000 */
[----:B------:R-:W3:Y:S01]  /*190a0*/  LDL R0, [R1+0x8] ;  /* 0x0000080001007983 */ /* 0x000ee20000100800 */
[----:B------:R-:W-:Y:S01]  /*190b0*/  UMOV UR4, 0xffffffff ;  /* 0xffffffff00047882 */ /* 0x000fe20000000000 */
[----:B---3--:R-:W-:Y:S02]  /*190c0*/  VIADD R0, R0, 0xffffffff ;  /* 0xffffffff00007836 */ /* 0x008fe40000000000 */
[----:B------:R-:W-:Y:S05]  /*190d0*/  BRA.DIV UR4, `(.L_x_965) ;  /* 0x0000003a04487947 */ /* 0x000fea000b800000 */
[----:B------:R-:W-:-:S13]  /*190e0*/  ELECT P6, URZ, PT ;  /* 0x00000000003f782f */ /* 0x000fda00038c0000 */
.L_x_1037:
[----:B------:R-:W-:Y:S05]  /*190f0*/  @!P6 BRA `(.L_x_964) ;  /* 0x000000040030e947 */ /* 0x000fea0003800000 */
[----:B------:R-:W-:-:S04]  /*19100*/  ISETP.NE.U32.AND P0, PT, R2, RZ, PT ;  /* 0x000000ff0200720c */ /* 0x000fc80003f05070 */
[----:B------:R-:W-:-:S13]  /*19110*/  ISETP.NE.AND.EX P0, PT, R3, RZ, PT, P0 ;  /* 0x000000ff0300720c */ /* 0x000fda0003f05300 */
[----:B------:R-:W-:Y:S05]  /*19120*/  @!P0 BRA `(.L_x_966) ;  /* 0x0000000000448947 */ /* 0x000fea0003800000 */
[----:B------:R-:W3:Y:S01]  /*19130*/  LDC R7, c[0x0][0x43c] ;  /* 0x00010f00ff077b82 */ /* 0x000ee20000000800 */
[----:B------:R-:W-:Y:S01]  /*19140*/  ULDC.64 UR4, c[0x0][0x428] ;  /* 0x00010a0000047ab9 */ /* 0x000fe20000000a00 */
[----:B---3--:R-:W-:-:S13]  /*19150*/  ISETP.NE.AND P0, PT, R7, 0x1, PT ;  /* 0x000000010700780c */ /* 0x008fda0003f05270 */
[----:B-1----:R-:W1:Y:S02]  /*19160*/  @P0 LDC.64 R4, c[0x0][0x440] ;  /* 0x00011000ff040b82 */ /* 0x002e640000000a00 */
[----:B-1----:R-:W-:-:S04]  /*19170*/  @P0 IMAD.HI.U32 R6, R0, R4, RZ ;  /* 0x0000000400060227 */ /* 0x002fc800078e00ff */
        /* <DEDUP_REMOVED lines=12> */
.L_x_966:
[----:B---3--:R-:W3:Y:S01]  /*19240*/  S2R R2, SR_TID.X ;  /* 0x0000000000027919 */ /* 0x008ee20000002100 */
[----:B------:R-:W-:Y:S02]  /*19250*/  SHF.L.U32 R3, R22, 0x1f, RZ ;  /* 0x0000001f16037819 */ /* 0x000fe400000006ff */
[----:B---3--:R-:W-:Y:S01]  /*19260*/  LOP3.LUT R4, R2, 0x7f, RZ, 0xc0, !PT ;  /* 0x0000007f02047812 */ /* 0x008fe200078ec0ff */
[----:B------:R-:W-:-:S03]  /*19270*/  IMAD R2, R19, 0x8, R18 ;  /* 0x0000000813027824 */ /* 0x000fc600078e0212 */
[----:B------:R-:W-:Y:S01]  /*19280*/  ISETP.NE.AND P1, PT, R4, RZ, PT ;  /* 0x000000ff0400720c */ /* 0x000fe20003f25270 */
[----:B------:R-:W3:Y:S02]  /*19290*/  SYNCS.PHASECHK.TRANS64.TRYWAIT P0, [R2+URZ+0x13280], R3 ;  /* 0x01328003020075a7 */ /* 0x000ee4000800017f */
[----:B---3--:R-:W-:Y:S10]  /*192a0*/  @!P0 BRA `(.L_x_967) ;  /* 0x0000003400f48947 */ /* 0x008ff40003800000 */
.L_x_1038:
[----:B------:R-:W-:Y:S05]  /*192b0*/  @P1 BRA `(.L_x_968) ;  /* 0x00000000001c1947 */ /* 0x000fea0003800000 */
[----:B------:R-:W4:Y:S01]  /*192c0*/  S2R R4, SR_TID.X ;  /* 0x0000000000047919 */ /* 0x000f220000002100 */
[----:B-1----:R-:W-:-:S04]  /*192d0*/  IMAD.MOV.U32 R5, RZ, RZ, 0x2800 ;  /* 0x00002800ff057424 */ /* 0x002fc800078e00ff */
[----:B------:R1:W-:Y:S01]  /*192e0*/  SYNCS.ARRIVE.TRANS64 RZ, [R2+URZ+0x13270], R5 ;  /* 0x0132700502ff79a7 */ /* 0x0003e2000800003f */
[----:B----4-:R-:W-:-:S04]  /*192f0*/  LOP3.LUT R4, R4, 0x1f, RZ, 0xc0, !PT ;  /* 0x0000001f04047812 */ /* 0x010fc800078ec0ff */
[----:B------:R-:W-:-:S13]  /*19300*/  ISETP.NE.AND P0, PT, R4, RZ, PT ;  /* 0x000000ff0400720c */ /* 0x000fda0003f05270 */
[----:B-1----:R-:W-:Y:S05]  /*19310*/  @!P0 BRA `(.L_x_968) ;  /* 0x0000000000048947 */ /* 0x002fea0003800000 */
[----:B------:R-:W-:Y:S01]  /*19320*/  BPT.TRAP 0x1 ;  /* 0x000000040000795c */ /* 0x000fe20000300000 */
.L_x_968:
[----:B------:R-:W-:Y:S01]  /*19330*/  IMAD R4, R19, 0x2800, R18 ;  /* 0x0000280013047824 */ /* 0x000fe200078e0212 */
[----:B------:R-:W-:Y:S01]  /*19340*/  R2UR UR33, R2 ;  /* 0x00000000022172ca */ /* 0x000fe200000e0000 */
[----:B------:R-:W-:Y:S01]  /*19350*/  IMAD R0, R0, 0xa0, R27 ;  /* 0x000000a000007824 */ /* 0x000fe200078e021b */
[----:B-----5:R-:W-:Y:S01]  /*19360*/  R2UR UR37, R17 ;  /* 0x00000000112572ca */ /* 0x020fe200000e0000 */
[----:B------:R-:W-:Y:S01]  /*19370*/  UIADD3 UR4, UP0, UR44, 0x470, URZ ;  /* 0x000004702c047890 */ /* 0x000fe2000ff1e03f */
[----:B------:R-:W-:Y:S01]  /*19380*/  R2UR UR32, R4 ;  /* 0x00000000042072ca */ /* 0x000fe200000e0000 */
[----:B------:R-:W-:Y:S01]  /*19390*/  UMOV UR6, 0x0 ;  /* 0x0000000000067882 */ /* 0x000fe20000000000 */
[----:B------:R-:W-:Y:S01]  /*193a0*/  R2UR UR35, R0 ;  /* 0x00000000002372ca */ /* 0x000fe200000e0000 */
[----:B------:R-:W-:Y:S01]  /*193b0*/  UIADD3.X UR5, URZ, UR45, URZ, UP0, !UPT ;  /* 0x0000002d3f057290 */ /* 0x000fe200087fe43f */
[----:B------:R-:W-:Y:S01]  /*193c0*/  UMOV UR7, 0x14f00000 ;  /* 0x14f0000000077882 */ /* 0x000fe20000000000 */
[----:B------:R-:W-:-:S04]  /*193d0*/  UMOV UR34, URZ ;  /* 0x0000003f00227c82 */ /* 0x000fc80008000000 */
[----:B------:R-:W-:-:S04]  /*193e0*/  UIADD3 UR33, UR33, 0x13270, URZ ;  /* 0x0001327021217890 */ /* 0x000fc8000fffe03f */
[----:B------:R-:W-:-:S09]  /*193f0*/  UIADD3 UR32, UR32, 0x6000, URZ ;  /* 0x0000600020207890 */ /* 0x000fd2000fffe03f */
[----:B------:R4:W-:Y:S01]  /*19400*/  UTMALDG.4D [UR32], [UR4], desc[UR6] ;  /* 0x00000620040075b4 */ /* 0x0009e20008019000 */
[----:B------:R-:W0:Y:S02]  /*19410*/  SYNCS.PHASECHK.TRANS64.TRYWAIT P0, [R2+URZ+0x13240], R3 ;  /* 0x01324003020075a7 */ /* 0x000e24000800017f */
[----:B0---4-:R-:W-:Y:S05]  /*19420*/  @!P0 BRA `(.L_x_969) ;  /* 0x0000003400a88947 */ /* 0x011fea0003800000 */
.L_x_1039:
[----:B------:R-:W-:Y:S05]  /*19430*/  @P1 BRA `(.L_x_970) ;  /* 0x00000000001c1947 */ /* 0x000fea0003800000 */
[----:B-1----:R-:W1:Y:S01]  /*19440*/  S2R R5, SR_TID.X ;  /* 0x0000000000057919 */ /* 0x002e620000002100 */
[----:B0--3--:R-:W-:-:S04]  /*19450*/  IMAD.MOV.U32 R3, RZ, RZ, 0x2800 ;  /* 0x00002800ff037424 */ /* 0x009fc800078e00ff */
[----:B------:R4:W-:Y:S01]  /*19460*/  SYNCS.ARRIVE.TRANS64 RZ, [R2+URZ+0x13230], R3 ;  /* 0x0132300302ff79a7 */ /* 0x0009e2000800003f */
[----:B-1----:R-:W-:-:S04]  /*19470*/  LOP3.LUT R5, R5, 0x1f, RZ, 0xc0, !PT ;  /* 0x0000001f05057812 */ /* 0x002fc800078ec0ff */
[----:B------:R-:W-:-:S13]  /*19480*/  ISETP.NE.AND P0, PT, R5, RZ, PT ;  /* 0x000000ff0500720c */ /* 0x000fda0003f05270 */
[----:B----4-:R-:W-:Y:S05]  /*19490*/  @!P0 BRA `(.L_x_970) ;  /* 0x0000000000048947 */ /* 0x010fea0003800000 */
[----:B------:R-:W-:Y:S01]  /*194a0*/  BPT.TRAP 0x1 ;  /* 0x000000040000795c */ /* 0x000fe20000300000 */
.L_x_970:
        /* <DEDUP_REMOVED lines=17> */
.L_x_964:
[----:B------:R-:W-:Y:S05]  /*195c0*/  WARPSYNC.ALL ;  /* 0x0000000000007948 */ /* 0x000fea0003800000 */
[----:B------:R-:W-:Y:S01]  /*195d0*/  VIADD R0, R18, 0xb000 ;  /* 0x0000b00012007836 */ /* 0x000fe20000000000 */
[----:B------:R-:W-:Y:S01]  /*195e0*/  USHF.R.S32.HI UR4, URZ, 0x1f, UR43 ;  /* 0x0000001f3f047899 */ /* 0x000fe2000801142b */
[----:B------:R-:W-:Y:S03]  /*195f0*/  BAR.SYNC.DEFER_BLOCKING 0x8, 0x200 ;  /* 0x0208000000007b1d */ /* 0x000fe60000010000 */
[----:B------:R-:W-:-:S03]  /*19600*/  LOP3.LUT P0, RZ, R0, 0x1bf, RZ, 0xc0, !PT ;  /* 0x000001bf00ff7812 */ /* 0x000fc6000780c0ff */
        /* <DEDUP_REMOVED lines=8> */
[----:B------:R-:W-:Y:S02]  /*19690*/  USHF.R.S32.HI UR43, URZ, 0x1f, UR42 ;  /* 0x0000001f3f2b7899 */ /* 0x000fe4000801142a */
[----:B------:R-:W-:Y:S02]  /*196a0*/  UIADD3 UR37, UR49, UR4, URZ ;  /* 0x0000000431257290 */ /* 0x000fe4000fffe03f */
[----:B------:R-:W-:Y:S02]  /*196b0*/  USEL UR46, UR42, URZ, !UP0 ;  /* 0x0000003f2a2e7287 */ /* 0x000fe4000c000000 */
[----:B------:R-:W-:Y:S01]  /*196c0*/  USEL UR43, UR43, URZ, !UP0 ;  /* 0x0000003f2b2b7287 */ /* 0x000fe2000c000000 */
[----:B------:R-:W-:Y:S11]  /*196d0*/  @!P0 BRA `(.L_x_972) ;  /* 0x0000000000408947 */ /* 0x000ff60003800000 */
[----:B0--3--:R-:W-:Y:S01]  /*196e0*/  MOV R2, 0x0 ;  /* 0x0000000000027802 */ /* 0x009fe20000000f00 */
[----:B------:R-:W-:Y:S01]  /*196f0*/  ULDC.64 UR6, c[0x4][0x98] ;  /* 0x0100260000067ab9 */ /* 0x000fe20000000a00 */
[----:B------:R-:W-:Y:S01]  /*19700*/  ULDC.64 UR8, c[0x4][0xa0] ;  /* 0x0100280000087ab9 */ /* 0x000fe20000000a00 */
[----:B------:R-:W-:Y:S01]  /*19710*/  ULDC.64 UR4, c[0x4][0x28] ;  /* 0x01000a0000047ab9 */ /* 0x000fe20000000a00 */
[----:B------:R-:W-:Y:S02]  /*19720*/  IMAD.U32 R4, RZ, RZ, UR6 ;  /* 0x00000006ff047e24 */ /* 0x000fe4000f8e00ff */
[----:B------:R-:W0:Y:S01]  /*19730*/  LDC.64 R2, c[0x4][R2] ;  /* 0x0100000002027b82 */ /* 0x000e220000000a00 */
[----:B-1----:R-:W-:Y:S02]  /*19740*/  IMAD.U32 R5, RZ, RZ, UR7 ;  /* 0x00000007ff057e24 */ /* 0x002fe4000f8e00ff */
[----:B------:R-:W-:Y:S02]  /*19750*/  IMAD.U32 R6, RZ, RZ, UR8 ;  /* 0x00000008ff067e24 */ /* 0x000fe4000f8e00ff */
[----:B------:R-:W-:-:S02]  /*19760*/  IMAD.U32 R7, RZ, RZ, UR9 ;  /* 0x00000009ff077e24 */ /* 0x000fc4000f8e00ff */
[----:B------:R-:W-:Y:S02]  /*19770*/  IMAD.U32 R10, RZ, RZ, UR4 ;  /* 0x00000004ff0a7e24 */ /* 0x000fe4000f8e00ff */
[----:B------:R-:W-:Y:S02]  /*19780*/  IMAD.U32 R11, RZ, RZ, UR5 ;  /* 0x00000005ff0b7e24 */ /* 0x000fe4000f8e00ff */
[----:B------:R-:W-:Y:S02]  /*19790*/  IMAD.MOV.U32 R8, RZ, RZ, 0x70 ;  /* 0x00000070ff087424 */ /* 0x000fe400078e00ff */
[----:B------:R-:W-:Y:S02]  /*197a0*/  IMAD.MOV.U32 R12, RZ, RZ, 0x1 ;  /* 0x00000001ff0c7424 */ /* 0x000fe400078e00ff */
[----:B------:R-:W-:-:S07]  /*197b0*/  IMAD.MOV.U32 R13, RZ, RZ, RZ ;  /* 0x000000ffff0d7224 */ /* 0x000fce00078e00ff */
[----:B--2---:R-:W-:-:S07]  /*197c0*/  LEPC R20, `(.L_x_972) ;  /* 0x000000001014794e */ /* 0x004fce0000000000 */
[----:B0-----:R-:W-:Y:S05]  /*197d0*/  CALL.ABS.NOINC R2 ;  /* 0x0000000002007343 */ /* 0x001fea0003c00000 */
.L_x_972:
[----:B------:R-:W-:Y:S05]  /*197e0*/  BSYNC B6 ;  /* 0x0000000000067941 */ /* 0x000fea0003800000 */
.L_x_971:
[----:B0-----:R-:W4:Y:S01]  /*197f0*/  LDL R10, [R1] ;  /* 0x00000000010a7983 */ /* 0x001f220000100800 */
[----:B------:R-:W0:Y:S01]  /*19800*/  LDC R9, c[0x0][0x448] ;  /* 0x00011200ff097b82 */ /* 0x000e220000000800 */
[----:B------:R-:W-:Y:S01]  /*19810*/  ULDC.64 UR6, c[0x0][0x2d8] ;  /* 0x0000b60000067ab9 */ /* 0x000fe20000000a00 */
[----:B------:R-:W-:Y:S01]  /*19820*/  UMOV UR4, UR48 ;  /* 0x0000003000047c82 */ /* 0x000fe20008000000 */
[----:B--2---:R-:W2:Y:S01]  /*19830*/  S2R R20, SR_TID.X ;  /* 0x0000000000147919 */ /* 0x004ea20000002100 */
[----:B------:R-:W-:Y:S01]  /*19840*/  UMOV UR5, UR37 ;  /* 0x0000002500057c82 */ /* 0x000fe20008000000 */
[----:B------:R-:W-:Y:S01]  /*19850*/  ULDC.64 UR8, c[0x0][0x2e0] ;  /* 0x0000b80000087ab9 */ /* 0x000fe20000000a00 */
[----:B------:R-:W-:Y:S02]  /*19860*/  UIMAD.WIDE.U32 UR4, UR36, UR6, UR4 ;  /* 0x00000006240472a5 */ /* 0x000fe4000f8e0004 */
[----:B------:R-:W-:Y:S02]  /*19870*/  UIMAD UR6, UR43, UR8, URZ ;  /* 0x000000082b0672a4 */ /* 0x000fe4000f8e023f */
[----:B------:R-:W-:-:S02]  /*19880*/  UIMAD UR5, UR36, UR7, UR5 ;  /* 0x00000007240572a4 */ /* 0x000fc4000f8e0205 */
[----:B------:R-:W-:Y:S01]  /*19890*/  UIMAD UR6, UR46, UR9, UR6 ;  /* 0x000000092e0672a4 */ /* 0x000fe2000f8e0206 */
[----:B0-----:R-:W-:Y:S02]  /*198a0*/  ISETP.NE.AND P1, PT, R9, 0x1, PT ;  /* 0x000000010900780c */ /* 0x001fe40003f25270 */
[C---:B--2---:R-:W-:Y:S01]  /*198b0*/  LOP3.LUT R21, R20.reuse, 0x7f, RZ, 0xc0, !PT ;  /* 0x0000007f14157812 */ /* 0x044fe200078ec0ff */
[----:B------:R-:W-:-:S10]  /*198c0*/  IMAD.SHL.U32 R20, R20, 0x20, RZ ;  /* 0x0000002014147824 */ /* 0x000fd400078e00ff */
[----:B---3--:R-:W0:Y:S01]  /*198d0*/  @P1 LDC R3, c[0x0][0x44c] ;  /* 0x00011300ff031b82 */ /* 0x008e220000000800 */
[----:B------:R-:W-:-:S04]  /*198e0*/  SHF.R.U32.HI R21, RZ, 0x2, R21 ;  /* 0x00000002ff157819 */ /* 0x000fc80000011615 */
[----:B------:R-:W-:-:S03]  /*198f0*/  LOP3.LUT R20, R21, 0x60, R20, 0xf8, !PT ;  /* 0x0000006015147812 */ /* 0x000fc600078ef814 */
[----:B-1----:R-:W1:Y:S01]  /*19900*/  @P1 LDC R5, c[0x0][0x450] ;  /* 0x00011400ff051b82 */ /* 0x002e620000000800 */
[----:B------:R-:W-:-:S03]  /*19910*/  UIMAD.WIDE.U32 UR4, UR46, UR8, UR4 ;  /* 0x000000082e0472a5 */ /* 0x000fc6000f8e0004 */
[----:B------:R-:W-:Y:S01]  /*19920*/  ULDC.64 UR8, c[0x0][0x280] ;  /* 0x0000a00000087ab9 */ /* 0x000fe20000000a00 */
[----:B------:R-:W-:Y:S02]  /*19930*/  UIADD3 UR6, UR5, UR6, URZ ;  /* 0x0000000605067290 */ /* 0x000fe4000fffe03f */
[----:B------:R-:W-:-:S04]  /*19940*/  IMAD.U32 R4, RZ, RZ, UR4 ;  /* 0x00000004ff047e24 */ /* 0x000fc8000f8e00ff */
[----:B------:R-:W-:Y:S02]  /*19950*/  IMAD.MOV.U32 R2, RZ, RZ, R4 ;  /* 0x000000ffff027224 */ /* 0x000fe400078e0004 */
[----:B----4-:R-:W-:Y:S02]  /*19960*/  IMAD.IADD R6, R20, 0x1, R10 ;  /* 0x0000000114067824 */ /* 0x010fe400078e020a */
[----:B------:R2:W5:Y:S02]  /*19970*/  LDL R20, [R1+0xc] ;  /* 0x00000c0001147983 */ /* 0x0005640000100800 */
[----:B0-----:R-:W-:-:S04]  /*19980*/  @P1 IMAD.HI.U32 R0, R6, R3, RZ ;  /* 0x0000000306001227 */ /* 0x001fc800078e00ff */
[----:B------:R-:W-:Y:S01]  /*19990*/  IMAD.MOV.U32 R7, RZ, RZ, R6 ;  /* 0x000000ffff077224 */ /* 0x000fe200078e0006 */
[----:B-1----:R-:W-:Y:S01]  /*199a0*/  @P1 SHF.R.U32.HI R7, RZ, R5, R0 ;  /* 0x00000005ff071219 */ /* 0x002fe20000011600 */
[----:B------:R-:W-:Y:S01]  /*199b0*/  IMAD.U32 R5, RZ, RZ, UR5 ;  /* 0x00000005ff057e24 */ /* 0x000fe2000f8e00ff */
[----:B------:R-:W-:Y:S01]  /*199c0*/  ULDC.64 UR4, c[0x0][0x2d0] ;  /* 0x0000b40000047ab9 */ /* 0x000fe20000000a00 */
[----:B------:R-:W-:Y:S01]  /*199d0*/  IMAD.U32 R3, RZ, RZ, UR6 ;  /* 0x00000006ff037e24 */ /* 0x000fe2000f8e00ff */
[----:B------:R-:W-:Y:S01]  /*199e0*/  SHF.R.S32.HI R0, RZ, 0x1f, R7 ;  /* 0x0000001fff007819 */ /* 0x000fe20000011407 */
[----:B------:R-:W-:Y:S01]  /*199f0*/  ULDC.64 UR6, c[0x0][0x2c8] ;  /* 0x0000b20000067ab9 */ /* 0x000fe20000000a00 */
[----:B------:R-:W-:-:S04]  /*19a00*/  IMAD.WIDE.U32 R4, R7, UR4, R2 ;  /* 0x0000000407047c25 */ /* 0x000fc8000f8e0002 */
[----:B------:R-:W-:-:S04]  /*19a10*/  IMAD R0, R0, UR4, RZ ;  /* 0x0000000400007c24 */ /* 0x000fc8000f8e02ff */
[----:B------:R-:W-:Y:S02]  /*19a20*/  IMAD R8, R7, UR5, R0 ;  /* 0x0000000507087c24 */ /* 0x000fe4000f8e0200 */
[----:B------:R-:W-:Y:S02]  /*19a30*/  IMAD.MOV R0, RZ, RZ, -R7 ;  /* 0x000000ffff007224 */ /* 0x000fe400078e0a07 */
[----:B------:R-:W-:Y:S02]  /*19a40*/  IMAD.IADD R5, R5, 0x1, R8 ;  /* 0x0000000105057824 */ /* 0x000fe400078e0208 */
[----:B------:R-:W-:Y:S01]  /*19a50*/  IMAD R0, R9, R0, R6 ;  /* 0x0000000009007224 */ /* 0x000fe200078e0206 */
[----:B------:R-:W0:Y:S03]  /*19a60*/  @P1 LDC R8, c[0x0][0x44c] ;  /* 0x00011300ff081b82 */ /* 0x000e260000000800 */
[----:B------:R-:W-:Y:S01]  /*19a70*/  IMAD.WIDE.U32 R4, R0, UR6, R4 ;  /* 0x0000000600047c25 */ /* 0x000fe2000f8e0004 */
[----:B------:R-:W-:-:S05]  /*19a80*/  SHF.R.S32.HI R7, RZ, 0x1f, R0 ;  /* 0x0000001fff077819 */ /* 0x000fca0000011400 */
[----:B------:R-:W-:-:S04]  /*19a90*/  IMAD R7, R7, UR6, RZ ;  /* 0x0000000607077c24 */ /* 0x000fc8000f8e02ff */
[----:B------:R-:W-:Y:S01]  /*19aa0*/  IMAD R7, R0, UR7, R7 ;  /* 0x0000000700077c24 */ /* 0x000fe2000f8e0207 */
[----:B------:R-:W-:-:S04]  /*19ab0*/  IADD3 R0, P0, R4, UR8, RZ ;  /* 0x0000000804007c10 */ /* 0x000fc8000ff1e0ff */
[----:B------:R-:W-:Y:S01]  /*19ac0*/  IADD3.X R4, R5, UR9, R7, P0, !PT ;  /* 0x0000000905047c10 */ /* 0x000fe200087fe407 */
[----:B------:R-:W-:Y:S01]  /*19ad0*/  VIADD R7, R6, 0x80 ;  /* 0x0000008006077836 */ /* 0x000fe20000000000 */
[----:B------:R-:W1:Y:S03]  /*19ae0*/  @P1 LDC R5, c[0x0][0x450] ;  /* 0x00011400ff051b82 */ /* 0x000e660000000800 */
[----:B------:R-:W-:Y:S02]  /*19af0*/  IMAD.MOV.U32 R6, RZ, RZ, R7 ;  /* 0x000000ffff067224 */ /* 0x000fe400078e0007 */
[----:B0-----:R-:W-:-:S05]  /*19b00*/  @P1 IMAD.HI.U32 R8, R7, R8, RZ ;  /* 0x0000000807081227 */ /* 0x001fca00078e00ff */
[----:B-1----:R-:W-:Y:S02]  /*19b10*/  @P1 SHF.R.U32.HI R6, RZ, R5, R8 ;  /* 0x00000005ff061219 */ /* 0x002fe40000011608 */
[----:B------:R-:W0:Y:S03]  /*19b20*/  S2R R8, SR_TID.X ;  /* 0x0000000000087919 */ /* 0x000e260000002100 */
[----:B------:R-:W-:Y:S02]  /*19b30*/  IMAD.MOV R5, RZ, RZ, -R6 ;  /* 0x000000ffff057224 */ /* 0x000fe400078e0a06 */
[----:B------:R-:W-:-:S04]  /*19b40*/  IMAD.WIDE.U32 R2, R6, UR4, R2 ;  /* 0x0000000406027c25 */ /* 0x000fc8000f8e0002 */
[----:B------:R-:W-:Y:S01]  /*19b50*/  IMAD R5, R9, R5, R7 ;  /* 0x0000000509057224 */ /* 0x000fe200078e0207 */
[----:B------:R-:W-:-:S05]  /*19b60*/  SHF.R.S32.HI R7, RZ, 0x1f, R6 ;  /* 0x0000001fff077819 */ /* 0x000fca0000011406 */
[----:B------:R-:W-:Y:S01]  /*19b70*/  IMAD R7, R7, UR4, RZ ;  /* 0x0000000407077c24 */ /* 0x000fe2000f8e02ff */
[----:B------:R-:W-:-:S03]  /*19b80*/  ULDC UR4, c[0x0][0x2b8] ;  /* 0x0000ae0000047ab9 */ /* 0x000fc60000000800 */
[----:B------:R-:W-:Y:S01]  /*19b90*/  IMAD R7, R6, UR5, R7 ;  /* 0x0000000506077c24 */ /* 0x000fe2000f8e0207 */
[----:B------:R-:W-:-:S03]  /*19ba0*/  SHF.R.S32.HI R6, RZ, 0x1f, R5 ;  /* 0x0000001fff067819 */ /* 0x000fc60000011405 */
[----:B------:R-:W-:Y:S02]  /*19bb0*/  IMAD.IADD R3, R3, 0x1, R7 ;  /* 0x0000000103037824 */ /* 0x000fe400078e0207 */
[----:B------:R-:W-:Y:S02]  /*19bc0*/  IMAD R6, R6, UR6, RZ ;  /* 0x0000000606067c24 */ /* 0x000fe4000f8e02ff */
[----:B------:R-:W-:-:S04]  /*19bd0*/  IMAD.WIDE.U32 R2, R5, UR6, R2 ;  /* 0x0000000605027c25 */ /* 0x000fc8000f8e0002 */
[----:B------:R-:W-:Y:S01]  /*19be0*/  IMAD R6, R5, UR7, R6 ;  /* 0x0000000705067c24 */ /* 0x000fe2000f8e0206 */
[----:B------:R-:W-:Y:S01]  /*19bf0*/  IADD3 R5, P0, R2, UR8, RZ ;  /* 0x0000000802057c10 */ /* 0x000fe2000ff1e0ff */
[----:B0-----:R-:W-:-:S03]  /*19c00*/  IMAD.SHL.U32 R21, R8, 0x10, RZ ;  /* 0x0000001008157824 */ /* 0x001fc600078e00ff */
[----:B------:R-:W-:Y:S02]  /*19c10*/  IADD3.X R6, R3, UR9, R6, P0, !PT ;  /* 0x0000000903067c10 */ /* 0x000fe400087fe406 */
[----:B------:R-:W-:-:S04]  /*19c20*/  LOP3.LUT R21, R21, 0x30, RZ, 0xc0, !PT ;  /* 0x0000003015157812 */ /* 0x000fc800078ec0ff */
[----:B------:R-:W-:Y:S01]  /*19c30*/  ISETP.GE.AND P0, PT, R21, UR4, PT ;  /* 0x0000000415007c0c */ /* 0x000fe2000bf06270 */
[----:B------:R-:W-:-:S03]  /*19c40*/  UMOV UR4, 0xffffffff ;  /* 0xffffffff00047882 */ /* 0x000fc60000000000 */
[----:B--2---:R-:W-:Y:S09]  /*19c50*/  BRA.DIV UR4, `(.L_x_973) ;  /* 0x0000002e04b07947 */ /* 0x004ff2000b800000 */
[----:B------:R-:W0:Y:S02]  /*19c60*/  S2R R2, SR_TID.X ;  /* 0x0000000000027919 */ /* 0x000e240000002100 */
[----:B0-----:R-:W-:Y:S02]  /*19c70*/  LOP3.LUT R3, R2, 0x7f, RZ, 0xc0, !PT ;  /* 0x0000007f02037812 */ /* 0x001fe400078ec0ff */
[----:B------:R-:W2:Y:S04]  /*19c80*/  LDL.LU R2, [R1+0x4] ;  /* 0x0000040001027983 */ /* 0x000ea80000300800 */
[----:B------:R-:W3:Y:S01]  /*19c90*/  LDL.LU R11, [R1] ;  /* 0x00000000010b7983 */ /* 0x000ee20000300800 */
[----:B------:R-:W-:-:S03]  /*19ca0*/  SHF.R.U32.HI R10, RZ, 0x2, R3 ;  /* 0x00000002ff0a7819 */ /* 0x000fc60000011603 */
[----:B------:R-:W0:Y:S04]  /*19cb0*/  SHFL.IDX PT, R3, R0, RZ, 0x1c1f ;  /* 0x001c1fff00037589 */ /* 0x000e2800000e0000 */
[----:B------:R-:W-:Y:S01]  /*19cc0*/  SHFL.IDX PT, R14, R0, 0x1, 0x1c1f ;  /* 0x003c1f00000e7f89 */ /* 0x000fe200000e0000 */
[----:B--2---:R-:W-:-:S03]  /*19cd0*/  IMAD R7, R2, R9, RZ ;  /* 0x0000000902077224 */ /* 0x004fc600078e02ff */
[----:B------:R-:W1:Y:S01]  /*19ce0*/  SHFL.IDX PT, R2, R4, RZ, 0x1c1f ;  /* 0x001c1fff04027589 */ /* 0x000e6200000e0000 */
[----:B---3--:R-:W-:-:S04]  /*19cf0*/  IMAD.IADD R8, R10, 0x1, R11 ;  /* 0x000000010a087824 */ /* 0x008fc800078e020b */
[C---:B------:R-:W-:Y:S01]  /*19d00*/  VIADD R10, R8.reuse, 0x20 ;  /* 0x00000020080a7836 */ /* 0x040fe20000000000 */
[----:B------:R-:W-:-:S13]  /*19d10*/  ISETP.GE.AND P1, PT, R8, R7, PT ;  /* 0x000000070800720c */ /* 0x000fda0003f26270 */
[----:B0-----:R-:W-:-:S05]  /*19d20*/  @!P1 IADD3 R9, P2, R21, R3, RZ ;  /* 0x0000000315099210 */ /* 0x001fca0007f5e0ff */
[----:B-1----:R-:W-:Y:S02]  /*19d30*/  @!P1 IMAD.X R3, RZ, RZ, R2, P2 ;  /* 0x000000ffff039224 */ /* 0x002fe400010e0602 */
[----:B------:R-:W-:-:S05]  /*19d40*/  @!P1 IMAD.MOV.U32 R2, RZ, RZ, R9 ;  /* 0x000000ffff029224 */ /* 0x000fca00078e0009 */
[----:B-----5:R0:W-:Y:S01]  /*19d50*/  @!P1 LDGSTS.E.BYPASS.LTC128B.128 [R20+0xb000], desc[UR50][R2.64], !P0 ;  /* 0x0b00000002149fae */ /* 0x0201e2000c101d72 */
[----:B------:R-:W-:Y:S01]  /*19d60*/  ISETP.GE.AND P1, PT, R10, R7, PT ;  /* 0x000000070a00720c */ /* 0x000fe20003f26270 */
[----:B------:R-:W-:Y:S02]  /*19d70*/  VIADD R10, R8, 0x40 ;  /* 0x00000040080a7836 */ /* 0x000fe40000000000 */
[----:B0-----:R-:W0:Y:S10]  /*19d80*/  SHFL.IDX PT, R2, R4, 0x1, 0x1c1f ;  /* 0x003c1f0004027f89 */ /* 0x001e3400000e0000 */
[----:B------:R-:W-:-:S02]  /*19d90*/  @!P1 IADD3 R9, P2, R21, R14, RZ ;  /* 0x0000000e15099210 */ /* 0x000fc40007f5e0ff */
[----:B------:R-:W1:Y:S03]  /*19da0*/  SHFL.IDX PT, R14, R0, 0x2, 0x1c1f ;  /* 0x005c1f00000e7f89 */ /* 0x000e6600000e0000 */
[----:B0-----:R-:W-:Y:S02]  /*19db0*/  @!P1 IMAD.X R3, RZ, RZ, R2, P2 ;  /* 0x000000ffff039224 */ /* 0x001fe400010e0602 */
[----:B------:R-:W-:-:S05]  /*19dc0*/  @!P1 IMAD.MOV.U32 R2, RZ, RZ, R9 ;  /* 0x000000ffff029224 */ /* 0x000fca00078e0009 */
[----:B------:R0:W-:Y:S01]  /*19dd0*/  @!P1 LDGSTS.E.BYPASS.LTC128B.128 [R20+0xb800], desc[UR50][R2.64], !P0 ;  /* 0x0b80000002149fae */ /* 0x0001e2000c101d72 */
[-C--:B------:R-:W-:Y:S01]  /*19de0*/  ISETP.GE.AND P1, PT, R10, R7.reuse, PT ;  /* 0x000000070a00720c */ /* 0x080fe20003f26270 */
[----:B------:R-:W-:Y:S02]  /*19df0*/  VIADD R10, R8, 0x80 ;  /* 0x00000080080a7836 */ /* 0x000fe40000000000 */
[----:B0-----:R-:W0:Y:S10]  /*19e00*/  SHFL.IDX PT, R2, R4, 0x2, 0x1c1f ;  /* 0x005c1f0004027f89 */ /* 0x001e3400000e0000 */
[----:B-1----:R-:W-:Y:S01]  /*19e10*/  @!P1 IADD3 R9, P2, R21, R14, RZ ;  /* 0x0000000e15099210 */ /* 0x002fe20007f5e0ff */
[----:B------:R-:W-:Y:S04]  /*19e20*/  SHFL.IDX PT, R4, R4, 0x3, 0x1c1f ;  /* 0x007c1f0004047f89 */ /* 0x000fe800000e0000 */
[----:B------:R-:W-:Y:S01]  /*19e30*/  SHFL.IDX PT, R14, R5, 0x1, 0x1c1f ;  /* 0x003c1f00050e7f89 */ /* 0x000fe200000e0000 */
[----:B0-----:R-:W-:Y:S01]  /*19e40*/  @!P1 IMAD.X R3, RZ, RZ, R2, P2 ;  /* 0x000000ffff039224 */ /* 0x001fe200010e0602 */
[----:B------:R-:W-:Y:S01]  /*19e50*/  ISETP.GE.AND P2, PT, R10, R7, PT ;  /* 0x000000070a00720c */ /* 0x000fe20003f46270 */
[----:B------:R-:W-:-:S02]  /*19e60*/  @!P1 IMAD.MOV.U32 R2, RZ, RZ, R9 ;  /* 0x000000ffff029224 */ /* 0x000fc400078e0009 */
[----:B------:R-:W-:Y:S01]  /*19e70*/  VIADD R10, R8, 0x60 ;  /* 0x00000060080a7836 */ /* 0x000fe20000000000 */
[----:B------:R-:W-:Y:S04]  /*19e80*/  SHFL.IDX PT, R9, R5, RZ, 0x1c1f ;  /* 0x001c1fff05097589 */ /* 0x000fe800000e0000 */
[----:B------:R0:W-:Y:S01]  /*19e90*/  @!P1 LDGSTS.E.BYPASS.LTC128B.128 [R20+0xc000], desc[UR50][R2.64], !P0 ;  /* 0x0c00000002149fae */ /* 0x0001e2000c101d72 */
[----:B------:R-:W-:-:S03]  /*19ea0*/  ISETP.GE.AND P1, PT, R10, R7, PT ;  /* 0x000000070a00720c */ /* 0x000fc60003f26270 */
[----:B0-----:R-:W0:Y:S04]  /*19eb0*/  SHFL.IDX PT, R2, R0, 0x3, 0x1c1f ;  /* 0x007c1f0000027f89 */ /* 0x001e2800000e0000 */
[----:B------:R-:W1:Y:S04]  /*19ec0*/  SHFL.IDX PT, R0, R6, RZ, 0x1c1f ;  /* 0x001c1fff06007589 */ /* 0x000e6800000e0000 */
[----:B------:R-:W2:Y:S02]  /*19ed0*/  SHFL.IDX PT, R6, R6, 0x1, 0x1c1f ;  /* 0x003c1f0006067f89 */ /* 0x000ea400000e0000 */
[----:B0-----:R-:W-:-:S05]  /*19ee0*/  @!P1 IADD3 R2, P3, R21, R2, RZ ;  /* 0x0000000215029210 */ /* 0x001fca0007f7e0ff */
[----:B------:R-:W-:-:S05]  /*19ef0*/  @!P1 IMAD.X R3, RZ, RZ, R4, P3 ;  /* 0x000000ffff039224 */ /* 0x000fca00018e0604 */
[----:B------:R0:W-:Y:S02]  /*19f00*/  @!P1 LDGSTS.E.BYPASS.LTC128B.128 [R20+0xc800], desc[UR50][R2.64], !P0 ;  /* 0x0c80000002149fae */ /* 0x0001e4000c101d72 */
[----:B0-----:R-:W-:-:S05]  /*19f10*/  @!P2 IADD3 R2, P1, R21, R9, RZ ;  /* 0x000000091502a210 */ /* 0x001fca0007f3e0ff */
[----:B-1----:R-:W-:-:S05]  /*19f20*/  @!P2 IMAD.X R3, RZ, RZ, R0, P1 ;  /* 0x000000ffff03a224 */ /* 0x002fca00008e0600 */
[----:B--2---:R0:W-:Y:S03]  /*19f30*/  @!P2 LDGSTS.E.BYPASS.LTC128B.128 [R20+0xd000], desc[UR50][R2.64], !P0 ;  /* 0x0d0000000214afae */ /* 0x0041e6000c101d72 */
.L_x_1052:
[----:B------:R-:W-:-:S05]  /*19f40*/  VIADD R8, R8, 0xa0 ;  /* 0x000000a008087836 */ /* 0x000fca0000000000 */
[----:B------:R-:W-:-:S13]  /*19f50*/  ISETP.GE.AND P1, PT, R8, R7, PT ;  /* 0x000000070800720c */ /* 0x000fda0003f26270 */
[----:B0-----:R-:W-:-:S05]  /*19f60*/  @!P1 IADD3 R2, P2, R21, R14, RZ ;  /* 0x0000000e15029210 */ /* 0x001fca0007f5e0ff */
[----:B------:R-:W-:-:S05]  /*19f70*/  @!P1 IMAD.X R3, RZ, RZ, R6, P2 ;  /* 0x000000ffff039224 */ /* 0x000fca00010e0606 */
[----:B------:R-:W-:Y:S01]  /*19f80*/  @!PT LDS RZ, [RZ] ;  /* 0x00000000fffff984 */ /* 0x000fe20000000800 */
[----:B------:R-:W-:Y:S01]  /*19f90*/  @!PT LDS RZ, [RZ] ;  /* 0x00000000fffff984 */ /* 0x000fe20000000800 */
[----:B------:R-:W-:Y:S01]  /*19fa0*/  @!PT LDS RZ, [RZ] ;  /* 0x00000000fffff984 */ /* 0x000fe20000000800 */
[----:B------:R0:W-:Y:S01]  /*19fb0*/  @!P1 LDGSTS.E.BYPASS.LTC128B.128 [R20+0xd800], desc[UR50][R2.64], !P0 ;  /* 0x0d80000002149fae */ /* 0x0001e2000c101d72 */
[----:B------:R-:W-:Y:S01]  /*19fc0*/  PLOP3.LUT P0, PT, PT, PT, PT, 0x80, 0x0 ;  /* 0x000000000000781c */ /* 0x000fe20003f0f070 */
[----:B------:R-:W-:-:S12]  /*19fd0*/  NOP ;  /* 0x0000000000007918 */ /* 0x000fd80000000000 */
.L_x_974:
        /* <DEDUP_REMOVED lines=14> */
[----:B0-----:R-:W2:Y:S01]  /*1a0c0*/  LDL.LU R2, [R1+0x8] ;  /* 0x0000080001027983 */ /* 0x001ea20000300800 */
[----:B------:R0:W-:Y:S01]  /*1a0d0*/  SYNCS.ARRIVE.TRANS64.A1T0 RZ, [R18+URZ+0x13200], RZ ;  /* 0x013200ff12ff79a7 */ /* 0x0001e2000810003f */
[----:B------:R-:W-:Y:S01]  /*1a0e0*/  BSSY B0, `(.L_x_975) ;  /* 0x0000005000007945 */ /* 0x000fe20003800000 */
[----:B------:R-:W1:Y:S01]  /*1a0f0*/  SYNCS.PHASECHK.TRANS64.TRYWAIT P0, [R18+URZ+0x13220], R3 ;  /* 0x01322003120075a7 */ /* 0x000e62000800017f */
[----:B--2---:R-:W-:-:S05]  /*1a100*/  VIADD R0, R2, 0xfffffffe ;  /* 0xfffffffe02007836 */ /* 0x004fca0000000000 */
[----:B------:R-:W-:Y:S01]  /*1a110*/  ISETP.GE.AND P1, PT, R0, R25, PT ;  /* 0x000000190000720c */ /* 0x000fe20003f26270 */
[----:B01----:R-:W-:-:S12]  /*1a120*/  @!P0 BRA `(.L_x_976) ;  /* 0x0000003000408947 */ /* 0x003fd80003800000 */
.L_x_1053:
[----:B------:R-:W-:Y:S05]  /*1a130*/  BSYNC B0 ;  /* 0x0000000000007941 */ /* 0x000fea0003800000 */
.L_x_975:
[----:B------:R-:W-:Y:S05]  /*1a140*/  @!P1 BRA `(.L_x_977) ;  /* 0x0000000800dc9947 */ /* 0x000fea0003800000 */
[----:B------:R-:W-:Y:S02]  /*1a150*/  IMAD.MOV.U32 R7, RZ, RZ, R19 ;  /* 0x000000ffff077224 */ /* 0x000fe400078e0013 */
[----:B------:R-:W-:-:S07]  /*1a160*/  IMAD.MOV.U32 R6, RZ, RZ, R22 ;  /* 0x000000ffff067224 */ /* 0x000fce00078e0016 */
.L_x_997:
[----:B------:R-:W-:Y:S01]  /*1a170*/  LOP3.LUT P1, RZ, R16, 0x1, RZ, 0xc0, !PT ;  /* 0x0000000110ff7812 */ /* 0x000fe2000782c0ff */
[----:B------:R-:W-:Y:S01]  /*1a180*/  VIADD R19, R7, 0x1 ;  /* 0x0000000107137836 */ /* 0x000fe20000000000 */
[----:B------:R-:W-:Y:S05]  /*1a190*/  YIELD ;  /* 0x0000000000007946 */ /* 0x000fea0003800000 */
[----:B------:R-:W-:Y:S01]  /*1a1a0*/  ISETP.NE.AND P0, PT, R19, 0x2, PT ;  /* 0x000000021300780c */ /* 0x000fe20003f05270 */
[----:B------:R-:W-:Y:S03]  /*1a1b0*/  BSSY B0, `(.L_x_978) ;  /* 0x0000065000007945 */ /* 0x000fe60003800000 */
[----:B0-----:R-:W-:-:S02]  /*1a1c0*/  SEL R3, RZ, 0x1, P0 ;  /* 0x00000001ff037807 */ /* 0x001fc40000000000 */
[----:B------:R-:W-:Y:S02]  /*1a1d0*/  SEL R19, R19, RZ, P0 ;  /* 0x000000ff13137207 */ /* 0x000fe40000000000 */
[----:B------:R-:W-:Y:S01]  /*1a1e0*/  LOP3.LUT R22, R6, R3, RZ, 0x3c, !PT ;  /* 0x0000000306167212 */ /* 0x000fe200078e3cff */
[----:B------:R-:W-:Y:S06]  /*1a1f0*/  @!P1 BRA `(.L_x_979) ;  /* 0x0000000400809947 */ /* 0x000fec0003800000 */
[----:B------:R-:W-:Y:S01]  /*1a200*/  ULDC.64 UR4, c[0x0][0x418] ;  /* 0x0001060000047ab9 */ /* 0x000fe20000000a00 */
[----:B------:R-:W-:Y:S01]  /*1a210*/  IMAD.MOV.U32 R8, RZ, RZ, R0 ;  /* 0x000000ffff087224 */ /* 0x000fe200078e0000 */
[----:B------:R-:W-:-:S04]  /*1a220*/  ISETP.NE.U32.AND P0, PT, RZ, UR4, PT ;  /* 0x00000004ff007c0c */ /* 0x000fc8000bf05070 */
[----:B------:R-:W-:-:S13]  /*1a230*/  ISETP.NE.AND.EX P0, PT, RZ, UR5, PT, P0 ;  /* 0x00000005ff007c0c */ /* 0x000fda000bf05300 */
[----:B------:R-:W-:Y:S05]  /*1a240*/  @!P0 BRA `(.L_x_980) ;  /* 0x0000000000448947 */ /* 0x000fea0003800000 */
[----:B------:R-:W0:Y:S01]  /*1a250*/  LDC R5, c[0x0][0x43c] ;  /* 0x00010f00ff057b82 */ /* 0x000e220000000800 */
[----:B------:R-:W-:Y:S01]  /*1a260*/  ULDC.64 UR6, c[0x0][0x428] ;  /* 0x00010a0000067ab9 */ /* 0x000fe20000000a00 */
[----:B0-----:R-:W-:-:S13]  /*1a270*/  ISETP.NE.AND P0, PT, R5, 0x1, PT ;  /* 0x000000010500780c */ /* 0x001fda0003f05270 */
[----:B------:R-:W0:Y:S02]  /*1a280*/  @P0 LDC.64 R2, c[0x0][0x440] ;  /* 0x00011000ff020b82 */ /* 0x000e240000000a00 */
[----:B0-----:R-:W-:-:S04]  /*1a290*/  @P0 IMAD.HI.U32 R4, R0, R2, RZ ;  /* 0x0000000200040227 */ /* 0x001fc800078e00ff */
[----:B------:R-:W-:Y:S01]  /*1a2a0*/  IMAD.MOV.U32 R2, RZ, RZ, R0 ;  /* 0x000000ffff027224 */ /* 0x000fe200078e0000 */
[----:B------:R-:W-:Y:S01]  /*1a2b0*/  @P0 SHF.R.U32.HI R2, RZ, R3, R4 ;  /* 0x00000003ff020219 */ /* 0x000fe20000011604 */
[----:B------:R-:W-:-:S03]  /*1a2c0*/  IMAD R4, R26, UR6, RZ ;  /* 0x000000061a047c24 */ /* 0x000fc6000f8e02ff */
[--C-:B------:R-:W-:Y:S01]  /*1a2d0*/  SHF.R.S32.HI R3, RZ, 0x1f, R2.reuse ;  /* 0x0000001fff037819 */ /* 0x100fe20000011402 */
[----:B------:R-:W-:Y:S02]  /*1a2e0*/  IMAD.MOV R8, RZ, RZ, -R2 ;  /* 0x000000ffff087224 */ /* 0x000fe400078e0a02 */
[C---:B------:R-:W-:Y:S02]  /*1a2f0*/  IMAD R9, R23.reuse, UR7, R4 ;  /* 0x0000000717097c24 */ /* 0x040fe4000f8e0204 */
[----:B------:R-:W-:-:S04]  /*1a300*/  IMAD.WIDE.U32 R2, R23, UR6, R2 ;  /* 0x0000000617027c25 */ /* 0x000fc8000f8e0002 */
[----:B------:R-:W-:Y:S01]  /*1a310*/  IMAD.IADD R9, R9, 0x1, R3 ;  /* 0x0000000109097824 */ /* 0x000fe200078e0203 */
[----:B------:R-:W-:Y:S01]  /*1a320*/  LEA R4, P0, R2, UR4, 0x2 ;  /* 0x0000000402047c11 */ /* 0x000fe2000f8010ff */
[----:B------:R-:W-:-:S03]  /*1a330*/  IMAD R8, R5, R8, R0 ;  /* 0x0000000805087224 */ /* 0x000fc600078e0200 */
[----:B------:R-:W-:-:S05]  /*1a340*/  LEA.HI.X R5, R2, UR5, R9, 0x2, P0 ;  /* 0x0000000502057c11 */ /* 0x000fca00080f1409 */
[----:B------:R0:W5:Y:S04]  /*1a350*/  LDG.E R17, desc[UR50][R4.64] ;  /* 0x0000003204117981 */ /* 0x000168000c1e1900 */
.L_x_980:
[----:B------:R-:W1:Y:S01]  /*1a360*/  S2R R2, SR_TID.X ;  /* 0x0000000000027919 */ /* 0x000e620000002100 */
[----:B0-----:R-:W-:Y:S01]  /*1a370*/  IMAD R4, R19, 0x8, R18 ;  /* 0x0000000813047824 */ /* 0x001fe200078e0212 */
[----:B------:R-:W-:Y:S01]  /*1a380*/  BSSY B1, `(.L_x_981) ;  /* 0x0000006000017945 */ /* 0x000fe20003800000 */
[----:B-1----:R-:W-:Y:S02]  /*1a390*/  LOP3.LUT R3, R2, 0x7f, RZ, 0xc0, !PT ;  /* 0x0000007f02037812 */ /* 0x002fe400078ec0ff */
[----:B------:R-:W-:Y:S02]  /*1a3a0*/  SHF.L.U32 R2, R22, 0x1f, RZ ;  /* 0x0000001f16027819 */ /* 0x000fe400000006ff */
[----:B------:R-:W-:Y:S02]  /*1a3b0*/  ISETP.NE.AND P1, PT, R3, RZ, PT ;  /* 0x000000ff0300720c */ /* 0x000fe40003f25270 */
[----:B------:R-:W0:Y:S02]  /*1a3c0*/  SYNCS.PHASECHK.TRANS64.TRYWAIT P0, [R4+URZ+0x13280], R2 ;  /* 0x01328002040075a7 */ /* 0x000e24000800017f */
[----:B0-----:R-:W-:Y:S09]  /*1a3d0*/  @!P0 BRA `(.L_x_982) ;  /* 0x0000002c00a88947 */ /* 0x001ff20003800000 */
.L_x_1054:
[----:B------:R-:W-:Y:S05]  /*1a3e0*/  BSYNC B1 ;  /* 0x0000000000017941 */ /* 0x000fea0003800000 */
.L_x_981:
        /* <DEDUP_REMOVED lines=9> */
.L_x_984:
[----:B------:R-:W-:Y:S05]  /*1a480*/  BSYNC B1 ;  /* 0x0000000000017941 */ /* 0x000fea0003800000 */
.L_x_983:
[----:B------:R-:W-:Y:S01]  /*1a490*/  IMAD.MOV.U32 R5, RZ, RZ, RZ ;  /* 0x000000ffff057224 */ /* 0x000fe200078e00ff */
[----:B------:R-:W-:Y:S01]  /*1a4a0*/  UIADD3 UR4, UP0, UR44, 0x470, URZ ;  /* 0x000004702c047890 */ /* 0x000fe2000ff1e03f */
[----:B------:R-:W-:Y:S01]  /*1a4b0*/  IMAD R9, R19, 0x2800, R18 ;  /* 0x0000280013097824 */ /* 0x000fe200078e0212 */
[----:B------:R-:W-:Y:S01]  /*1a4c0*/  PLOP3.LUT P0, PT, PT, PT, PT, 0x80, 0x0 ;  /* 0x000000000000781c */ /* 0x000fe20003f0f070 */
[----:B------:R-:W-:Y:S01]  /*1a4d0*/  IMAD R8, R8, 0xa0, R27 ;  /* 0x000000a008087824 */ /* 0x000fe200078e021b */
[----:B------:R-:W-:Y:S01]  /*1a4e0*/  R2UR UR10, R5 ;  /* 0x00000000050a72ca */ /* 0x000fe200000e0000 */
[----:B------:R-:W-:Y:S01]  /*1a4f0*/  VIADD R3, R4, 0x13270 ;  /* 0x0001327004037836 */ /* 0x000fe20000000000 */
[----:B------:R-:W-:Y:S01]  /*1a500*/  UIADD3.X UR5, URZ, UR45, URZ, UP0, !UPT ;  /* 0x0000002d3f057290 */ /* 0x000fe200087fe43f */
[----:B------:R-:W-:Y:S01]  /*1a510*/  VIADD R10, R9, 0x6000 ;  /* 0x00006000090a7836 */ /* 0x000fe20000000000 */
[----:B------:R-:W-:Y:S01]  /*1a520*/  UMOV UR6, 0x0 ;  /* 0x0000000000067882 */ /* 0x000fe20000000000 */
[----:B------:R-:W-:-:S10]  /*1a530*/  UMOV UR7, 0x14f00000 ;  /* 0x14f0000000077882 */ /* 0x000fd40000000000 */
.L_x_985:
        /* <DEDUP_REMOVED lines=13> */
.L_x_1055:
[----:B------:R-:W-:Y:S05]  /*1a610*/  BSYNC B1 ;  /* 0x0000000000017941 */ /* 0x000fea0003800000 */
.L_x_986:
[----:B------:R-:W-:Y:S01]  /*1a620*/  BSSY B1, `(.L_x_988) ;  /* 0x000000b000017945 */ /* 0x000fe20003800000 */
[----:B01----:R-:W-:Y:S02]  /*1a630*/  IMAD.MOV.U32 R2, RZ, RZ, 0x0 ;  /* 0x00000000ff027424 */ /* 0x003fe400078e00ff */
[----:B------:R-:W-:Y:S01]  /*1a640*/  IMAD.MOV.U32 R3, RZ, RZ, 0x14f00000 ;  /* 0x14f00000ff037424 */ /* 0x000fe200078e00ff */
        /* <DEDUP_REMOVED lines=8> */
.L_x_989:
[----:B------:R-:W-:Y:S05]  /*1a6d0*/  BSYNC B1 ;  /* 0x0000000000017941 */ /* 0x000fea0003800000 */
.L_x_988:
        /* <DEDUP_REMOVED lines=8> */
.L_x_990:
        /* <DEDUP_REMOVED lines=9> */
[----:B0-----:R-:W-:Y:S05]  /*1a7f0*/  @P0 BRA.U.ANY `(.L_x_990) ;  /* 0xfffffffd00d80947 */ /* 0x001fea000393ffff */
.L_x_979:
[----:B------:R-:W-:Y:S05]  /*1a800*/  BSYNC B0 ;  /* 0x0000000000007941 */ /* 0x000fea0003800000 */
.L_x_978:
[----:B------:R-:W-:-:S06]  /*1a810*/  UISETP.NE.AND UP0, UPT, UR39, 0x3, UPT ;  /* 0x000000032700788c */ /* 0x000fcc000bf05270 */
[----:B------:R-:W-:-:S13]  /*1a820*/  PLOP3.LUT P0, PT, PT, PT, UP0, 0x80, 0x0 ;  /* 0x000000000000781c */ /* 0x000fda0003f0f008 */
[----:B------:R-:W-:Y:S05]  /*1a830*/  @!P0 BRA `(.L_x_991) ;  /* 0x0000000000048947 */ /* 0x000fea0003800000 */
[----:B------:R-:W-:Y:S01]  /*1a840*/  BPT.TRAP 0x1 ;  /* 0x000000040000795c */ /* 0x000fe20000300000 */
.L_x_991:
[----:B------:R-:W-:Y:S01]  /*1a850*/  LOP3.LUT R2, R6, 0x1, RZ, 0x3c, !PT ;  /* 0x0000000106027812 */ /* 0x000fe200078e3cff */
[----:B------:R-:W-:Y:S01]  /*1a860*/  IMAD R3, R7, 0x8, R18 ;  /* 0x0000000807037824 */ /* 0x000fe200078e0212 */
[----:B------:R-:W-:Y:S01]  /*1a870*/  BSSY B0, `(.L_x_992) ;  /* 0x0000006000007945 */ /* 0x000fe20003800000 */
[----:B------:R-:W-:Y:S01]  /*1a880*/  IMAD.U32 R4, RZ, RZ, UR41 ;  /* 0x00000029ff047e24 */ /* 0x000fe2000f8e00ff */
[----:B------:R-:W-:-:S04]  /*1a890*/  SHF.L.U32 R2, R2, 0x1f, RZ ;  /* 0x0000001f02027819 */ /* 0x000fc800000006ff */
[----:B------:R-:W0:Y:S01]  /*1a8a0*/  SYNCS.PHASECHK.TRANS64.TRYWAIT P0, [R3+URZ+0x13270], R2 ;  /* 0x01327002030075a7 */ /* 0x000e22000800017f */
[----:B------:R-:W-:Y:S01]  /*1a8b0*/  ISETP.NE.AND P1, PT, R4, 0x3, PT ;  /* 0x000000030400780c */ /* 0x000fe20003f25270 */
[----:B0-----:R-:W-:-:S12]  /*1a8c0*/  @!P0 BRA `(.L_x_993) ;  /* 0x0000002800948947 */ /* 0x001fd80003800000 */
.L_x_1056:
[----:B------:R-:W-:Y:S05]  /*1a8d0*/  BSYNC B0 ;  /* 0x0000000000007941 */ /* 0x000fea0003800000 */
.L_x_992:
[----:B------:R-:W-:Y:S05]  /*1a8e0*/  @!P1 BRA `(.L_x_994) ;  /* 0x0000000000049947 */ /* 0x000fea0003800000 */
[----:B------:R-:W-:Y:S01]  /*1a8f0*/  BPT.TRAP 0x1 ;  /* 0x000000040000795c */ /* 0x000fe20000300000 */
.L_x_994:
[----:B0-----:R-:W-:Y:S01]  /*1a900*/  SHF.L.U32 R2, R6, 0x1f, RZ ;  /* 0x0000001f06027819 */ /* 0x001fe200000006ff */
[----:B------:R-:W-:-:S03]  /*1a910*/  IMAD R10, R7, 0x2800, RZ ;  /* 0x00002800070a7824 */ /* 0x000fc600078e02ff */
[----:B------:R-:W0:Y:S02]  /*1a920*/  SYNCS.PHASECHK.TRANS64.TRYWAIT P0, [R3+URZ+0x13260], R2 ;  /* 0x01326002030075a7 */ /* 0x000e24000800017f */
[----:B0-----:R-:W-:Y:S05]  /*1a930*/  @!P0 BRA `(.L_x_995) ;  /* 0x00000028008c8947 */ /* 0x001fea0003800000 */
.L_x_1057:
[----:B------:R-:W-:Y:S01]  /*1a940*/  LOP3.LUT R5, R10, R29, RZ, 0xfc, !PT ;  /* 0x0000001d0a057212 */ /* 0x000fe200078efcff */
[----:B------:R-:W-:Y:S05]  /*1a950*/  WARPSYNC.ALL ;  /* 0x0000000000007948 */ /* 0x000fea0003800000 */
[----:B0-----:R-:W-:Y:S01]  /*1a960*/  IMAD.IADD R2, R18, 0x1, R5 ;  /* 0x0000000112027824 */ /* 0x001fe200078e0205 */
        /* <DEDUP_REMOVED lines=40> */
.L_x_996:
        /* <DEDUP_REMOVED lines=10> */
[C---:B------:R-:W-:Y:S01]  /*1ac90*/  ISETP.GT.AND P0, PT, R0.reuse, R25, PT ;  /* 0x000000190000720c */ /* 0x040fe20003f04270 */
[----:B------:R-:W-:-:S12]  /*1aca0*/  VIADD R0, R0, 0xffffffff ;  /* 0xffffffff00007836 */ /* 0x000fd80000000000 */
[----:B-1----:R-:W-:Y:S05]  /*1acb0*/  @P0 BRA `(.L_x_997) ;  /* 0xfffffff4002c0947 */ /* 0x002fea000383ffff */
.L_x_977:
        /* <DEDUP_REMOVED lines=17> */
.L_x_999:
[----:B------:R-:W-:Y:S05]  /*1add0*/  BSYNC B0 ;  /* 0x0000000000007941 */ /* 0x000fea0003800000 */
.L_x_998:
[----:B------:R-:W-:-:S06]  /*1ade0*/  UISETP.NE.AND UP0, UPT, UR39, 0x3, UPT ;  /* 0x000000032700788c */ /* 0x000fcc000bf05270 */
[----:B------:R-:W-:-:S13]  /*1adf0*/  PLOP3.LUT P1, PT, PT, PT, UP0, 0x80, 0x0 ;  /* 0x000000000000781c */ /* 0x000fda0003f2f008 */
[----:B------:R-:W-:Y:S05]  /*1ae00*/  @!P1 BRA `(.L_x_1000) ;  /* 0x0000000000049947 */ /* 0x000fea0003800000 */
[----:B------:R-:W-:Y:S01]  /*1ae10*/  BPT.TRAP 0x1 ;  /* 0x000000040000795c */ /* 0x000fe20000300000 */
.L_x_1000:
        /* <DEDUP_REMOVED lines=8> */
.L_x_1058:
[----:B------:R-:W-:Y:S05]  /*1aea0*/  BSYNC B0 ;  /* 0x0000000000007941 */ /* 0x000fea0003800000 */
.L_x_1001:
[----:B------:R-:W-:Y:S05]  /*1aeb0*/  @!P2 BRA `(.L_x_1003) ;  /* 0x000000000004a947 */ /* 0x000fea0003800000 */
[----:B------:R-:W-:Y:S01]  /*1aec0*/  BPT.TRAP 0x1 ;  /* 0x000000040000795c */ /* 0x000fe20000300000 */
.L_x_1003:
[----:B------:R-:W-:Y:S01]  /*1aed0*/  SHF.L.U32 R5, R22, 0x1f, RZ ;  /* 0x0000001f16057819 */ /* 0x000fe200000006ff */
[----:B0-----:R-:W-:-:S03]  /*1aee0*/  IMAD R3, R19, 0x2800, RZ ;  /* 0x0000280013037824 */ /* 0x001fc600078e02ff */
[----:B------:R-:W0:Y:S02]  /*1aef0*/  SYNCS.PHASECHK.TRANS64.TRYWAIT P1, [R2+URZ+0x13260], R5 ;  /* 0x01326005020075a7 */ /* 0x000e24000802017f */
[----:B0-----:R-:W-:Y:S05]  /*1af00*/  @!P1 BRA `(.L_x_1004) ;  /* 0x0000002400409947 */ /* 0x001fea0003800000 */
.L_x_1059:
        /* <DEDUP_REMOVED lines=43> */
.L_x_1005:
[----:B-1----:R2:W-:Y:S01]  /*1b1c0*/  SYNCS.ARRIVE.TRANS64.A1T0 RZ, [R2+URZ+0x13250], RZ ;  /* 0x013250ff02ff79a7 */ /* 0x0025e2000810003f */
[----:B------:R-:W-:Y:S02]  /*1b1d0*/  @!P0 VIADD R0, R2, 0x13280 ;  /* 0x0001328002008836 */ /* 0x000fe40000000000 */
[----:B------:R-:W-:-:S03]  /*1b1e0*/  VIADD R19, R19, 0x1 ;  /* 0x0000000113137836 */ /* 0x000fc60000000000 */
[----:B------:R-:W-:Y:S01]  /*1b1f0*/  @!P0 PRMT R0, RZ, 0x654, R0 ;  /* 0x00000654ff008816 */ /* 0x000fe20000000000 */
[----:B------:R-:W-:Y:S06]  /*1b200*/  BAR.SYNC.DEFER_BLOCKING 0x2, 0x80 ;  /* 0x0082000000007b1d */ /* 0x000fec0000010000 */
[----:B------:R2:W-:Y:S01]  /*1b210*/  @!P0 SYNCS.ARRIVE.TRANS64.RED.A1T0 RZ, [R0+URZ], RZ ;  /* 0x000000ff00ff89a7 */ /* 0x0005e2000810043f */
[----:B------:R-:W-:-:S04]  /*1b220*/  ISETP.NE.AND P0, PT, R19, 0x2, PT ;  /* 0x000000021300780c */ /* 0x000fc80003f05270 */
[----:B0-----:R-:W-:Y:S02]  /*1b230*/  SEL R3, RZ, 0x1, P0 ;  /* 0x00000001ff037807 */ /* 0x001fe40000000000 */
[----:B------:R-:W-:Y:S02]  /*1b240*/  SEL R19, R19, RZ, P0 ;  /* 0x000000ff13137207 */ /* 0x000fe40000000000 */
[----:B--2---:R-:W-:-:S07]  /*1b250*/  LOP3.LUT R22, R22, R3, RZ, 0x3c, !PT ;  /* 0x0000000316167212 */ /* 0x004fce00078e3cff */
.L_x_954:
[----:B------:R-:W-:Y:S05]  /*1b260*/  BSYNC B7 ;  /* 0x0000000000077941 */ /* 0x000fea0003800000 */
.L_x_952:
[----:B------:R-:W-:-:S13]  /*1b270*/  LOP3.LUT P0, RZ, R16, 0x2, RZ, 0xc0, !PT ;  /* 0x0000000210ff7812 */ /* 0x000fda000780c0ff */
[----:B------:R-:W-:Y:S05]  /*1b280*/  @!P0 BRA `(.L_x_1006) ;  /* 0x0000000000248947 */ /* 0x000fea0003800000 */
[----:B------:R-:W2:Y:S08]  /*1b290*/  S2UR UR5, SR_CgaCtaId ;  /* 0x00000000000579c3 */ /* 0x000eb00000008800 */
[----:B------:R-:W-:Y:S06]  /*1b2a0*/  BAR.SYNC.DEFER_BLOCKING 0x5, 0x200 ;  /* 0x0148000000007b1d */ /* 0x000fec0000010000 */
[----:B------:R-:W-:-:S02]  /*1b2b0*/  UMOV UR4, 0x400 ;  /* 0x0000040000047882 */ /* 0x000fc40000000000 */
[----:B--2---:R-:W-:-:S06]  /*1b2c0*/  ULEA UR4, UR5, UR4, 0x18 ;  /* 0x0000000405047291 */ /* 0x004fcc000f8ec03f */
[----:B------:R-:W-:-:S05]  /*1b2d0*/  IMAD.U32 R18, RZ, RZ, UR4 ;  /* 0x00000004ff127e24 */ /* 0x000fca000f8e00ff */
[----:B------:R-:W2:Y:S02]  /*1b2e0*/  LDS.128 R24, [R18+0x132d0] ;  /* 0x0132d00012187984 */ /* 0x000ea40000000c00 */
[----:B--2---:R-:W-:Y:S01]  /*1b2f0*/  R2UR UR42, R27 ;  /* 0x000000001b2a72ca */ /* 0x004fe200000e0000 */
[----:B------:R-:W-:Y:S06]  /*1b300*/  BAR.ARV 0x4, 0x200 ;  /* 0x0108000000007b1d */ /* 0x000fec0000002000 */
[----:B------:R-:W-:Y:S08]  /*1b310*/  BRA `(.L_x_1007) ;  /* 0x0000000c00b07947 */ /* 0x000ff00003800000 */
.L_x_1006:
[----:B------:R-:W2:Y:S01]  /*1b320*/  S2R R0, SR_TID.X ;  /* 0x0000000000007919 */ /* 0x000ea20000002100 */
[----:B------:R-:W-:Y:S01]  /*1b330*/  ULDC UR4, c[0x0][0xc3c] ;  /* 0x00030f0000047ab9 */ /* 0x000fe20000000800 */
[----:B--2---:R-:W-:Y:S01]  /*1b340*/  LOP3.LUT R9, R0, 0x1f, RZ, 0xc0, !PT ;  /* 0x0000001f00097812 */ /* 0x004fe200078ec0ff */
[----:B------:R-:W-:-:S03]  /*1b350*/  IMAD.MOV.U32 R0, RZ, RZ, RZ ;  /* 0x000000ffff007224 */ /* 0x000fc600078e00ff */
[C---:B------:R-:W-:Y:S01]  /*1b360*/  ISETP.NE.AND P0, PT, R9.reuse, 0x1f, PT ;  /* 0x0000001f0900780c */ /* 0x040fe20003f05270 */
[----:B------:R-:W-:-:S05]  /*1b370*/  VIADD R7, R9, UR42 ;  /* 0x0000002a09077c36 */ /* 0x000fca0008000000 */
[----:B------:R-:W-:Y:S01]  /*1b380*/  ISETP.GE.OR P1, PT, R7, UR4, !P0 ;  /* 0x0000000407007c0c */ /* 0x000fe2000c726670 */
[----:B------:R-:W-:-:S12]  /*1b390*/  ULDC UR4, c[0x0][0xc3c] ;  /* 0x00030f0000047ab9 */ /* 0x000fd80000000800 */
[----:B------:R-:W2:Y:S08]  /*1b3a0*/  @!P1 LDC.64 R2, c[0x0][0xc80] ;  /* 0x00032000ff029b82 */ /* 0x000eb00000000a00 */
[----:B-1----:R-:W1:Y:S01]  /*1b3b0*/  @!P1 LDC.64 R4, c[0x0][0xc78] ;  /* 0x00031e00ff049b82 */ /* 0x002e620000000a00 */
[----:B--2---:R-:W-:-:S05]  /*1b3c0*/  @!P1 IMAD.WIDE R2, R7, 0x4, R2 ;  /* 0x0000000407029825 */ /* 0x004fca00078e0202 */
        /* <DEDUP_REMOVED lines=8> */
[----:B------:R-:W-:Y:S02]  /*1b450*/  ISETP.GE.U32.AND P5, PT, R9, 0x10, PT ;  /* 0x000000100900780c */ /* 0x000fe40003fa6070 */
[----:B------:R-:W1:Y:S01]  /*1b460*/  LDC R9, c[0x0][0xc38] ;  /* 0x00030e00ff097b82 */ /* 0x000e620000000800 */
[----:B--2---:R-:W-:-:S05]  /*1b470*/  IMAD R4, R5, R0, RZ ;  /* 0x0000000005047224 */ /* 0x004fca00078e02ff */
[----:B------:R-:W2:Y:S02]  /*1b480*/  SHFL.UP PT, R6, R4, 0x1, RZ ;  /* 0x0420000004067989 */ /* 0x000ea400000e00ff */
[----:B--2---:R-:W-:-:S05]  /*1b490*/  SEL R7, R6, RZ, P1 ;  /* 0x000000ff06077207 */ /* 0x004fca0000800000 */
[----:B------:R-:W-:-:S05]  /*1b4a0*/  IMAD.IADD R7, R4, 0x1, R7 ;  /* 0x0000000104077824 */ /* 0x000fca00078e0207 */
[----:B------:R-:W2:Y:S02]  /*1b4b0*/  SHFL.UP PT, R6, R7, 0x2, RZ ;  /* 0x0440000007067989 */ /* 0x000ea400000e00ff */
[----:B--2---:R-:W-:-:S05]  /*1b4c0*/  SEL R6, R6, RZ, P2 ;  /* 0x000000ff06067207 */ /* 0x004fca0001000000 */
[----:B------:R-:W-:-:S05]  /*1b4d0*/  IMAD.IADD R6, R7, 0x1, R6 ;  /* 0x0000000107067824 */ /* 0x000fca00078e0206 */
[----:B------:R-:W2:Y:S02]  /*1b4e0*/  SHFL.UP PT, R8, R6, 0x4, RZ ;  /* 0x0480000006087989 */ /* 0x000ea400000e00ff */
[----:B--2---:R-:W-:Y:S02]  /*1b4f0*/  SEL R3, R8, RZ, P3 ;  /* 0x000000ff08037207 */ /* 0x004fe40001800000 */
[----:B------:R-:W-:Y:S03]  /*1b500*/  SHFL.IDX PT, R8, R24, 0x1, 0x1f ;  /* 0x00201f0018087f89 */ /* 0x000fe600000e0000 */
[----:B------:R-:W-:-:S05]  /*1b510*/  IMAD.IADD R3, R6, 0x1, R3 ;  /* 0x0000000106037824 */ /* 0x000fca00078e0203 */
[----:B------:R-:W2:Y:S02]  /*1b520*/  SHFL.UP PT, R2, R3, 0x8, RZ ;  /* 0x0500000003027989 */ /* 0x000ea400000e00ff */
[----:B--2---:R-:W-:-:S05]  /*1b530*/  SEL R2, R2, RZ, P4 ;  /* 0x000000ff02027207 */ /* 0x004fca0002000000 */
[----:B------:R-:W-:-:S05]  /*1b540*/  IMAD.IADD R4, R3, 0x1, R2 ;  /* 0x0000000103047824 */ /* 0x000fca00078e0202 */
[----:B------:R-:W2:Y:S02]  /*1b550*/  SHFL.UP PT, R2, R4, 0x10, RZ ;  /* 0x0600000004027989 */ /* 0x000ea400000e00ff */
[----:B--2---:R-:W-:-:S05]  /*1b560*/  SEL R7, R2, RZ, P5 ;  /* 0x000000ff02077207 */ /* 0x004fca0002800000 */
[----:B------:R-:W-:Y:S02]  /*1b570*/  IMAD.IADD R2, R4, 0x1, R7 ;  /* 0x0000000104027824 */ /* 0x000fe400078e0207 */
[----:B------:R-:W-:Y:S04]  /*1b580*/  SHFL.IDX PT, R7, R24, RZ, 0x1f ;  /* 0x00001fff18077589 */ /* 0x000fe800000e0000 */
[----:B------:R-:W1:Y:S02]  /*1b590*/  SHFL.IDX PT, R6, R2, 0x1f, 0x1f ;  /* 0x03e01f0002067f89 */ /* 0x000e6400000e0000 */
[----:B-1----:R-:W-:Y:S02]  /*1b5a0*/  IMAD R3, R6, R9, RZ ;  /* 0x0000000906037224 */ /* 0x002fe400078e02ff */
[----:B------:R-:W-:-:S02]  /*1b5b0*/  IMAD.MOV.U32 R6, RZ, RZ, RZ ;  /* 0x000000ffff067224 */ /* 0x000fc400078e00ff */
[----:B------:R-:W-:-:S05]  /*1b5c0*/  IMAD.IADD R8, R8, 0x1, R3 ;  /* 0x0000000108087824 */ /* 0x000fca00078e0203 */
[----:B------:R-:W-:-:S13]  /*1b5d0*/  ISETP.GT.AND P6, PT, R8, R7, PT ;  /* 0x000000070800720c */ /* 0x000fda0003fc4270 */
[----:B------:R-:W-:Y:S05]  /*1b5e0*/  @P6 BRA `(.L_x_1008) ;  /* 0x0000000000986947 */ /* 0x000fea0003800000 */
.L_x_1010:
[----:B------:R-:W-:-:S04]  /*1b5f0*/  UIADD3 UR42, UR42, 0x1f, URZ ;  /* 0x0000001f2a2a7890 */ /* 0x000fc8000fffe03f */
[----:B------:R-:W-:-:S06]  /*1b600*/  UISETP.GE.AND UP0, UPT, UR42, UR4, UPT ;  /* 0x000000042a00728c */ /* 0x000fcc000bf06270 */
[----:B------:R-:W-:-:S13]  /*1b610*/  PLOP3.LUT P6, PT, PT, PT, UP0, 0x40, 0x0 ;  /* 0x000000000000781c */ /* 0x000fda0003fce808 */
[----:B------:R-:W-:Y:S05]  /*1b620*/  @!P6 BRA `(.L_x_1009) ;  /* 0x0000000800b4e947 */ /* 0x000fea0003800000 */
[----:B------:R-:W1:Y:S02]  /*1b630*/  S2R R0, SR_TID.X ;  /* 0x0000000000007919 */ /* 0x000e640000002100 */
[----:B-1----:R-:W-:-:S05]  /*1b640*/  LOP3.LUT R0, R0, 0x1f, RZ, 0xc0, !PT ;  /* 0x0000001f00007812 */ /* 0x002fca00078ec0ff */
[----:B------:R-:W-:Y:S02]  /*1b650*/  VIADD R9, R0, UR42 ;  /* 0x0000002a00097c36 */ /* 0x000fe40008000000 */
[----:B------:R-:W-:-:S03]  /*1b660*/  IMAD.MOV.U32 R0, RZ, RZ, RZ ;  /* 0x000000ffff007224 */ /* 0x000fc600078e00ff */
[----:B------:R-:W-:-:S13]  /*1b670*/  ISETP.GE.OR P6, PT, R9, UR4, !P0 ;  /* 0x0000000409007c0c */ /* 0x000fda000c7c6670 */
[----:B------:R-:W1:Y:S08]  /*1b680*/  @!P6 LDC.64 R2, c[0x0][0xc80] ;  /* 0x00032000ff02eb82 */ /* 0x000e700000000a00 */
[----:B------:R-:W2:Y:S01]  /*1b690*/  @!P6 LDC.64 R4, c[0x0][0xc78] ;  /* 0x00031e00ff04eb82 */ /* 0x000ea20000000a00 */
[----:B-1----:R-:W-:-:S05]  /*1b6a0*/  @!P6 IMAD.WIDE R2, R9, 0x4, R2 ;  /* 0x000000040902e825 */ /* 0x002fca00078e0202 */
[----:B------:R2:W3:Y:S02]  /*1b6b0*/  @!P6 LDG.E R0, desc[UR50][R2.64] ;  /* 0x000000320200e981 */ /* 0x0004e4000c1e1900 */
        /* <DEDUP_REMOVED lines=9> */
[----:B0-----:R-:W-:-:S05]  /*1b750*/  IMAD.IADD R10, R4, 0x1, R9 ;  /* 0x00000001040a7824 */ /* 0x001fca00078e0209 */
[----:B------:R-:W0:Y:S02]  /*1b760*/  SHFL.UP PT, R9, R10, 0x4, RZ ;  /* 0x048000000a097989 */ /* 0x000e2400000e00ff */
[----:B0-----:R-:W-:-:S05]  /*1b770*/  SEL R9, R9, RZ, P3 ;  /* 0x000000ff09097207 */ /* 0x001fca0001800000 */
[----:B------:R-:W-:Y:S02]  /*1b780*/  IMAD.IADD R11, R10, 0x1, R9 ;  /* 0x000000010a0b7824 */ /* 0x000fe400078e0209 */
[----:B------:R-:W0:Y:S03]  /*1b790*/  LDC R9, c[0x0][0xc38] ;  /* 0x00030e00ff097b82 */ /* 0x000e260000000800 */
        /* <DEDUP_REMOVED lines=11> */
.L_x_1008:
[----:B------:R-:W-:-:S04]  /*1b850*/  IMAD.IADD R3, R8, 0x1, -R3 ;  /* 0x0000000108037824 */ /* 0x000fc800078e0a03 */
[----:B------:R-:W-:-:S05]  /*1b860*/  IMAD R4, R2, R9, R3 ;  /* 0x0000000902047224 */ /* 0x000fca00078e0203 */
[----:B------:R-:W-:-:S13]  /*1b870*/  ISETP.GT.AND P0, PT, R4, R7, PT ;  /* 0x000000070400720c */ /* 0x000fda0003f04270 */
[----:B------:R-:W-:Y:S02]  /*1b880*/  VOTEU.ANY UR5, UPT, !P0 ;  /* 0x0000000000057886 */ /* 0x000fe400040e0100 */
[----:B------:R-:W-:Y:S02]  /*1b890*/  UPOPC UR4, UR5 ;  /* 0x00000005000472bf */ /* 0x000fe40008000000 */
[----:B------:R-:W-:-:S04]  /*1b8a0*/  ISETP.NE.AND P0, PT, RZ, UR5, PT ;  /* 0x00000005ff007c0c */ /* 0x000fc8000bf05270 */
[----:B------:R-:W-:Y:S02]  /*1b8b0*/  IMAD.U32 R4, RZ, RZ, UR4 ;  /* 0x00000004ff047e24 */ /* 0x000fe4000f8e00ff */
[----:B------:R-:W-:-:S04]  /*1b8c0*/  IMAD.U32 R11, RZ, RZ, UR4 ;  /* 0x00000004ff0b7e24 */ /* 0x000fc8000f8e00ff */
[----:B------:R1:W2:Y:S04]  /*1b8d0*/  SHFL.IDX PT, R4, R5, R4, 0x1f ;  /* 0x00001f0405047589 */ /* 0x0002a800000e0000 */
[----:B------:R1:W3:Y:S01]  /*1b8e0*/  SHFL.IDX PT, R0, R0, R11, 0x1f ;  /* 0x00001f0b00007589 */ /* 0x0002e200000e0000 */
[----:B------:R-:W-:Y:S05]  /*1b8f0*/  @!P0 BRA `(.L_x_1011) ;  /* 0x00000000000c8947 */ /* 0x000fea0003800000 */
[----:B------:R-:W-:-:S06]  /*1b900*/  UIADD3 UR5, UR4, -0x1, URZ ;  /* 0xffffffff04057890 */ /* 0x000fcc000fffe03f */
[----:B-1----:R-:W-:-:S05]  /*1b910*/  IMAD.U32 R5, RZ, RZ, UR5 ;  /* 0x00000005ff057e24 */ /* 0x002fca000f8e00ff */
[----:B------:R4:W1:Y:S02]  /*1b920*/  SHFL.IDX PT, R6, R2, R5, 0x1f ;  /* 0x00001f0502067589 */ /* 0x00086400000e0000 */
.L_x_1011:
[----:B--2---:R-:W-:Y:S01]  /*1b930*/  ISETP.NE.AND P0, PT, R4, 0x1, PT ;  /* 0x000000010400780c */ /* 0x004fe20003f05270 */
[----:B-1----:R-:W-:Y:S01]  /*1b940*/  IMAD R24, R6, R9, R3 ;  /* 0x0000000906187224 */ /* 0x002fe200078e0203 */
[----:B------:R-:W-:-:S03]  /*1b950*/  UIADD3 UR42, UR4, UR42, URZ ;  /* 0x0000002a042a7290 */ /* 0x000fc6000fffe03f */
[----:B----4-:R-:W-:-:S08]  /*1b960*/  IMAD.IADD R5, R7, 0x1, -R24 ;  /* 0x0000000107057824 */ /* 0x010fd000078e0a18 */
[----:B------:R-:W-:Y:S05]  /*1b970*/  @!P0 BRA `(.L_x_1012) ;  /* 0x0000000000dc8947 */ /* 0x000fea0003800000 */
[----:B---3--:R-:W-:Y:S02]  /*1b980*/  IABS R6, R0 ;  /* 0x0000000000067213 */ /* 0x008fe40000000000 */
[----:B------:R-:W-:Y:S02]  /*1b990*/  IABS R7, R4 ;  /* 0x0000000400077213 */ /* 0x000fe40000000000 */
[----:B------:R-:W1:Y:S08]  /*1b9a0*/  I2F.RP R8, R6 ;  /* 0x0000000600087306 */ /* 0x000e700000209400 */
[----:B0-----:R-:W0:Y:S08]  /*1b9b0*/  I2F.RP R10, R7 ;  /* 0x00000007000a7306 */ /* 0x001e300000209400 */
[----:B-1----:R-:W1:Y:S08]  /*1b9c0*/  MUFU.RCP R8, R8 ;  /* 0x0000000800087308 */ /* 0x002e700000001000 */
[----:B0-----:R-:W-:Y:S01]  /*1b9d0*/  MUFU.RCP R10, R10 ;  /* 0x0000000a000a7308 */ /* 0x001fe20000001000 */
[----:B-1----:R-:W-:-:S07]  /*1b9e0*/  VIADD R2, R8, 0xffffffe ;  /* 0x0ffffffe08027836 */ /* 0x002fce0000000000 */
[----:B------:R0:W1:Y:S02]  /*1b9f0*/  F2I.FTZ.U32.TRUNC.NTZ R3, R2 ;  /* 0x0000000200037305 */ /* 0x000064000021f000 */
[----:B0-----:R-:W-:Y:S02]  /*1ba00*/  IMAD.MOV.U32 R2, RZ, RZ, RZ ;  /* 0x000000ffff027224 */ /* 0x001fe400078e00ff */
[----:B-1----:R-:W-:-:S04]  /*1ba10*/  IMAD.MOV R9, RZ, RZ, -R3 ;  /* 0x000000ffff097224 */ /* 0x002fc800078e0a03 */
[----:B------:R-:W-:-:S04]  /*1ba20*/  IMAD R9, R9, R6, RZ ;  /* 0x0000000609097224 */ /* 0x000fc800078e02ff */
[----:B------:R-:W-:Y:S01]  /*1ba30*/  IMAD.HI.U32 R3, R3, R9, R2 ;  /* 0x0000000903037227 */ /* 0x000fe200078e0002 */
[----:B------:R-:W-:Y:S02]  /*1ba40*/  IABS R9, R5 ;  /* 0x0000000500097213 */ /* 0x000fe40000000000 */
[----:B------:R-:W-:-:S03]  /*1ba50*/  IABS R2, R0 ;  /* 0x0000000000027213 */ /* 0x000fc60000000000 */
[----:B------:R-:W-:-:S04]  /*1ba60*/  IMAD.HI.U32 R8, R3, R9, RZ ;  /* 0x0000000903087227 */ /* 0x000fc800078e00ff */
[----:B------:R-:W-:Y:S02]  /*1ba70*/  IMAD.MOV R2, RZ, RZ, -R2 ;  /* 0x000000ffff027224 */ /* 0x000fe400078e0a02 */
[----:B------:R-:W-:Y:S02]  /*1ba80*/  VIADD R3, R10, 0xffffffe ;  /* 0x0ffffffe0a037836 */ /* 0x000fe40000000000 */
[----:B------:R-:W-:-:S04]  /*1ba90*/  IMAD R9, R8, R2, R9 ;  /* 0x0000000208097224 */ /* 0x000fc800078e0209 */
[----:B------:R-:W0:Y:S01]  /*1baa0*/  F2I.FTZ.U32.TRUNC.NTZ R3, R3 ;  /* 0x0000000300037305 */ /* 0x000e22000021f000 */
[----:B------:R-:W-:-:S13]  /*1bab0*/  ISETP.GT.U32.AND P1, PT, R6, R9, PT ;  /* 0x000000090600720c */ /* 0x000fda0003f24070 */
[----:B------:R-:W-:Y:S02]  /*1bac0*/  @!P1 IMAD.IADD R9, R9, 0x1, -R6 ;  /* 0x0000000109099824 */ /* 0x000fe400078e0a06 */
[----:B0-----:R-:W-:Y:S02]  /*1bad0*/  IMAD.MOV R2, RZ, RZ, -R3 ;  /* 0x000000ffff027224 */ /* 0x001fe400078e0a03 */
[----:B------:R-:W-:Y:S01]  /*1bae0*/  @!P1 VIADD R8, R8, 0x1 ;  /* 0x0000000108089836 */ /* 0x000fe20000000000 */
[----:B------:R-:W-:Y:S01]  /*1baf0*/  ISETP.GE.U32.AND P0, PT, R9, R6, PT ;  /* 0x000000060900720c */ /* 0x000fe20003f06070 */
[----:B------:R-:W-:Y:S01]  /*1bb00*/  IMAD R9, R2, R7, RZ ;  /* 0x0000000702097224 */ /* 0x000fe200078e02ff */
[----:B------:R-:W-:Y:S01]  /*1bb10*/  ISETP.NE.AND P1, PT, R0, RZ, PT ;  /* 0x000000ff0000720c */ /* 0x000fe20003f25270 */
[----:B------:R-:W-:-:S04]  /*1bb20*/  IMAD.MOV.U32 R2, RZ, RZ, RZ ;  /* 0x000000ffff027224 */ /* 0x000fc800078e00ff */
[----:B------:R-:W-:Y:S01]  /*1bb30*/  IMAD.HI.U32 R6, R3, R9, R2 ;  /* 0x0000000903067227 */ /* 0x000fe200078e0002 */
[----:B------:R-:W-:-:S04]  /*1bb40*/  LOP3.LUT R2, R5, R0, RZ, 0x3c, !PT ;  /* 0x0000000005027212 */ /* 0x000fc800078e3cff */
[----:B------:R-:W-:Y:S01]  /*1bb50*/  ISETP.GE.AND P2, PT, R2, RZ, PT ;  /* 0x000000ff0200720c */ /* 0x000fe20003f46270 */
[----:B------:R-:W-:Y:S01]  /*1bb60*/  @P0 VIADD R8, R8, 0x1 ;  /* 0x0000000108080836 */ /* 0x000fe20000000000 */
[----:B------:R-:W-:-:S05]  /*1bb70*/  IABS R2, R4 ;  /* 0x0000000400027213 */ /* 0x000fca0000000000 */
[----:B------:R-:W-:-:S06]  /*1bb80*/  IMAD.MOV R2, RZ, RZ, -R2 ;  /* 0x000000ffff027224 */ /* 0x000fcc00078e0a02 */
[----:B------:R-:W-:Y:S01]  /*1bb90*/  @!P2 IMAD.MOV R8, RZ, RZ, -R8 ;  /* 0x000000ffff08a224 */ /* 0x000fe200078e0a08 */
[----:B------:R-:W-:-:S04]  /*1bba0*/  @!P1 LOP3.LUT R8, RZ, R0, RZ, 0x33, !PT ;  /* 0x00000000ff089212 */ /* 0x000fc800078e33ff */
[----:B------:R-:W-:-:S05]  /*1bbb0*/  IABS R3, R8 ;  /* 0x0000000800037213 */ /* 0x000fca0000000000 */
        /* <DEDUP_REMOVED lines=12> */
[--C-:B------:R-:W-:Y:S02]  /*1bc80*/  IMAD.MOV R3, RZ, RZ, -R6.reuse ;  /* 0x000000ffff037224 */ /* 0x100fe400078e0a06 */
[C---:B------:R-:W-:Y:S02]  /*1bc90*/  IMAD R7, R4.reuse, 0x1000000, R6 ;  /* 0x0100000004077824 */ /* 0x040fe400078e0206 */
[--C-:B------:R-:W-:Y:S02]  /*1bca0*/  IMAD R4, R4, R3, R8.reuse ;  /* 0x0000000304047224 */ /* 0x100fe400078e0208 */
[----:B------:R-:W-:Y:S02]  /*1bcb0*/  IMAD.MOV R3, RZ, RZ, -R8 ;  /* 0x000000ffff037224 */ /* 0x000fe400078e0a08 */
[----:B------:R-:W-:Y:S02]  /*1bcc0*/  IMAD R26, R4, 0x10000, R7 ;  /* 0x00010000041a7824 */ /* 0x000fe400078e0207 */
[----:B------:R-:W-:Y:S01]  /*1bcd0*/  IMAD R3, R0, R3, R5 ;  /* 0x0000000300037224 */ /* 0x000fe200078e0205 */
[----:B------:R-:W-:Y:S06]  /*1bce0*/  BRA `(.L_x_1013) ;  /* 0x0000000000f87947 */ /* 0x000fec0003800000 */
.L_x_1012:
[----:B------:R-:W-:Y:S02]  /*1bcf0*/  ULDC.64 UR4, c[0x0][0xc90] ;  /* 0x0003240000047ab9 */ /* 0x000fe40000000a00 */
[----:B------:R-:W-:-:S06]  /*1bd00*/  UIMAD.WIDE UR4, UR42, 0x4, UR4 ;  /* 0x000000042a0478a5 */ /* 0x000fcc000f8e0204 */
[----:B------:R-:W-:Y:S02]  /*1bd10*/  IMAD.U32 R2, RZ, RZ, UR4 ;  /* 0x00000004ff027e24 */ /* 0x000fe4000f8e00ff */
[----:B------:R-:W-:-:S05]  /*1bd20*/  IMAD.U32 R3, RZ, RZ, UR5 ;  /* 0x00000005ff037e24 */ /* 0x000fca000f8e00ff */
[----:B------:R1:W3:Y:S02]  /*1bd30*/  LDG.E R6, desc[UR50][R2.64] ;  /* 0x0000003202067981 */ /* 0x0002e4000c1e1900 */
[----:B-1----:R-:W-:Y:S02]  /*1bd40*/  IMAD.MOV.U32 R2, RZ, RZ, RZ ;  /* 0x000000ffff027224 */ /* 0x002fe400078e00ff */
[----:B---3--:R-:W-:-:S05]  /*1bd50*/  IMAD R4, R0, R6, RZ ;  /* 0x0000000600047224 */ /* 0x008fca00078e02ff */
[----:B------:R-:W-:-:S04]  /*1bd60*/  IABS R7, R4 ;  /* 0x0000000400077213 */ /* 0x000fc80000000000 */
[----:B------:R-:W1:Y:S08]  /*1bd70*/  I2F.RP R8, R7 ;  /* 0x0000000700087306 */ /* 0x000e700000209400 */
[----:B-1----:R-:W0:Y:S02]  /*1bd80*/  MUFU.RCP R8, R8 ;  /* 0x0000000800087308 */ /* 0x002e240000001000 */
[----:B0-----:R-:W-:-:S06]  /*1bd90*/  VIADD R10, R8, 0xffffffe ;  /* 0x0ffffffe080a7836 */ /* 0x001fcc0000000000 */
[----:B------:R-:W0:Y:S02]  /*1bda0*/  F2I.FTZ.U32.TRUNC.NTZ R3, R10 ;  /* 0x0000000a00037305 */ /* 0x000e24000021f000 */
[----:B0-----:R-:W-:-:S04]  /*1bdb0*/  IMAD.MOV R12, RZ, RZ, -R3 ;  /* 0x000000ffff0c7224 */ /* 0x001fc800078e0a03 */
[----:B------:R-:W-:-:S04]  /*1bdc0*/  IMAD R11, R12, R7, RZ ;  /* 0x000000070c0b7224 */ /* 0x000fc800078e02ff */
[----:B------:R-:W-:Y:S01]  /*1bdd0*/  IMAD.HI.U32 R2, R3, R11, R2 ;  /* 0x0000000b03027227 */ /* 0x000fe200078e0002 */
[----:B------:R-:W-:Y:S02]  /*1bde0*/  IABS R11, R4 ;  /* 0x00000004000b7213 */ /* 0x000fe40000000000 */
        /* <DEDUP_REMOVED lines=19> */
[----:B------:R-:W-:Y:S02]  /*1bf20*/  IABS R10, R4 ;  /* 0x00000004000a7213 */ /* 0x000fe40000000000 */
[----:B------:R-:W-:-:S04]  /*1bf30*/  IABS R8, R6 ;  /* 0x0000000600087213 */ /* 0x000fc80000000000 */
[----:B------:R-:W0:Y:S08]  /*1bf40*/  I2F.RP R9, R8 ;  /* 0x0000000800097306 */ /* 0x000e300000209400 */
[----:B0-----:R-:W0:Y:S02]  /*1bf50*/  MUFU.RCP R9, R9 ;  /* 0x0000000900097308 */ /* 0x001e240000001000 */
[----:B0-----:R-:W-:-:S06]  /*1bf60*/  VIADD R2, R9, 0xffffffe ;  /* 0x0ffffffe09027836 */ /* 0x001fcc0000000000 */
[----:B------:R0:W1:Y:S02]  /*1bf70*/  F2I.FTZ.U32.TRUNC.NTZ R3, R2 ;  /* 0x0000000200037305 */ /* 0x000064000021f000 */
[----:B0-----:R-:W-:Y:S02]  /*1bf80*/  IMAD.MOV.U32 R2, RZ, RZ, RZ ;  /* 0x000000ffff027224 */ /* 0x001fe400078e00ff */
[----:B-1----:R-:W-:-:S04]  /*1bf90*/  IMAD.MOV R5, RZ, RZ, -R3 ;  /* 0x000000ffff057224 */ /* 0x002fc800078e0a03 */
[----:B------:R-:W-:-:S04]  /*1bfa0*/  IMAD R5, R5, R8, RZ ;  /* 0x0000000805057224 */ /* 0x000fc800078e02ff */
[----:B------:R-:W-:Y:S01]  /*1bfb0*/  IMAD.HI.U32 R3, R3, R5, R2 ;  /* 0x0000000503037227 */ /* 0x000fe200078e0002 */
[-C--:B------:R-:W-:Y:S02]  /*1bfc0*/  IABS R5, R6.reuse ;  /* 0x0000000600057213 */ /* 0x080fe40000000000 */
[----:B------:R-:W-:Y:S02]  /*1bfd0*/  LOP3.LUT R2, R4, R6, RZ, 0x3c, !PT ;  /* 0x0000000604027212 */ /* 0x000fe400078e3cff */
[----:B------:R-:W-:Y:S01]  /*1bfe0*/  IADD3 R4, R7, 0x1000000, R4 ;  /* 0x0100000007047810 */ /* 0x000fe20007ffe004 */
[----:B------:R-:W-:Y:S01]  /*1bff0*/  IMAD.MOV R5, RZ, RZ, -R5 ;  /* 0x000000ffff057224 */ /* 0x000fe200078e0a05 */
        /* <DEDUP_REMOVED lines=10> */
[----:B------:R-:W-:Y:S01]  /*1c0a0*/  @!P1 LOP3.LUT R3, RZ, R6, RZ, 0x33, !PT ;  /* 0x00000006ff039212 */ /* 0x000fe200078e33ff */
[----:B------:R-:W-:-:S04]  /*1c0b0*/  IMAD.MOV R6, RZ, RZ, -R6 ;  /* 0x000000ffff067224 */ /* 0x000fc800078e0a06 */
[----:B------:R-:W-:-:S07]  /*1c0c0*/  IMAD R26, R3, R6, R4 ;  /* 0x00000006031a7224 */ /* 0x000fce00078e0204 */
.L_x_1013:
[----:B------:R-:W-:-:S05]  /*1c0d0*/  LOP3.LUT R3, RZ, R3, RZ, 0x33, !PT ;  /* 0x00000003ff037212 */ /* 0x000fca00078e33ff */
[----:B------:R-:W-:Y:S01]  /*1c0e0*/  IMAD.IADD R25, R0, 0x1, R3 ;  /* 0x0000000100197824 */ /* 0x000fe200078e0203 */
[----:B------:R-:W-:Y:S06]  /*1c0f0*/  BRA `(.L_x_1014) ;  /* 0x0000000000107947 */ /* 0x000fec0003800000 */
.L_x_1009:
[----:B------:R-:W-:Y:S01]  /*1c100*/  IMAD.MOV.U32 R24, RZ, RZ, R7 ;  /* 0x000000ffff187224 */ /* 0x000fe200078e0007 */
[----:B------:R-:W-:Y:S01]  /*1c110*/  ULDC UR42, c[0x0][0xc3c] ;  /* 0x00030f00002a7ab9 */ /* 0x000fe20000000800 */
[----:B------:R-:W-:Y:S02]  /*1c120*/  IMAD.MOV.U32 R25, RZ, RZ, RZ ;  /* 0x000000ffff197224 */ /* 0x000fe400078e00ff */
[----:B------:R-:W-:-:S07]  /*1c130*/  IMAD.MOV.U32 R26, RZ, RZ, RZ ;  /* 0x000000ffff1a7224 */ /* 0x000fce00078e00ff */
.L_x_1014:
[----:B------:R-:W1:Y:S01]  /*1c140*/  S2R R0, SR_TID.X ;  /* 0x0000000000007919 */ /* 0x000e620000002100 */
[----:B------:R-:W-:Y:S01]  /*1c150*/  IMAD.U32 R27, RZ, RZ, UR42 ;  /* 0x0000002aff1b7e24 */ /* 0x000fe2000f8e00ff */
[----:B------:R-:W-:Y:S01]  /*1c160*/  BAR.SYNC.DEFER_BLOCKING 0x4, 0x200 ;  /* 0x0108000000007b1d */ /* 0x000fe20000010000 */
[----:B-1----:R-:W-:-:S04]  /*1c170*/  LOP3.LUT R0, R0, 0x1f, RZ, 0xc0, !PT ;  /* 0x0000001f00007812 */ /* 0x002fc800078ec0ff */
[----:B------:R-:W-:-:S13]  /*1c180*/  ISETP.NE.AND P0, PT, R0, RZ, PT ;  /* 0x000000ff0000720c */ /* 0x000fda0003f05270 */
[----:B------:R-:W1:Y:S01]  /*1c190*/  @!P0 S2R R3, SR_CgaCtaId ;  /* 0x0000000000038919 */ /* 0x000e620000008800 */
[----:B------:R-:W-:-:S04]  /*1c1a0*/  @!P0 MOV R0, 0x400 ;  /* 0x0000040000008802 */ /* 0x000fc80000000f00 */
[----:B-1----:R-:W-:-:S05]  /*1c1b0*/  @!P0 LEA R18, R3, R0, 0x18 ;  /* 0x0000000003128211 */ /* 0x002fca00078ec0ff */
[----:B------:R1:W-:Y:S01]  /*1c1c0*/  @!P0 STS.128 [R18+0x132d0], R24 ;  /* 0x0132d01812008388 */ /* 0x0003e20000000c00 */
[----:B------:R-:W-:Y:S06]  /*1c1d0*/  BAR.ARV 0x5, 0x200 ;  /* 0x0148000000007b1d */ /* 0x000fec0000002000 */
.L_x_1007:
[----:B------:R-:W-:Y:S02]  /*1c1e0*/  ULDC UR4, c[0x0][0xc3c] ;  /* 0x00030f0000047ab9 */ /* 0x000fe40000000800 */
[----:B------:R-:W-:-:S06]  /*1c1f0*/  UISETP.GE.AND UP0, UPT, UR42, UR4, UPT ;  /* 0x000000042a00728c */ /* 0x000fcc000bf06270 */
[----:B------:R-:W-:-:S13]  /*1c200*/  PLOP3.LUT P0, PT, PT, PT, UP0, 0x80, 0x0 ;  /* 0x000000000000781c */ /* 0x000fda0003f0f008 */
[----:B------:R-:W-:Y:S05]  /*1c210*/  @!P0 BRA `(.L_x_1015) ;  /* 0xffffffb800a88947 */ /* 0x000fea000383ffff */
.L_x_941:
[----:B0-----:R-:W2:Y:S01]  /*1c220*/  LDL.LU R0, [R1+0x10] ;  /* 0x0000100001007983 */ /* 0x001ea20000300800 */
[----:B------:R-:W-:Y:S01]  /*1c230*/  BSSY B0, `(.L_x_1016) ;  /* 0x000000b000007945 */ /* 0x000fe20003800000 */
[----:B-1----:R-:W0:Y:S01]  /*1c240*/  S2R R5, SR_CgaCtaId ;  /* 0x0000000000057919 */ /* 0x002e220000008800 */
[----:B--2---:R-:W-:-:S05]  /*1c250*/  VIADD R0, R0, 0x1 ;  /* 0x0000000100007836 */ /* 0x004fca0000000000 */
        /* <DEDUP_REMOVED lines=8> */
.L_x_1060:
[----:B------:R-:W-:Y:S05]  /*1c2e0*/  BSYNC B0 ;  /* 0x0000000000007941 */ /* 0x000fea0003800000 */
.L_x_1016:
[----:B------:R-:W-:-:S03]  /*1c2f0*/  UMOV UR4, 0xffffffff ;  /* 0xffffffff00047882 */ /* 0x000fc60000000000 */
[----:B------:R-:W-:Y:S05]  /*1c300*/  BRA.DIV UR4, `(.L_x_1018) ;  /* 0x0000001204687947 */ /* 0x000fea000b800000 */
[----:B0-----:R-:W0:Y:S02]  /*1c310*/  S2R R0, SR_TID.X ;  /* 0x0000000000007919 */ /* 0x001e240000002100 */
[----:B0-----:R-:W-:-:S04]  /*1c320*/  SHF.R.U32.HI R0, RZ, 0x5, R0 ;  /* 0x00000005ff007819 */ /* 0x001fc80000011600 */
[----:B------:R-:W-:-:S05]  /*1c330*/  LOP3.LUT R0, R0, 0x3, RZ, 0xc0, !PT ;  /* 0x0000000300007812 */ /* 0x000fca00078ec0ff */
[----:B------:R0:W1:Y:S02]  /*1c340*/  SHFL.IDX PT, R14, R0, RZ, 0x1f ;  /* 0x00001fff000e7589 */ /* 0x00006400000e0000 */
.L_x_1063:
[----:B-1----:R-:W-:Y:S01]  /*1c350*/  ISETP.NE.AND P0, PT, R14, RZ, PT ;  /* 0x000000ff0e00720c */ /* 0x002fe20003f05270 */
[----:B------:R-:W-:-:S12]  /*1c360*/  BSSY B0, `(.L_x_1019) ;  /* 0x000002b000007945 */ /* 0x000fd80003800000 */
[----:B------:R-:W-:Y:S05]  /*1c370*/  @P0 BRA `(.L_x_1020) ;  /* 0x0000000000a40947 */ /* 0x000fea0003800000 */
[----:B------:R-:W-:-:S03]  /*1c380*/  UMOV UR4, 0xffffffff ;  /* 0xffffffff00047882 */ /* 0x000fc60000000000 */
[----:B------:R-:W-:Y:S05]  /*1c390*/  BRA.DIV UR4, `(.L_x_1021) ;  /* 0x0000001204787947 */ /* 0x000fea000b800000 */
[----:B------:R-:W-:-:S13]  /*1c3a0*/  ELECT P6, URZ, PT ;  /* 0x00000000003f782f */ /* 0x000fda00038c0000 */
.L_x_1066:
[----:B------:R-:W-:Y:S05]  /*1c3b0*/  @!P6 BRA `(.L_x_1020) ;  /* 0x000000000094e947 */ /* 0x000fea0003800000 */
[----:B------:R-:W-:-:S06]  /*1c3c0*/  ULOP3.LUT UR4, UR38, 0x2, URZ, 0xfc, !UPT ;  /* 0x0000000226047892 */ /* 0x000fcc000f8efc3f */
[----:B0-----:R-:W-:-:S05]  /*1c3d0*/  IMAD.U32 R0, RZ, RZ, UR4 ;  /* 0x00000004ff007e24 */ /* 0x001fca000f8e00ff */
[----:B------:R-:W-:-:S13]  /*1c3e0*/  ISETP.NE.AND P0, PT, R0, 0x3, PT ;  /* 0x000000030000780c */ /* 0x000fda0003f05270 */
[----:B------:R-:W-:Y:S05]  /*1c3f0*/  @!P0 BRA `(.L_x_1022) ;  /* 0x0000000000048947 */ /* 0x000fea0003800000 */
[----:B------:R-:W-:Y:S01]  /*1c400*/  BPT.TRAP 0x1 ;  /* 0x000000040000795c */ /* 0x000fe20000300000 */
.L_x_1022:
        /* <DEDUP_REMOVED lines=12> */
.L_x_1067:
[----:B------:R-:W1:Y:S02]  /*1c4d0*/  SYNCS.PHASECHK.TRANS64.TRYWAIT P1, [R9+URZ], R0 ;  /* 0x00000000090075a7 */ /* 0x000e64000802017f */
[----:B-1----:R-:W-:Y:S05]  /*1c4e0*/  @!P1 BRA `(.L_x_1024) ;  /* 0x0000001000589947 */ /* 0x002fea0003800000 */
.L_x_1068:
[----:B------:R-:W-:Y:S05]  /*1c4f0*/  @!P0 BRA `(.L_x_1025) ;  /* 0x0000000000048947 */ /* 0x000fea0003800000 */
[----:B------:R-:W-:Y:S01]  /*1c500*/  BPT.TRAP 0x1 ;  /* 0x000000040000795c */ /* 0x000fe20000300000 */
.L_x_1025:
[----:B------:R-:W-:-:S04]  /*1c510*/  IMAD R19, R19, 0x8, R6 ;  /* 0x0000000813137824 */ /* 0x000fc800078e0206 */
[----:B------:R-:W2:Y:S02]  /*1c520*/  SYNCS.PHASECHK.TRANS64.TRYWAIT P1, [R19+URZ+0x13260], R4 ;  /* 0x01326004130075a7 */ /* 0x000ea4000802017f */
[----:B--2---:R-:W-:Y:S05]  /*1c530*/  @!P1 BRA `(.L_x_1026) ;  /* 0x0000001000589947 */ /* 0x004fea0003800000 */
.L_x_1069:
[----:B------:R-:W-:Y:S05]  /*1c540*/  @!P0 BRA `(.L_x_1027) ;  /* 0x0000000000048947 */ /* 0x000fea0003800000 */
[----:B------:R-:W-:Y:S01]  /*1c550*/  BPT.TRAP 0x1 ;  /* 0x000000040000795c */ /* 0x000fe20000300000 */
.L_x_1027:
[----:B------:R-:W-:-:S04]  /*1c560*/  IMAD R7, R7, 0x8, R6 ;  /* 0x0000000807077824 */ /* 0x000fc800078e0206 */
[----:B------:R-:W3:Y:S02]  /*1c570*/  SYNCS.PHASECHK.TRANS64.TRYWAIT P1, [R7+URZ+0x13260], R0 ;  /* 0x01326000070075a7 */ /* 0x000ee4000802017f */
[----:B---3--:R-:W-:Y:S05]  /*1c580*/  @!P1 BRA `(.L_x_1028) ;  /* 0x0000001000589947 */ /* 0x008fea0003800000 */
.L_x_1070:
[----:B------:R-:W-:Y:S05]  /*1c590*/  @!P0 BRA `(.L_x_1029) ;  /* 0x0000000000048947 */ /* 0x000fea0003800000 */
[----:B------:R-:W-:Y:S01]  /*1c5a0*/  BPT.TRAP 0x1 ;  /* 0x000000040000795c */ /* 0x000fe20000300000 */
.L_x_1029:
[----:B------:R-:W4:Y:S02]  /*1c5b0*/  SYNCS.PHASECHK.TRANS64.TRYWAIT P0, [R19+URZ+0x13280], R4 ;  /* 0x01328004130075a7 */ /* 0x000f24000800017f */
[----:B----4-:R-:W-:Y:S05]  /*1c5c0*/  @!P0 BRA `(.L_x_1030) ;  /* 0x00000010005c8947 */ /* 0x010fea0003800000 */
.L_x_1031:
[----:B------:R0:W0:Y:S02]  /*1c5d0*/  SYNCS.PHASECHK.TRANS64.TRYWAIT P0, [R7+URZ+0x13280], R0 ;  /* 0x01328000070075a7 */ /* 0x000024000800017f */
[----:B0-----:R-:W-:Y:S05]  /*1c5e0*/  @!P0 NANOSLEEP.SYNCS 0x989680 ;  /* 0x009896800000895d */ /* 0x001fea0003900000 */
[----:B------:R-:W0:Y:S02]  /*1c5f0*/  @!P0 SYNCS.PHASECHK.TRANS64 P0, [R7+URZ+0x13280], R0 ;  /* 0x01328000070085a7 */ /* 0x000e24000800007f */
[----:B0-----:R-:W-:Y:S05]  /*1c600*/  @!P0 BRA `(.L_x_1031) ;  /* 0xfffffffc00f08947 */ /* 0x001fea000383ffff */
.L_x_1020:
[----:B------:R-:W-:Y:S05]  /*1c610*/  BSYNC B0 ;  /* 0x0000000000007941 */ /* 0x000fea0003800000 */
.L_x_1019:
[----:B------:R-:W-:Y:S05]  /*1c620*/  EXIT ;  /* 0x000000000000794d */ /* 0x000fea0003800000 */
.L_x_848:
[----:B0-----:R-:W-:-:S04]  /*1c630*/  IMAD.U32 R3, RZ, RZ, UR45 ;  /* 0x0000002dff037e24 */ /* 0x001fc8000f8e00ff */
[----:B------:R0:W1:Y:S03]  /*1c640*/  SYNCS.PHASECHK.TRANS64.TRYWAIT P1, [R3+URZ+0x13200], R8 ;  /* 0x01320008030075a7 */ /* 0x000066000802017f */
[----:B-1----:R-:W-:Y:S05]  /*1c650*/  @!P1 NANOSLEEP.SYNCS 0x989680 ;  /* 0x009896800000995d */ /* 0x002fea0003900000 */
[----:B------:R-:W1:Y:S02]  /*1c660*/  @!P1 SYNCS.PHASECHK.TRANS64 P1, [R3+URZ+0x13200], R8 ;  /* 0x01320008030095a7 */ /* 0x000e64000802007f */
[----:B-1----:R-:W-:Y:S05]  /*1c670*/  @!P1 BRA `(.L_x_848) ;  /* 0xfffffffc00ec9947 */ /* 0x002fea000383ffff */
[----:B------:R-:W-:Y:S05]  /*1c680*/  BRA `(.L_x_1032) ;  /* 0xfffffe58000c7947 */ /* 0x000fea000383ffff */
.L_x_852:
[----:B--2---:R2:W3:Y:S02]  /*1c690*/  SYNCS.PHASECHK.TRANS64.TRYWAIT P1, [R105+URZ+0x13230], R4 ;  /* 0x01323004690075a7 */ /* 0x0044e4000802017f */
[----:B---3--:R-:W-:Y:S05]  /*1c6a0*/  @!P1 NANOSLEEP.SYNCS 0x989680 ;  /* 0x009896800000995d */ /* 0x008fea0003900000 */
[----:B------:R-:W3:Y:S02]  /*1c6b0*/  @!P1 SYNCS.PHASECHK.TRANS64 P1, [R105+URZ+0x13230], R4 ;  /* 0x01323004690095a7 */ /* 0x000ee4000802007f */
[----:B---3--:R-:W-:Y:S05]  /*1c6c0*/  @!P1 BRA `(.L_x_852) ;  /* 0xfffffffc00f09947 */ /* 0x008fea000383ffff */
[----:B------:R-:W-:Y:S05]  /*1c6d0*/  BRA `(.L_x_851) ;  /* 0xfffffe5800287947 */ /* 0x000fea000383ffff */
.L_x_868:
[----:B--2---:R-:W-:-:S04]  /*1c6e0*/  IMAD.U32 R9, RZ, RZ, UR24 ;  /* 0x00000018ff097e24 */ /* 0x004fc8000f8e00ff */
[----:B------:R2:W3:Y:S03]  /*1c6f0*/  SYNCS.PHASECHK.TRANS64.TRYWAIT P1, [R9+URZ+0x13230], R8 ;  /* 0x01323008090075a7 */ /* 0x0004e6000802017f */
[----:B---3--:R-:W-:Y:S05]  /*1c700*/  @!P1 NANOSLEEP.SYNCS 0x989680 ;  /* 0x009896800000995d */ /* 0x008fea0003900000 */
[----:B------:R-:W3:Y:S02]  /*1c710*/  @!P1 SYNCS.PHASECHK.TRANS64 P1, [R9+URZ+0x13230], R8 ;  /* 0x01323008090095a7 */ /* 0x000ee4000802007f */
[----:B---3--:R-:W-:Y:S05]  /*1c720*/  @!P1 BRA `(.L_x_868) ;  /* 0xfffffffc00ec9947 */ /* 0x008fea000383ffff */
[----:B------:R-:W-:Y:S05]  /*1c730*/  BRA `(.L_x_867) ;  /* 0xfffffea000507947 */ /* 0x000fea000383ffff */
.L_x_872:
[----:B--2---:R-:W-:-:S04]  /*1c740*/  IMAD.U32 R125, RZ, RZ, UR11 ;  /* 0x0000000bff7d7e24 */ /* 0x004fc8000f8e00ff */
[----:B------:R2:W3:Y:S03]  /*1c750*/  SYNCS.PHASECHK.TRANS64.TRYWAIT P1, [R125+URZ+0x13250], R8 ;  /* 0x013250087d0075a7 */ /* 0x0004e6000802017f */
[----:B---3--:R-:W-:Y:S05]  /*1c760*/  @!P1 NANOSLEEP.SYNCS 0x989680 ;  /* 0x009896800000995d */ /* 0x008fea0003900000 */
[----:B------:R-:W3:Y:S02]  /*1c770*/  @!P1 SYNCS.PHASECHK.TRANS64 P1, [R125+URZ+0x13250], R8 ;  /* 0x013250087d0095a7 */ /* 0x000ee4000802007f */
[----:B---3--:R-:W-:Y:S05]  /*1c780*/  @!P1 BRA `(.L_x_872) ;  /* 0xfffffffc00ec9947 */ /* 0x008fea000383ffff */
[----:B------:R-:W-:Y:S05]  /*1c790*/  BRA `(.L_x_871) ;  /* 0xfffffea800007947 */ /* 0x000fea000383ffff */
.L_x_890:
[----:B---3--:R-:W-:-:S04]  /*1c7a0*/  IMAD.U32 R5, RZ, RZ, UR6 ;  /* 0x00000006ff057e24 */ /* 0x008fc8000f8e00ff */
[----:B------:R3:W4:Y:S03]  /*1c7b0*/  SYNCS.PHASECHK.TRANS64.TRYWAIT P1, [R5+URZ+0x13230], R4 ;  /* 0x01323004050075a7 */ /* 0x000726000802017f */
[----:B----4-:R-:W-:Y:S05]  /*1c7c0*/  @!P1 NANOSLEEP.SYNCS 0x989680 ;  /* 0x009896800000995d */ /* 0x010fea0003900000 */
[----:B------:R-:W4:Y:S02]  /*1c7d0*/  @!P1 SYNCS.PHASECHK.TRANS64 P1, [R5+URZ+0x13230], R4 ;  /* 0x01323004050095a7 */ /* 0x000f24000802007f */
[----:B----4-:R-:W-:Y:S05]  /*1c7e0*/  @!P1 BRA `(.L_x_890) ;  /* 0xfffffffc00ec9947 */ /* 0x010fea000383ffff */
[----:B------:R-:W-:Y:S05]  /*1c7f0*/  BRA `(.L_x_889) ;  /* 0xfffffeec009c7947 */ /* 0x000fea000383ffff */
.L_x_894:
[----:B--2---:R-:W-:-:S04]  /*1c800*/  IMAD.U32 R5, RZ, RZ, UR11 ;  /* 0x0000000bff057e24 */ /* 0x004fc8000f8e00ff */
[----:B------:R2:W3:Y:S03]  /*1c810*/  SYNCS.PHASECHK.TRANS64.TRYWAIT P1, [R5+URZ+0x13250], R4 ;  /* 0x01325004050075a7 */ /* 0x0004e6000802017f */
[----:B---3--:R-:W-:Y:S05]  /*1c820*/  @!P1 NANOSLEEP.SYNCS 0x989680 ;  /* 0x009896800000995d */ /* 0x008fea0003900000 */
[----:B------:R-:W3:Y:S02]  /*1c830*/  @!P1 SYNCS.PHASECHK.TRANS64 P1, [R5+URZ+0x13250], R4 ;  /* 0x01325004050095a7 */ /* 0x000ee4000802007f */
[----:B---3--:R-:W-:Y:S05]  /*1c840*/  @!P1 BRA `(.L_x_894) ;  /* 0xfffffffc00ec9947 */ /* 0x008fea000383ffff */
[----:B------:R-:W-:Y:S05]  /*1c850*/  BRA `(.L_x_893) ;  /* 0xffffff00006c7947 */ /* 0x000fea000383ffff */
.L_x_901:
[----:B--2---:R-:W-:-:S04]  /*1c860*/  IMAD.U32 R9, RZ, RZ, UR24 ;  /* 0x00000018ff097e24 */ /* 0x004fc8000f8e00ff */
[----:B------:R2:W3:Y:S03]  /*1c870*/  SYNCS.PHASECHK.TRANS64.TRYWAIT P1, [R9+URZ+0x13230], R8 ;  /* 0x01323008090075a7 */ /* 0x0004e6000802017f */
[----:B---3--:R-:W-:Y:S05]  /*1c880*/  @!P1 NANOSLEEP.SYNCS 0x989680 ;  /* 0x009896800000995d */ /* 0x008fea0003900000 */
[----:B------:R-:W3:Y:S02]  /*1c890*/  @!P1 SYNCS.PHASECHK.TRANS64 P1, [R9+URZ+0x13230], R8 ;  /* 0x01323008090095a7 */ /* 0x000ee4000802007f */
[----:B---3--:R-:W-:Y:S05]  /*1c8a0*/  @!P1 BRA `(.L_x_901) ;  /* 0xfffffffc00ec9947 */ /* 0x008fea000383ffff */
[----:B------:R-:W-:Y:S05]  /*1c8b0*/  BRA `(.L_x_900) ;  /* 0xffffff1c00e87947 */ /* 0x000fea000383ffff */
.L_x_905:
[----:B--2---:R-:W-:-:S04]  /*1c8c0*/  IMAD.U32 R125, RZ, RZ, UR11 ;  /* 0x0000000bff7d7e24 */ /* 0x004fc8000f8e00ff */
[----:B------:R2:W3:Y:S03]  /*1c8d0*/  SYNCS.PHASECHK.TRANS64.TRYWAIT P1, [R125+URZ+0x13250], R8 ;  /* 0x013250087d0075a7 */ /* 0x0004e6000802017f */
[----:B---3--:R-:W-:Y:S05]  /*1c8e0*/  @!P1 NANOSLEEP.SYNCS 0x989680 ;  /* 0x009896800000995d */ /* 0x008fea0003900000 */
[----:B------:R-:W3:Y:S02]  /*1c8f0*/  @!P1 SYNCS.PHASECHK.TRANS64 P1, [R125+URZ+0x13250], R8 ;  /* 0x013250087d0095a7 */ /* 0x000ee4000802007f */
[----:B---3--:R-:W-:Y:S05]  /*1c900*/  @!P1 BRA `(.L_x_905) ;  /* 0xfffffffc00ec9947 */ /* 0x008fea000383ffff */
[----:B------:R-:W-:Y:S05]  /*1c910*/  BRA `(.L_x_904) ;  /* 0xffffff2400987947 */ /* 0x000fea000383ffff */
.L_x_919:
[----:B------:R-:W-:-:S04]  /*1c920*/  IMAD.U32 R3, RZ, RZ, UR14 ;  /* 0x0000000eff037e24 */ /* 0x000fc8000f8e00ff */
[----:B------:R0:W0:Y:S03]  /*1c930*/  SYNCS.PHASECHK.TRANS64.TRYWAIT P1, [R3+URZ+0x13250], R0 ;  /* 0x01325000030075a7 */ /* 0x000026000802017f */
[----:B0-----:R-:W-:Y:S05]  /*1c940*/  @!P1 NANOSLEEP.SYNCS 0x989680 ;  /* 0x009896800000995d */ /* 0x001fea0003900000 */
[----:B------:R-:W0:Y:S02]  /*1c950*/  @!P1 SYNCS.PHASECHK.TRANS64 P1, [R3+URZ+0x13250], R0 ;  /* 0x01325000030095a7 */ /* 0x000e24000802007f */
[----:B0-----:R-:W-:Y:S05]  /*1c960*/  @!P1 BRA `(.L_x_919) ;  /* 0xfffffffc00ec9947 */ /* 0x001fea000383ffff */
[----:B------:R-:W-:Y:S05]  /*1c970*/  BRA `(.L_x_918) ;  /* 0xffffff68006c7947 */ /* 0x000fea000383ffff */
.L_x_963:
[----:B------:R-:W-:Y:S02]  /*1c980*/  IMAD.MOV.U32 R13, RZ, RZ, R20 ;  /* 0x000000ffff0d7224 */ /* 0x000fe400078e0014 */
[----:B------:R-:W-:Y:S02]  /*1c990*/  IMAD.MOV.U32 R12, RZ, RZ, RZ ;  /* 0x000000ffff0c7224 */ /* 0x000fe400078e00ff */
[----:B------:R-:W-:Y:S02]  /*1c9a0*/  IMAD.MOV.U32 R11, RZ, RZ, 0x1f ;  /* 0x0000001fff0b7424 */ /* 0x000fe400078e00ff */
[----:B------:R-:W-:-:S07]  /*1c9b0*/  IMAD.MOV.U32 R15, RZ, RZ, -0x1 ;  /* 0xffffffffff0f7424 */ /* 0x000fce00078e00ff */
[----:B01----:R-:W-:Y:S05]  /*1c9c0*/  WARPSYNC.COLLECTIVE R15, `(.L_x_1033) ;  /* 0x000000000f087348 */ /* 0x003fea0003c00000 */
[----:B------:R2:W3:Y:S02]  /*1c9d0*/  SHFL.IDX P6, R14, R13, R12, R11 ;  /* 0x0000000c0d0e7389 */ /* 0x0004e400000c000b */
[----:B0123--:R-:W-:Y:S01]  /*1c9e0*/  ENDCOLLECTIVE ;  /* 0x000000000000791b */ /* 0x00ffe20003800000 */
.L_x_1033:
[----:B------:R-:W-:Y:S05]  /*1c9f0*/  BRA `(.L_x_1034) ;  /* 0xffffffc400947947 */ /* 0x000fea000383ffff */
.L_x_965:
[----:B------:R-:W-:Y:S01]  /*1ca00*/  BSSY B0, `(.L_x_1035) ;  /* 0x0000006000007945 */ /* 0x000fe20003800000 */
[----:B------:R-:W-:-:S07]  /*1ca10*/  IMAD.MOV.U32 R15, RZ, RZ, -0x1 ;  /* 0xffffffffff0f7424 */ /* 0x000fce00078e00ff */
[----:B012---:R-:W-:Y:S05]  /*1ca20*/  WARPSYNC.COLLECTIVE R15, `(.L_x_1036) ;  /* 0x000000000f0c7348 */ /* 0x007fea0003c00000 */
[----:B------:R-:W-:Y:S02]  /*1ca30*/  ELECT P6, UR62, PT ;  /* 0x00000000003e782f */ /* 0x000fe400038c0000 */
[----:B------:R-:W-:Y:S01]  /*1ca40*/  MOV R14, UR62 ;  /* 0x0000003e000e7c02 */ /* 0x000fe20008000f00 */
[----:B012---:R-:W-:Y:S10]  /*1ca50*/  ENDCOLLECTIVE ;  /* 0x000000000000791b */ /* 0x007ff40003800000 */
.L_x_1036:
[----:B------:R-:W-:Y:S05]  /*1ca60*/  BSYNC B0 ;  /* 0x0000000000007941 */ /* 0x000fea0003800000 */
.L_x_1035:
[----:B------:R-:W-:Y:S05]  /*1ca70*/  BRA `(.L_x_1037) ;  /* 0xffffffc4009c7947 */ /* 0x000fea000383ffff */
.L_x_967:
[----:B---3--:R3:W4:Y:S02]  /*1ca80*/  SYNCS.PHASECHK.TRANS64.TRYWAIT P0, [R2+URZ+0x13280], R3 ;  /* 0x01328003020075a7 */ /* 0x008724000800017f */
[----:B----4-:R-:W-:Y:S05]  /*1ca90*/  @!P0 NANOSLEEP.SYNCS 0x989680 ;  /* 0x009896800000895d */ /* 0x010fea0003900000 */
[----:B------:R-:W4:Y:S02]  /*1caa0*/  @!P0 SYNCS.PHASECHK.TRANS64 P0, [R2+URZ+0x13280], R3 ;  /* 0x01328003020085a7 */ /* 0x000f24000800007f */
[----:B----4-:R-:W-:Y:S05]  /*1cab0*/  @!P0 BRA `(.L_x_967) ;  /* 0xfffffffc00f08947 */ /* 0x010fea000383ffff */
[----:B------:R-:W-:Y:S05]  /*1cac0*/  BRA `(.L_x_1038) ;  /* 0xffffffc400f87947 */ /* 0x000fea000383ffff */
.L_x_969:
[----:B0-----:R0:W4:Y:S02]  /*1cad0*/  SYNCS.PHASECHK.TRANS64.TRYWAIT P0, [R2+URZ+0x13240], R3 ;  /* 0x01324003020075a7 */ /* 0x001124000800017f */
[----:B----4-:R-:W-:Y:S05]  /*1cae0*/  @!P0 NANOSLEEP.SYNCS 0x989680 ;  /* 0x009896800000895d */ /* 0x010fea0003900000 */
[----:B------:R-:W4:Y:S02]  /*1caf0*/  @!P0 SYNCS.PHASECHK.TRANS64 P0, [R2+URZ+0x13240], R3 ;  /* 0x01324003020085a7 */ /* 0x000f24000800007f */
[----:B----4-:R-:W-:Y:S05]  /*1cb00*/  @!P0 BRA `(.L_x_969) ;  /* 0xfffffffc00f08947 */ /* 0x010fea000383ffff */
[----:B------:R-:W-:Y:S05]  /*1cb10*/  BRA `(.L_x_1039) ;  /* 0xffffffc800447947 */ /* 0x000fea000383ffff */
.L_x_973:
[----:B------:R-:W2:Y:S01]  /*1cb20*/  LDL.LU R11, [R1+0x4] ;  /* 0x00000400010b7983 */ /* 0x000ea20000300800 */
[----:B------:R-:W-:Y:S01]  /*1cb30*/  IMAD.MOV.U32 R13, RZ, RZ, R4 ;  /* 0x000000ffff0d7224 */ /* 0x000fe200078e0004 */
[----:B------:R-:W-:Y:S01]  /*1cb40*/  LOP3.LUT R8, R8, 0x7f, RZ, 0xc0, !PT ;  /* 0x0000007f08087812 */ /* 0x000fe200078ec0ff */
[----:B------:R-:W-:Y:S02]  /*1cb50*/  IMAD.MOV.U32 R12, RZ, RZ, RZ ;  /* 0x000000ffff0c7224 */ /* 0x000fe400078e00ff */
[----:B------:R-:W-:Y:S01]  /*1cb60*/  IMAD.MOV.U32 R15, RZ, RZ, -0x1 ;  /* 0xffffffffff0f7424 */ /* 0x000fe200078e00ff */
[----:B------:R-:W-:-:S05]  /*1cb70*/  SHF.R.U32.HI R8, RZ, 0x2, R8 ;  /* 0x00000002ff087819 */ /* 0x000fca0000011608 */
[----:B------:R-:W-:-:S04]  /*1cb80*/  IMAD.IADD R8, R8, 0x1, R10 ;  /* 0x0000000108087824 */ /* 0x000fc800078e020a */
[----:B------:R-:W-:Y:S02]  /*1cb90*/  VIADD R10, R8, 0x20 ;  /* 0x00000020080a7836 */ /* 0x000fe40000000000 */
[----:B--2---:R-:W-:Y:S02]  /*1cba0*/  IMAD R7, R11, R9, RZ ;  /* 0x000000090b077224 */ /* 0x004fe400078e02ff */
[----:B------:R-:W-:-:S03]  /*1cbb0*/  IMAD.MOV.U32 R11, RZ, RZ, 0x1c1f ;  /* 0x00001c1fff0b7424 */ /* 0x000fc600078e00ff */
[----:B------:R-:W-:-:S13]  /*1cbc0*/  ISETP.GE.AND P1, PT, R8, R7, PT ;  /* 0x000000070800720c */ /* 0x000fda0003f26270 */
[----:B-----5:R-:W-:Y:S05]  /*1cbd0*/  WARPSYNC.COLLECTIVE R15, `(.L_x_1040) ;  /* 0x000000000f087348 */ /* 0x020fea0003c00000 */
[----:B------:R0:W1:Y:S02]  /*1cbe0*/  SHFL.IDX P6, R14, R13, R12, R11 ;  /* 0x0000000c0d0e7389 */ /* 0x00006400000c000b */
[----:B01---5:R-:W-:Y:S01]  /*1cbf0*/  ENDCOLLECTIVE ;  /* 0x000000000000791b */ /* 0x023fe20003800000 */
.L_x_1040:
[----:B------:R-:W-:Y:S02]  /*1cc00*/  IMAD.MOV.U32 R13, RZ, RZ, R0 ;  /* 0x000000ffff0d7224 */ /* 0x000fe400078e0000 */
[----:B------:R-:W-:-:S07]  /*1cc10*/  IMAD.MOV.U32 R2, RZ, RZ, R14 ;  /* 0x000000ffff027224 */ /* 0x000fce00078e000e */
[----:B------:R-:W-:Y:S05]  /*1cc20*/  WARPSYNC.COLLECTIVE R15, `(.L_x_1041) ;  /* 0x000000000f087348 */ /* 0x000fea0003c00000 */
[----:B------:R0:W1:Y:S02]  /*1cc30*/  SHFL.IDX P6, R14, R13, R12, R11 ;  /* 0x0000000c0d0e7389 */ /* 0x00006400000c000b */
[----:B01----:R-:W-:Y:S01]  /*1cc40*/  ENDCOLLECTIVE ;  /* 0x000000000000791b */ /* 0x003fe20003800000 */
.L_x_1041:
[----:B------:R-:W-:Y:S02]  /*1cc50*/  IMAD.MOV.U32 R13, RZ, RZ, R4 ;  /* 0x000000ffff0d7224 */ /* 0x000fe400078e0004 */
[----:B------:R-:W-:Y:S02]  /*1cc60*/  IMAD.MOV.U32 R12, RZ, RZ, 0x1 ;  /* 0x00000001ff0c7424 */ /* 0x000fe400078e00ff */
[----:B------:R-:W-:-:S07]  /*1cc70*/  IMAD.MOV.U32 R3, RZ, RZ, R14 ;  /* 0x000000ffff037224 */ /* 0x000fce00078e000e */
[----:B------:R-:W-:Y:S05]  /*1cc80*/  WARPSYNC.COLLECTIVE R15, `(.L_x_1042) ;  /* 0x000000000f087348 */ /* 0x000fea0003c00000 */
[----:B------:R0:W1:Y:S02]  /*1cc90*/  SHFL.IDX P6, R14, R13, R12, R11 ;  /* 0x0000000c0d0e7389 */ /* 0x00006400000c000b */
[----:B01----:R-:W-:Y:S01]  /*1cca0*/  ENDCOLLECTIVE ;  /* 0x000000000000791b */ /* 0x003fe20003800000 */
.L_x_1042:
[----:B------:R-:W-:-:S05]  /*1ccb0*/  @!P1 IADD3 R9, P2, R21, R3, RZ ;  /* 0x0000000315099210 */ /* 0x000fca0007f5e0ff */
[----:B------:R-:W-:Y:S02]  /*1ccc0*/  @!P1 IMAD.X R3, RZ, RZ, R2, P2 ;  /* 0x000000ffff039224 */ /* 0x000fe400010e0602 */
[----:B------:R-:W-:Y:S02]  /*1ccd0*/  @!P1 IMAD.MOV.U32 R2, RZ, RZ, R9 ;  /* 0x000000ffff029224 */ /* 0x000fe400078e0009 */
[----:B------:R-:W-:-:S03]  /*1cce0*/  IMAD.MOV.U32 R13, RZ, RZ, R0 ;  /* 0x000000ffff0d7224 */ /* 0x000fc600078e0000 */
[----:B------:R-:W-:Y:S01]  /*1ccf0*/  @!PT LDS RZ, [RZ] ;  /* 0x00000000fffff984 */ /* 0x000fe20000000800 */
[----:B------:R-:W-:Y:S01]  /*1cd00*/  @!PT LDS RZ, [RZ] ;  /* 0x00000000fffff984 */ /* 0x000fe20000000800 */
[----:B------:R-:W-:Y:S01]  /*1cd10*/  @!PT LDS RZ, [RZ] ;  /* 0x00000000fffff984 */ /* 0x000fe20000000800 */
[----:B------:R0:W-:Y:S01]  /*1cd20*/  @!P1 LDGSTS.E.BYPASS.LTC128B.128 [R20+0xb000], desc[UR50][R2.64], !P0 ;  /* 0x0b00000002149fae */ /* 0x0001e2000c101d72 */
[----:B------:R-:W-:Y:S01]  /*1cd30*/  ISETP.GE.AND P1, PT, R10, R7, PT ;  /* 0x000000070a00720c */ /* 0x000fe20003f26270 */
[----:B------:R-:W-:Y:S02]  /*1cd40*/  VIADD R10, R8, 0x40 ;  /* 0x00000040080a7836 */ /* 0x000fe40000000000 */
[----:B0-----:R-:W-:-:S10]  /*1cd50*/  IMAD.MOV.U32 R2, RZ, RZ, R14 ;  /* 0x000000ffff027224 */ /* 0x001fd400078e000e */
[----:B------:R-:W-:Y:S05]  /*1cd60*/  WARPSYNC.COLLECTIVE R15, `(.L_x_1043) ;  /* 0x000000000f087348 */ /* 0x000fea0003c00000 */
[----:B------:R0:W1:Y:S02]  /*1cd70*/  SHFL.IDX P6, R14, R13, R12, R11 ;  /* 0x0000000c0d0e7389 */ /* 0x00006400000c000b */
[----:B01----:R-:W-:Y:S01]  /*1cd80*/  ENDCOLLECTIVE ;  /* 0x000000000000791b */ /* 0x003fe20003800000 */
.L_x_1043:
[----:B------:R-:W-:Y:S02]  /*1cd90*/  IMAD.MOV.U32 R13, RZ, RZ, R4 ;  /* 0x000000ffff0d7224 */ /* 0x000fe400078e0004 */
[----:B------:R-:W-:Y:S01]  /*1cda0*/  IMAD.MOV.U32 R12, RZ, RZ, 0x2 ;  /* 0x00000002ff0c7424 */ /* 0x000fe200078e00ff */
[----:B------:R-:W-:-:S13]  /*1cdb0*/  @!P1 IADD3 R9, P2, R21, R14, RZ ;  /* 0x0000000e15099210 */ /* 0x000fda0007f5e0ff */
[----:B------:R-:W-:Y:S05]  /*1cdc0*/  WARPSYNC.COLLECTIVE R15, `(.L_x_1044) ;  /* 0x000000000f087348 */ /* 0x000fea0003c00000 */
[----:B------:R0:W1:Y:S02]  /*1cdd0*/  SHFL.IDX P6, R14, R13, R12, R11 ;  /* 0x0000000c0d0e7389 */ /* 0x00006400000c000b */
[----:B01----:R-:W-:Y:S01]  /*1cde0*/  ENDCOLLECTIVE ;  /* 0x000000000000791b */ /* 0x003fe20003800000 */
.L_x_1044:
[----:B------:R-:W-:Y:S02]  /*1cdf0*/  @!P1 IMAD.X R3, RZ, RZ, R2, P2 ;  /* 0x000000ffff039224 */ /* 0x000fe400010e0602 */
[----:B------:R-:W-:-:S05]  /*1ce00*/  @!P1 IMAD.MOV.U32 R2, RZ, RZ, R9 ;  /* 0x000000ffff029224 */ /* 0x000fca00078e0009 */
        /* <DEDUP_REMOVED lines=10> */
.L_x_1045:
[----:B------:R-:W-:Y:S02]  /*1ceb0*/  IMAD.MOV.U32 R13, RZ, RZ, R4 ;  /* 0x000000ffff0d7224 */ /* 0x000fe400078e0004 */
[----:B------:R-:W-:Y:S01]  /*1cec0*/  IMAD.MOV.U32 R12, RZ, RZ, 0x3 ;  /* 0x00000003ff0c7424 */ /* 0x000fe200078e00ff */
[----:B------:R-:W-:-:S13]  /*1ced0*/  @!P1 IADD3 R9, P2, R21, R14, RZ ;  /* 0x0000000e15099210 */ /* 0x000fda0007f5e0ff */
[----:B------:R-:W-:Y:S05]  /*1cee0*/  WARPSYNC.COLLECTIVE R15, `(.L_x_1046) ;  /* 0x000000000f087348 */ /* 0x000fea0003c00000 */
[----:B------:R0:W1:Y:S02]  /*1cef0*/  SHFL.IDX P6, R14, R13, R12, R11 ;  /* 0x0000000c0d0e7389 */ /* 0x00006400000c000b */
[----:B01----:R-:W-:Y:S01]  /*1cf00*/  ENDCOLLECTIVE ;  /* 0x000000000000791b */ /* 0x003fe20003800000 */
.L_x_1046:
[----:B------:R-:W-:Y:S02]  /*1cf10*/  @!P1 IMAD.X R3, RZ, RZ, R2, P2 ;  /* 0x000000ffff039224 */ /* 0x000fe400010e0602 */
[----:B------:R-:W-:-:S05]  /*1cf20*/  @!P1 IMAD.MOV.U32 R2, RZ, RZ, R9 ;  /* 0x000000ffff029224 */ /* 0x000fca00078e0009 */
        /* <DEDUP_REMOVED lines=11> */
.L_x_1047:
[----:B------:R-:W-:Y:S02]  /*1cfe0*/  IMAD.MOV.U32 R13, RZ, RZ, R6 ;  /* 0x000000ffff0d7224 */ /* 0x000fe400078e0006 */
[----:B------:R-:W-:Y:S02]  /*1cff0*/  IMAD.MOV.U32 R12, RZ, RZ, RZ ;  /* 0x000000ffff0c7224 */ /* 0x000fe400078e00ff */
[----:B------:R-:W-:-:S07]  /*1d000*/  IMAD.MOV.U32 R2, RZ, RZ, R14 ;  /* 0x000000ffff027224 */ /* 0x000fce00078e000e */
[----:B------:R-:W-:Y:S05]  /*1d010*/  WARPSYNC.COLLECTIVE R15, `(.L_x_1048) ;  /* 0x000000000f087348 */ /* 0x000fea0003c00000 */
[----:B------:R0:W1:Y:S02]  /*1d020*/  SHFL.IDX P6, R14, R13, R12, R11 ;  /* 0x0000000c0d0e7389 */ /* 0x00006400000c000b */
[----:B01----:R-:W-:Y:S01]  /*1d030*/  ENDCOLLECTIVE ;  /* 0x000000000000791b */ /* 0x003fe20003800000 */
.L_x_1048:
        /* <DEDUP_REMOVED lines=11> */
.L_x_1049:
[----:B------:R-:W-:-:S05]  /*1d0f0*/  VIADD R2, R8, 0x80 ;  /* 0x0000008008027836 */ /* 0x000fca0000000000 */
[----:B------:R-:W-:Y:S01]  /*1d100*/  ISETP.GE.AND P2, PT, R2, R7, PT ;  /* 0x000000070200720c */ /* 0x000fe20003f46270 */
[----:B------:R-:W-:Y:S02]  /*1d110*/  IMAD.MOV.U32 R13, RZ, RZ, R6 ;  /* 0x000000ffff0d7224 */ /* 0x000fe400078e0006 */
[----:B------:R-:W-:Y:S02]  /*1d120*/  IMAD.MOV.U32 R12, RZ, RZ, 0x1 ;  /* 0x00000001ff0c7424 */ /* 0x000fe400078e00ff */
[----:B------:R-:W-:-:S08]  /*1d130*/  IMAD.MOV.U32 R9, RZ, RZ, R14 ;  /* 0x000000ffff097224 */ /* 0x000fd000078e000e */
[----:B------:R-:W-:Y:S05]  /*1d140*/  WARPSYNC.COLLECTIVE R15, `(.L_x_1050) ;  /* 0x000000000f087348 */ /* 0x000fea0003c00000 */
[----:B------:R0:W1:Y:S02]  /*1d150*/  SHFL.IDX P6, R14, R13, R12, R11 ;  /* 0x0000000c0d0e7389 */ /* 0x00006400000c000b */
[----:B01----:R-:W-:Y:S01]  /*1d160*/  ENDCOLLECTIVE ;  /* 0x000000000000791b */ /* 0x003fe20003800000 */
.L_x_1050:
        /* <DEDUP_REMOVED lines=11> */
.L_x_1051:
[----:B------:R-:W-:Y:S05]  /*1d220*/  BRA `(.L_x_1052) ;  /* 0xffffffcc00447947 */ /* 0x000fea000383ffff */
.L_x_976:
[----:B0-----:R0:W1:Y:S02]  /*1d230*/  SYNCS.PHASECHK.TRANS64.TRYWAIT P0, [R18+URZ+0x13220], R3 ;  /* 0x01322003120075a7 */ /* 0x001064000800017f */
[----:B-1----:R-:W-:Y:S05]  /*1d240*/  @!P0 NANOSLEEP.SYNCS 0x989680 ;  /* 0x009896800000895d */ /* 0x002fea0003900000 */
[----:B------:R-:W1:Y:S02]  /*1d250*/  @!P0 SYNCS.PHASECHK.TRANS64 P0, [R18+URZ+0x13220], R3 ;  /* 0x01322003120085a7 */ /* 0x000e64000800007f */
[----:B-1----:R-:W-:Y:S05]  /*1d260*/  @!P0 BRA `(.L_x_976) ;  /* 0xfffffffc00f08947 */ /* 0x002fea000383ffff */
[----:B------:R-:W-:Y:S05]  /*1d270*/  BRA `(.L_x_1053) ;  /* 0xffffffcc00ac7947 */ /* 0x000fea000383ffff */
.L_x_982:
[----:B0-----:R0:W1:Y:S02]  /*1d280*/  SYNCS.PHASECHK.TRANS64.TRYWAIT P0, [R4+URZ+0x13280], R2 ;  /* 0x01328002040075a7 */ /* 0x001064000800017f */
[----:B-1----:R-:W-:Y:S05]  /*1d290*/  @!P0 NANOSLEEP.SYNCS 0x989680 ;  /* 0x009896800000895d */ /* 0x002fea0003900000 */
[----:B------:R-:W1:Y:S02]  /*1d2a0*/  @!P0 SYNCS.PHASECHK.TRANS64 P0, [R4+URZ+0x13280], R2 ;  /* 0x01328002040085a7 */ /* 0x000e64000800007f */
[----:B-1----:R-:W-:Y:S05]  /*1d2b0*/  @!P0 BRA `(.L_x_982) ;  /* 0xfffffffc00f08947 */ /* 0x002fea000383ffff */
[----:B------:R-:W-:Y:S05]  /*1d2c0*/  BRA `(.L_x_1054) ;  /* 0xffffffd000447947 */ /* 0x000fea000383ffff */
.L_x_987:
[----:B-1----:R1:W2:Y:S02]  /*1d2d0*/  SYNCS.PHASECHK.TRANS64.TRYWAIT P0, [R4+URZ+0x13240], R2 ;  /* 0x01324002040075a7 */ /* 0x0022a4000800017f */
[----:B--2---:R-:W-:Y:S05]  /*1d2e0*/  @!P0 NANOSLEEP.SYNCS 0x989680 ;  /* 0x009896800000895d */ /* 0x004fea0003900000 */
[----:B------:R-:W2:Y:S02]  /*1d2f0*/  @!P0 SYNCS.PHASECHK.TRANS64 P0, [R4+URZ+0x13240], R2 ;  /* 0x01324002040085a7 */ /* 0x000ea4000800007f */
[----:B--2---:R-:W-:Y:S05]  /*1d300*/  @!P0 BRA `(.L_x_987) ;  /* 0xfffffffc00f08947 */ /* 0x004fea000383ffff */
[----:B------:R-:W-:Y:S05]  /*1d310*/  BRA `(.L_x_1055) ;  /* 0xffffffd000bc7947 */ /* 0x000fea000383ffff */
.L_x_993:
[----:B0-----:R0:W1:Y:S02]  /*1d320*/  SYNCS.PHASECHK.TRANS64.TRYWAIT P0, [R3+URZ+0x13270], R2 ;  /* 0x01327002030075a7 */ /* 0x001064000800017f */
[----:B-1----:R-:W-:Y:S05]  /*1d330*/  @!P0 NANOSLEEP.SYNCS 0x989680 ;  /* 0x009896800000895d */ /* 0x002fea0003900000 */
[----:B------:R-:W1:Y:S02]  /*1d340*/  @!P0 SYNCS.PHASECHK.TRANS64 P0, [R3+URZ+0x13270], R2 ;  /* 0x01327002030085a7 */ /* 0x000e64000800007f */
[----:B-1----:R-:W-:Y:S05]  /*1d350*/  @!P0 BRA `(.L_x_993) ;  /* 0xfffffffc00f08947 */ /* 0x002fea000383ffff */
[----:B------:R-:W-:Y:S05]  /*1d360*/  BRA `(.L_x_1056) ;  /* 0xffffffd400587947 */ /* 0x000fea000383ffff */
.L_x_995:
[----:B0-----:R0:W1:Y:S02]  /*1d370*/  SYNCS.PHASECHK.TRANS64.TRYWAIT P0, [R3+URZ+0x13260], R2 ;  /* 0x01326002030075a7 */ /* 0x001064000800017f */
[----:B-1----:R-:W-:Y:S05]  /*1d380*/  @!P0 NANOSLEEP.SYNCS 0x989680 ;  /* 0x009896800000895d */ /* 0x002fea0003900000 */
[----:B------:R-:W1:Y:S02]  /*1d390*/  @!P0 SYNCS.PHASECHK.TRANS64 P0, [R3+URZ+0x13260], R2 ;  /* 0x01326002030085a7 */ /* 0x000e64000800007f */
[----:B-1----:R-:W-:Y:S05]  /*1d3a0*/  @!P0 BRA `(.L_x_995) ;  /* 0xfffffffc00f08947 */ /* 0x002fea000383ffff */
[----:B------:R-:W-:Y:S05]  /*1d3b0*/  BRA `(.L_x_1057) ;  /* 0xffffffd400607947 */ /* 0x000fea000383ffff */
.L_x_1002:
[----:B0-----:R0:W1:Y:S02]  /*1d3c0*/  SYNCS.PHASECHK.TRANS64.TRYWAIT P1, [R2+URZ+0x13270], R3 ;  /* 0x01327003020075a7 */ /* 0x001064000802017f */
[----:B-1----:R-:W-:Y:S05]  /*1d3d0*/  @!P1 NANOSLEEP.SYNCS 0x989680 ;  /* 0x009896800000995d */ /* 0x002fea0003900000 */
[----:B------:R-:W1:Y:S02]  /*1d3e0*/  @!P1 SYNCS.PHASECHK.TRANS64 P1, [R2+URZ+0x13270], R3 ;  /* 0x01327003020095a7 */ /* 0x000e64000802007f */
[----:B-1----:R-:W-:Y:S05]  /*1d3f0*/  @!P1 BRA `(.L_x_1002) ;  /* 0xfffffffc00f09947 */ /* 0x002fea000383ffff */
[----:B------:R-:W-:Y:S05]  /*1d400*/  BRA `(.L_x_1058) ;  /* 0xffffffd800a47947 */ /* 0x000fea000383ffff */
.L_x_1004:
[----:B0-----:R0:W1:Y:S02]  /*1d410*/  SYNCS.PHASECHK.TRANS64.TRYWAIT P1, [R2+URZ+0x13260], R5 ;  /* 0x01326005020075a7 */ /* 0x001064000802017f */
[----:B-1----:R-:W-:Y:S05]  /*1d420*/  @!P1 NANOSLEEP.SYNCS 0x989680 ;  /* 0x009896800000995d */ /* 0x002fea0003900000 */
[----:B------:R-:W1:Y:S02]  /*1d430*/  @!P1 SYNCS.PHASECHK.TRANS64 P1, [R2+URZ+0x13260], R5 ;  /* 0x01326005020095a7 */ /* 0x000e64000802007f */
[----:B-1----:R-:W-:Y:S05]  /*1d440*/  @!P1 BRA `(.L_x_1004) ;  /* 0xfffffffc00f09947 */ /* 0x002fea000383ffff */
[----:B------:R-:W-:Y:S05]  /*1d450*/  BRA `(.L_x_1059) ;  /* 0xffffffd800ac7947 */ /* 0x000fea000383ffff */
.L_x_1017:
[----:B0-----:R0:W1:Y:S02]  /*1d460*/  SYNCS.PHASECHK.TRANS64.TRYWAIT P0, [R6+URZ+0x13220], R0 ;  /* 0x01322000060075a7 */ /* 0x001064000800017f */
[----:B-1----:R-:W-:Y:S05]  /*1d470*/  @!P0 NANOSLEEP.SYNCS 0x989680 ;  /* 0x009896800000895d */ /* 0x002fea0003900000 */
[----:B------:R-:W1:Y:S02]  /*1d480*/  @!P0 SYNCS.PHASECHK.TRANS64 P0, [R6+URZ+0x13220], R0 ;  /* 0x01322000060085a7 */ /* 0x000e64000800007f */
[----:B-1----:R-:W-:Y:S05]  /*1d490*/  @!P0 BRA `(.L_x_1017) ;  /* 0xfffffffc00f08947 */ /* 0x002fea000383ffff */
[----:B------:R-:W-:Y:S05]  /*1d4a0*/  BRA `(.L_x_1060) ;  /* 0xffffffec008c7947 */ /* 0x000fea000383ffff */
.L_x_1018:
        /* <DEDUP_REMOVED lines=8> */
[----:B0-----:R-:W-:Y:S05]  /*1d530*/  WARPSYNC.COLLECTIVE R15, `(.L_x_1062) ;  /* 0x000000000f087348 */ /* 0x001fea0003c00000 */
[----:B------:R1:W2:Y:S02]  /*1d540*/  SHFL.IDX P6, R14, R13, R12, R11 ;  /* 0x0000000c0d0e7389 */ /* 0x0002a400000c000b */
[----:B012---:R-:W-:Y:S01]  /*1d550*/  ENDCOLLECTIVE ;  /* 0x000000000000791b */ /* 0x007fe20003800000 */
.L_x_1062:
[----:B------:R-:W-:Y:S05]  /*1d560*/  BSYNC B0 ;  /* 0x0000000000007941 */ /* 0x000fea0003800000 */
.L_x_1061:
[----:B------:R-:W-:Y:S05]  /*1d570*/  BRA `(.L_x_1063) ;  /* 0xffffffec00747947 */ /* 0x000fea000383ffff */
.L_x_1021:
[----:B------:R-:W-:Y:S01]  /*1d580*/  BSSY B1, `(.L_x_1064) ;  /* 0x0000006000017945 */ /* 0x000fe20003800000 */
[----:B------:R-:W-:-:S07]  /*1d590*/  IMAD.MOV.U32 R15, RZ, RZ, -0x1 ;  /* 0xffffffffff0f7424 */ /* 0x000fce00078e00ff */
[----:B0-----:R-:W-:Y:S05]  /*1d5a0*/  WARPSYNC.COLLECTIVE R15, `(.L_x_1065) ;  /* 0x000000000f0c7348 */ /* 0x001fea0003c00000 */
[----:B------:R-:W-:Y:S02]  /*1d5b0*/  ELECT P6, UR62, PT ;  /* 0x00000000003e782f */ /* 0x000fe400038c0000 */
[----:B------:R-:W-:Y:S01]  /*1d5c0*/  MOV R14, UR62 ;  /* 0x0000003e000e7c02 */ /* 0x000fe20008000f00 */
[----:B0-----:R-:W-:Y:S10]  /*1d5d0*/  ENDCOLLECTIVE ;  /* 0x000000000000791b */ /* 0x001ff40003800000 */
.L_x_1065:
[----:B------:R-:W-:Y:S05]  /*1d5e0*/  BSYNC B1 ;  /* 0x0000000000017941 */ /* 0x000fea0003800000 */
.L_x_1064:
[----:B------:R-:W-:Y:S05]  /*1d5f0*/  BRA `(.L_x_1066) ;  /* 0xffffffec006c7947 */ /* 0x000fea000383ffff */
.L_x_1023:
[----:B0-----:R0:W1:Y:S02]  /*1d600*/  SYNCS.PHASECHK.TRANS64.TRYWAIT P1, [R5+URZ], R4 ;  /* 0x00000004050075a7 */ /* 0x001064000802017f */
[----:B-1----:R-:W-:Y:S05]  /*1d610*/  @!P1 NANOSLEEP.SYNCS 0x989680 ;  /* 0x009896800000995d */ /* 0x002fea0003900000 */
[----:B------:R-:W1:Y:S02]  /*1d620*/  @!P1 SYNCS.PHASECHK.TRANS64 P1, [R5+URZ], R4 ;  /* 0x00000004050095a7 */ /* 0x000e64000802007f */
[----:B-1----:R-:W-:Y:S05]  /*1d630*/  @!P1 BRA `(.L_x_1023) ;  /* 0xfffffffc00f09947 */ /* 0x002fea000383ffff */
[----:B------:R-:W-:Y:S05]  /*1d640*/  BRA `(.L_x_1067) ;  /* 0xffffffec00a07947 */ /* 0x000fea000383ffff */
.L_x_1024:
[----:B-1----:R1:W2:Y:S02]  /*1d650*/  SYNCS.PHASECHK.TRANS64.TRYWAIT P1, [R9+URZ], R0 ;  /* 0x00000000090075a7 */ /* 0x0022a4000802017f */
[----:B--2---:R-:W-:Y:S05]  /*1d660*/  @!P1 NANOSLEEP.SYNCS 0x989680 ;  /* 0x009896800000995d */ /* 0x004fea0003900000 */
[----:B------:R-:W2:Y:S02]  /*1d670*/  @!P1 SYNCS.PHASECHK.TRANS64 P1, [R9+URZ], R0 ;  /* 0x00000000090095a7 */ /* 0x000ea4000802007f */
[----:B--2---:R-:W-:Y:S05]  /*1d680*/  @!P1 BRA `(.L_x_1024) ;  /* 0xfffffffc00f09947 */ /* 0x004fea000383ffff */
[----:B------:R-:W-:Y:S05]  /*1d690*/  BRA `(.L_x_1068) ;  /* 0xffffffec00947947 */ /* 0x000fea000383ffff */
.L_x_1026:
[----:B--2---:R2:W3:Y:S02]  /*1d6a0*/  SYNCS.PHASECHK.TRANS64.TRYWAIT P1, [R19+URZ+0x13260], R4 ;  /* 0x01326004130075a7 */ /* 0x0044e4000802017f */
[----:B---3--:R-:W-:Y:S05]  /*1d6b0*/  @!P1 NANOSLEEP.SYNCS 0x989680 ;  /* 0x009896800000995d */ /* 0x008fea0003900000 */
[----:B------:R-:W3:Y:S02]  /*1d6c0*/  @!P1 SYNCS.PHASECHK.TRANS64 P1, [R19+URZ+0x13260], R4 ;  /* 0x01326004130095a7 */ /* 0x000ee4000802007f */
[----:B---3--:R-:W-:Y:S05]  /*1d6d0*/  @!P1 BRA `(.L_x_1026) ;  /* 0xfffffffc00f09947 */ /* 0x008fea000383ffff */
[----:B------:R-:W-:Y:S05]  /*1d6e0*/  BRA `(.L_x_1069) ;  /* 0xffffffec00947947 */ /* 0x000fea000383ffff */
.L_x_1028:
[----:B---3--:R3:W4:Y:S02]  /*1d6f0*/  SYNCS.PHASECHK.TRANS64.TRYWAIT P1, [R7+URZ+0x13260], R0 ;  /* 0x01326000070075a7 */ /* 0x008724000802017f */
[----:B----4-:R-:W-:Y:S05]  /*1d700*/  @!P1 NANOSLEEP.SYNCS 0x989680 ;  /* 0x009896800000995d */ /* 0x010fea0003900000 */
[----:B------:R-:W4:Y:S02]  /*1d710*/  @!P1 SYNCS.PHASECHK.TRANS64 P1, [R7+URZ+0x13260], R0 ;  /* 0x01326000070095a7 */ /* 0x000f24000802007f */
[----:B----4-:R-:W-:Y:S05]  /*1d720*/  @!P1 BRA `(.L_x_1028) ;  /* 0xfffffffc00f09947 */ /* 0x010fea000383ffff */
[----:B------:R-:W-:Y:S05]  /*1d730*/  BRA `(.L_x_1070) ;  /* 0xffffffec00947947 */ /* 0x000fea000383ffff */
.L_x_1030:
[----:B----4-:R4:W0:Y:S02]  /*1d740*/  SYNCS.PHASECHK.TRANS64.TRYWAIT P0, [R19+URZ+0x13280], R4 ;  /* 0x01328004130075a7 */ /* 0x010824000800017f */
[----:B0-----:R-:W-:Y:S05]  /*1d750*/  @!P0 NANOSLEEP.SYNCS 0x989680 ;  /* 0x009896800000895d */ /* 0x001fea0003900000 */
[----:B------:R-:W0:Y:S02]  /*1d760*/  @!P0 SYNCS.PHASECHK.TRANS64 P0, [R19+URZ+0x13280], R4 ;  /* 0x01328004130085a7 */ /* 0x000e24000800007f */
[----:B0-----:R-:W-:Y:S05]  /*1d770*/  @!P0 BRA `(.L_x_1030) ;  /* 0xfffffffc00f08947 */ /* 0x001fea000383ffff */
[----:B------:R-:W-:Y:S05]  /*1d780*/  BRA `(.L_x_1031) ;  /* 0xffffffec00907947 */ /* 0x000fea000383ffff */
.L_x_1071:
        /* <DEDUP_REMOVED lines=15> */
.L_x_2191:


//--------------------- .text._ZN7cutlass13device_kernelIN5flash11enable_sm90INS1_16FlashAttnFwdSm90INS1_25CollectiveMainloopFwdSm90ILi2EN4cute5tupleIJNS5_1CILi1EEES8_S8_EEENS6_IJNS7_ILi192EEENS7_ILi160EEENS7_ILi64EEEEEELi64ENS_12float_e4m3_tEfNS_4arch4Sm90ELb0ELb1ELb1ELb1ELb0ELb1ELb0ELb1ELb1ELb1ELb1ELb0EEENS1_21CollectiveEpilogueFwdINS6_IJSA_SC_SB_EEES9_NS_10bfloat16_tESG_Li384ELb1ELb1ELb1ELb1EEENS1_36VarlenDynamicPersistentTileSchedulerILi192ELi160ELi384ELi128ELb1ELb1ELb1ELb1ELb0ELb1EEEEEEEEEvNT_6ParamsE --------------------------
	.section	.text._ZN7cutlass13device_kernelIN5flash11enable_sm90INS1_16FlashAttnFwdSm90INS1_25CollectiveMainloopFwdSm90ILi2EN4cute5tupleIJNS5_1CILi1EEES8_S8_EEENS6_IJNS7_ILi192EEENS7_ILi160EEENS7_ILi64EEEEEELi64ENS_12float_e4m3_tEfNS_4arch4Sm90ELb0ELb1ELb1ELb1ELb0ELb1ELb0ELb1ELb1ELb1ELb1ELb0EEENS1_21CollectiveEpilogueFwdINS6_IJSA_SC_SB_EEES9_NS_10bfloat16_tESG_Li384ELb1ELb1ELb1ELb1EEENS1_36VarlenDynamicPersistentTileSchedulerILi192ELi160ELi384ELi128ELb1ELb1ELb1ELb1ELb0ELb1EEEEEEEEEvNT_6ParamsE,"ax",@progbits
	.align	128
.text._ZN7cutlass13device_kernelIN5flash11enable_sm90INS1_16FlashAttnFwdSm90INS1_25CollectiveMainloopFwdSm90ILi2EN4cute5tupleIJNS5_1CILi1EEES8_S8_EEENS6_IJNS7_ILi192EEENS7_ILi160EEENS7_ILi64EEEEEELi64ENS_12float_e4m3_tEfNS_4arch4Sm90ELb0ELb1ELb1ELb1ELb0ELb1ELb0ELb1ELb1ELb1ELb1ELb0EEENS1_21CollectiveEpilogueFwdINS6_IJSA_SC_SB_EEES9_NS_10bfloat16_tESG_Li384ELb1ELb1ELb1ELb1EEENS1_36VarlenDynamicPersistentTileSchedulerILi192ELi160ELi384ELi128ELb1ELb1ELb1ELb1ELb0ELb1EEEEEEEEEvNT_6ParamsE:
        .type           _ZN7cutlass13device_kernelIN5flash11enable_sm90INS1_16FlashAttnFwdSm90INS1_25CollectiveMainloopFwdSm90ILi2EN4cute5tupleIJNS5_1CILi1EEES8_S8_EEENS6_IJNS7_ILi192EEENS7_ILi160EEENS7_ILi64EEEEEELi64ENS_12float_e4m3_tEfNS_4arch4Sm90ELb0ELb1ELb1ELb1ELb0ELb1ELb0ELb1ELb1ELb1ELb1ELb0EEENS1_21CollectiveEpilogueFwdINS6_IJSA_SC_SB_EEES9_NS_10bfloat16_tESG_Li384ELb1ELb1ELb1ELb1EEENS1_36VarlenDynamicPersistentTileSchedulerILi192ELi160ELi384ELi128ELb1ELb1ELb1ELb1ELb0ELb1EEEEEEEEEvNT_6ParamsE,@function
        .size           _ZN7cutlass13device_kernelIN5flash11enable_sm90INS1_16FlashAttnFwdSm90INS1_25CollectiveMainloopFwdSm90ILi2EN4cute5tupleIJNS5_1CILi1EEES8_S8_EEENS6_IJNS7_ILi192EEENS7_ILi160EEENS7_ILi64EEEEEELi64ENS_12float_e4m3_tEfNS_4arch4Sm90ELb0ELb1ELb1ELb1ELb0ELb1ELb0ELb1ELb1ELb1ELb1ELb0EEENS1_21CollectiveEpilogueFwdINS6_IJSA_SC_SB_EEES9_NS_10bfloat16_tESG_Li384ELb1ELb1ELb1ELb1EEENS1_36VarlenDynamicPersistentTileSchedulerILi192ELi160ELi384ELi128ELb1ELb1ELb1ELb1ELb0ELb1EEEEEEEEEvNT_6ParamsE,(.L_x_2192 - _ZN7cutlass13device_kernelIN5flash11enable_sm90INS1_16FlashAttnFwdSm90INS1_25CollectiveMainloopFwdSm90ILi2EN4cute5tupleIJNS5_1CILi1EEES8_S8_EEENS6_IJNS7_ILi192EEENS7_ILi160EEENS7_ILi64EEEEEELi64ENS_12float_e4m3_tEfNS_4arch4Sm90ELb0ELb1ELb1ELb1ELb0ELb1ELb0ELb1ELb1ELb1ELb1ELb0EEENS1_21CollectiveEpilogueFwdINS6_IJSA_SC_SB_EEES9_NS_10bfloat16_tESG_Li384ELb1ELb1ELb1ELb1EEENS1_36VarlenDynamicPersistentTileSchedulerILi192ELi160ELi384ELi128ELb1ELb1ELb1ELb1ELb0ELb1EEEEEEEEEvNT_6ParamsE)
        .other          _ZN7cutlass13device_kernelIN5flash11enable_sm90INS1_16FlashAttnFwdSm90INS1_25CollectiveMainloopFwdSm90ILi2EN4cute5tupleIJNS5_1CILi1EEES8_S8_EEENS6_IJNS7_ILi192EEENS7_ILi160EEENS7_ILi64EEEEEELi64ENS_12float_e4m3_tEfNS_4arch4Sm90ELb0ELb1ELb1ELb1ELb0ELb1ELb0ELb1ELb1ELb1ELb1ELb0EEENS1_21CollectiveEpilogueFwdINS6_IJSA_SC_SB_EEES9_NS_10bfloat16_tESG_Li384ELb1ELb1ELb1ELb1EEENS1_36VarlenDynamicPersistentTileSchedulerILi192ELi160ELi384ELi128ELb1ELb1ELb1ELb1ELb0ELb1EEEEEEEEEvNT_6ParamsE,@"STO_CUDA_ENTRY STV_DEFAULT"
_ZN7cutlass13device_kernelIN5flash11enable_sm90INS1_16FlashAttnFwdSm90INS1_25CollectiveMainloopFwdSm90ILi2EN4cute5tupleIJNS5_1CILi1EEES8_S8_EEENS6_IJNS7_ILi192EEENS7_ILi160EEENS7_ILi64EEEEEELi64ENS_12float_e4m3_tEfNS_4arch4Sm90ELb0ELb1ELb1ELb1ELb0ELb1ELb0ELb1ELb1ELb1ELb1ELb0EEENS1_21CollectiveEpilogueFwdINS6_IJSA_SC_SB_EEES9_NS_10bfloat16_tESG_Li384ELb1ELb1ELb1ELb1EEENS1_36VarlenDynamicPersistentTileSchedulerILi192ELi160ELi384ELi128ELb1ELb1ELb1ELb1ELb0ELb1EEEEEEEEEvNT_6ParamsE:
        /* <DEDUP_REMOVED lines=23> */
.L_x_1073:
[----:B------:R-:W-:Y:S05]  /*0170*/  BSYNC B0 ;  /* 0x0000000000007941 */ /* 0x000fea0003800000 */
.L_x_1072:
[----:B------:R-:W-:Y:S01]  /*0180*/  VOTEU.ANY UP0, P0 ;  /* 0x00000000003f7886 */ /* 0x000fe20000000100 */
[----:B------:R-:W0:Y:S01]  /*0190*/  SHFL.IDX PT, R2, R0, RZ, 0x1f ;  /* 0x00001fff00027589 */ /* 0x000e2200000e0000 */
[----:B------:R-:W-:Y:S01]  /*01a0*/  UMOV UR4, 0x80 ;  /* 0x0000008000047882 */ /* 0x000fe20000000000 */
[----:B------:R-:W-:Y:S01]  /*01b0*/  UMOV UR7, 0x180 ;  /* 0x0000018000077882 */ /* 0x000fe20000000000 */
[----:B------:R-:W-:Y:S01]  /*01c0*/  VOTEU.ANY UP1, P0 ;  /* 0x00000000003f7886 */ /* 0x000fe20000020100 */
[----:B------:R-:W1:Y:S01]  /*01d0*/  @UP0 S2UR UR8, SR_CgaCtaId ;  /* 0x00000000000809c3 */ /* 0x000e620000008800 */
[----:B------:R-:W-:Y:S01]  /*01e0*/  @UP0 UMOV UR6, 0x400 ;  /* 0x0000040000060882 */ /* 0x000fe20000000000 */
[----:B------:R-:W-:-:S04]  /*01f0*/  @UP0 UIADD3 UR4, -UR4, 0x100000, URZ ;  /* 0x0010000004040890 */ /* 0x000fc8000fffe13f */
[----:B------:R-:W-:Y:S02]  /*0200*/  @UP0 USHF.L.U32 UR5, UR4, 0xb, URZ ;  /* 0x0000000b04050899 */ /* 0x000fe4000800063f */
[----:B------:R-:W-:Y:S01]  /*0210*/  @UP0 USHF.L.U32 UR4, UR4, 0x1, URZ ;  /* 0x0000000104040899 */ /* 0x000fe2000800063f */
[----:B0-----:R-:W-:Y:S02]  /*0220*/  ISETP.NE.AND P1, PT, R2, RZ, PT ;  /* 0x000000ff0200720c */ /* 0x001fe40003f25270 */
[----:B------:R-:W-:Y:S01]  /*0230*/  SHF.R.U32.HI R2, RZ, 0x7, R3 ;  /* 0x00000007ff027819 */ /* 0x000fe20000011603 */
[----:B-1----:R-:W-:Y:S02]  /*0240*/  @UP0 ULEA UR8, UR8, UR6, 0x18 ;  /* 0x0000000608080291 */ /* 0x002fe4000f8ec03f */
[----:B------:R-:W-:-:S04]  /*0250*/  @UP0 UIADD3 UR6, -UR7, 0x100000, URZ ;  /* 0x0010000007060890 */ /* 0x000fc8000fffe13f */
[----:B------:R-:W-:Y:S02]  /*0260*/  @UP0 USHF.L.U32 UR7, UR6, 0xb, URZ ;  /* 0x0000000b06070899 */ /* 0x000fe4000800063f */
[----:B------:R-:W-:Y:S01]  /*0270*/  @UP0 USHF.L.U32 UR6, UR6, 0x1, URZ ;  /* 0x0000000106060899 */ /* 0x000fe2000800063f */
[----:B------:R-:W-:Y:S01]  /*0280*/  VOTEU.ANY UP0, P0 ;  /* 0x00000000003f7886 */ /* 0x000fe20000000100 */
[----:B------:R-:W0:Y:S04]  /*0290*/  SHFL.IDX PT, R2, R2, RZ, 0x1f ;  /* 0x00001fff02027589 */ /* 0x000e2800000e0000 */
[----:B------:R-:W1:Y:S02]  /*02a0*/  FENCE.VIEW.ASYNC.S ;  /* 0x00000000000073c6 */ /* 0x000e640000000000 */
[----:B-1----:R1:W2:Y:S04]  /*02b0*/  @UP0 SYNCS.EXCH.64 URZ, [UR8+0x13200], UR4 ;  /* 0x01320004083f05b2 */ /* 0x0022a80008000100 */
[----:B------:R1:W3:Y:S01]  /*02c0*/  @UP1 SYNCS.EXCH.64 URZ, [UR8+0x13220], UR6 ;  /* 0x01322006083f15b2 */ /* 0x0002e20008000100 */
[----:B------:R-:W-:Y:S05]  /*02d0*/  @P1 BRA `(.L_x_1074) ;  /* 0x0000000000481947 */ /* 0x000fea0003800000 */
[----:B-1----:R-:W1:Y:S01]  /*02e0*/  S2UR UR5, SR_CgaCtaId ;  /* 0x00000000000579c3 */ /* 0x002e620000008800 */
[----:B------:R-:W-:Y:S01]  /*02f0*/  UMOV UR4, 0x400 ;  /* 0x0000040000047882 */ /* 0x000fe20000000000 */
[----:B------:R-:W-:Y:S01]  /*0300*/  UMOV UR6, 0x1 ;  /* 0x0000000100067882 */ /* 0x000fe20000000000 */
[----:B------:R-:W-:Y:S01]  /*0310*/  UMOV UR7, 0x3 ;  /* 0x0000000300077882 */ /* 0x000fe20000000000 */
[----:B------:R-:W-:Y:S01]  /*0320*/  ELECT P0, URZ, PT ;  /* 0x00000000003f782f */ /* 0x000fe20003800000 */
[----:B-1----:R-:W-:Y:S02]  /*0330*/  ULEA UR8, UR5, UR4, 0x18 ;  /* 0x0000000405087291 */ /* 0x002fe4000f8ec03f */
[----:B------:R-:W-:-:S04]  /*0340*/  UIADD3 UR4, -UR6, 0x100000, URZ ;  /* 0x0010000006047890 */ /* 0x000fc8000fffe13f */
[----:B------:R-:W-:Y:S02]  /*0350*/  USHF.L.U32 UR5, UR4, 0xb, URZ ;  /* 0x0000000b04057899 */ /* 0x000fe4000800063f */
[----:B------:R-:W-:Y:S02]  /*0360*/  USHF.L.U32 UR4, UR4, 0x1, URZ ;  /* 0x0000000104047899 */ /* 0x000fe4000800063f */
[----:B------:R-:W-:-:S04]  /*0370*/  UIADD3 UR6, -UR7, 0x100000, URZ ;  /* 0x0010000007067890 */ /* 0x000fc8000fffe13f */
[----:B------:R-:W-:Y:S02]  /*0380*/  USHF.L.U32 UR7, UR6, 0xb, URZ ;  /* 0x0000000b06077899 */ /* 0x000fe4000800063f */
[----:B------:R-:W-:Y:S01]  /*0390*/  USHF.L.U32 UR6, UR6, 0x1, URZ ;  /* 0x0000000106067899 */ /* 0x000fe2000800063f */
[----:B------:R-:W1:Y:S03]  /*03a0*/  FENCE.VIEW.ASYNC.S ;  /* 0x00000000000073c6 */ /* 0x000e660000000000 */
[----:B-1----:R4:W1:Y:S08]  /*03b0*/  SYNCS.EXCH.64 URZ, [UR8+0x13230], UR4 ;  /* 0x01323004083f75b2 */ /* 0x0028700008000100 */
[----:B------:R4:W0:Y:S01]  /*03c0*/  SYNCS.EXCH.64 URZ, [UR8+0x13240], UR6 ;  /* 0x01324006083f75b2 */ /* 0x0008220008000100 */
[----:B------:R4:W0:Y:S01]  /*03d0*/  SYNCS.EXCH.64 URZ, [UR8+0x13238], UR4 ;  /* 0x01323804083f75b2 */ /* 0x0008220008000100 */
[----:B------:R4:W0:Y:S02]  /*03e0*/  SYNCS.EXCH.64 URZ, [UR8+0x13248], UR6 ;  /* 0x01324806083f75b2 */ /* 0x0008240008000100 */
[----:B----4-:R-:W-:Y:S01]  /*03f0*/  NOP ;  /* 0x0000000000007918 */ /* 0x010fe20000000000 */
.L_x_1074:
[----:B------:R-:W4:Y:S01]  /*0400*/  SHFL.IDX PT, R3, R0, RZ, 0x1f ;  /* 0x00001fff00037589 */ /* 0x000f2200000e0000 */
[----:B------:R-:W-:Y:S01]  /*0410*/  NOP ;  /* 0x0000000000007918 */ /* 0x000fe20000000000 */
[----:B----4-:R-:W-:-:S13]  /*0420*/  ISETP.NE.AND P0, PT, R3, RZ, PT ;  /* 0x000000ff0300720c */ /* 0x010fda0003f05270 */
        /* <DEDUP_REMOVED lines=19> */
.L_x_1075:
[----:B------:R-:W4:Y:S01]  /*0560*/  SHFL.IDX PT, R3, R0, RZ, 0x1f ;  /* 0x00001fff00037589 */ /* 0x000f2200000e0000 */
[----:B------:R-:W-:Y:S01]  /*0570*/  NOP ;  /* 0x0000000000007918 */ /* 0x000fe20000000000 */
[----:B----4-:R-:W-:-:S13]  /*0580*/  ISETP.NE.AND P0, PT, R3, RZ, PT ;  /* 0x000000ff0300720c */ /* 0x010fda0003f05270 */
[----:B------:R-:W-:Y:S05]  /*0590*/  @P0 BRA `(.L_x_1076) ;  /* 0x0000000000380947 */ /* 0x000fea0003800000 */
[----:B-1----:R-:W1:Y:S01]  /*05a0*/  S2UR UR5, SR_CgaCtaId ;  /* 0x00000000000579c3 */ /* 0x002e620000008800 */
[----:B------:R-:W-:Y:S01]  /*05b0*/  UMOV UR4, 0x400 ;  /* 0x0000040000047882 */ /* 0x000fe20000000000 */
[----:B------:R-:W-:Y:S01]  /*05c0*/  UMOV UR7, 0x1 ;  /* 0x0000000100077882 */ /* 0x000fe20000000000 */
[----:B------:R-:W-:Y:S01]  /*05d0*/  ELECT P0, URZ, PT ;  /* 0x00000000003f782f */ /* 0x000fe20003800000 */
[----:B-1----:R-:W-:Y:S02]  /*05e0*/  ULEA UR6, UR5, UR4, 0x18 ;  /* 0x0000000405067291 */ /* 0x002fe4000f8ec03f */
[----:B------:R-:W-:-:S04]  /*05f0*/  UIADD3 UR4, -UR7, 0x100000, URZ ;  /* 0x0010000007047890 */ /* 0x000fc8000fffe13f */
[----:B------:R-:W-:Y:S02]  /*0600*/  USHF.L.U32 UR5, UR4, 0xb, URZ ;  /* 0x0000000b04057899 */ /* 0x000fe4000800063f */
[----:B------:R-:W-:Y:S01]  /*0610*/  USHF.L.U32 UR4, UR4, 0x1, URZ ;  /* 0x0000000104047899 */ /* 0x000fe2000800063f */
[----:B------:R-:W1:Y:S11]  /*0620*/  FENCE.VIEW.ASYNC.S ;  /* 0x00000000000073c6 */ /* 0x000e760000000000 */
[----:B-1----:R4:W1:Y:S01]  /*0630*/  SYNCS.EXCH.64 URZ, [UR6+0x13270], UR4 ;  /* 0x01327004063f75b2 */ /* 0x0028620008000100 */
[----:B------:R4:W0:Y:S01]  /*0640*/  SYNCS.EXCH.64 URZ, [UR6+0x13280], UR4 ;  /* 0x01328004063f75b2 */ /* 0x0008220008000100 */
[----:B------:R4:W0:Y:S01]  /*0650*/  SYNCS.EXCH.64 URZ, [UR6+0x13278], UR4 ;  /* 0x01327804063f75b2 */ /* 0x0008220008000100 */
[----:B------:R4:W0:Y:S02]  /*0660*/  SYNCS.EXCH.64 URZ, [UR6+0x13288], UR4 ;  /* 0x01328804063f75b2 */ /* 0x0008240008000100 */
[----:B----4-:R-:W-:Y:S01]  /*0670*/  NOP ;  /* 0x0000000000007918 */ /* 0x010fe20000000000 */
.L_x_1076:
        /* <DEDUP_REMOVED lines=22> */
.L_x_1077:
        /* <DEDUP_REMOVED lines=22> */
.L_x_1078:
[----:B0-----:R-:W-:Y:S01]  /*0940*/  ISETP.NE.AND P0, PT, R2, RZ, PT ;  /* 0x000000ff0200720c */ /* 0x001fe20003f05270 */
[----:B------:R-:W-:Y:S01]  /*0950*/  IMAD.MOV.U32 R2, RZ, RZ, 0x1 ;  /* 0x00000001ff027424 */ /* 0x000fe200078e00ff */
[----:B------:R-:W-:Y:S01]  /*0960*/  NOP ;  /* 0x0000000000007918 */ /* 0x000fe20000000000 */
[----:B------:R-:W-:Y:S01]  /*0970*/  ULDC.64 UR44, c[0x0][0x208] ;  /* 0x00008200002c7ab9 */ /* 0x000fe20000000a00 */
[----:B------:R-:W-:Y:S02]  /*0980*/  BSSY B8, `(.L_x_1079) ;  /* 0x0002420000087945 */ /* 0x000fe40003800000 */
[----:B------:R-:W-:-:S05]  /*0990*/  SEL R2, R2, 0x2, !P0 ;  /* 0x0000000202027807 */ /* 0x000fca0004000000 */
[----:B------:R0:W-:Y:S01]  /*09a0*/  STL [R1+0x38], R2 ;  /* 0x0000380201007387 */ /* 0x0001e20000100800 */
[----:B-123--:R-:W-:Y:S06]  /*09b0*/  BAR.SYNC.DEFER_BLOCKING 0x0 ;  /* 0x0000000000007b1d */ /* 0x00efec0000010000 */
[----:B------:R-:W-:Y:S05]  /*09c0*/  @!P0 BRA `(.L_x_1080) ;  /* 0x000001d000188947 */ /* 0x000fea0003800000 */
.L_x_1081:
[----:B------:R-:W-:-:S08]  /*09d0*/  NOP ;  /* 0x0000000000007918 */ /* 0x000fd00000000000 */
[----:B------:R-:W1:Y:S02]  /*09e0*/  USETMAXREG.TRY_ALLOC.CTAPOOL UP0, 0xa0 ;  /* 0x000000a0000079c8 */ /* 0x000e640008000600 */
[----:B-1----:R-:W-:-:S13]  /*09f0*/  PLOP3.LUT P0, PT, PT, PT, UP0, 0x80, 0x0 ;  /* 0x000000000000781c */ /* 0x002fda0003f0f008 */
[----:B------:R-:W-:Y:S05]  /*0a00*/  @!P0 BRA `(.L_x_1081) ;  /* 0xfffffffc00f08947 */ /* 0x000fea000383ffff */
[----:B------:R-:W1:Y:S08]  /*0a10*/  S2UR UR4, SR_CgaCtaId ;  /* 0x00000000000479c3 */ /* 0x000e700000008800 */
[----:B------:R-:W-:Y:S06]  /*0a20*/  BAR.ARV 0x8, 0x200 ;  /* 0x0208000000007b1d */ /* 0x000fec0000002000 */
[----:B------:R-:W-:-:S02]  /*0a30*/  MOV R18, 0x400 ;  /* 0x0000040000127802 */ /* 0x000fc40000000f00 */
[----:B------:R-:W-:Y:S01]  /*0a40*/  BAR.SYNC.DEFER_BLOCKING 0x5, 0x200 ;  /* 0x0148000000007b1d */ /* 0x000fe20000010000 */
[----:B-1----:R-:W-:-:S05]  /*0a50*/  IMAD.U32 R0, RZ, RZ, UR4 ;  /* 0x00000004ff007e24 */ /* 0x002fca000f8e00ff */
[----:B------:R-:W-:Y:S01]  /*0a60*/  ULDC UR4, c[0x0][0xc3c] ;  /* 0x00030f0000047ab9 */ /* 0x000fe20000000800 */
[----:B------:R-:W-:Y:S01]  /*0a70*/  LEA R18, R0, R18, 0x18 ;  /* 0x0000001200127211 */ /* 0x000fe200078ec0ff */
[----:B------:R-:W-:Y:S04]  /*0a80*/  STL [R1+0x40], R0 ;  /* 0x0000400001007387 */ /* 0x000fe80000100800 */
[----:B------:R-:W1:Y:S01]  /*0a90*/  LDS.128 R12, [R18+0x132d0] ;  /* 0x0132d000120c7984 */ /* 0x000e620000000c00 */
[----:B------:R-:W-:Y:S06]  /*0aa0*/  BAR.ARV 0x4, 0x200 ;  /* 0x0108000000007b1d */ /* 0x000fec0000002000 */
[----:B-1----:R-:W-:-:S13]  /*0ab0*/  ISETP.GE.AND P0, PT, R15, UR4, PT ;  /* 0x000000040f007c0c */ /* 0x002fda000bf06270 */
[----:B------:R-:W-:Y:S05]  /*0ac0*/  @P0 BRA `(.L_x_1082) ;  /* 0x00000240002c0947 */ /* 0x000fea0003800000 */
[----:B------:R-:W2:Y:S01]  /*0ad0*/  LDL.LU R19, [R1+0x38] ;  /* 0x0000380001137983 */ /* 0x000ea20000300800 */
[----:B------:R-:W1:Y:S02]  /*0ae0*/  S2R R0, SR_TID.X ;  /* 0x0000000000007919 */ /* 0x000e640000002100 */
[----:B-1----:R-:W-:-:S05]  /*0af0*/  VIADD R0, R0, 0xffffff80 ;  /* 0xffffff8000007836 */ /* 0x002fca0000000000 */
[----:B------:R-:W-:-:S04]  /*0b00*/  SHF.R.S32.HI R3, RZ, 0x1f, R0 ;  /* 0x0000001fff037819 */ /* 0x000fc80000011400 */
[CC--:B0-----:R-:W-:Y:S02]  /*0b10*/  LEA.HI R2, R3.reuse, R0.reuse, RZ, 0x7 ;  /* 0x0000000003027211 */ /* 0x0c1fe400078f38ff */
[-C--:B------:R-:W-:Y:S02]  /*0b20*/  LEA.HI R4, R0, R0.reuse, RZ, 0x1 ;  /* 0x0000000000047211 */ /* 0x080fe400078f08ff */
[----:B------:R-:W-:Y:S02]  /*0b30*/  LOP3.LUT R9, R2, 0xffffff80, RZ, 0xc0, !PT ;  /* 0xffffff8002097812 */ /* 0x000fe400078ec0ff */
[----:B------:R-:W-:Y:S02]  /*0b40*/  LEA.HI R6, R3, R0, RZ, 0x2 ;  /* 0x0000000003067211 */ /* 0x000fe400078f10ff */
[----:B------:R-:W-:Y:S01]  /*0b50*/  LOP3.LUT R5, R4, 0xfffffffe, RZ, 0xc0, !PT ;  /* 0xfffffffe04057812 */ /* 0x000fe200078ec0ff */
[----:B------:R-:W-:Y:S01]  /*0b60*/  IMAD.IADD R9, R0, 0x1, -R9 ;  /* 0x0000000100097824 */ /* 0x000fe200078e0a09 */
[----:B------:R-:W-:-:S02]  /*0b70*/  LOP3.LUT R11, R6, 0xfffffffc, RZ, 0xc0, !PT ;  /* 0xfffffffc060b7812 */ /* 0x000fc400078ec0ff */
[----:B------:R-:W-:Y:S01]  /*0b80*/  LEA.HI R7, R3, R0, RZ, 0x4 ;  /* 0x0000000003077211 */ /* 0x000fe200078f20ff */
[C---:B------:R-:W-:Y:S01]  /*0b90*/  IMAD.IADD R5, R0.reuse, 0x1, -R5 ;  /* 0x0000000100057824 */ /* 0x040fe200078e0a05 */
[----:B------:R-:W-:Y:S01]  /*0ba0*/  SHF.R.S32.HI R8, RZ, 0x1f, R9 ;  /* 0x0000001fff087819 */ /* 0x000fe20000011409 */
[----:B------:R-:W-:Y:S01]  /*0bb0*/  IMAD.IADD R16, R0, 0x1, -R11 ;  /* 0x0000000100107824 */ /* 0x000fe200078e0a0b */
[--C-:B------:R-:W-:Y:S02]  /*0bc0*/  SHF.R.S32.HI R0, RZ, 0x2, R6.reuse ;  /* 0x00000002ff007819 */ /* 0x100fe40000011406 */
[----:B------:R-:W-:Y:S02]  /*0bd0*/  SHF.R.S32.HI R3, RZ, 0x1f, R6 ;  /* 0x0000001fff037819 */ /* 0x000fe40000011406 */
[----:B------:R-:W-:Y:S02]  /*0be0*/  LEA.HI R10, R8, R9, RZ, 0x2 ;  /* 0x00000009080a7211 */ /* 0x000fe400078f10ff */
[----:B------:R-:W-:-:S02]  /*0bf0*/  LEA.HI R3, R3, R0, RZ, 0x2 ;  /* 0x0000000003037211 */ /* 0x000fc400078f10ff */
[----:B------:R-:W-:Y:S02]  /*0c00*/  SHF.R.S32.HI R20, RZ, 0x1, R4 ;  /* 0x00000001ff147819 */ /* 0x000fe40000011404 */
[--C-:B------:R-:W-:Y:S02]  /*0c10*/  SHF.R.S32.HI R12, RZ, 0x2, R10.reuse ;  /* 0x00000002ff0c7819 */ /* 0x100fe4000001140a */
[----:B------:R-:W-:Y:S02]  /*0c20*/  SHF.R.S32.HI R17, RZ, 0x1f, R10 ;  /* 0x0000001fff117819 */ /* 0x000fe4000001140a */
[----:B------:R-:W-:Y:S02]  /*0c30*/  LOP3.LUT R3, R3, 0xfffffffc, RZ, 0xc0, !PT ;  /* 0xfffffffc03037812 */ /* 0x000fe400078ec0ff */
[----:B------:R-:W-:Y:S02]  /*0c40*/  SHF.R.S32.HI R2, RZ, 0x7, R2 ;  /* 0x00000007ff027819 */ /* 0x000fe40000011402 */
[----:B------:R-:W-:-:S02]  /*0c50*/  LEA.HI R4, R4, R20, RZ, 0x1 ;  /* 0x0000001404047211 */ /* 0x000fc400078f08ff */
[----:B------:R-:W-:Y:S01]  /*0c60*/  LEA.HI R17, R17, R12, RZ, 0x3 ;  /* 0x0000000c11117211 */ /* 0x000fe200078f18ff */
[----:B------:R-:W-:Y:S01]  /*0c70*/  IMAD.IADD R3, R0, 0x1, -R3 ;  /* 0x0000000100037824 */ /* 0x000fe200078e0a03 */
[----:B------:R-:W-:Y:S01]  /*0c80*/  LOP3.LUT R4, R4, 0x3fffffe, RZ, 0xc0, !PT ;  /* 0x03fffffe04047812 */ /* 0x000fe200078ec0ff */
[----:B------:R-:W-:Y:S01]  /*0c90*/  IMAD.HI R6, R2, 0x55555556, RZ ;  /* 0x5555555602067827 */ /* 0x000fe200078e02ff */
[----:B------:R-:W-:Y:S02]  /*0ca0*/  LOP3.LUT R17, R17, 0xfffffff8, RZ, 0xc0, !PT ;  /* 0xfffffff811117812 */ /* 0x000fe400078ec0ff */
[----:B------:R-:W-:Y:S01]  /*0cb0*/  LEA.HI R8, R8, R9, RZ, 0x5 ;  /* 0x0000000908087211 */ /* 0x000fe200078f28ff */
[----:B------:R-:W-:Y:S01]  /*0cc0*/  IMAD.SHL.U32 R3, R3, 0x80, RZ ;  /* 0x0000008003037824 */ /* 0x000fe200078e00ff */
[----:B------:R-:W-:Y:S01]  /*0cd0*/  SHF.R.S32.HI R7, RZ, 0x4, R7 ;  /* 0x00000004ff077819 */ /* 0x000fe20000011407 */
[----:B------:R-:W-:Y:S01]  /*0ce0*/  IMAD.IADD R4, R20, 0x1, -R4 ;  /* 0x0000000114047824 */ /* 0x000fe200078e0a04 */
[----:B------:R-:W-:Y:S01]  /*0cf0*/  LEA.HI R11, R6, R6, RZ, 0x1 ;  /* 0x00000006060b7211 */ /* 0x000fe200078f08ff */
[----:B------:R-:W-:Y:S01]  /*0d00*/  IMAD.IADD R17, R12, 0x1, -R17 ;  /* 0x000000010c117824 */ /* 0x000fe200078e0a11 */
[----:B------:R-:W-:-:S02]  /*0d10*/  LEA.HI R0, R16, R16, RZ, 0x1 ;  /* 0x0000001010007211 */ /* 0x000fc400078f08ff */
[----:B------:R-:W-:Y:S01]  /*0d20*/  SHF.R.S32.HI R8, RZ, 0x5, R8 ;  /* 0x00000005ff087819 */ /* 0x000fe20000011408 */
[----:B------:R-:W-:Y:S01]  /*0d30*/  IMAD.SHL.U32 R22, R5, 0x10, RZ ;  /* 0x0000001005167824 */ /* 0x000fe200078e00ff */
[----:B------:R-:W-:Y:S01]  /*0d40*/  LOP3.LUT R6, R3, 0x180, RZ, 0xc0, !PT ;  /* 0x0000018003067812 */ /* 0x000fe200078ec0ff */
[----:B------:R-:W-:Y:S01]  /*0d50*/  IMAD R4, R7, 0x8, R4 ;  /* 0x0000000807047824 */ /* 0x000fe200078e0204 */
[----:B------:R-:W-:Y:S01]  /*0d60*/  LOP3.LUT R7, R0, 0x1ffffffe, RZ, 0xc0, !PT ;  /* 0x1ffffffe00077812 */ /* 0x000fe200078ec0ff */
[----:B------:R-:W-:Y:S02]  /*0d70*/  IMAD R11, R11, -0x3, R2 ;  /* 0xfffffffd0b0b7824 */ /* 0x000fe400078e0202 */
[----:B------:R-:W-:Y:S01]  /*0d80*/  IMAD R8, R8, 0x10, R17 ;  /* 0x0000001008087824 */ /* 0x000fe200078e0211 */
[----:B------:R-:W-:Y:S02]  /*0d90*/  LOP3.LUT R0, R6, 0x10, R22, 0xf8, !PT ;  /* 0x0000001006007812 */ /* 0x000fe400078ef816 */
[----:B------:R-:W-:Y:S01]  /*0da0*/  SHF.R.U32.HI R3, RZ, 0x3, R6 ;  /* 0x00000003ff037819 */ /* 0x000fe20000011606 */
[----:B------:R-:W-:Y:S01]  /*0db0*/  IMAD.IADD R7, R16, 0x1, -R7 ;  /* 0x0000000110077824 */ /* 0x000fe200078e0a07 */
[----:B------:R-:W-:Y:S01]  /*0dc0*/  LOP3.LUT R2, R6, 0x30, R22, 0xf8, !PT ;  /* 0x0000003006027812 */ /* 0x000fe200078ef816 */
[----:B------:R-:W-:Y:S01]  /*0dd0*/  IMAD R8, R11, 0x40, R8 ;  /* 0x000000400b087824 */ /* 0x000fe200078e0208 */
[----:B------:R-:W-:-:S02]  /*0de0*/  LOP3.LUT R0, R0, R3, RZ, 0x3c, !PT ;  /* 0x0000000300007212 */ /* 0x000fc400078e3cff */
[----:B------:R-:W-:Y:S01]  /*0df0*/  LOP3.LUT R3, R2, R3, RZ, 0x3c, !PT ;  /* 0x0000000302037212 */ /* 0x000fe200078e3cff */
[----:B------:R-:W-:Y:S01]  /*0e00*/  IMAD R2, R7, 0x8, R8 ;  /* 0x0000000807027824 */ /* 0x000fe200078e0208 */
[----:B------:R0:W-:Y:S04]  /*0e10*/  STL [R1+0x5c], R6 ;  /* 0x00005c0601007387 */ /* 0x0001e80000100800 */
[----:B------:R-:W-:Y:S04]  /*0e20*/  STL [R1+0x64], R13 ;  /* 0x0000640d01007387 */ /* 0x000fe80000100800 */
[----:B------:R2:W-:Y:S01]  /*0e30*/  STL [R1+0x50], R2 ;  /* 0x0000500201007387 */ /* 0x0005e20000100800 */
[----:B------:R-:W-:Y:S01]  /*0e40*/  LOP3.LUT R10, R10, 0x7ffffffc, RZ, 0xc0, !PT ;  /* 0x7ffffffc0a0a7812 */ /* 0x000fe200078ec0ff */
[----:B0-----:R-:W-:-:S02]  /*0e50*/  IMAD.SHL.U32 R6, R5, 0x8, RZ ;  /* 0x0000000805067824 */ /* 0x001fc400078e00ff */
[----:B------:R-:W-:Y:S04]  /*0e60*/  STL [R1+0x68], R14 ;  /* 0x0000680e01007387 */ /* 0x000fe80000100800 */
[----:B------:R-:W-:Y:S04]  /*0e70*/  STL [R1+0x6c], R15 ;  /* 0x00006c0f01007387 */ /* 0x000fe80000100800 */
[----:B------:R-:W-:Y:S01]  /*0e80*/  STL [R1+0x7c], RZ ;  /* 0x00007cff01007387 */ /* 0x000fe20000100800 */
[----:B------:R-:W-:-:S04]  /*0e90*/  IMAD.IADD R10, R9, 0x1, -R10 ;  /* 0x00000001090a7824 */ /* 0x000fc800078e0a0a */
[----:B------:R-:W-:Y:S01]  /*0ea0*/  IMAD.SHL.U32 R5, R10, 0x2, RZ ;  /* 0x000000020a057824 */ /* 0x000fe200078e00ff */
[----:B------:R-:W-:Y:S02]  /*0eb0*/  CS2R R156, SRZ ;  /* 0x00000000009c7805 */ /* 0x000fe4000001ff00 */
[----:B--2---:R-:W-:-:S05]  /*0ec0*/  LOP3.LUT R2, R19, 0x1, RZ, 0xfc, !PT ;  /* 0x0000000113027812 */ /* 0x004fca00078efcff */
[----:B------:R0:W-:Y:S04]  /*0ed0*/  STL [R1+0xc], R2 ;  /* 0x00000c0201007387 */ /* 0x0001e80000100800 */
[----:B------:R-:W-:Y:S01]  /*0ee0*/  STL [R1+0x20], RZ ;  /* 0x000020ff01007387 */ /* 0x000fe20000100800 */
[----:B0-----:R-:W-:Y:S02]  /*0ef0*/  IMAD.SHL.U32 R2, R4, 0x40, RZ ;  /* 0x0000004004027824 */ /* 0x001fe400078e00ff */
[----:B------:R-:W-:Y:S01]  /*0f00*/  VIADD R4, R6, 0x10 ;  /* 0x0000001006047836 */ /* 0x000fe20000000000 */
[----:B------:R-:W-:Y:S04]  /*0f10*/  STL [R1+0x28], R6 ;  /* 0x0000280601007387 */ /* 0x000fe80000100800 */
[----:B------:R-:W-:Y:S04]  /*0f20*/  STL [R1+0x70], R2 ;  /* 0x0000700201007387 */ /* 0x000fe80000100800 */
[----:B------:R0:W-:Y:S04]  /*0f30*/  STL [R1+0x44], R4 ;  /* 0x0000440401007387 */ /* 0x0001e80000100800 */
[----:B------:R1:W-:Y:S01]  /*0f40*/  STL [R1+0x24], R5 ;  /* 0x0000240501007387 */ /* 0x0003e20000100800 */
[----:B0-----:R-:W-:Y:S01]  /*0f50*/  IMAD.IADD R4, R2, 0x1, R0 ;  /* 0x0000000102047824 */ /* 0x001fe200078e0200 */
[----:B------:R-:W-:-:S05]  /*0f60*/  IADD3 R0, R18, R2, R3 ;  /* 0x0000000212007210 */ /* 0x000fca0007ffe003 */
[----:B------:R1:W-:Y:S04]  /*0f70*/  STL [R1+0x84], R0 ;  /* 0x0000840001007387 */ /* 0x0003e80000100800 */
[----:B------:R1:W-:Y:S01]  /*0f80*/  STL [R1+0x4c], R4 ;  /* 0x00004c0401007387 */ /* 0x0003e20000100800 */
[----:B------:R-:W-:-:S07]  /*0f90*/  IMAD.MOV.U32 R19, RZ, RZ, RZ ;  /* 0x000000ffff137224 */ /* 0x000fce00078e00ff */
.L_x_1264:
[----:B-12---:R-:W2:Y:S01]  /*0fa0*/  LDL.LU R12, [R1+0x68] ;  /* 0x00006800010c7983 */ /* 0x006ea20000300800 */
[----:B------:R-:W-:Y:S01]  /*0fb0*/  ULDC.64 UR4, c[0x0][0xa28] ;  /* 0x00028a0000047ab9 */ /* 0x000fe20000000a00 */
[----:B01----:R-:W0:Y:S01]  /*0fc0*/  LDC.64 R4, c[0x0][0xa08] ;  /* 0x00028200ff047b82 */ /* 0x003e220000000a00 */
[----:B----45:R-:W-:Y:S01]  /*0fd0*/  IMAD.MOV.U32 R24, RZ, RZ, RZ ;  /* 0x000000ffff187224 */ /* 0x030fe200078e00ff */
[----:B------:R-:W0:Y:S01]  /*0fe0*/  LDL R27, [R1+0x6c] ;  /* 0x00006c00011b7983 */ /* 0x000e220000100800 */
[----:B------:R-:W-:Y:S01]  /*0ff0*/  ISETP.NE.U32.AND P0, PT, RZ, UR4, PT ;  /* 0x00000004ff007c0c */ /* 0x000fe2000bf05070 */
[----:B------:R-:W-:Y:S01]  /*1000*/  IMAD.MOV.U32 R10, RZ, RZ, RZ ;  /* 0x000000ffff0a7224 */ /* 0x000fe200078e00ff */
[----:B------:R-:W-:Y:S02]  /*1010*/  ULDC.64 UR6, c[0x0][0xa20] ;  /* 0x0002880000067ab9 */ /* 0x000fe40000000a00 */
[----:B------:R-:W-:Y:S01]  /*1020*/  ISETP.NE.AND.EX P0, PT, RZ, UR5, PT, P0 ;  /* 0x00000005ff007c0c */ /* 0x000fe2000bf05300 */
[----:B------:R-:W-:-:S02]  /*1030*/  ULDC.64 UR4, c[0x0][0xa18] ;  /* 0x0002860000047ab9 */ /* 0x000fc40000000a00 */
[----:B------:R-:W-:-:S04]  /*1040*/  ISETP.NE.U32.AND P1, PT, RZ, UR4, PT ;  /* 0x00000004ff007c0c */ /* 0x000fc8000bf25070 */
[----:B------:R-:W-:Y:S01]  /*1050*/  ISETP.NE.AND.EX P1, PT, RZ, UR5, PT, P1 ;  /* 0x00000005ff007c0c */ /* 0x000fe2000bf25310 */
[----:B------:R-:W-:Y:S02]  /*1060*/  ULDC.64 UR4, c[0x0][0xa08] ;  /* 0x0002820000047ab9 */ /* 0x000fe40000000a00 */
[----:B------:R-:W-:-:S03]  /*1070*/  ISETP.NE.U32.AND P3, PT, RZ, UR4, PT ;  /* 0x00000004ff007c0c */ /* 0x000fc6000bf65070 */
[----:B------:R-:W1:Y:S08]  /*1080*/  @P0 LDC.64 R2, c[0x0][0xa28] ;  /* 0x00028a00ff020b82 */ /* 0x000e700000000a00 */
[----:B------:R-:W3:Y:S01]  /*1090*/  @P1 LDC.64 R6, c[0x0][0xa18] ;  /* 0x00028600ff061b82 */ /* 0x000ee20000000a00 */
[----:B------:R-:W-:Y:S01]  /*10a0*/  ULDC UR4, c[0x0][0x288] ;  /* 0x0000a20000047ab9 */ /* 0x000fe20000000800 */
[----:B------:R-:W-:Y:S01]  /*10b0*/  ISETP.NE.AND.EX P3, PT, RZ, UR5, PT, P3 ;  /* 0x00000005ff007c0c */ /* 0x000fe2000bf65330 */
[----:B------:R-:W-:Y:S01]  /*10c0*/  IMAD.U32 R0, RZ, RZ, UR4 ;  /* 0x00000004ff007e24 */ /* 0x000fe2000f8e00ff */
[----:B------:R-:W-:Y:S01]  /*10d0*/  ULDC.64 UR4, c[0x0][0x418] ;  /* 0x0001060000047ab9 */ /* 0x000fe20000000a00 */
[----:B0-----:R-:W-:-:S04]  /*10e0*/  IMAD.WIDE R8, R27, 0x4, R4 ;  /* 0x000000041b087825 */ /* 0x001fc800078e0204 */
[----:B---3--:R-:W-:-:S06]  /*10f0*/  @P1 IMAD.WIDE R4, R27, 0x4, R6 ;  /* 0x000000041b041825 */ /* 0x008fcc00078e0206 */
[----:B------:R-:W5:Y:S01]  /*1100*/  @P3 LDG.E R24, desc[UR44][R8.64] ;  /* 0x0000002c08183981 */ /* 0x000f62000c1e1900 */
[----:B--2---:R-:W-:Y:S01]  /*1110*/  LOP3.LUT R26, R12, 0xffff, RZ, 0xc0, !PT ;  /* 0x0000ffff0c1a7812 */ /* 0x004fe200078ec0ff */
[----:B-1----:R-:W-:Y:S02]  /*1120*/  @P0 IMAD.WIDE R2, R27, 0x4, R2 ;  /* 0x000000041b020825 */ /* 0x002fe400078e0202 */
[----:B------:R-:W2:Y:S01]  /*1130*/  @P1 LDG.E R0, desc[UR44][R4.64] ;  /* 0x0000002c04001981 */ /* 0x000ea2000c1e1900 */
[----:B------:R-:W-:-:S03]  /*1140*/  UISETP.NE.U32.AND UP0, UPT, UR4, URZ, UPT ;  /* 0x0000003f0400728c */ /* 0x000fc6000bf05070 */
[----:B------:R-:W-:Y:S01]  /*1150*/  ULDC UR4, c[0x0][0x424] ;  /* 0x0001090000047ab9 */ /* 0x000fe20000000800 */
[----:B------:R-:W-:Y:S01]  /*1160*/  UISETP.NE.AND.EX UP0, UPT, UR5, URZ, UPT, UP0 ;  /* 0x0000003f0500728c */ /* 0x000fe2000bf05300 */
[----:B------:R0:W5:Y:S01]  /*1170*/  @P0 LDG.E R10, desc[UR44][R2.64] ;  /* 0x0000002c020a0981 */ /* 0x000162000c1e1900 */
[----:B------:R-:W-:Y:S01]  /*1180*/  ISETP.NE.U32.AND P2, PT, RZ, UR6, PT ;  /* 0x00000006ff007c0c */ /* 0x000fe2000bf45070 */
[----:B------:R-:W-:Y:S01]  /*1190*/  ULDC UR5, c[0x0][0x2f0] ;  /* 0x0000bc0000057ab9 */ /* 0x000fe20000000800 */
[----:B------:R-:W-:Y:S02]  /*11a0*/  USEL UR4, UR4, 0x1, UP0 ;  /* 0x0000000104047887 */ /* 0x000fe40008000000 */
[----:B------:R-:W-:Y:S02]  /*11b0*/  ISETP.NE.AND.EX P2, PT, RZ, UR7, PT, P2 ;  /* 0x00000007ff007c0c */ /* 0x000fe4000bf45320 */
[----:B0-----:R-:W-:Y:S01]  /*11c0*/  LOP3.LUT R2, R12, 0xff000000, RZ, 0xc0, !PT ;  /* 0xff0000000c027812 */ /* 0x001fe200078ec0ff */
[----:B------:R-:W-:-:S03]  /*11d0*/  UIMAD UR4, UR4, UR5, URZ ;  /* 0x00000005040472a4 */ /* 0x000fc6000f8e023f */
[----:B------:R-:W-:Y:S01]  /*11e0*/  SHF.R.U32.HI R3, RZ, 0x8, R2 ;  /* 0x00000008ff037819 */ /* 0x000fe20000011602 */
[----:B------:R-:W-:Y:S01]  /*11f0*/  ULDC UR5, c[0x0][0x348] ;  /* 0x0000d20000057ab9 */ /* 0x000fe20000000800 */
[----:B--2---:R0:W-:Y:S04]  /*1200*/  STL [R1+0x4], R0 ;  /* 0x0000040001007387 */ /* 0x0041e80000100800 */
[----:B------:R1:W-:Y:S04]  /*1210*/  STL [R1+0x78], R27 ;  /* 0x0000781b01007387 */ /* 0x0003e80000100800 */
[----:B------:R1:W-:Y:S01]  /*1220*/  STL [R1+0x58], R26 ;  /* 0x0000581a01007387 */ /* 0x0003e20000100800 */
[----:B------:R-:W-:Y:S01]  /*1230*/  IMAD.MOV.U32 R14, RZ, RZ, R0 ;  /* 0x000000ffff0e7224 */ /* 0x000fe200078e0000 */
[----:B0-----:R-:W-:-:S04]  /*1240*/  LOP3.LUT R0, R12, 0xff0000, RZ, 0xc0, !PT ;  /* 0x00ff00000c007812 */ /* 0x001fc800078ec0ff */
[----:B------:R-:W-:Y:S01]  /*1250*/  LEA.HI R11, R0, R3, RZ, 0x10 ;  /* 0x00000003000b7211 */ /* 0x000fe200078f80ff */
[----:B------:R-:W-:Y:S06]  /*1260*/  @P1 BRA `(.L_x_1083) ;  /* 0x0000000000281947 */ /* 0x000fec0003800000 */
[----:B------:R-:W-:Y:S02]  /*1270*/  ULDC.64 UR6, c[0x0][0xa00] ;  /* 0x0002800000067ab9 */ /* 0x000fe40000000a00 */
[----:B------:R-:W-:-:S04]  /*1280*/  ISETP.NE.U32.AND P0, PT, RZ, UR6, PT ;  /* 0x00000006ff007c0c */ /* 0x000fc8000bf05070 */
[----:B------:R-:W-:-:S13]  /*1290*/  ISETP.NE.AND.EX P0, PT, RZ, UR7, PT, P0 ;  /* 0x00000007ff007c0c */ /* 0x000fda000bf05300 */
[----:B------:R-:W-:Y:S05]  /*12a0*/  @!P0 BRA `(.L_x_1083) ;  /* 0x0000000000188947 */ /* 0x000fea0003800000 */
[----:B------:R-:W0:Y:S02]  /*12b0*/  LDC.64 R2, c[0x0][0xa00] ;  /* 0x00028000ff027b82 */ /* 0x000e240000000a00 */
[----:B0-----:R-:W-:-:S05]  /*12c0*/  IMAD.WIDE R2, R27, 0x4, R2 ;  /* 0x000000041b027825 */ /* 0x001fca00078e0202 */
[----:B------:R-:W2:Y:S04]  /*12d0*/  LDG.E R0, desc[UR44][R2.64] ;  /* 0x0000002c02007981 */ /* 0x000ea8000c1e1900 */
[----:B------:R-:W2:Y:S02]  /*12e0*/  LDG.E R5, desc[UR44][R2.64+0x4] ;  /* 0x0000042c02057981 */ /* 0x000ea4000c1e1900 */
[----:B--2---:R-:W-:-:S05]  /*12f0*/  IMAD.IADD R14, R5, 0x1, -R0 ;  /* 0x00000001050e7824 */ /* 0x004fca00078e0a00 */
[----:B------:R0:W-:Y:S02]  /*1300*/  STL [R1+0x4], R14 ;  /* 0x0000040e01007387 */ /* 0x0001e40000100800 */
.L_x_1083:
[----:B------:R-:W-:Y:S02]  /*1310*/  IMAD.U32 R50, RZ, RZ, UR5 ;  /* 0x00000005ff327e24 */ /* 0x000fe4000f8e00ff */
[----:B------:R-:W-:Y:S01]  /*1320*/  IMAD.U32 R25, RZ, RZ, UR4 ;  /* 0x00000004ff197e24 */ /* 0x000fe2000f8e00ff */
[----:B------:R-:W-:Y:S06]  /*1330*/  @!P2 BRA `(.L_x_1084) ;  /* 0x000000000010a947 */ /* 0x000fec0003800000 */
[----:B------:R-:W2:Y:S02]  /*1340*/  LDC.64 R2, c[0x0][0xa20] ;  /* 0x00028800ff027b82 */ /* 0x000ea40000000a00 */
[----:B--2---:R-:W-:-:S05]  /*1350*/  IMAD.WIDE R2, R27, 0x4, R2 ;  /* 0x000000041b027825 */ /* 0x004fca00078e0202 */
[----:B------:R2:W5:Y:S01]  /*1360*/  LDG.E R25, desc[UR44][R2.64] ;  /* 0x0000002c02197981 */ /* 0x000562000c1e1900 */
[----:B------:R-:W-:Y:S05]  /*1370*/  BRA `(.L_x_1085) ;  /* 0x0000000000107947 */ /* 0x000fea0003800000 */
.L_x_1084:
[----:B------:R-:W-:Y:S05]  /*1380*/  @!P3 BRA `(.L_x_1085) ;  /* 0x00000000000cb947 */ /* 0x000fea0003800000 */
[----:B------:R-:W2:Y:S04]  /*1390*/  LDG.E R0, desc[UR44][R8.64] ;  /* 0x0000002c08007981 */ /* 0x000ea8000c1e1900 */
[----:B------:R-:W2:Y:S02]  /*13a0*/  LDG.E R25, desc[UR44][R8.64+0x4] ;  /* 0x0000042c08197981 */ /* 0x000ea4000c1e1900 */
[----:B--2---:R-:W-:-:S07]  /*13b0*/  IMAD.IADD R25, R25, 0x1, -R0 ;  /* 0x0000000119197824 */ /* 0x004fce00078e0a00 */
.L_x_1085:
[----:B------:R-:W-:Y:S01]  /*13c0*/  ULDC.64 UR4, c[0x0][0xa10] ;  /* 0x0002840000047ab9 */ /* 0x000fe20000000a00 */
[----:B------:R-:W3:Y:S01]  /*13d0*/  LDL R8, [R1+0x64] ;  /* 0x0000640001087983 */ /* 0x000ee20000100800 */
[----:B------:R-:W-:Y:S01]  /*13e0*/  ISETP.NE.U32.AND P0, PT, RZ, UR4, PT ;  /* 0x00000004ff007c0c */ /* 0x000fe2000bf05070 */
[----:B------:R-:W4:Y:S03]  /*13f0*/  LDC R6, c[0x0][0x448] ;  /* 0x00011200ff067b82 */ /* 0x000f260000000800 */
[----:B------:R-:W-:Y:S01]  /*1400*/  ISETP.NE.AND.EX P0, PT, RZ, UR5, PT, P0 ;  /* 0x00000005ff007c0c */ /* 0x000fe2000bf05300 */
[----:B------:R-:W-:Y:S02]  /*1410*/  ULDC.64 UR4, c[0x0][0xa30] ;  /* 0x00028c0000047ab9 */ /* 0x000fe40000000a00 */
[----:B------:R-:W-:Y:S01]  /*1420*/  ISETP.NE.U32.AND P1, PT, RZ, UR4, PT ;  /* 0x00000004ff007c0c */ /* 0x000fe2000bf25070 */
[----:B-----5:R-:W-:Y:S01]  /*1430*/  IMAD.MOV.U32 R45, RZ, RZ, R25 ;  /* 0x000000ffff2d7224 */ /* 0x020fe200078e0019 */
[----:B------:R-:W0:Y:S02]  /*1440*/  LDC.64 R12, c[0x0][0x9e0] ;  /* 0x00027800ff0c7b82 */ /* 0x000e240000000a00 */
[----:B------:R-:W-:-:S06]  /*1450*/  ISETP.NE.AND.EX P1, PT, RZ, UR5, PT, P1 ;  /* 0x00000005ff007c0c */ /* 0x000fcc000bf25310 */
[----:B--2---:R-:W2:Y:S08]  /*1460*/  @P0 LDC.64 R2, c[0x0][0xa10] ;  /* 0x00028400ff020b82 */ /* 0x004eb00000000a00 */
[----:B------:R-:W1:Y:S01]  /*1470*/  @P1 LDC.64 R4, c[0x0][0xa30] ;  /* 0x00028c00ff041b82 */ /* 0x000e620000000a00 */
[----:B--2---:R-:W-:-:S05]  /*1480*/  @P0 IMAD.WIDE R2, R27, 0x4, R2 ;  /* 0x000000041b020825 */ /* 0x004fca00078e0202 */
[----:B------:R-:W2:Y:S04]  /*1490*/  @P0 LDG.E R0, desc[UR44][R2.64] ;  /* 0x0000002c02000981 */ /* 0x000ea8000c1e1900 */
[----:B------:R3:W2:Y:S01]  /*14a0*/  @P0 LDG.E R7, desc[UR44][R2.64+0x4] ;  /* 0x0000042c02070981 */ /* 0x0006a2000c1e1900 */
[----:B-1----:R-:W-:-:S05]  /*14b0*/  @P1 IMAD.WIDE R4, R27, 0x4, R4 ;  /* 0x000000041b041825 */ /* 0x002fca00078e0204 */
[----:B------:R1:W5:Y:S01]  /*14c0*/  @P1 LDG.E R45, desc[UR44][R4.64] ;  /* 0x0000002c042d1981 */ /* 0x000362000c1e1900 */
[----:B----4-:R-:W-:Y:S01]  /*14d0*/  ISETP.NE.AND P1, PT, R6, 0x1, PT ;  /* 0x000000010600780c */ /* 0x010fe20003f25270 */
[----:B------:R-:W-:Y:S01]  /*14e0*/  IMAD.IADD R15, R25, 0x1, -R10 ;  /* 0x00000001190f7824 */ /* 0x000fe200078e0a0a */
[----:B0-----:R-:W-:-:S11]  /*14f0*/  ISETP.GE.AND P2, PT, R13, 0x1, PT ;  /* 0x000000010d00780c */ /* 0x001fd60003f46270 */
[----:B------:R-:W0:Y:S08]  /*1500*/  @P1 LDC R9, c[0x0][0x44c] ;  /* 0x00011300ff091b82 */ /* 0x000e300000000800 */
[----:B------:R-:W4:Y:S01]  /*1510*/  @P1 LDC R6, c[0x0][0x450] ;  /* 0x00011400ff061b82 */ /* 0x000f220000000800 */
[----:B---3--:R-:W-:-:S04]  /*1520*/  IMAD R20, R8, 0xc0, RZ ;  /* 0x000000c008147824 */ /* 0x008fc800078e02ff */
[----:B------:R-:W-:Y:S01]  /*1530*/  VIADD R2, R20, 0xbf ;  /* 0x000000bf14027836 */ /* 0x000fe20000000000 */
[----:B------:R1:W-:Y:S03]  /*1540*/  STL [R1+0x38], R20 ;  /* 0x0000381401007387 */ /* 0x0003e60000100800 */
[----:B0-----:R-:W-:-:S05]  /*1550*/  @P1 IMAD.HI.U32 R3, R2, R9, RZ ;  /* 0x0000000902031227 */ /* 0x001fca00078e00ff */
[----:B----4-:R-:W-:Y:S01]  /*1560*/  @P1 SHF.R.U32.HI R2, RZ, R6, R3 ;  /* 0x00000006ff021219 */ /* 0x010fe20000011603 */
[----:B--2---:R-:W-:-:S04]  /*1570*/  @P0 IMAD.IADD R50, R7, 0x1, -R0 ;  /* 0x0000000107320824 */ /* 0x004fc800078e0a00 */
[----:B------:R-:W-:-:S04]  /*1580*/  IMAD.IADD R8, R15, 0x1, R50 ;  /* 0x000000010f087824 */ /* 0x000fc800078e0232 */
[C---:B------:R-:W-:Y:S01]  /*1590*/  VIADD R0, R8.reuse, 0x9f ;  /* 0x0000009f08007836 */ /* 0x040fe20000000000 */
[----:B------:R1:W-:Y:S01]  /*15a0*/  STL [R1+0x8], R8 ;  /* 0x0000080801007387 */ /* 0x0003e20000100800 */
[----:B------:R-:W-:Y:S02]  /*15b0*/  IADD3 R48, R8, 0x1, -R14 ;  /* 0x0000000108307810 */ /* 0x000fe40007ffe80e */
[----:B------:R-:W-:-:S04]  /*15c0*/  IMAD.HI R0, R0, 0x66666667, RZ ;  /* 0x6666666700007827 */ /* 0x000fc800078e02ff */
[----:B------:R-:W-:Y:S01]  /*15d0*/  IMAD.IADD R7, R48, 0x1, R2 ;  /* 0x0000000130077824 */ /* 0x000fe200078e0202 */
[----:B------:R-:W-:-:S04]  /*15e0*/  SHF.R.U32.HI R3, RZ, 0x1f, R0 ;  /* 0x0000001fff037819 */ /* 0x000fc80000011600 */
[----:B------:R-:W-:Y:S01]  /*15f0*/  LEA.HI.SX32 R46, R0, R3, 0x1a ;  /* 0x00000003002e7211 */ /* 0x000fe200078fd2ff */
[----:B------:R-:W-:Y:S01]  /*1600*/  IMAD.IADD R0, R7, 0x1, R12 ;  /* 0x0000000107007824 */ /* 0x000fe200078e020c */
[----:B-1----:R-:W-:Y:S06]  /*1610*/  @!P2 BRA `(.L_x_1086) ;  /* 0x000000000048a947 */ /* 0x002fec0003800000 */
[C---:B------:R-:W-:Y:S01]  /*1620*/  ISETP.GT.AND P0, PT, R7.reuse, RZ, PT ;  /* 0x000000ff0700720c */ /* 0x040fe20003f04270 */
[----:B------:R-:W-:Y:S01]  /*1630*/  BSSY B0, `(.L_x_1087) ;  /* 0x000000e000007945 */ /* 0x000fe20003800000 */
[----:B------:R-:W-:-:S11]  /*1640*/  VIADD R2, R7, 0xffffffff ;  /* 0xffffffff07027836 */ /* 0x000fd60000000000 */
[----:B------:R-:W-:Y:S05]  /*1650*/  @P0 BRA `(.L_x_1088) ;  /* 0x00000000001c0947 */ /* 0x000fea0003800000 */
[----:B------:R-:W-:Y:S01]  /*1660*/  ISETP.NE.AND P0, PT, R13, 0x1, PT ;  /* 0x000000010d00780c */ /* 0x000fe20003f05270 */
[----:B------:R-:W-:-:S12]  /*1670*/  IMAD.MOV R3, RZ, RZ, -R7 ;  /* 0x000000ffff037224 */ /* 0x000fd800078e0a07 */
[----:B------:R-:W0:Y:S02]  /*1680*/  @P0 LDC.64 R4, c[0x0][0x9e8] ;  /* 0x00027a00ff040b82 */ /* 0x000e240000000a00 */
[----:B0-----:R-:W-:-:S05]  /*1690*/  @P0 IMAD.HI.U32 R2, R3, R4, RZ ;  /* 0x0000000403020227 */ /* 0x001fca00078e00ff */
[----:B------:R-:W-:-:S04]  /*16a0*/  @P0 SHF.R.U32.HI R3, RZ, R5, R2 ;  /* 0x00000005ff030219 */ /* 0x000fc80000011602 */
[----:B------:R-:W-:Y:S01]  /*16b0*/  LOP3.LUT R2, RZ, R3, RZ, 0x33, !PT ;  /* 0x00000003ff027212 */ /* 0x000fe200078e33ff */
[----:B------:R-:W-:Y:S06]  /*16c0*/  BRA `(.L_x_1089) ;  /* 0x0000000000107947 */ /* 0x000fec0003800000 */
.L_x_1088:
[----:B------:R-:W-:-:S13]  /*16d0*/  ISETP.NE.AND P0, PT, R13, 0x1, PT ;  /* 0x000000010d00780c */ /* 0x000fda0003f05270 */
[----:B------:R-:W0:Y:S02]  /*16e0*/  @P0 LDC.64 R4, c[0x0][0x9e8] ;  /* 0x00027a00ff040b82 */ /* 0x000e240000000a00 */
[----:B0-----:R-:W-:-:S05]  /*16f0*/  @P0 IMAD.HI.U32 R4, R2, R4, RZ ;  /* 0x0000000402040227 */ /* 0x001fca00078e00ff */
[----:B------:R-:W-:-:S07]  /*1700*/  @P0 SHF.R.U32.HI R2, RZ, R5, R4 ;  /* 0x00000005ff020219 */ /* 0x000fce0000011604 */
.L_x_1089:
[----:B------:R-:W-:Y:S05]  /*1710*/  BSYNC B0 ;  /* 0x0000000000007941 */ /* 0x000fea0003800000 */
.L_x_1087:
[----:B------:R-:W-:-:S05]  /*1720*/  IMAD R3, R2, R13, R13 ;  /* 0x0000000d02037224 */ /* 0x000fca00078e020d */
[----:B------:R-:W-:-:S07]  /*1730*/  VIMNMX R0, R0, R3, PT ;  /* 0x0000000300007248 */ /* 0x000fce0003fe0100 */
.L_x_1086:
[----:B------:R-:W0:Y:S01]  /*1740*/  @P1 LDC R4, c[0x0][0x44c] ;  /* 0x00011300ff041b82 */ /* 0x000e220000000800 */
[----:B------:R-:W-:Y:S01]  /*1750*/  VIADD R0, R0, 0x9f ;  /* 0x0000009f00007836 */ /* 0x000fe20000000000 */
[----:B------:R-:W-:Y:S01]  /*1760*/  ULDC UR4, c[0x0][0x9dc] ;  /* 0x0002770000047ab9 */ /* 0x000fe20000000800 */
[----:B------:R-:W-:Y:S02]  /*1770*/  IMAD.MOV.U32 R2, RZ, RZ, R20 ;  /* 0x000000ffff027224 */ /* 0x000fe400078e0014 */
[----:B------:R-:W-:-:S03]  /*1780*/  IMAD.HI R0, R0, 0x66666667, RZ ;  /* 0x6666666700007827 */ /* 0x000fc600078e02ff */
[----:B------:R-:W1:Y:S01]  /*1790*/  @P1 LDC R5, c[0x0][0x450] ;  /* 0x00011400ff051b82 */ /* 0x000e620000000800 */
[----:B------:R-:W-:Y:S01]  /*17a0*/  IMAD.IADD R105, R8, 0x1, -R14 ;  /* 0x0000000108697824 */ /* 0x000fe200078e0a0e */
[----:B------:R-:W-:-:S04]  /*17b0*/  SHF.R.U32.HI R3, RZ, 0x1f, R0 ;  /* 0x0000001fff037819 */ /* 0x000fc80000011600 */
[----:B------:R-:W-:-:S04]  /*17c0*/  LEA.HI.SX32 R3, R0, R3, 0x1a ;  /* 0x0000000300037211 */ /* 0x000fc800078fd2ff */
[----:B------:R-:W-:Y:S01]  /*17d0*/  VIMNMX R6, R46, R3, PT ;  /* 0x000000032e067248 */ /* 0x000fe20003fe0100 */
[----:B0-----:R-:W-:-:S05]  /*17e0*/  @P1 IMAD.HI.U32 R4, R20, R4, RZ ;  /* 0x0000000414041227 */ /* 0x001fca00078e00ff */
[----:B-1----:R-:W-:-:S05]  /*17f0*/  @P1 SHF.R.U32.HI R2, RZ, R5, R4 ;  /* 0x00000005ff021219 */ /* 0x002fca0000011604 */
[----:B------:R-:W-:-:S04]  /*1800*/  IMAD.IADD R0, R105, 0x1, R2 ;  /* 0x0000000169007824 */ /* 0x000fc800078e0202 */
[----:B------:R-:W-:Y:S01]  /*1810*/  VIADD R2, R0, -UR4 ;  /* 0x8000000400027c36 */ /* 0x000fe20008000000 */
[----:B------:R-:W-:Y:S06]  /*1820*/  @!P2 BRA `(.L_x_1090) ;  /* 0x000000000044a947 */ /* 0x000fec0003800000 */
[----:B------:R-:W-:Y:S01]  /*1830*/  ISETP.GT.AND P0, PT, R0, -0x1, PT ;  /* 0xffffffff0000780c */ /* 0x000fe20003f04270 */
[----:B------:R-:W-:-:S12]  /*1840*/  BSSY B0, `(.L_x_1091) ;  /* 0x000000d000007945 */ /* 0x000fd80003800000 */
[----:B------:R-:W-:Y:S05]  /*1850*/  @P0 BRA `(.L_x_1092) ;  /* 0x00000000001c0947 */ /* 0x000fea0003800000 */
[----:B------:R-:W-:Y:S02]  /*1860*/  ISETP.NE.AND P0, PT, R13, 0x1, PT ;  /* 0x000000010d00780c */ /* 0x000fe40003f05270 */
[----:B------:R-:W-:-:S11]  /*1870*/  LOP3.LUT R3, RZ, R0, RZ, 0x33, !PT ;  /* 0x00000000ff037212 */ /* 0x000fd600078e33ff */
[----:B------:R-:W0:Y:S02]  /*1880*/  @P0 LDC.64 R4, c[0x0][0x9e8] ;  /* 0x00027a00ff040b82 */ /* 0x000e240000000a00 */
[----:B0-----:R-:W-:-:S05]  /*1890*/  @P0 IMAD.HI.U32 R0, R3, R4, RZ ;  /* 0x0000000403000227 */ /* 0x001fca00078e00ff */
[----:B------:R-:W-:-:S04]  /*18a0*/  @P0 SHF.R.U32.HI R3, RZ, R5, R0 ;  /* 0x00000005ff030219 */ /* 0x000fc80000011600 */
[----:B------:R-:W-:Y:S01]  /*18b0*/  LOP3.LUT R0, RZ, R3, RZ, 0x33, !PT ;  /* 0x00000003ff007212 */ /* 0x000fe200078e33ff */
[----:B------:R-:W-:Y:S06]  /*18c0*/  BRA `(.L_x_1093) ;  /* 0x0000000000107947 */ /* 0x000fec0003800000 */
.L_x_1092:
[----:B------:R-:W-:-:S13]  /*18d0*/  ISETP.NE.AND P0, PT, R13, 0x1, PT ;  /* 0x000000010d00780c */ /* 0x000fda0003f05270 */
[----:B------:R-:W0:Y:S02]  /*18e0*/  @P0 LDC.64 R4, c[0x0][0x9e8] ;  /* 0x00027a00ff040b82 */ /* 0x000e240000000a00 */
[----:B0-----:R-:W-:-:S05]  /*18f0*/  @P0 IMAD.HI.U32 R4, R0, R4, RZ ;  /* 0x0000000400040227 */ /* 0x001fca00078e00ff */
[----:B------:R-:W-:-:S07]  /*1900*/  @P0 SHF.R.U32.HI R0, RZ, R5, R4 ;  /* 0x00000005ff000219 */ /* 0x000fce0000011604 */
.L_x_1093:
[----:B------:R-:W-:Y:S05]  /*1910*/  BSYNC B0 ;  /* 0x0000000000007941 */ /* 0x000fea0003800000 */
.L_x_1091:
[----:B------:R-:W-:-:S05]  /*1920*/  IMAD R3, R0, R13, RZ ;  /* 0x0000000d00037224 */ /* 0x000fca00078e02ff */
[----:B------:R-:W-:-:S07]  /*1930*/  VIMNMX R2, R2, R3, !PT ;  /* 0x0000000302027248 */ /* 0x000fce0007fe0100 */
.L_x_1090:
[----:B------:R-:W-:Y:S01]  /*1940*/  IMAD.HI R2, R2, 0x66666667, RZ ;  /* 0x6666666702027827 */ /* 0x000fe200078e02ff */
[----:B------:R-:W-:Y:S01]  /*1950*/  LOP3.LUT R12, R11, 0xff, RZ, 0xc0, !PT ;  /* 0x000000ff0b0c7812 */ /* 0x000fe200078ec0ff */
[----:B------:R-:W-:Y:S01]  /*1960*/  BSSY B0, `(.L_x_1094) ;  /* 0x0000029000007945 */ /* 0x000fe20003800000 */
[----:B------:R-:W-:Y:S01]  /*1970*/  SHF.R.U32.HI R4, RZ, 0x10, R11 ;  /* 0x00000010ff047819 */ /* 0x000fe2000001160b */
[----:B------:R-:W-:Y:S01]  /*1980*/  IMAD.MOV.U32 R0, RZ, RZ, RZ ;  /* 0x000000ffff007224 */ /* 0x000fe200078e00ff */
[----:B------:R-:W-:Y:S01]  /*1990*/  SHF.R.U32.HI R3, RZ, 0x1f, R2 ;  /* 0x0000001fff037819 */ /* 0x000fe20000011602 */
[----:B------:R0:W-:Y:S03]  /*19a0*/  STL [R1+0x80], R12 ;  /* 0x0000800c01007387 */ /* 0x0001e60000100800 */
[----:B------:R-:W-:Y:S01]  /*19b0*/  LEA.HI.SX32 R3, R2, R3, 0x1a ;  /* 0x0000000302037211 */ /* 0x000fe200078fd2ff */
[----:B------:R0:W-:Y:S03]  /*19c0*/  STL [R1+0x74], R4 ;  /* 0x0000740401007387 */ /* 0x0001e60000100800 */
[----:B------:R-:W-:-:S04]  /*19d0*/  VIMNMX R9, RZ, R3, !PT ;  /* 0x00000003ff097248 */ /* 0x000fc80007fe0100 */
[----:B------:R-:W-:-:S13]  /*19e0*/  ISETP.GT.AND P0, PT, R6, R9, PT ;  /* 0x000000090600720c */ /* 0x000fda0003f04270 */
[----:B0-----:R-:W-:Y:S05]  /*19f0*/  @!P0 BRA `(.L_x_1095) ;  /* 0x00000000007c8947 */ /* 0x001fea0003800000 */
[----:B------:R-:W-:Y:S01]  /*1a00*/  ISETP.NE.AND P0, PT, R4, RZ, PT ;  /* 0x000000ff0400720c */ /* 0x000fe20003f05270 */
[----:B------:R-:W-:-:S03]  /*1a10*/  ULDC UR4, c[0x0][0x9f0] ;  /* 0x00027c0000047ab9 */ /* 0x000fc60000000800 */
[----:B------:R-:W-:-:S04]  /*1a20*/  SEL R11, R4, UR4, P0 ;  /* 0x00000004040b7c07 */ /* 0x000fc80008000000 */
[-C--:B------:R-:W-:Y:S02]  /*1a30*/  IABS R5, R11.reuse ;  /* 0x0000000b00057213 */ /* 0x080fe40000000000 */
[----:B------:R-:W-:Y:S02]  /*1a40*/  IADD3 R0, R11, -0x1, R6 ;  /* 0xffffffff0b007810 */ /* 0x000fe40007ffe006 */
[----:B------:R-:W0:Y:S01]  /*1a50*/  I2F.RP R4, R5 ;  /* 0x0000000500047306 */ /* 0x000e220000209400 */
[----:B------:R-:W-:Y:S02]  /*1a60*/  IABS R10, R11 ;  /* 0x0000000b000a7213 */ /* 0x000fe40000000000 */
[----:B------:R-:W-:-:S05]  /*1a70*/  IMAD.IADD R0, R0, 0x1, -R9 ;  /* 0x0000000100007824 */ /* 0x000fca00078e0a09 */
[----:B0-----:R-:W0:Y:S02]  /*1a80*/  MUFU.RCP R4, R4 ;  /* 0x0000000400047308 */ /* 0x001e240000001000 */
[----:B0-----:R-:W-:Y:S02]  /*1a90*/  VIADD R2, R4, 0xffffffe ;  /* 0x0ffffffe04027836 */ /* 0x001fe40000000000 */
[----:B------:R-:W-:-:S04]  /*1aa0*/  IMAD.MOV R4, RZ, RZ, -R10 ;  /* 0x000000ffff047224 */ /* 0x000fc800078e0a0a */
[----:B------:R0:W1:Y:S02]  /*1ab0*/  F2I.FTZ.U32.TRUNC.NTZ R3, R2 ;  /* 0x0000000200037305 */ /* 0x000064000021f000 */
[----:B0-----:R-:W-:Y:S02]  /*1ac0*/  IMAD.MOV.U32 R2, RZ, RZ, RZ ;  /* 0x000000ffff027224 */ /* 0x001fe400078e00ff */
[----:B-1----:R-:W-:-:S04]  /*1ad0*/  IMAD.MOV R8, RZ, RZ, -R3 ;  /* 0x000000ffff087224 */ /* 0x002fc800078e0a03 */
[----:B------:R-:W-:Y:S01]  /*1ae0*/  IMAD R7, R8, R5, RZ ;  /* 0x0000000508077224 */ /* 0x000fe200078e02ff */
[----:B------:R-:W-:Y:S02]  /*1af0*/  IABS R8, R0 ;  /* 0x0000000000087213 */ /* 0x000fe40000000000 */
[----:B------:R-:W-:Y:S01]  /*1b00*/  LOP3.LUT R0, R0, R11, RZ, 0x3c, !PT ;  /* 0x0000000b00007212 */ /* 0x000fe200078e3cff */
[----:B------:R-:W-:-:S03]  /*1b10*/  IMAD.HI.U32 R3, R3, R7, R2 ;  /* 0x0000000703037227 */ /* 0x000fc600078e0002 */
[----:B------:R-:W-:Y:S01]  /*1b20*/  ISETP.GE.AND P2, PT, R0, RZ, PT ;  /* 0x000000ff0000720c */ /* 0x000fe20003f46270 */
[----:B------:R-:W-:-:S04]  /*1b30*/  IMAD.MOV.U32 R2, RZ, RZ, R8 ;  /* 0x000000ffff027224 */ /* 0x000fc800078e0008 */
        /* <DEDUP_REMOVED lines=11> */
.L_x_1095:
[----:B------:R-:W-:Y:S05]  /*1bf0*/  BSYNC B0 ;  /* 0x0000000000007941 */ /* 0x000fea0003800000 */
.L_x_1094:
[----:B------:R-:W-:-:S05]  /*1c00*/  IMAD R3, R12, R0, R9 ;  /* 0x000000000c037224 */ /* 0x000fca00078e0209 */
[C---:B------:R-:W-:Y:S01]  /*1c10*/  VIADDMNMX R0, R3.reuse, R0, R6, PT ;  /* 0x0000000003007246 */ /* 0x040fe20003800106 */
[----:B------:R-:W-:-:S04]  /*1c20*/  IMAD R3, R3, 0xa0, -R15 ;  /* 0x000000a003037824 */ /* 0x000fc800078e0a0f */
[----:B------:R-:W-:Y:S01]  /*1c30*/  IMAD R5, R0, 0xa0, -R15 ;  /* 0x000000a000057824 */ /* 0x000fe200078e0a0f */
[----:B------:R-:W-:-:S04]  /*1c40*/  VIMNMX R3, RZ, R3, !PT ;  /* 0x00000003ff037248 */ /* 0x000fc80007fe0100 */
[----:B------:R-:W-:-:S04]  /*1c50*/  VIMNMX R0, R5, R50, PT ;  /* 0x0000003205007248 */ /* 0x000fc80003fe0100 */
[----:B------:R-:W-:Y:S01]  /*1c60*/  ISETP.GT.AND P0, PT, R0, R3, PT ;  /* 0x000000030000720c */ /* 0x000fe20003f04270 */
[----:B------:R-:W-:-:S05]  /*1c70*/  IMAD.WIDE.U32 R2, R3, -0x33333333, RZ ;  /* 0xcccccccd03027825 */ /* 0x000fca00078e00ff */
[----:B------:R-:W-:-:S05]  /*1c80*/  SHF.R.U32.HI R44, RZ, 0x7, R3 ;  /* 0x00000007ff2c7819 */ /* 0x000fca0000011603 */
[----:B------:R-:W-:Y:S02]  /*1c90*/  IMAD.MOV.U32 R47, RZ, RZ, R44 ;  /* 0x000000ffff2f7224 */ /* 0x000fe400078e002c */
[----:B------:R-:W-:-:S04]  /*1ca0*/  @P0 VIADD R0, R0, 0x9f ;  /* 0x0000009f00000836 */ /* 0x000fc80000000000 */
[----:B------:R-:W-:-:S05]  /*1cb0*/  @P0 IMAD.HI R0, R0, 0x66666667, RZ ;  /* 0x6666666700000827 */ /* 0x000fca00078e02ff */
[----:B------:R-:W-:-:S04]  /*1cc0*/  @P0 SHF.R.U32.HI R3, RZ, 0x1f, R0 ;  /* 0x0000001fff030819 */ /* 0x000fc80000011600 */
[----:B------:R-:W-:Y:S02]  /*1cd0*/  @P0 LEA.HI.SX32 R47, R0, R3, 0x1a ;  /* 0x00000003002f0211 */ /* 0x000fe400078fd2ff */
[----:B------:R-:W-:Y:S02]  /*1ce0*/  PLOP3.LUT P0, PT, PT, PT, PT, 0x80, 0x0 ;  /* 0x000000000000781c */ /* 0x000fe40003f0f070 */
[----:B------:R-:W-:-:S13]  /*1cf0*/  ISETP.GT.AND P1, PT, R47, R44, PT ;  /* 0x0000002c2f00720c */ /* 0x000fda0003f24270 */
[----:B------:R-:W-:Y:S05]  /*1d00*/  @!P1 BRA `(.L_x_1096) ;  /* 0x0000003400689947 */ /* 0x000fea0003800000 */
[----:B------:R-:W-:Y:S01]  /*1d10*/  VIADD R0, R18, 0xe000 ;  /* 0x0000e00012007836 */ /* 0x000fe20000000000 */
[----:B------:R-:W-:Y:S04]  /*1d20*/  BSSY B6, `(.L_x_1097) ;  /* 0x0000013000067945 */ /* 0x000fe80003800000 */
        /* <DEDUP_REMOVED lines=18> */
.L_x_1098:
[----:B------:R-:W-:Y:S05]  /*1e50*/  BSYNC B6 ;  /* 0x0000000000067941 */ /* 0x000fea0003800000 */
.L_x_1097:
        /* <DEDUP_REMOVED lines=20> */
.L_x_1100:
[----:B------:R-:W-:Y:S05]  /*1fa0*/  BSYNC B6 ;  /* 0x0000000000067941 */ /* 0x000fea0003800000 */
.L_x_1099:
[----:B------:R-:W2:Y:S01]  /*1fb0*/  LDL.64 R14, [R1+0x28] ;  /* 0x00002800010e7983 */ /* 0x000ea20000100a00 */
[----:B------:R-:W-:Y:S01]  /*1fc0*/  ULDC.64 UR4, c[0x0][0x9f8] ;  /* 0x00027e0000047ab9 */ /* 0x000fe20000000a00 */
[----:B------:R-:W-:Y:S01]  /*1fd0*/  IMAD.MOV.U32 R0, RZ, RZ, R27 ;  /* 0x000000ffff007224 */ /* 0x000fe200078e001b */
[----:B------:R-:W-:Y:S01]  /*1fe0*/  ISETP.NE.U32.AND P0, PT, RZ, UR4, PT ;  /* 0x00000004ff007c0c */ /* 0x000fe2000bf05070 */
[----:B------:R-:W2:Y:S01]  /*1ff0*/  LDL.64 R10, [R1+0x28] ;  /* 0x00002800010a7983 */ /* 0x000ea20000100a00 */
[----:B------:R-:W0:Y:S01]  /*2000*/  LDC.64 R38, c[0x0][0x300] ;  /* 0x0000c000ff267b82 */ /* 0x000e220000000a00 */
[----:B------:R-:W-:Y:S01]  /*2010*/  IMAD.IADD R24, R24, 0x1, R25 ;  /* 0x0000000118187824 */ /* 0x000fe200078e0219 */
[----:B------:R-:W-:Y:S01]  /*2020*/  ISETP.NE.AND.EX P0, PT, RZ, UR5, PT, P0 ;  /* 0x00000005ff007c0c */ /* 0x000fe2000bf05300 */
[----:B------:R-:W-:Y:S01]  /*2030*/  ULDC.64 UR4, c[0x0][0x330] ;  /* 0x0000cc0000047ab9 */ /* 0x000fe20000000a00 */
[----:B------:R-:W-:Y:S01]  /*2040*/  SHF.R.S32.HI R23, RZ, 0x1f, R22 ;  /* 0x0000001fff177819 */ /* 0x000fe20000011416 */
[----:B------:R-:W1:Y:S01]  /*2050*/  S2R R54, SR_TID.X ;  /* 0x0000000000367919 */ /* 0x000e620000002100 */
[----:B------:R-:W-:-:S02]  /*2060*/  ULDC.64 UR6, c[0x0][0xa08] ;  /* 0x0002820000067ab9 */ /* 0x000fc40000000a00 */
[----:B------:R-:W3:Y:S08]  /*2070*/  LDC.64 R32, c[0x0][0x3f8] ;  /* 0x0000fe00ff207b82 */ /* 0x000ef00000000a00 */
[----:B------:R-:W4:Y:S08]  /*2080*/  @P0 LDC.64 R2, c[0x0][0x9f8] ;  /* 0x00027e00ff020b82 */ /* 0x000f300000000a00 */
[----:B------:R-:W3:Y:S08]  /*2090*/  LDC.64 R20, c[0x0][0x408] ;  /* 0x00010200ff147b82 */ /* 0x000ef00000000a00 */
[----:B------:R-:W3:Y:S01]  /*20a0*/  LDC R25, c[0x0][0x3f4] ;  /* 0x0000fd00ff197b82 */ /* 0x000ee20000000800 */
[----:B----4-:R-:W-:-:S05]  /*20b0*/  @P0 IMAD.WIDE R2, R27, 0x4, R2 ;  /* 0x000000041b020825 */ /* 0x010fca00078e0202 */
[----:B------:R4:W3:Y:S01]  /*20c0*/  @P0 LDG.E R0, desc[UR44][R2.64] ;  /* 0x0000002c02000981 */ /* 0x0008e2000c1e1900 */
[----:B------:R-:W-:Y:S01]  /*20d0*/  SHF.R.S32.HI R12, RZ, 0x1f, R24 ;  /* 0x0000001fff0c7819 */ /* 0x000fe20000011418 */
[----:B0-----:R-:W-:-:S04]  /*20e0*/  IMAD.WIDE.U32 R4, R24, R38, RZ ;  /* 0x0000002618047225 */ /* 0x001fc800078e00ff */
[----:B------:R-:W-:-:S04]  /*20f0*/  IMAD R6, R12, R38, RZ ;  /* 0x000000260c067224 */ /* 0x000fc800078e02ff */
[----:B------:R-:W-:-:S04]  /*2100*/  IMAD R7, R24, R39, R6 ;  /* 0x0000002718077224 */ /* 0x000fc800078e0206 */
[----:B------:R-:W-:Y:S02]  /*2110*/  IMAD.IADD R5, R5, 0x1, R7 ;  /* 0x0000000105057824 */ /* 0x000fe400078e0207 */
[----:B------:R-:W-:-:S04]  /*2120*/  IMAD.WIDE.U32 R6, R26, UR4, R22 ;  /* 0x000000041a067c25 */ /* 0x000fc8000f8e0016 */
[C---:B------:R-:W-:Y:S01]  /*2130*/  IMAD R7, R26.reuse, UR5, R7 ;  /* 0x000000051a077c24 */ /* 0x040fe2000f8e0207 */
[----:B------:R-:W-:Y:S02]  /*2140*/  ULDC.64 UR4, c[0x0][0x308] ;  /* 0x0000c20000047ab9 */ /* 0x000fe40000000a00 */
[----:B----4-:R-:W-:-:S04]  /*2150*/  IMAD.WIDE.U32 R2, R26, UR4, R4 ;  /* 0x000000041a027c25 */ /* 0x010fc8000f8e0004 */
[----:B------:R-:W-:Y:S02]  /*2160*/  IMAD R3, R26, UR5, R3 ;  /* 0x000000051a037c24 */ /* 0x000fe4000f8e0203 */
[----:B--2---:R-:W-:Y:S01]  /*2170*/  IMAD.MOV.U32 R10, RZ, RZ, R14 ;  /* 0x000000ffff0a7224 */ /* 0x004fe200078e000e */
[----:B------:R-:W-:Y:S01]  /*2180*/  ISETP.NE.U32.AND P0, PT, RZ, UR6, PT ;  /* 0x00000006ff007c0c */ /* 0x000fe2000bf05070 */
[----:B-1----:R-:W-:Y:S01]  /*2190*/  VIADD R53, R54, 0xffffff80 ;  /* 0xffffff8036357836 */ /* 0x002fe20000000000 */
[----:B------:R-:W-:Y:S02]  /*21a0*/  ULDC.64 UR4, c[0x0][0x310] ;  /* 0x0000c40000047ab9 */ /* 0x000fe40000000a00 */
[----:B------:R-:W-:-:S05]  /*21b0*/  SHF.R.S32.HI R11, RZ, 0x1f, R10 ;  /* 0x0000001fff0b7819 */ /* 0x000fca000001140a */
[----:B------:R0:W-:Y:S04]  /*21c0*/  STL [R1+0x2c], R11 ;  /* 0x00002c0b01007387 */ /* 0x0001e80000100800 */
[----:B------:R-:W2:Y:S04]  /*21d0*/  LDL R27, [R1+0x5c] ;  /* 0x00005c00011b7983 */ /* 0x000ea80000100800 */
[----:B------:R-:W4:Y:S01]  /*21e0*/  LDL R26, [R1+0x70] ;  /* 0x00007000011a7983 */ /* 0x000f220000100800 */
[C---:B------:R-:W-:Y:S01]  /*21f0*/  VIADD R52, R54.reuse, 0xffffff80 ;  /* 0xffffff8036347836 */ /* 0x040fe20000000000 */
[----:B------:R-:W-:Y:S01]  /*2200*/  ISETP.NE.AND.EX P0, PT, RZ, UR7, PT, P0 ;  /* 0x00000007ff007c0c */ /* 0x000fe2000bf05300 */
[----:B------:R-:W-:Y:S01]  /*2210*/  VIADD R8, R54, 0xffffff80 ;  /* 0xffffff8036087836 */ /* 0x000fe20000000000 */
[----:B------:R-:W-:-:S02]  /*2220*/  ULDC.64 UR6, c[0x0][0x338] ;  /* 0x0000ce0000067ab9 */ /* 0x000fc40000000a00 */
[----:B------:R-:W-:Y:S02]  /*2230*/  LEA.HI R52, R52, R53, RZ, 0x1 ;  /* 0x0000003534347211 */ /* 0x000fe400078f08ff */
[----:B------:R-:W-:Y:S02]  /*2240*/  SHF.R.S32.HI R9, RZ, 0x1f, R8 ;  /* 0x0000001fff097819 */ /* 0x000fe40000011408 */
[----:B------:R-:W-:Y:S02]  /*2250*/  SHF.R.S32.HI R52, RZ, 0x1, R52 ;  /* 0x00000001ff347819 */ /* 0x000fe40000011434 */
[----:B------:R-:W-:Y:S02]  /*2260*/  LEA.HI R9, R9, R8, RZ, 0x2 ;  /* 0x0000000809097211 */ /* 0x000fe400078f10ff */
[----:B------:R-:W-:Y:S02]  /*2270*/  SHF.R.S32.HI R49, RZ, 0x1f, R52 ;  /* 0x0000001fff317819 */ /* 0x000fe40000011434 */
[----:B---3--:R-:W-:-:S04]  /*2280*/  SHF.R.S32.HI R4, RZ, 0x1f, R0 ;  /* 0x0000001fff047819 */ /* 0x008fc80000011400 */
[----:B------:R-:W-:Y:S02]  /*2290*/  SEL R4, R4, RZ, !P0 ;  /* 0x000000ff04047207 */ /* 0x000fe40004000000 */
[----:B------:R-:W-:-:S03]  /*22a0*/  SEL R41, R0, RZ, !P0 ;  /* 0x000000ff00297207 */ /* 0x000fc60004000000 */
[C---:B------:R-:W-:Y:S02]  /*22b0*/  IMAD R0, R4.reuse, UR6, RZ ;  /* 0x0000000604007c24 */ /* 0x040fe4000f8e02ff */
[----:B------:R-:W-:Y:S02]  /*22c0*/  IMAD R4, R4, UR4, RZ ;  /* 0x0000000404047c24 */ /* 0x000fe4000f8e02ff */
[----:B------:R-:W-:Y:S01]  /*22d0*/  IMAD.WIDE.U32 R42, R41, UR6, R6 ;  /* 0x00000006292a7c25 */ /* 0x000fe2000f8e0006 */
[----:B------:R-:W-:-:S03]  /*22e0*/  SHF.R.S32.HI R8, RZ, 0x2, R9 ;  /* 0x00000002ff087819 */ /* 0x000fc60000011409 */
[C---:B------:R-:W-:Y:S02]  /*22f0*/  IMAD R73, R41.reuse, UR7, R0 ;  /* 0x0000000729497c24 */ /* 0x040fe4000f8e0200 */
[C---:B------:R-:W-:Y:S02]  /*2300*/  IMAD R5, R41.reuse, UR5, R4 ;  /* 0x0000000529057c24 */ /* 0x040fe4000f8e0204 */
[----:B------:R-:W-:Y:S01]  /*2310*/  IMAD.WIDE.U32 R40, R41, UR4, R2 ;  /* 0x0000000429287c25 */ /* 0x000fe2000f8e0002 */
[----:B------:R-:W-:Y:S01]  /*2320*/  SHF.R.S32.HI R9, RZ, 0x1f, R9 ;  /* 0x0000001fff097819 */ /* 0x000fe20000011409 */
[----:B------:R-:W-:Y:S02]  /*2330*/  ULDC UR4, c[0x0][0x2f4] ;  /* 0x0000bd0000047ab9 */ /* 0x000fe40000000800 */
[C---:B------:R-:W-:Y:S02]  /*2340*/  IMAD R0, R49.reuse, R38, RZ ;  /* 0x0000002631007224 */ /* 0x040fe400078e02ff */
[----:B------:R-:W-:-:S02]  /*2350*/  IMAD R2, R49, R32, RZ ;  /* 0x0000002031027224 */ /* 0x000fc400078e02ff */
[----:B------:R-:W-:Y:S01]  /*2360*/  IMAD R4, R49, R20, RZ ;  /* 0x0000001431047224 */ /* 0x000fe200078e02ff */
[----:B------:R-:W-:Y:S01]  /*2370*/  ISETP.GE.AND P1, PT, R22, R25, PT ;  /* 0x000000191600720c */ /* 0x000fe20003f26270 */
[C---:B------:R-:W-:Y:S01]  /*2380*/  IMAD R7, R52.reuse, R39, R0 ;  /* 0x0000002734077224 */ /* 0x040fe200078e0200 */
[----:B------:R-:W-:Y:S01]  /*2390*/  LEA.HI R9, R9, R8, RZ, 0x2 ;  /* 0x0000000809097211 */ /* 0x000fe200078f10ff */
[----:B------:R-:W-:-:S04]  /*23a0*/  IMAD.WIDE.U32 R58, R52, R38, R22 ;  /* 0x00000026343a7225 */ /* 0x000fc800078e0016 */
[----:B------:R-:W-:Y:S02]  /*23b0*/  IMAD.IADD R0, R41, 0x1, R5 ;  /* 0x0000000129007824 */ /* 0x000fe400078e0205 */
[C---:B------:R-:W-:Y:S02]  /*23c0*/  IMAD R13, R52.reuse, R33, R2 ;  /* 0x00000021340d7224 */ /* 0x040fe400078e0202 */
[C---:B------:R-:W-:Y:S02]  /*23d0*/  IMAD R15, R52.reuse, R21, R4 ;  /* 0x00000015340f7224 */ /* 0x040fe400078e0204 */
[----:B------:R-:W-:-:S04]  /*23e0*/  IMAD.WIDE.U32 R2, R52, R32, R10 ;  /* 0x0000002034027225 */ /* 0x000fc800078e000a */
[----:B------:R-:W-:Y:S01]  /*23f0*/  IMAD.WIDE.U32 R4, R52, R20, R10 ;  /* 0x0000001434047225 */ /* 0x000fe200078e000a */
[----:B0-----:R-:W-:Y:S02]  /*2400*/  SEL R11, R25, RZ, P1 ;  /* 0x000000ff190b7207 */ /* 0x001fe40000800000 */
[----:B------:R-:W-:Y:S02]  /*2410*/  LOP3.LUT R9, R9, 0xfffffffc, RZ, 0xc0, !PT ;  /* 0xfffffffc09097812 */ /* 0x000fe400078ec0ff */
[----:B------:R-:W-:Y:S01]  /*2420*/  IADD3 R51, P0, R40, R58, RZ ;  /* 0x0000003a28337210 */ /* 0x000fe20007f1e0ff */
[----:B------:R-:W-:Y:S02]  /*2430*/  IMAD.IADD R11, R22, 0x1, R11 ;  /* 0x00000001160b7824 */ /* 0x000fe400078e020b */
[----:B------:R-:W-:Y:S01]  /*2440*/  IMAD.IADD R9, R8, 0x1, -R9 ;  /* 0x0000000108097824 */ /* 0x000fe200078e0a09 */
[----:B------:R-:W-:Y:S01]  /*2450*/  IADD3.X R58, R0, R59, R7, P0, !PT ;  /* 0x0000003b003a7210 */ /* 0x000fe200007fe407 */
[----:B------:R-:W-:Y:S01]  /*2460*/  IMAD.WIDE.U32 R6, R52, R32, R22 ;  /* 0x0000002034067225 */ /* 0x000fe200078e0016 */
[----:B------:R-:W-:-:S02]  /*2470*/  SHF.R.S32.HI R10, RZ, 0x1f, R11 ;  /* 0x0000001fff0a7819 */ /* 0x000fc4000001140b */
[----:B------:R-:W-:Y:S01]  /*2480*/  LOP3.LUT P4, RZ, R9, 0x2, RZ, 0xc0, !PT ;  /* 0x0000000209ff7812 */ /* 0x000fe2000788c0ff */
[----:B------:R-:W-:Y:S02]  /*2490*/  IMAD.IADD R3, R3, 0x1, R13 ;  /* 0x0000000103037824 */ /* 0x000fe400078e020d */
[----:B------:R-:W-:Y:S01]  /*24a0*/  IMAD.IADD R7, R13, 0x1, R7 ;  /* 0x000000010d077824 */ /* 0x000fe200078e0207 */
[----:B-----5:R-:W-:Y:S01]  /*24b0*/  SHF.R.S32.HI R13, RZ, 0x1f, R45 ;  /* 0x0000001fff0d7819 */ /* 0x020fe2000001142d */
[----:B------:R-:W-:Y:S01]  /*24c0*/  IMAD.IADD R5, R5, 0x1, R15 ;  /* 0x0000000105057824 */ /* 0x000fe200078e020f */
[----:B------:R-:W-:Y:S01]  /*24d0*/  LEA.HI R59, R10, R11, RZ, 0x4 ;  /* 0x0000000b0a3b7211 */ /* 0x000fe200078f20ff */
[----:B------:R-:W-:-:S04]  /*24e0*/  IMAD.WIDE.U32 R8, R52, R20, R22 ;  /* 0x0000001434087225 */ /* 0x000fc800078e0016 */
[----:B------:R-:W-:-:S04]  /*24f0*/  IMAD.WIDE.U32 R30, R45, R20, R4 ;  /* 0x000000142d1e7225 */ /* 0x000fc800078e0004 */
[----:B------:R-:W-:Y:S02]  /*2500*/  IMAD.IADD R9, R15, 0x1, R9 ;  /* 0x000000010f097824 */ /* 0x000fe400078e0209 */
[C---:B------:R-:W-:Y:S02]  /*2510*/  IMAD R14, R13.reuse, R32, RZ ;  /* 0x000000200d0e7224 */ /* 0x040fe400078e02ff */
[----:B------:R-:W-:Y:S01]  /*2520*/  IMAD R10, R13, R20, RZ ;  /* 0x000000140d0a7224 */ /* 0x000fe200078e02ff */
[----:B------:R-:W-:Y:S01]  /*2530*/  SHF.R.U32.HI R61, RZ, 0x7, R54 ;  /* 0x00000007ff3d7819 */ /* 0x000fe20000011636 */
[----:B------:R-:W-:Y:S01]  /*2540*/  IMAD.WIDE.U32 R36, R45, R32, R2 ;  /* 0x000000202d247225 */ /* 0x000fe200078e0002 */
[----:B------:R-:W-:-:S03]  /*2550*/  IADD3 R2, P0, R52, R24, RZ ;  /* 0x0000001834027210 */ /* 0x000fc60007f1e0ff */
[----:B------:R-:W-:Y:S01]  /*2560*/  IMAD.WIDE.U32 R34, R45, R32, R6 ;  /* 0x000000202d227225 */ /* 0x000fe200078e0006 */
[----:B------:R-:W-:Y:S02]  /*2570*/  LOP3.LUT R16, R16, 0xfffffffb, RZ, 0xc0, !PT ;  /* 0xfffffffb10107812 */ /* 0x000fe400078ec0ff */
[----:B------:R-:W-:Y:S01]  /*2580*/  LOP3.LUT R67, R59, 0xfffffff0, RZ, 0xc0, !PT ;  /* 0xfffffff03b437812 */ /* 0x000fe200078ec0ff */
[----:B------:R-:W-:Y:S02]  /*2590*/  IMAD R63, R39, 0xa0, RZ ;  /* 0x000000a0273f7824 */ /* 0x000fe400078e02ff */
[----:B------:R-:W-:Y:S02]  /*25a0*/  IMAD R15, R45, R33, R14 ;  /* 0x000000212d0f7224 */ /* 0x000fe400078e020e */
[----:B------:R-:W-:Y:S02]  /*25b0*/  IMAD R11, R33, 0xa0, RZ ;  /* 0x000000a0210b7824 */ /* 0x000fe400078e02ff */
[----:B------:R-:W-:-:S02]  /*25c0*/  IMAD R7, R45, R21, R10 ;  /* 0x000000152d077224 */ /* 0x000fc400078e020a */
[----:B------:R-:W-:Y:S02]  /*25d0*/  IMAD R65, R21, 0xa0, RZ ;  /* 0x000000a015417824 */ /* 0x000fe400078e02ff */
[----:B------:R-:W-:-:S04]  /*25e0*/  IMAD.WIDE.U32 R28, R45, R20, R8 ;  /* 0x000000142d1c7225 */ /* 0x000fc800078e0008 */
[----:B------:R-:W-:Y:S02]  /*25f0*/  VIADD R78, R22, 0x20 ;  /* 0x00000020164e7836 */ /* 0x000fe40000000000 */
[----:B------:R-:W-:-:S04]  /*2600*/  IMAD.WIDE.U32 R38, R38, 0xa0, RZ ;  /* 0x000000a026267825 */ /* 0x000fc800078e00ff */
[----:B------:R-:W-:-:S04]  /*2610*/  IMAD.WIDE.U32 R32, R32, 0xa0, RZ ;  /* 0x000000a020207825 */ /* 0x000fc800078e00ff */
[----:B------:R-:W-:Y:S01]  /*2620*/  IMAD.WIDE.U32 R20, R20, 0xa0, RZ ;  /* 0x000000a014147825 */ /* 0x000fe200078e00ff */
[----:B------:R-:W-:Y:S02]  /*2630*/  @P1 LOP3.LUT R16, R16, 0x4, RZ, 0xfc, !PT ;  /* 0x0000000410101812 */ /* 0x000fe400078efcff */
[----:B------:R-:W-:Y:S01]  /*2640*/  ISETP.GE.AND P3, PT, R22, UR4, PT ;  /* 0x0000000416007c0c */ /* 0x000fe2000bf66270 */
[----:B------:R-:W-:Y:S01]  /*2650*/  VIADD R61, R61, 0x8 ;  /* 0x000000083d3d7836 */ /* 0x000fe20000000000 */
[----:B------:R-:W-:Y:S01]  /*2660*/  ISETP.GE.AND P2, PT, R78, UR4, PT ;  /* 0x000000044e007c0c */ /* 0x000fe2000bf46270 */
[----:B------:R-:W-:Y:S01]  /*2670*/  IMAD.SHL.U32 R62, R25, 0x2, RZ ;  /* 0x00000002193e7824 */ /* 0x000fe200078e00ff */
[----:B------:R-:W-:Y:S01]  /*2680*/  SHF.R.S32.HI R71, RZ, 0x1f, R67 ;  /* 0x0000001fff477819 */ /* 0x000fe20000011443 */
[----:B------:R-:W-:Y:S02]  /*2690*/  IMAD.X R3, R49, 0x1, R12, P0 ;  /* 0x0000000131037824 */ /* 0x000fe400000e060c */
[----:B------:R-:W-:-:S02]  /*26a0*/  IMAD.IADD R63, R39, 0x1, R63 ;  /* 0x00000001273f7824 */ /* 0x000fc400078e023f */
[----:B------:R-:W-:Y:S02]  /*26b0*/  IMAD.IADD R64, R33, 0x1, R11 ;  /* 0x0000000121407824 */ /* 0x000fe400078e020b */
[----:B------:R-:W-:Y:S02]  /*26c0*/  IMAD.IADD R65, R21, 0x1, R65 ;  /* 0x0000000115417824 */ /* 0x000fe400078e0241 */
[----:B------:R-:W-:Y:S02]  /*26d0*/  IMAD.IADD R66, R37, 0x1, R15 ;  /* 0x0000000125427824 */ /* 0x000fe400078e020f */
[----:B------:R-:W-:Y:S02]  /*26e0*/  IMAD.IADD R68, R15, 0x1, R35 ;  /* 0x000000010f447824 */ /* 0x000fe400078e0223 */
[----:B------:R-:W-:Y:S02]  /*26f0*/  IMAD.IADD R69, R31, 0x1, R7 ;  /* 0x000000011f457824 */ /* 0x000fe400078e0207 */
[----:B------:R-:W-:-:S02]  /*2700*/  IMAD.IADD R70, R7, 0x1, R29 ;  /* 0x0000000107467824 */ /* 0x000fc400078e021d */
[----:B------:R-:W-:Y:S01]  /*2710*/  IMAD.IADD R73, R43, 0x1, R73 ;  /* 0x000000012b497824 */ /* 0x000fe200078e0249 */
[----:B--2---:R-:W-:Y:S02]  /*2720*/  SHF.R.U32.HI R60, RZ, 0x3, R27 ;  /* 0x00000003ff3c7819 */ /* 0x004fe4000001161b */
[----:B------:R-:W-:-:S04]  /*2730*/  LOP3.LUT R5, R27, 0x30, R59, 0xf8, !PT ;  /* 0x000000301b057812 */ /* 0x000fc800078ef83b */
[----:B------:R-:W-:-:S05]  /*2740*/  LOP3.LUT R5, R5, R60, RZ, 0x3c, !PT ;  /* 0x0000003c05057212 */ /* 0x000fca00078e3cff */
[----:B----4-:R-:W-:-:S07]  /*2750*/  IMAD.IADD R72, R26, 0x1, R5 ;  /* 0x000000011a487824 */ /* 0x010fce00078e0205 */
.L_x_1130:
[----:B--2---:R-:W2:Y:S01]  /*2760*/  LDL R4, [R1+0x4c] ;  /* 0x00004c0001047983 */ /* 0x004ea20000100800 */
[----:B0---4-:R-:W0:Y:S01]  /*2770*/  LDC.64 R52, c[0x0][0x2e8] ;  /* 0x0000ba00ff347b82 */ /* 0x011e220000000a00 */
[----:B------:R-:W-:Y:S01]  /*2780*/  VIADD R47, R47, 0xffffffff ;  /* 0xffffffff2f2f7836 */ /* 0x000fe20000000000 */
[----:B------:R-:W-:Y:S01]  /*2790*/  LOP3.LUT R16, R16, 0xfffffffd, RZ, 0xc0, !PT ;  /* 0xfffffffd10107812 */ /* 0x000fe200078ec0ff */
[----:B------:R-:W-:Y:S05]  /*27a0*/  YIELD ;  /* 0x0000000000007946 */ /* 0x000fea0003800000 */
[----:B------:R-:W1:Y:S01]  /*27b0*/  LDC R27, c[0x0][0x3f4] ;  /* 0x0000fd00ff1b7b82 */ /* 0x000e620000000800 */
[----:B------:R-:W-:Y:S01]  /*27c0*/  SHF.R.S32.HI R11, RZ, 0x1f, R47 ;  /* 0x0000001fff0b7819 */ /* 0x000fe2000001142f */
[-C--:B------:R-:W-:Y:S01]  /*27d0*/  IMAD R5, R63, R47.reuse, RZ ;  /* 0x0000002f3f057224 */ /* 0x080fe200078e02ff */
[----:B------:R-:W-:Y:S01]  /*27e0*/  ISETP.GT.AND P5, PT, R47, R44, PT ;  /* 0x0000002c2f00720c */ /* 0x000fe20003fa4270 */
[----:B---3--:R-:W-:Y:S01]  /*27f0*/  IMAD.WIDE.U32 R14, R38, R47, RZ ;  /* 0x0000002f260e7225 */ /* 0x008fe200078e00ff */
[----:B------:R-:W-:Y:S03]  /*2800*/  BSSY B0, `(.L_x_1101) ;  /* 0x000026c000007945 */ /* 0x000fe60003800000 */
[----:B------:R-:W-:-:S04]  /*2810*/  IMAD R7, R11, R38, R5 ;  /* 0x000000260b077224 */ /* 0x000fc800078e0205 */
[----:B------:R-:W-:Y:S01]  /*2820*/  IMAD.IADD R55, R15, 0x1, R7 ;  /* 0x000000010f377824 */ /* 0x000fe200078e0207 */
[----:B0-----:R-:W-:-:S03]  /*2830*/  IADD3 R12, P0, P1, R14, R52, R51 ;  /* 0x000000340e0c7210 */ /* 0x001fc6000791e033 */
[----:B------:R-:W-:Y:S02]  /*2840*/  @P5 LOP3.LUT R16, R16, 0x2, RZ, 0xfc, !PT ;  /* 0x0000000210105812 */ /* 0x000fe400078efcff */
[----:B------:R-:W-:Y:S02]  /*2850*/  IADD3.X R13, R55, R53, R58, P0, P1 ;  /* 0x00000035370d7210 */ /* 0x000fe400007e243a */
        /* <DEDUP_REMOVED lines=10> */
[-C--:B------:R-:W-:Y:S02]  /*2900*/  IMAD R7, R65, R47.reuse, RZ ;  /* 0x0000002f41077224 */ /* 0x080fe400078e02ff */
[C---:B------:R-:W-:Y:S02]  /*2910*/  IMAD R9, R11.reuse, R32, R5 ;  /* 0x000000200b097224 */ /* 0x040fe400078e0205 */
[----:B------:R-:W-:Y:S02]  /*2920*/  IMAD R11, R11, R20, R7 ;  /* 0x000000140b0b7224 */ /* 0x000fe400078e0207 */
[----:B------:R-:W-:-:S04]  /*2930*/  IMAD.WIDE.U32 R6, R32, R47, RZ ;  /* 0x0000002f20067225 */ /* 0x000fc800078e00ff */
[----:B------:R-:W-:-:S04]  /*2940*/  IMAD.WIDE.U32 R4, R20, R47, RZ ;  /* 0x0000002f14047225 */ /* 0x000fc800078e00ff */
[----:B------:R-:W-:Y:S02]  /*2950*/  IMAD.IADD R57, R7, 0x1, R9 ;  /* 0x0000000107397824 */ /* 0x000fe400078e0209 */
[----:B------:R-:W-:Y:S01]  /*2960*/  IMAD.IADD R26, R5, 0x1, R11 ;  /* 0x00000001051a7824 */ /* 0x000fe200078e020b */
[----:B------:R-:W-:Y:S06]  /*2970*/  @!P0 BRA `(.L_x_1103) ;  /* 0x0000001000588947 */ /* 0x000fec0003800000 */
[----:B------:R-:W0:Y:S01]  /*2980*/  S2R R8, SR_TID.X ;  /* 0x0000000000087919 */ /* 0x000e220000002100 */
[----:B------:R-:W-:Y:S01]  /*2990*/  BSSY B1, `(.L_x_1104) ;  /* 0x000001d000017945 */ /* 0x000fe20003800000 */
[----:B------:R-:W-:Y:S01]  /*29a0*/  CS2R R14, SRZ ;  /* 0x00000000000e7805 */ /* 0x000fe2000001ff00 */
[C---:B0-----:R-:W-:Y:S02]  /*29b0*/  VIADD R24, R8.reuse, 0xffffff80 ;  /* 0xffffff8008187836 */ /* 0x041fe40000000000 */
[----:B------:R-:W-:Y:S02]  /*29c0*/  VIADD R10, R8, 0xffffff80 ;  /* 0xffffff80080a7836 */ /* 0x000fe40000000000 */
[----:B------:R-:W-:-:S03]  /*29d0*/  IMAD R8, R47, -0xa0, R50 ;  /* 0xffffff602f087824 */ /* 0x000fc600078e0232 */
[----:B------:R-:W-:Y:S02]  /*29e0*/  LEA.HI R10, R10, R24, RZ, 0x1 ;  /* 0x000000180a0a7211 */ /* 0x000fe400078f08ff */
[----:B------:R-:W-:Y:S02]  /*29f0*/  CS2R R24, SRZ ;  /* 0x0000000000187805 */ /* 0x000fe4000001ff00 */
[----:B------:R-:W-:Y:S02]  /*2a00*/  VIMNMX R8, R8, 0xa0, PT ;  /* 0x000000a008087848 */ /* 0x000fe40003fe0100 */
[----:B------:R-:W-:-:S04]  /*2a10*/  SHF.R.S32.HI R10, RZ, 0x1, R10 ;  /* 0x00000001ff0a7819 */ /* 0x000fc8000001140a */
[----:B------:R-:W-:Y:S02]  /*2a20*/  ISETP.GE.AND P1, PT, R10, R8, PT ;  /* 0x000000080a00720c */ /* 0x000fe40003f26270 */
[----:B------:R-:W-:Y:S02]  /*2a30*/  CS2R R8, SRZ ;  /* 0x0000000000087805 */ /* 0x000fe4000001ff00 */
[----:B------:R-:W-:-:S09]  /*2a40*/  CS2R R10, SRZ ;  /* 0x00000000000a7805 */ /* 0x000fd2000001ff00 */
[----:B------:R-:W-:Y:S05]  /*2a50*/  @P1 BRA `(.L_x_1105) ;  /* 0x0000000000401947 */ /* 0x000fea0003800000 */
[----:B------:R-:W2:Y:S01]  /*2a60*/  LDL.64 R76, [R1+0x28] ;  /* 0x00002800014c7983 */ /* 0x000ea20000100a00 */
[----:B------:R-:W-:-:S03]  /*2a70*/  ULDC.64 UR4, c[0x0][0x3e8] ;  /* 0x0000fa0000047ab9 */ /* 0x000fc60000000a00 */
[----:B------:R-:W3:Y:S01]  /*2a80*/  LDL R54, [R1+0x44] ;  /* 0x0000440001367983 */ /* 0x000ee20000100800 */
[----:B------:R-:W-:-:S04]  /*2a90*/  IADD3 R6, P0, P5, R36, UR4, R6 ;  /* 0x0000000424067c10 */ /* 0x000fc8000fd1e006 */
[----:B------:R-:W-:Y:S01]  /*2aa0*/  IADD3.X R7, R66, UR5, R57, P0, P5 ;  /* 0x0000000542077c10 */ /* 0x000fe200087ea439 */
[----:B------:R-:W-:Y:S02]  /*2ab0*/  ULDC.64 UR4, c[0x0][0x400] ;  /* 0x0001000000047ab9 */ /* 0x000fe40000000a00 */
[----:B------:R-:W-:-:S04]  /*2ac0*/  IADD3 R4, P0, P5, R30, UR4, R4 ;  /* 0x000000041e047c10 */ /* 0x000fc8000fd1e004 */
[----:B------:R-:W-:Y:S02]  /*2ad0*/  IADD3.X R5, R69, UR5, R26, P0, P5 ;  /* 0x0000000545057c10 */ /* 0x000fe400087ea41a */
[----:B------:R-:W-:Y:S02]  /*2ae0*/  CS2R R8, SRZ ;  /* 0x0000000000087805 */ /* 0x000fe4000001ff00 */
[----:B------:R-:W-:Y:S02]  /*2af0*/  CS2R R10, SRZ ;  /* 0x00000000000a7805 */ /* 0x000fe4000001ff00 */
[----:B--2---:R-:W-:-:S13]  /*2b00*/  ISETP.GE.AND P0, PT, R76, R27, PT ;  /* 0x0000001b4c00720c */ /* 0x004fda0003f06270 */
[----:B------:R0:W5:Y:S04]  /*2b10*/  @!P0 LDG.E.64 R24, desc[UR44][R6.64] ;  /* 0x0000002c06188981 */ /* 0x000168000c1e1b00 */
[----:B------:R0:W5:Y:S01]  /*2b20*/  @!P0 LDG.E.64 R14, desc[UR44][R4.64] ;  /* 0x0000002c040e8981 */ /* 0x000162000c1e1b00 */
[----:B---3--:R-:W-:-:S13]  /*2b30*/  ISETP.GE.AND P0, PT, R54, R27, PT ;  /* 0x0000001b3600720c */ /* 0x008fda0003f06270 */
[----:B------:R0:W5:Y:S04]  /*2b40*/  @!P0 LDG.E.64 R8, desc[UR44][R6.64+0x10] ;  /* 0x0000102c06088981 */ /* 0x000168000c1e1b00 */
[----:B------:R0:W5:Y:S02]  /*2b50*/  @!P0 LDG.E.64 R10, desc[UR44][R4.64+0x10] ;  /* 0x0000102c040a8981 */ /* 0x000164000c1e1b00 */
.L_x_1105:
[----:B------:R-:W-:Y:S05]  /*2b60*/  BSYNC B1 ;  /* 0x0000000000017941 */ /* 0x000fea0003800000 */
.L_x_1104:
[----:B0-----:R-:W2:Y:S01]  /*2b70*/  LDL R4, [R1+0xc] ;  /* 0x00000c0001047983 */ /* 0x001ea20000100800 */
[----:B-----5:R-:W-:Y:S02]  /*2b80*/  IMAD.MOV.U32 R26, RZ, RZ, R8 ;  /* 0x000000ffff1a7224 */ /* 0x020fe400078e0008 */
[----:B------:R-:W-:Y:S02]  /*2b90*/  IMAD.MOV.U32 R85, RZ, RZ, R24 ;  /* 0x000000ffff557224 */ /* 0x000fe400078e0018 */
[----:B------:R-:W-:Y:S02]  /*2ba0*/  IMAD.MOV.U32 R52, RZ, RZ, R10 ;  /* 0x000000ffff347224 */ /* 0x000fe400078e000a */
[----:B------:R-:W-:Y:S01]  /*2bb0*/  IMAD.MOV.U32 R83, RZ, RZ, R14 ;  /* 0x000000ffff537224 */ /* 0x000fe200078e000e */
[----:B--2---:R-:W-:-:S13]  /*2bc0*/  ISETP.NE.AND P0, PT, R4, 0x3, PT ;  /* 0x000000030400780c */ /* 0x004fda0003f05270 */
[----:B------:R-:W-:Y:S05]  /*2bd0*/  @!P0 BRA `(.L_x_1106) ;  /* 0x0000000000048947 */ /* 0x000fea0003800000 */
[----:B------:R-:W-:Y:S01]  /*2be0*/  BPT.TRAP 0x1 ;  /* 0x000000040000795c */ /* 0x000fe20000300000 */
.L_x_1106:
[----:B------:R-:W2:Y:S01]  /*2bf0*/  LDL R4, [R1+0x20] ;  /* 0x0000200001047983 */ /* 0x000ea20000100800 */
[----:B------:R-:W-:Y:S01]  /*2c00*/  IMAD R76, R157, 0x8, R18 ;  /* 0x000000089d4c7824 */ /* 0x000fe200078e0212 */
[----:B------:R-:W-:Y:S01]  /*2c10*/  BSSY B1, `(.L_x_1107) ;  /* 0x0000004000017945 */ /* 0x000fe20003800000 */
[----:B--2---:R-:W-:-:S04]  /*2c20*/  SHF.L.U32 R77, R4, 0x1f, RZ ;  /* 0x0000001f044d7819 */ /* 0x004fc800000006ff */
[----:B------:R-:W0:Y:S02]  /*2c30*/  SYNCS.PHASECHK.TRANS64.TRYWAIT P5, [R76+URZ+0x13290], R77 ;  /* 0x0132904d4c0075a7 */ /* 0x000e2400080a017f */
[----:B0-----:R-:W-:Y:S05]  /*2c40*/  @!P5 BRA `(.L_x_1108) ;  /* 0x0000021c00d4d947 */ /* 0x001fea0003800000 */
.L_x_1411:
[----:B------:R-:W-:Y:S05]  /*2c50*/  BSYNC B1 ;  /* 0x0000000000017941 */ /* 0x000fea0003800000 */
.L_x_1107:
[----:B------:R-:W-:Y:S05]  /*2c60*/  @P1 BRA `(.L_x_1109) ;  /* 0x0000002000941947 */ /* 0x000fea0003800000 */
[----:B------:R-:W-:Y:S04]  /*2c70*/  BSSY B1, `(.L_x_1110) ;  /* 0x0000070000017945 */ /* 0x000fe80003800000 */
[----:B------:R-:W-:Y:S05]  /*2c80*/  @P3 BRA `(.L_x_1111) ;  /* 0x0000000400b83947 */ /* 0x000fea0003800000 */
[----:B------:R-:W2:Y:S01]  /*2c90*/  LDL.64 R54, [R1+0x28] ;  /* 0x0000280001367983 */ /* 0x000ea20000100a00 */
[----:B------:R-:W-:Y:S03]  /*2ca0*/  BSSY B2, `(.L_x_1112) ;  /* 0x000006b000027945 */ /* 0x000fe60003800000 */
[----:B------:R1:W3:Y:S01]  /*2cb0*/  LDS.128 R4, [R75+0xe000] ;  /* 0x00e000004b047984 */ /* 0x0002e20000000c00 */
[----:B--2---:R-:W-:-:S13]  /*2cc0*/  ISETP.GE.AND P5, PT, R54, R27, PT ;  /* 0x0000001b3600720c */ /* 0x004fda0003fa6270 */
[----:B-1-3--:R-:W-:Y:S05]  /*2cd0*/  @P5 BRA `(.L_x_1113) ;  /* 0x00000004009c5947 */ /* 0x00afea0003800000 */
[--C-:B------:R-:W-:Y:S02]  /*2ce0*/  SHF.R.U32.HI R14, RZ, 0x8, R25.reuse ;  /* 0x00000008ff0e7819 */ /* 0x100fe40000011619 */
[----:B------:R-:W-:Y:S02]  /*2cf0*/  SHF.R.U32.HI R55, RZ, 0x10, R25 ;  /* 0x00000010ff377819 */ /* 0x000fe40000011619 */
[----:B------:R-:W-:Y:S02]  /*2d00*/  LOP3.LUT R24, R25, 0xff0000ff, RZ, 0xc0, !PT ;  /* 0xff0000ff19187812 */ /* 0x000fe400078ec0ff */
[--C-:B------:R-:W-:Y:S02]  /*2d10*/  SHF.R.U32.HI R25, RZ, 0x8, R15.reuse ;  /* 0x00000008ff197819 */ /* 0x100fe4000001160f */
[----:B------:R-:W-:Y:S02]  /*2d20*/  SHF.R.U32.HI R53, RZ, 0x10, R15 ;  /* 0x00000010ff357819 */ /* 0x000fe4000001160f */
[----:B------:R-:W-:Y:S01]  /*2d30*/  LOP3.LUT R54, R15, 0xff0000ff, RZ, 0xc0, !PT ;  /* 0xff0000ff0f367812 */ /* 0x000fe200078ec0ff */
[----:B------:R-:W-:-:S02]  /*2d40*/  IMAD.SHL.U32 R15, R14, 0x100, RZ ;  /* 0x000001000e0f7824 */ /* 0x000fc400078e00ff */
[----:B------:R-:W-:Y:S02]  /*2d50*/  IMAD.SHL.U32 R25, R25, 0x100, RZ ;  /* 0x0000010019197824 */ /* 0x000fe400078e00ff */
[----:B------:R-:W-:Y:S01]  /*2d60*/  IMAD.MOV.U32 R14, RZ, RZ, R4 ;  /* 0x000000ffff0e7224 */ /* 0x000fe200078e0004 */
[----:B------:R-:W-:Y:S01]  /*2d70*/  LOP3.LUT R24, R24, 0xff00, R15, 0xf8, !PT ;  /* 0x0000ff0018187812 */ /* 0x000fe200078ef80f */
[----:B------:R-:W-:Y:S01]  /*2d80*/  IMAD.U32 R15, R55, 0x10000, RZ ;  /* 0x00010000370f7824 */ /* 0x000fe200078e00ff */
[----:B------:R-:W-:Y:S01]  /*2d90*/  LOP3.LUT R54, R54, 0xff00, R25, 0xf8, !PT ;  /* 0x0000ff0036367812 */ /* 0x000fe200078ef819 */
[----:B------:R-:W-:Y:S01]  /*2da0*/  IMAD.U32 R53, R53, 0x10000, RZ ;  /* 0x0001000035357824 */ /* 0x000fe200078e00ff */
[----:B------:R-:W-:Y:S02]  /*2db0*/  F2FP.F16.E4M3.UNPACK_B R4, R5 ;  /* 0x00000005ff04723e */ /* 0x000fe400020006ff */
[----:B------:R-:W-:Y:S02]  /*2dc0*/  F2FP.F16.E4M3.UNPACK_B R25, R83.H1 ;  /* 0x00000053ff19723e */ /* 0x000fe400030006ff */
[----:B------:R-:W-:Y:S01]  /*2dd0*/  LOP3.LUT R55, R24, 0xff0000, R15, 0xf8, !PT ;  /* 0x00ff000018377812 */ /* 0x000fe200078ef80f */
[--C-:B------:R-:W-:Y:S01]  /*2de0*/  HADD2.F32 R15, -RZ, R4.reuse.H1_H1 ;  /* 0x30000004ff0f7230 */ /* 0x100fe20000004100 */
[----:B------:R-:W-:Y:S01]  /*2df0*/  LOP3.LUT R79, R54, 0xff0000, R53, 0xf8, !PT ;  /* 0x00ff0000364f7812 */ /* 0x000fe200078ef835 */
[--C-:B------:R-:W-:Y:S01]  /*2e00*/  HADD2.F32 R56, -RZ, R25.reuse.H0_H0 ;  /* 0x20000019ff387230 */ /* 0x100fe20000004100 */
[----:B------:R-:W-:Y:S01]  /*2e10*/  F2FP.F16.E4M3.UNPACK_B R53, R85.H1 ;  /* 0x00000055ff35723e */ /* 0x000fe200030006ff */
[----:B------:R-:W-:Y:S01]  /*2e20*/  HADD2.F32 R4, -RZ, R4.H0_H0 ;  /* 0x20000004ff047230 */ /* 0x000fe20000004100 */
[----:B------:R-:W-:Y:S01]  /*2e30*/  F2FP.F16.E4M3.UNPACK_B R5, R5.H1 ;  /* 0x00000005ff05723e */ /* 0x000fe200030006ff */
[----:B------:R-:W-:-:S02]  /*2e40*/  HADD2.F32 R57, -RZ, R25.H1_H1 ;  /* 0x30000019ff397230 */ /* 0x000fc40000004100 */
[CC--:B------:R-:W-:Y:S01]  /*2e50*/  FMUL.FTZ R81, R15.reuse, R56.reuse ;  /* 0x000000380f517220 */ /* 0x0c0fe20000410000 */
[----:B------:R-:W-:Y:S02]  /*2e60*/  HADD2.F32 R54, -RZ, R53.H0_H0 ;  /* 0x20000035ff367230 */ /* 0x000fe40000004100 */
[C---:B------:R-:W-:Y:S01]  /*2e70*/  FMUL.FTZ R80, R4.reuse, R56 ;  /* 0x0000003804507220 */ /* 0x040fe20000410000 */
[--C-:B------:R-:W-:Y:S01]  /*2e80*/  HADD2.F32 R25, -RZ, R5.reuse.H1_H1 ;  /* 0x30000005ff197230 */ /* 0x100fe20000004100 */
[----:B------:R-:W-:Y:S01]  /*2e90*/  F2FP.F16.E4M3.UNPACK_B R56, R83 ;  /* 0x00000053ff38723e */ /* 0x000fe200020006ff */
[----:B------:R-:W-:Y:S02]  /*2ea0*/  HADD2.F32 R24, -RZ, R5.H0_H0 ;  /* 0x20000005ff187230 */ /* 0x000fe40000004100 */
[-C--:B------:R-:W-:Y:S01]  /*2eb0*/  FFMA.FTZ R4, R4, R54.reuse, -R81 ;  /* 0x0000003604047223 */ /* 0x080fe20000010851 */
[----:B------:R-:W-:Y:S02]  /*2ec0*/  HADD2.F32 R53, -RZ, R53.H1_H1 ;  /* 0x30000035ff357230 */ /* 0x000fe40000004100 */
[----:B------:R-:W-:Y:S01]  /*2ed0*/  FFMA.FTZ R5, R15, R54, R80 ;  /* 0x000000360f057223 */ /* 0x000fe20000010050 */
[CC--:B------:R-:W-:Y:S01]  /*2ee0*/  FMUL.FTZ R81, R25.reuse, R57.reuse ;  /* 0x0000003919517220 */ /* 0x0c0fe20000410000 */
[C---:B------:R-:W-:Y:S01]  /*2ef0*/  FMUL.FTZ R82, R24.reuse, R57 ;  /* 0x0000003918527220 */ /* 0x040fe20000410000 */
[-C--:B------:R-:W-:Y:S01]  /*2f00*/  F2FP.F16.E4M3.UNPACK_B R15, R14.reuse.H1 ;  /* 0x0000000eff0f723e */ /* 0x080fe200030006ff */
[----:B------:R-:W-:Y:S01]  /*2f10*/  HADD2.F32 R57, -RZ, R56.H1_H1 ;  /* 0x30000038ff397230 */ /* 0x000fe20000004100 */
[----:B------:R-:W-:Y:S01]  /*2f20*/  F2FP.F16.E4M3.UNPACK_B R14, R14 ;  /* 0x0000000eff0e723e */ /* 0x000fe200020006ff */
[-C--:B------:R-:W-:Y:S01]  /*2f30*/  FFMA.FTZ R83, R24, R53.reuse, -R81 ;  /* 0x0000003518537223 */ /* 0x080fe20000010851 */
[----:B------:R-:W-:Y:S01]  /*2f40*/  FFMA.FTZ R84, R25, R53, R82 ;  /* 0x0000003519547223 */ /* 0x000fe20000010052 */
[----:B------:R-:W-:Y:S01]  /*2f50*/  F2FP.F16.E4M3.UNPACK_B R53, R85 ;  /* 0x00000055ff35723e */ /* 0x000fe200020006ff */
[----:B------:R-:W-:-:S02]  /*2f60*/  HADD2.F32 R24, -RZ, R15.H0_H0 ;  /* 0x2000000fff187230 */ /* 0x000fc40000004100 */
[----:B------:R-:W-:Y:S01]  /*2f70*/  HADD2.F32 R25, -RZ, R15.H1_H1 ;  /* 0x3000000fff197230 */ /* 0x000fe20000004100 */
[----:B------:R-:W-:Y:S01]  /*2f80*/  F2FP.SATFINITE.E4M3.F32.PACK_AB_MERGE_C R87, R84, R83, RZ ;  /* 0x000000535457723e */ /* 0x000fe200048070ff */
[----:B------:R-:W-:Y:S02]  /*2f90*/  HADD2.F32 R15, -RZ, R14.H0_H0 ;  /* 0x2000000eff0f7230 */ /* 0x000fe40000004100 */
[-C--:B------:R-:W-:Y:S01]  /*2fa0*/  FMUL.FTZ R82, R24, R57.reuse ;  /* 0x0000003918527220 */ /* 0x080fe20000410000 */
[----:B------:R-:W-:Y:S02]  /*2fb0*/  HADD2.F32 R56, -RZ, R56.H0_H0 ;  /* 0x20000038ff387230 */ /* 0x000fe40000004100 */
[----:B------:R-:W-:Y:S01]  /*2fc0*/  FMUL.FTZ R81, R25, R57 ;  /* 0x0000003919517220 */ /* 0x000fe20000410000 */
[----:B------:R-:W-:Y:S01]  /*2fd0*/  HADD2.F32 R14, -RZ, R14.H1_H1 ;  /* 0x3000000eff0e7230 */ /* 0x000fe20000004100 */
[----:B------:R-:W-:Y:S01]  /*2fe0*/  F2FP.SATFINITE.E4M3.F32.PACK_AB_MERGE_C R5, R5, R4, R87 ;  /* 0x000000040505723e */ /* 0x000fe20004807057 */
[----:B------:R-:W-:-:S02]  /*2ff0*/  HADD2.F32 R54, -RZ, R53.H1_H1 ;  /* 0x30000035ff367230 */ /* 0x000fc40000004100 */
[-C--:B------:R-:W-:Y:S01]  /*3000*/  FMUL.FTZ R57, R15, R56.reuse ;  /* 0x000000380f397220 */ /* 0x080fe20000410000 */
[----:B------:R-:W-:Y:S02]  /*3010*/  HADD2.F32 R53, -RZ, R53.H0_H0 ;  /* 0x20000035ff357230 */ /* 0x000fe40000004100 */
[----:B------:R-:W-:Y:S01]  /*3020*/  FMUL.FTZ R80, R14, R56 ;  /* 0x000000380e507220 */ /* 0x000fe20000410000 */
[----:B------:R-:W-:Y:S01]  /*3030*/  F2FP.F16.E4M3.UNPACK_B R56, R79.H1 ;  /* 0x0000004fff38723e */ /* 0x000fe200030006ff */
[-C--:B------:R-:W-:Y:S01]  /*3040*/  FFMA.FTZ R24, R24, R54.reuse, -R81 ;  /* 0x0000003618187223 */ /* 0x080fe20000010851 */
[----:B------:R-:W-:Y:S01]  /*3050*/  FFMA.FTZ R25, R25, R54, R82 ;  /* 0x0000003619197223 */ /* 0x000fe20000010052 */
[----:B------:R-:W-:Y:S01]  /*3060*/  FFMA.FTZ R81, R15, R53, -R80 ;  /* 0x000000350f517223 */ /* 0x000fe20000010850 */
[----:B------:R-:W-:Y:S01]  /*3070*/  F2FP.F16.E4M3.UNPACK_B R15, R7.H1 ;  /* 0x00000007ff0f723e */ /* 0x000fe200030006ff */
[----:B------:R-:W-:Y:S01]  /*3080*/  FFMA.FTZ R82, R14, R53, R57 ;  /* 0x000000350e527223 */ /* 0x000fe20000010039 */
[----:B------:R-:W-:Y:S01]  /*3090*/  F2FP.F16.E4M3.UNPACK_B R53, R55.H1 ;  /* 0x00000037ff35723e */ /* 0x000fe200030006ff */
[----:B------:R-:W-:Y:S01]  /*30a0*/  HADD2.F32 R80, -RZ, R56.H1_H1 ;  /* 0x30000038ff507230 */ /* 0x000fe20000004100 */
[----:B------:R-:W-:Y:S01]  /*30b0*/  F2FP.SATFINITE.E4M3.F32.PACK_AB_MERGE_C R85, R25, R24, RZ ;  /* 0x000000181955723e */ /* 0x000fe200048070ff */
[--C-:B------:R-:W-:Y:S01]  /*30c0*/  HADD2.F32 R25, -RZ, R15.reuse.H1_H1 ;  /* 0x3000000fff197230 */ /* 0x100fe20000004100 */
[----:B------:R-:W-:Y:S01]  /*30d0*/  F2FP.F16.E4M3.UNPACK_B R14, R6.H1 ;  /* 0x00000006ff0e723e */ /* 0x000fe200030006ff */
[----:B------:R-:W-:Y:S01]  /*30e0*/  HADD2.F32 R24, -RZ, R15.H0_H0 ;  /* 0x2000000fff187230 */ /* 0x000fe20000004100 */
[----:B------:R-:W-:Y:S01]  /*30f0*/  F2FP.F16.E4M3.UNPACK_B R79, R79 ;  /* 0x0000004fff4f723e */ /* 0x000fe200020006ff */
[----:B------:R-:W-:Y:S01]  /*3100*/  HADD2.F32 R54, -RZ, R53.H1_H1 ;  /* 0x30000035ff367230 */ /* 0x000fe20000004100 */
[----:B------:R-:W-:Y:S01]  /*3110*/  F2FP.F16.E4M3.UNPACK_B R55, R55 ;  /* 0x00000037ff37723e */ /* 0x000fe200020006ff */
[----:B------:R-:W-:-:S02]  /*3120*/  HADD2.F32 R15, -RZ, R14.H1_H1 ;  /* 0x3000000eff0f7230 */ /* 0x000fc40000004100 */
[-C--:B------:R-:W-:Y:S01]  /*3130*/  FMUL.FTZ R83, R25, R80.reuse ;  /* 0x0000005019537220 */ /* 0x080fe20000410000 */
[----:B------:R-:W-:Y:S02]  /*3140*/  HADD2.F32 R57, -RZ, R79.H1_H1 ;  /* 0x3000004fff397230 */ /* 0x000fe40000004100 */
[C---:B------:R-:W-:Y:S01]  /*3150*/  FMUL.FTZ R86, R24.reuse, R80 ;  /* 0x0000005018567220 */ /* 0x040fe20000410000 */
[----:B------:R-:W-:Y:S02]  /*3160*/  HADD2.F32 R14, -RZ, R14.H0_H0 ;  /* 0x2000000eff0e7230 */ /* 0x000fe40000004100 */
[----:B------:R-:W-:Y:S01]  /*3170*/  FFMA.FTZ R84, R24, R54, -R83 ;  /* 0x0000003618547223 */ /* 0x000fe20000010853 */
[----:B------:R-:W-:Y:S02]  /*3180*/  HADD2.F32 R24, -RZ, R55.H1_H1 ;  /* 0x30000037ff187230 */ /* 0x000fe40000004100 */
[----:B------:R-:W-:Y:S01]  /*3190*/  FMUL.FTZ R83, R15, R57 ;  /* 0x000000390f537220 */ /* 0x000fe20000410000 */
        /* <DEDUP_REMOVED lines=10> */
[--C-:B------:R-:W-:Y:S01]  /*3240*/  HADD2.F32 R7, -RZ, R6.reuse.H0_H0 ;  /* 0x20000006ff077230 */ /* 0x100fe20000004100 */
[----:B------:R-:W-:Y:S01]  /*3250*/  F2FP.SATFINITE.E4M3.F32.PACK_AB_MERGE_C R80, R80, R83, RZ ;  /* 0x000000535050723e */ /* 0x000fe200048070ff */
[----:B------:R-:W-:Y:S02]  /*3260*/  HADD2.F32 R6, -RZ, R6.H1_H1 ;  /* 0x30000006ff067230 */ /* 0x000fe40000004100 */
[----:B------:R-:W-:Y:S01]  /*3270*/  FMUL.FTZ R25, R15, R56 ;  /* 0x000000380f197220 */ /* 0x000fe20000410000 */
[----:B------:R-:W-:-:S02]  /*3280*/  HADD2.F32 R79, -RZ, R79.H0_H0 ;  /* 0x2000004fff4f7230 */ /* 0x000fc40000004100 */
[----:B------:R-:W-:Y:S01]  /*3290*/  FMUL.FTZ R56, R14, R56 ;  /* 0x000000380e387220 */ /* 0x000fe20000410000 */
        /* <DEDUP_REMOVED lines=8> */
[----:B------:R-:W-:-:S03]  /*3320*/  FFMA.FTZ R79, R6, R55, R79 ;  /* 0x00000037064f7223 */ /* 0x000fc6000001004f */
[----:B------:R-:W-:Y:S02]  /*3330*/  F2FP.SATFINITE.E4M3.F32.PACK_AB_MERGE_C R7, R56, R25, R57 ;  /* 0x000000193807723e */ /* 0x000fe40004807039 */
[----:B------:R-:W-:-:S07]  /*3340*/  F2FP.SATFINITE.E4M3.F32.PACK_AB_MERGE_C R6, R79, R24, R80 ;  /* 0x000000184f06723e */ /* 0x000fce0004807050 */
.L_x_1113:
[----:B------:R-:W-:Y:S05]  /*3350*/  BSYNC B2 ;  /* 0x0000000000027941 */ /* 0x000fea0003800000 */
.L_x_1112:
[----:B------:R1:W-:Y:S02]  /*3360*/  STG.E.128 desc[UR44][R12.64], R4 ;  /* 0x000000040c007986 */ /* 0x0003e4000c101d2c */
.L_x_1111:
[----:B------:R-:W-:Y:S05]  /*3370*/  BSYNC B1 ;  /* 0x0000000000017941 */ /* 0x000fea0003800000 */
.L_x_1110:
[----:B------:R-:W-:Y:S05]  /*3380*/  @P2 BRA `(.L_x_1109) ;  /* 0x0000001800cc2947 */ /* 0x000fea0003800000 */
[----:B-1----:R-:W2:Y:S04]  /*3390*/  LDL R6, [R1+0x4c] ;  /* 0x00004c0001067983 */ /* 0x002ea80000100800 */
[----:B------:R-:W3:Y:S01]  /*33a0*/  LDL R14, [R1+0x44] ;  /* 0x00004400010e7983 */ /* 0x000ee20000100800 */
[----:B------:R-:W-:Y:S01]  /*33b0*/  IMAD.MOV.U32 R5, RZ, RZ, 0x20 ;  /* 0x00000020ff057424 */ /* 0x000fe200078e00ff */
[----:B------:R-:W-:Y:S01]  /*33c0*/  BSSY B1, `(.L_x_1114) ;  /* 0x000006f000017945 */ /* 0x000fe20003800000 */
[----:B------:R-:W-:-:S03]  /*33d0*/  IMAD R4, R157, 0x2800, RZ ;  /* 0x000028009d047824 */ /* 0x000fc600078e02ff */
        /* <DEDUP_REMOVED lines=15> */
[----:B-1----:R-:W-:Y:S01]  /*34d0*/  IMAD.MOV.U32 R8, RZ, RZ, R4 ;  /* 0x000000ffff087224 */ /* 0x002fe200078e0004 */
[----:B------:R-:W-:Y:S01]  /*34e0*/  F2FP.F16.E4M3.UNPACK_B R4, R5 ;  /* 0x00000005ff04723e */ /* 0x000fe200020006ff */
[----:B------:R-:W-:Y:S01]  /*34f0*/  IMAD.U32 R10, R24, 0x10000, RZ ;  /* 0x00010000180a7824 */ /* 0x000fe200078e00ff */
[----:B------:R-:W-:Y:S01]  /*3500*/  LOP3.LUT R14, R14, 0xff00, R11, 0xf8, !PT ;  /* 0x0000ff000e0e7812 */ /* 0x000fe200078ef80b */
[----:B------:R-:W-:Y:S01]  /*3510*/  IMAD.U32 R15, R15, 0x10000, RZ ;  /* 0x000100000f0f7824 */ /* 0x000fe200078e00ff */
[----:B------:R-:W-:-:S02]  /*3520*/  F2FP.F16.E4M3.UNPACK_B R11, R52.H1 ;  /* 0x00000034ff0b723e */ /* 0x000fc400030006ff */
[----:B------:R-:W-:Y:S01]  /*3530*/  LOP3.LUT R24, R9, 0xff0000, R10, 0xf8, !PT ;  /* 0x00ff000009187812 */ /* 0x000fe200078ef80a */
[--C-:B------:R-:W-:Y:S01]  /*3540*/  HADD2.F32 R9, -RZ, R4.reuse.H1_H1 ;  /* 0x30000004ff097230 */ /* 0x100fe20000004100 */
[----:B------:R-:W-:Y:S01]  /*3550*/  LOP3.LUT R53, R14, 0xff0000, R15, 0xf8, !PT ;  /* 0x00ff00000e357812 */ /* 0x000fe200078ef80f */
[--C-:B------:R-:W-:Y:S01]  /*3560*/  HADD2.F32 R25, -RZ, R11.reuse.H0_H0 ;  /* 0x2000000bff197230 */ /* 0x100fe20000004100 */
[----:B------:R-:W-:Y:S01]  /*3570*/  F2FP.F16.E4M3.UNPACK_B R14, R26.H1 ;  /* 0x0000001aff0e723e */ /* 0x000fe200030006ff */
[----:B------:R-:W-:Y:S01]  /*3580*/  HADD2.F32 R4, -RZ, R4.H0_H0 ;  /* 0x20000004ff047230 */ /* 0x000fe20000004100 */
[----:B------:R-:W-:Y:S01]  /*3590*/  F2FP.F16.E4M3.UNPACK_B R5, R5.H1 ;  /* 0x00000005ff05723e */ /* 0x000fe200030006ff */
[----:B------:R-:W-:Y:S02]  /*35a0*/  HADD2.F32 R27, -RZ, R11.H1_H1 ;  /* 0x3000000bff1b7230 */ /* 0x000fe40000004100 */
[----:B------:R-:W-:Y:S01]  /*35b0*/  FMUL.FTZ R55, R9, R25 ;  /* 0x0000001909377220 */ /* 0x000fe20000410000 */
[----:B------:R-:W-:-:S02]  /*35c0*/  HADD2.F32 R15, -RZ, R14.H0_H0 ;  /* 0x2000000eff0f7230 */ /* 0x000fc40000004100 */
[----:B------:R-:W-:Y:S01]  /*35d0*/  FMUL.FTZ R54, R4, R25 ;  /* 0x0000001904367220 */ /* 0x000fe20000410000 */
[--C-:B------:R-:W-:Y:S01]  /*35e0*/  HADD2.F32 R11, -RZ, R5.reuse.H1_H1 ;  /* 0x30000005ff0b7230 */ /* 0x100fe20000004100 */
[----:B------:R-:W-:Y:S01]  /*35f0*/  F2FP.F16.E4M3.UNPACK_B R52, R52 ;  /* 0x00000034ff34723e */ /* 0x000fe200020006ff */
[----:B------:R-:W-:Y:S02]  /*3600*/  HADD2.F32 R10, -RZ, R5.H0_H0 ;  /* 0x20000005ff0a7230 */ /* 0x000fe40000004100 */
[----:B------:R-:W-:Y:S01]  /*3610*/  FFMA.FTZ R5, R9, R15, R54 ;  /* 0x0000000f09057223 */ /* 0x000fe20000010036 */
[----:B------:R-:W-:Y:S02]  /*3620*/  HADD2.F32 R14, -RZ, R14.H1_H1 ;  /* 0x3000000eff0e7230 */ /* 0x000fe40000004100 */
[CC--:B------:R-:W-:Y:S01]  /*3630*/  FMUL.FTZ R25, R11.reuse, R27.reuse ;  /* 0x0000001b0b197220 */ /* 0x0c0fe20000410000 */
[----:B------:R-:W-:Y:S01]  /*3640*/  F2FP.F16.E4M3.UNPACK_B R9, R8.H1 ;  /* 0x00000008ff09723e */ /* 0x000fe200030006ff */
[----:B------:R-:W-:Y:S01]  /*3650*/  FMUL.FTZ R56, R10, R27 ;  /* 0x0000001b0a387220 */ /* 0x000fe20000410000 */
[----:B------:R-:W-:Y:S01]  /*3660*/  FFMA.FTZ R4, R4, R15, -R55 ;  /* 0x0000000f04047223 */ /* 0x000fe20000010837 */
[----:B------:R-:W-:Y:S01]  /*3670*/  FFMA.FTZ R27, R10, R14, -R25 ;  /* 0x0000000e0a1b7223 */ /* 0x000fe20000010819 */
[----:B------:R-:W-:Y:S01]  /*3680*/  F2FP.F16.E4M3.UNPACK_B R8, R8 ;  /* 0x00000008ff08723e */ /* 0x000fe200020006ff */
[----:B------:R-:W-:Y:S01]  /*3690*/  FFMA.FTZ R80, R11, R14, R56 ;  /* 0x0000000e0b507223 */ /* 0x000fe20000010038 */
[----:B------:R-:W-:Y:S01]  /*36a0*/  F2FP.F16.E4M3.UNPACK_B R26, R26 ;  /* 0x0000001aff1a723e */ /* 0x000fe200020006ff */
[----:B------:R-:W-:-:S02]  /*36b0*/  HADD2.F32 R15, -RZ, R52.H1_H1 ;  /* 0x30000034ff0f7230 */ /* 0x000fc40000004100 */
[--C-:B------:R-:W-:Y:S01]  /*36c0*/  HADD2.F32 R10, -RZ, R9.reuse.H0_H0 ;  /* 0x20000009ff0a7230 */ /* 0x100fe20000004100 */
[----:B------:R-:W-:Y:S01]  /*36d0*/  F2FP.SATFINITE.E4M3.F32.PACK_AB_MERGE_C R80, R80, R27, RZ ;  /* 0x0000001b5050723e */ /* 0x000fe200048070ff */
[----:B------:R-:W-:Y:S02]  /*36e0*/  HADD2.F32 R11, -RZ, R9.H1_H1 ;  /* 0x30000009ff0b7230 */ /* 0x000fe40000004100 */
[----:B------:R-:W-:Y:S02]  /*36f0*/  HADD2.F32 R9, -RZ, R8.H0_H0 ;  /* 0x20000008ff097230 */ /* 0x000fe40000004100 */
[-C--:B------:R-:W-:Y:S01]  /*3700*/  FMUL.FTZ R56, R10, R15.reuse ;  /* 0x0000000f0a387220 */ /* 0x080fe20000410000 */
[----:B------:R-:W-:Y:S02]  /*3710*/  HADD2.F32 R14, -RZ, R26.H1_H1 ;  /* 0x3000001aff0e7230 */ /* 0x000fe40000004100 */
[----:B------:R-:W-:Y:S01]  /*3720*/  FMUL.FTZ R25, R11, R15 ;  /* 0x0000000f0b197220 */ /* 0x000fe20000410000 */
[----:B------:R-:W-:Y:S01]  /*3730*/  HADD2.F32 R52, -RZ, R52.H0_H0 ;  /* 0x20000034ff347230 */ /* 0x000fe20000004100 */
[----:B------:R-:W-:Y:S01]  /*3740*/  F2FP.SATFINITE.E4M3.F32.PACK_AB_MERGE_C R5, R5, R4, R80 ;  /* 0x000000040505723e */ /* 0x000fe20004807050 */
[----:B------:R-:W-:-:S02]  /*3750*/  HADD2.F32 R8, -RZ, R8.H1_H1 ;  /* 0x30000008ff087230 */ /* 0x000fc40000004100 */
[-C--:B------:R-:W-:Y:S01]  /*3760*/  FFMA.FTZ R25, R10, R14.reuse, -R25 ;  /* 0x0000000e0a197223 */ /* 0x080fe20000010819 */
[----:B------:R-:W-:Y:S02]  /*3770*/  HADD2.F32 R26, -RZ, R26.H0_H0 ;  /* 0x2000001aff1a7230 */ /* 0x000fe40000004100 */
[----:B------:R-:W-:Y:S01]  /*3780*/  FFMA.FTZ R56, R11, R14, R56 ;  /* 0x0000000e0b387223 */ /* 0x000fe20000010038 */
[CC--:B------:R-:W-:Y:S01]  /*3790*/  FMUL.FTZ R15, R9.reuse, R52.reuse ;  /* 0x00000034090f7220 */ /* 0x0c0fe20000410000 */
[----:B------:R-:W-:Y:S01]  /*37a0*/  FMUL.FTZ R54, R8, R52 ;  /* 0x0000003408367220 */ /* 0x000fe20000410000 */
[----:B------:R-:W-:Y:S02]  /*37b0*/  F2FP.F16.E4M3.UNPACK_B R14, R24.H1 ;  /* 0x00000018ff0e723e */ /* 0x000fe400030006ff */
[----:B------:R-:W-:Y:S01]  /*37c0*/  F2FP.SATFINITE.E4M3.F32.PACK_AB_MERGE_C R79, R56, R25, RZ ;  /* 0x00000019384f723e */ /* 0x000fe200048070ff */
[-C--:B------:R-:W-:Y:S01]  /*37d0*/  FFMA.FTZ R54, R9, R26.reuse, -R54 ;  /* 0x0000001a09367223 */ /* 0x080fe20000010836 */
[----:B------:R-:W-:Y:S01]  /*37e0*/  F2FP.F16.E4M3.UNPACK_B R9, R7.H1 ;  /* 0x00000007ff09723e */ /* 0x000fe200030006ff */
[----:B------:R-:W-:Y:S01]  /*37f0*/  FFMA.FTZ R55, R8, R26, R15 ;  /* 0x0000001a08377223 */ /* 0x000fe2000001000f */
[-C--:B------:R-:W-:Y:S01]  /*3800*/  F2FP.F16.E4M3.UNPACK_B R25, R53.reuse.H1 ;  /* 0x00000035ff19723e */ /* 0x080fe200030006ff */
[----:B------:R-:W-:Y:S01]  /*3810*/  HADD2.F32 R15, -RZ, R14.H1_H1 ;  /* 0x3000000eff0f7230 */ /* 0x000fe20000004100 */
[----:B------:R-:W-:Y:S01]  /*3820*/  F2FP.F16.E4M3.UNPACK_B R8, R6.H1 ;  /* 0x00000006ff08723e */ /* 0x000fe200030006ff */
[----:B------:R-:W-:Y:S01]  /*3830*/  HADD2.F32 R11, -RZ, R9.H1_H1 ;  /* 0x30000009ff0b7230 */ /* 0x000fe20000004100 */
[----:B------:R-:W-:Y:S01]  /*3840*/  F2FP.F16.E4M3.UNPACK_B R53, R53 ;  /* 0x00000035ff35723e */ /* 0x000fe200020006ff */
[----:B------:R-:W-:Y:S01]  /*3850*/  HADD2.F32 R27, -RZ, R25.H1_H1 ;  /* 0x30000019ff1b7230 */ /* 0x000fe20000004100 */
[----:B------:R-:W-:Y:S01]  /*3860*/  F2FP.F16.E4M3.UNPACK_B R24, R24 ;  /* 0x00000018ff18723e */ /* 0x000fe200020006ff */
[----:B------:R-:W-:Y:S01]  /*3870*/  HADD2.F32 R10, -RZ, R9.H0_H0 ;  /* 0x20000009ff0a7230 */ /* 0x000fe20000004100 */
[----:B------:R-:W-:Y:S01]  /*3880*/  F2FP.F16.E4M3.UNPACK_B R7, R7 ;  /* 0x00000007ff07723e */ /* 0x000fe200020006ff */
[----:B------:R-:W-:-:S02]  /*3890*/  HADD2.F32 R9, -RZ, R8.H1_H1 ;  /* 0x30000008ff097230 */ /* 0x000fc40000004100 */
[-C--:B------:R-:W-:Y:S01]  /*38a0*/  FMUL.FTZ R57, R11, R27.reuse ;  /* 0x0000001b0b397220 */ /* 0x080fe20000410000 */
[--C-:B------:R-:W-:Y:S02]  /*38b0*/  HADD2.F32 R26, -RZ, R53.reuse.H1_H1 ;  /* 0x30000035ff1a7230 */ /* 0x100fe40000004100 */
[C---:B------:R-:W-:Y:S01]  /*38c0*/  FMUL.FTZ R52, R10.reuse, R27 ;  /* 0x0000001b0a347220 */ /* 0x040fe20000410000 */
[----:B------:R-:W-:Y:S02]  /*38d0*/  HADD2.F32 R8, -RZ, R8.H0_H0 ;  /* 0x20000008ff087230 */ /* 0x000fe40000004100 */
[----:B------:R-:W-:Y:S01]  /*38e0*/  FFMA.FTZ R57, R10, R15, -R57 ;  /* 0x0000000f0a397223 */ /* 0x000fe20000010839 */
[----:B------:R-:W-:Y:S02]  /*38f0*/  HADD2.F32 R10, -RZ, R24.H1_H1 ;  /* 0x30000018ff0a7230 */ /* 0x000fe40000004100 */
[----:B------:R-:W-:Y:S01]  /*3900*/  FMUL.FTZ R27, R9, R26 ;  /* 0x0000001a091b7220 */ /* 0x000fe20000410000 */
[----:B------:R-:W-:Y:S01]  /*3910*/  F2FP.F16.E4M3.UNPACK_B R6, R6 ;  /* 0x00000006ff06723e */ /* 0x000fe200020006ff */
[----:B------:R-:W-:Y:S01]  /*3920*/  FMUL.FTZ R26, R8, R26 ;  /* 0x0000001a081a7220 */ /* 0x000fe20000410000 */
[----:B------:R-:W-:-:S02]  /*3930*/  HADD2.F32 R53, -RZ, R53.H0_H0 ;  /* 0x20000035ff357230 */ /* 0x000fc40000004100 */
[-C--:B------:R-:W-:Y:S01]  /*3940*/  FFMA.FTZ R27, R8, R10.reuse, -R27 ;  /* 0x0000000a081b7223 */ /* 0x080fe2000001081b */
[--C-:B------:R-:W-:Y:S02]  /*3950*/  HADD2.F32 R8, -RZ, R7.reuse.H0_H0 ;  /* 0x20000007ff087230 */ /* 0x100fe40000004100 */
[----:B------:R-:W-:Y:S01]  /*3960*/  FFMA.FTZ R26, R9, R10, R26 ;  /* 0x0000000a091a7223 */ /* 0x000fe2000001001a */
[----:B------:R-:W-:Y:S02]  /*3970*/  HADD2.F32 R9, -RZ, R7.H1_H1 ;  /* 0x30000007ff097230 */ /* 0x000fe40000004100 */
[----:B------:R-:W-:Y:S01]  /*3980*/  FFMA.FTZ R56, R11, R15, R52 ;  /* 0x0000000f0b387223 */ /* 0x000fe20000010034 */
[--C-:B------:R-:W-:Y:S01]  /*3990*/  HADD2.F32 R7, -RZ, R6.reuse.H0_H0 ;  /* 0x20000006ff077230 */ /* 0x100fe20000004100 */
[----:B------:R-:W-:Y:S01]  /*39a0*/  F2FP.SATFINITE.E4M3.F32.PACK_AB_MERGE_C R4, R55, R54, R79 ;  /* 0x000000363704723e */ /* 0x000fe2000480704f */
[----:B------:R-:W-:Y:S01]  /*39b0*/  HADD2.F32 R6, -RZ, R6.H1_H1 ;  /* 0x30000006ff067230 */ /* 0x000fe20000004100 */
[----:B------:R-:W-:Y:S01]  /*39c0*/  F2FP.SATFINITE.E4M3.F32.PACK_AB_MERGE_C R26, R26, R27, RZ ;  /* 0x0000001b1a1a723e */ /* 0x000fe200048070ff */
[----:B------:R-:W-:Y:S01]  /*39d0*/  HADD2.F32 R25, -RZ, R25.H0_H0 ;  /* 0x20000019ff197230 */ /* 0x000fe20000004100 */
[----:B------:R-:W-:Y:S01]  /*39e0*/  F2FP.SATFINITE.E4M3.F32.PACK_AB_MERGE_C R56, R56, R57, RZ ;  /* 0x000000393838723e */ /* 0x000fe200048070ff */
[----:B------:R-:W-:-:S02]  /*39f0*/  HADD2.F32 R14, -RZ, R14.H0_H0 ;  /* 0x2000000eff0e7230 */ /* 0x000fc40000004100 */
[----:B------:R-:W-:Y:S01]  /*3a00*/  FMUL.FTZ R10, R6, R53 ;  /* 0x00000035060a7220 */ /* 0x000fe20000410000 */
[----:B------:R-:W-:Y:S02]  /*3a10*/  HADD2.F32 R24, -RZ, R24.H0_H0 ;  /* 0x20000018ff187230 */ /* 0x000fe40000004100 */
[-C--:B------:R-:W-:Y:S01]  /*3a20*/  FMUL.FTZ R11, R9, R25.reuse ;  /* 0x00000019090b7220 */ /* 0x080fe20000410000 */
[C---:B------:R-:W-:Y:S01]  /*3a30*/  FMUL.FTZ R52, R8.reuse, R25 ;  /* 0x0000001908347220 */ /* 0x040fe20000410000 */
[----:B------:R-:W-:Y:S02]  /*3a40*/  FMUL.FTZ R53, R7, R53 ;  /* 0x0000003507357220 */ /* 0x000fe40000410000 */
[-C--:B------:R-:W-:Y:S01]  /*3a50*/  FFMA.FTZ R11, R8, R14.reuse, -R11 ;  /* 0x0000000e080b7223 */ /* 0x080fe2000001080b */
[----:B------:R-:W-:Y:S01]  /*3a60*/  FFMA.FTZ R52, R9, R14, R52 ;  /* 0x0000000e09347223 */ /* 0x000fe20000010034 */
[-C--:B------:R-:W-:Y:S01]  /*3a70*/  FFMA.FTZ R10, R7, R24.reuse, -R10 ;  /* 0x00000018070a7223 */ /* 0x080fe2000001080a */
[----:B------:R-:W-:-:S03]  /*3a80*/  FFMA.FTZ R53, R6, R24, R53 ;  /* 0x0000001806357223 */ /* 0x000fc60000010035 */
[----:B------:R-:W-:Y:S02]  /*3a90*/  F2FP.SATFINITE.E4M3.F32.PACK_AB_MERGE_C R7, R52, R11, R56 ;  /* 0x0000000b3407723e */ /* 0x000fe40004807038 */
[----:B------:R-:W-:-:S07]  /*3aa0*/  F2FP.SATFINITE.E4M3.F32.PACK_AB_MERGE_C R6, R53, R10, R26 ;  /* 0x0000000a3506723e */ /* 0x000fce000480701a */
.L_x_1115:
[----:B------:R-:W-:Y:S05]  /*3ab0*/  BSYNC B1 ;  /* 0x0000000000017941 */ /* 0x000fea0003800000 */
.L_x_1114:
[----:B-1----:R1:W-:Y:S01]  /*3ac0*/  STG.E.128 desc[UR44][R12.64+0x20], R4 ;  /* 0x000020040c007986 */ /* 0x0023e2000c101d2c */
[----:B------:R-:W-:Y:S05]  /*3ad0*/  BRA `(.L_x_1109) ;  /* 0x0000001000f87947 */ /* 0x000fea0003800000 */
.L_x_1103:
[----:B------:R-:W0:Y:S01]  /*3ae0*/  S2R R5, SR_TID.X ;  /* 0x0000000000057919 */ /* 0x000e220000002100 */
[----:B------:R-:W2:Y:S01]  /*3af0*/  LDL R54, [R1+0xc] ;  /* 0x00000c0001367983 */ /* 0x000ea20000100800 */
[C---:B0-----:R-:W-:Y:S02]  /*3b00*/  VIADD R9, R5.reuse, 0xffffff80 ;  /* 0xffffff8005097836 */ /* 0x041fe40000000000 */
[----:B------:R-:W-:Y:S02]  /*3b10*/  VIADD R8, R5, 0xffffff80 ;  /* 0xffffff8005087836 */ /* 0x000fe40000000000 */
[----:B------:R-:W-:-:S03]  /*3b20*/  IMAD R5, R47, -0xa0, R50 ;  /* 0xffffff602f057824 */ /* 0x000fc600078e0232 */
[----:B------:R-:W-:Y:S02]  /*3b30*/  LEA.HI R8, R8, R9, RZ, 0x1 ;  /* 0x0000000908087211 */ /* 0x000fe400078f08ff */
[----:B------:R-:W-:Y:S02]  /*3b40*/  VIMNMX R5, R5, 0xa0, PT ;  /* 0x000000a005057848 */ /* 0x000fe40003fe0100 */
[----:B------:R-:W-:-:S04]  /*3b50*/  SHF.R.S32.HI R8, RZ, 0x1, R8 ;  /* 0x00000001ff087819 */ /* 0x000fc80000011408 */
[----:B------:R-:W-:-:S04]  /*3b60*/  ISETP.GE.AND P1, PT, R8, R5, PT ;  /* 0x000000050800720c */ /* 0x000fc80003f26270 */
[----:B------:R-:W-:-:S13]  /*3b70*/  ISETP.GE.OR P0, PT, R22, R27, P1 ;  /* 0x0000001b1600720c */ /* 0x000fda0000f06670 */
[----:B------:R-:W0:Y:S08]  /*3b80*/  @!P0 LDC.64 R12, c[0x0][0x3e8] ;  /* 0x0000fa00ff0c8b82 */ /* 0x000e300000000a00 */
[----:B------:R-:W1:Y:S01]  /*3b90*/  @!P0 LDC.64 R24, c[0x0][0x400] ;  /* 0x00010000ff188b82 */ /* 0x000e620000000a00 */
[----:B------:R-:W-:Y:S02]  /*3ba0*/  CS2R R10, SRZ ;  /* 0x00000000000a7805 */ /* 0x000fe4000001ff00 */
[----:B------:R-:W-:-:S02]  /*3bb0*/  CS2R R8, SRZ ;  /* 0x0000000000087805 */ /* 0x000fc4000001ff00 */
[----:B0-----:R-:W-:-:S04]  /*3bc0*/  @!P0 IADD3 R12, P5, P6, R34, R12, R6 ;  /* 0x0000000c220c8210 */ /* 0x001fc80007ebe006 */
[----:B------:R-:W-:Y:S02]  /*3bd0*/  @!P0 IADD3.X R13, R68, R13, R57, P5, P6 ;  /* 0x0000000d440d8210 */ /* 0x000fe40002fec439 */
[----:B------:R-:W-:Y:S02]  /*3be0*/  CS2R R6, SRZ ;  /* 0x0000000000067805 */ /* 0x000fe4000001ff00 */
        /* <DEDUP_REMOVED lines=11> */
[----:B----4-:R-:W-:Y:S02]  /*3ca0*/  IMAD.MOV.U32 R82, RZ, RZ, R10 ;  /* 0x000000ffff527224 */ /* 0x010fe400078e000a */
[----:B------:R-:W-:-:S06]  /*3cb0*/  IMAD.MOV.U32 R85, RZ, RZ, R8 ;  /* 0x000000ffff557224 */ /* 0x000fcc00078e0008 */
[----:B------:R-:W-:Y:S05]  /*3cc0*/  @!P0 BRA `(.L_x_1116) ;  /* 0x0000000000048947 */ /* 0x000fea0003800000 */
[----:B------:R-:W-:Y:S01]  /*3cd0*/  BPT.TRAP 0x1 ;  /* 0x000000040000795c */ /* 0x000fe20000300000 */
.L_x_1116:
[----:B------:R-:W2:Y:S01]  /*3ce0*/  LDL R12, [R1+0x20] ;  /* 0x00002000010c7983 */ /* 0x000ea20000100800 */
[----:B------:R-:W-:Y:S01]  /*3cf0*/  IMAD R76, R157, 0x8, R18 ;  /* 0x000000089d4c7824 */ /* 0x000fe200078e0212 */
[----:B------:R-:W0:Y:S01]  /*3d00*/  LDC R79, c[0x0][0x2f4] ;  /* 0x0000bd00ff4f7b82 */ /* 0x000e220000000800 */
[----:B------:R-:W-:Y:S01]  /*3d10*/  BSSY B1, `(.L_x_1117) ;  /* 0x0000004000017945 */ /* 0x000fe20003800000 */
[----:B--2---:R-:W-:-:S04]  /*3d20*/  SHF.L.U32 R77, R12, 0x1f, RZ ;  /* 0x0000001f0c4d7819 */ /* 0x004fc800000006ff */
[----:B------:R-:W1:Y:S02]  /*3d30*/  SYNCS.PHASECHK.TRANS64.TRYWAIT P5, [R76+URZ+0x13290], R77 ;  /* 0x0132904d4c0075a7 */ /* 0x000e6400080a017f */
[----:B01----:R-:W-:Y:S05]  /*3d40*/  @!P5 BRA `(.L_x_1118) ;  /* 0x0000020c00a8d947 */ /* 0x003fea0003800000 */
.L_x_1412:
[----:B------:R-:W-:Y:S05]  /*3d50*/  BSYNC B1 ;  /* 0x0000000000017941 */ /* 0x000fea0003800000 */
.L_x_1117:
[----:B------:R-:W1:Y:S01]  /*3d60*/  S2R R12, SR_TID.X ;  /* 0x00000000000c7919 */ /* 0x000e620000002100 */
[----:B------:R-:W-:Y:S01]  /*3d70*/  ISETP.GE.OR P5, PT, R22, R79, P1 ;  /* 0x0000004f1600720c */ /* 0x000fe20000fa6670 */
[----:B------:R-:W-:Y:S01]  /*3d80*/  ULDC.64 UR4, c[0x0][0x300] ;  /* 0x0000c00000047ab9 */ /* 0x000fe20000000a00 */
[----:B------:R-:W-:Y:S02]  /*3d90*/  IMAD.MOV.U32 R54, RZ, RZ, R14 ;  /* 0x000000ffff367224 */ /* 0x000fe400078e000e */
[C---:B-1----:R-:W-:Y:S02]  /*3da0*/  VIADD R24, R12.reuse, 0xffffff80 ;  /* 0xffffff800c187836 */ /* 0x042fe40000000000 */
[----:B------:R-:W-:Y:S02]  /*3db0*/  VIADD R13, R12, 0xffffff80 ;  /* 0xffffff800c0d7836 */ /* 0x000fe40000000000 */
[----:B------:R-:W-:-:S03]  /*3dc0*/  IMAD R12, R49, UR4, RZ ;  /* 0x00000004310c7c24 */ /* 0x000fc6000f8e02ff */
[----:B------:R-:W-:-:S04]  /*3dd0*/  LEA.HI R13, R13, R24, RZ, 0x1 ;  /* 0x000000180d0d7211 */ /* 0x000fc800078f08ff */
[----:B------:R-:W-:-:S05]  /*3de0*/  SHF.R.S32.HI R13, RZ, 0x1, R13 ;  /* 0x00000001ff0d7819 */ /* 0x000fca000001140d */
[----:B------:R-:W-:-:S04]  /*3df0*/  IMAD.WIDE.U32 R54, R13, UR4, R54 ;  /* 0x000000040d367c25 */ /* 0x000fc8000f8e0036 */
[----:B------:R-:W-:Y:S01]  /*3e00*/  IMAD R81, R13, UR5, R12 ;  /* 0x000000050d517c24 */ /* 0x000fe2000f8e020c */
[----:B------:R-:W-:Y:S06]  /*3e10*/  @P5 BRA `(.L_x_1109) ;  /* 0x0000001000285947 */ /* 0x000fec0003800000 */
[----:B------:R-:W2:Y:S04]  /*3e20*/  LDL R25, [R1+0x5c] ;  /* 0x00005c0001197983 */ /* 0x000ea80000100800 */
[----:B------:R-:W3:Y:S01]  /*3e30*/  LDL R24, [R1+0x70] ;  /* 0x0000700001187983 */ /* 0x000ee20000100800 */
[----:B------:R-:W-:Y:S01]  /*3e40*/  IMAD.IADD R81, R81, 0x1, R55 ;  /* 0x0000000151517824 */ /* 0x000fe200078e0237 */
[----:B------:R-:W-:Y:S01]  /*3e50*/  IADD3 R57, P5, P6, R40, R54, R67 ;  /* 0x0000003628397210 */ /* 0x000fe20007ebe043 */
[----:B------:R-:W-:Y:S01]  /*3e60*/  IMAD.IADD R13, R79, 0x1, -R62 ;  /* 0x000000014f0d7824 */ /* 0x000fe200078e0a3e */
[----:B------:R-:W-:Y:S02]  /*3e70*/  BSSY B1, `(.L_x_1119) ;  /* 0x00000e2000017945 */ /* 0x000fe40003800000 */
[----:B------:R-:W-:-:S02]  /*3e80*/  IADD3.X R12, R0, R81, R71, P5, P6 ;  /* 0x00000051000c7210 */ /* 0x000fc40002fec447 */
[----:B------:R-:W-:Y:S02]  /*3e90*/  IADD3 R56, P5, R57, R52, RZ ;  /* 0x0000003439387210 */ /* 0x000fe40007fbe0ff */
[----:B------:R-:W-:-:S03]  /*3ea0*/  LOP3.LUT P6, RZ, R16, 0x1, RZ, 0xc0, !PT ;  /* 0x0000000110ff7812 */ /* 0x000fc600078cc0ff */
[----:B------:R-:W-:Y:S01]  /*3eb0*/  IMAD.X R57, R12, 0x1, R53, P5 ;  /* 0x000000010c397824 */ /* 0x000fe200028e0635 */
[----:B------:R-:W-:-:S04]  /*3ec0*/  LOP3.LUT P5, RZ, R16, 0x4, RZ, 0xc0, !PT ;  /* 0x0000000410ff7812 */ /* 0x000fc800078ac0ff */
[----:B------:R-:W-:-:S04]  /*3ed0*/  SEL R13, R62, R13, !P5 ;  /* 0x0000000d3e0d7207 */ /* 0x000fc80006800000 */
[----:B------:R-:W-:-:S04]  /*3ee0*/  SHF.R.S32.HI R12, RZ, 0x1f, R13 ;  /* 0x0000001fff0c7819 */ /* 0x000fc8000001140d */
[----:B------:R-:W-:-:S04]  /*3ef0*/  LEA.HI R12, R12, R13, RZ, 0x5 ;  /* 0x0000000d0c0c7211 */ /* 0x000fc800078f28ff */
[----:B------:R-:W-:-:S04]  /*3f00*/  SHF.R.S32.HI R12, RZ, 0x5, R12 ;  /* 0x00000005ff0c7819 */ /* 0x000fc8000001140c */
[----:B------:R-:W-:-:S05]  /*3f10*/  LEA.HI.SX32 R12, R59, R12, 0x1c ;  /* 0x0000000c3b0c7211 */ /* 0x000fca00078fe2ff */
[----:B------:R-:W-:-:S05]  /*3f20*/  IMAD.SHL.U32 R83, R12, 0x10, RZ ;  /* 0x000000100c537824 */ /* 0x000fca00078e00ff */
[----:B--2---:R-:W-:-:S04]  /*3f30*/  LOP3.LUT R13, R25, 0x30, R83, 0xf8, !PT ;  /* 0x00000030190d7812 */ /* 0x004fc800078ef853 */
[----:B------:R-:W-:-:S05]  /*3f40*/  LOP3.LUT R13, R13, R60, RZ, 0x3c, !PT ;  /* 0x0000003c0d0d7212 */ /* 0x000fca00078e3cff */
[----:B---3--:R-:W-:Y:S02]  /*3f50*/  IMAD.IADD R12, R24, 0x1, R13 ;  /* 0x00000001180c7824 */ /* 0x008fe400078e020d */
[C---:B------:R-:W-:Y:S02]  /*3f60*/  IMAD R13, R157.reuse, 0x2800, R72 ;  /* 0x000028009d0d7824 */ /* 0x040fe400078e0248 */
[----:B------:R-:W-:Y:S02]  /*3f70*/  IMAD R15, R157, 0x2800, R12 ;  /* 0x000028009d0f7824 */ /* 0x000fe400078e020c */
[C---:B------:R-:W-:Y:S02]  /*3f80*/  IMAD.IADD R13, R18.reuse, 0x1, R13 ;  /* 0x00000001120d7824 */ /* 0x040fe400078e020d */
[----:B------:R-:W-:-:S04]  /*3f90*/  IMAD.IADD R24, R18, 0x1, R15 ;  /* 0x0000000112187824 */ /* 0x000fc800078e020f */
[----:B------:R-:W1:Y:S04]  /*3fa0*/  LDS.128 R12, [R13+0xe000] ;  /* 0x00e000000d0c7984 */ /* 0x000e680000000c00 */
[----:B------:R-:W2:Y:S01]  /*3fb0*/  LDS.128 R24, [R24+0xe000] ;  /* 0x00e0000018187984 */ /* 0x000ea20000000c00 */
[----:B------:R-:W-:Y:S05]  /*3fc0*/  @P6 BRA `(.L_x_1120) ;  /* 0x0000000c00306947 */ /* 0x000fea0003800000 */
[--C-:B------:R-:W-:Y:S02]  /*3fd0*/  SHF.R.U32.HI R93, RZ, 0x8, R5.reuse ;  /* 0x00000008ff5d7819 */ /* 0x100fe40000011605 */
[----:B------:R-:W-:Y:S02]  /*3fe0*/  LOP3.LUT R4, R5, 0xff0000ff, RZ, 0xc0, !PT ;  /* 0xff0000ff05047812 */ /* 0x000fe400078ec0ff */
[----:B------:R-:W-:Y:S01]  /*3ff0*/  SHF.R.U32.HI R91, RZ, 0x10, R5 ;  /* 0x00000010ff5b7819 */ /* 0x000fe20000011605 */
[----:B------:R-:W-:Y:S01]  /*4000*/  IMAD.SHL.U32 R5, R93, 0x100, RZ ;  /* 0x000001005d057824 */ /* 0x000fe200078e00ff */
[----:B------:R-:W-:Y:S02]  /*4010*/  SHF.R.U32.HI R89, RZ, 0x8, R7 ;  /* 0x00000008ff597819 */ /* 0x000fe40000011607 */
[----:B------:R-:W-:Y:S02]  /*4020*/  SHF.R.U32.HI R86, RZ, 0x8, R11 ;  /* 0x00000008ff567819 */ /* 0x000fe4000001160b */
[----:B------:R-:W-:-:S02]  /*4030*/  LOP3.LUT R6, R7, 0xff0000ff, RZ, 0xc0, !PT ;  /* 0xff0000ff07067812 */ /* 0x000fc400078ec0ff */
[----:B------:R-:W-:Y:S01]  /*4040*/  SHF.R.U32.HI R88, RZ, 0x10, R7 ;  /* 0x00000010ff587819 */ /* 0x000fe20000011607 */
[----:B------:R-:W-:Y:S01]  /*4050*/  IMAD.SHL.U32 R7, R89, 0x100, RZ ;  /* 0x0000010059077824 */ /* 0x000fe200078e00ff */
[----:B------:R-:W-:Y:S01]  /*4060*/  LOP3.LUT R4, R4, 0xff00, R5, 0xf8, !PT ;  /* 0x0000ff0004047812 */ /* 0x000fe200078ef805 */
[----:B------:R-:W-:Y:S01]  /*4070*/  IMAD.U32 R5, R91, 0x10000, RZ ;  /* 0x000100005b057824 */ /* 0x000fe200078e00ff */
[----:B------:R-:W-:Y:S02]  /*4080*/  LOP3.LUT R10, R11, 0xff0000ff, RZ, 0xc0, !PT ;  /* 0xff0000ff0b0a7812 */ /* 0x000fe400078ec0ff */
[----:B------:R-:W-:Y:S01]  /*4090*/  SHF.R.U32.HI R92, RZ, 0x10, R11 ;  /* 0x00000010ff5c7819 */ /* 0x000fe2000001160b */
[----:B------:R-:W-:Y:S01]  /*40a0*/  IMAD.SHL.U32 R11, R86, 0x100, RZ ;  /* 0x00000100560b7824 */ /* 0x000fe200078e00ff */
[----:B------:R-:W-:Y:S02]  /*40b0*/  SHF.R.U32.HI R87, RZ, 0x8, R9 ;  /* 0x00000008ff577819 */ /* 0x000fe40000011609 */
[----:B------:R-:W-:Y:S01]  /*40c0*/  LOP3.LUT R7, R6, 0xff00, R7, 0xf8, !PT ;  /* 0x0000ff0006077812 */ /* 0x000fe200078ef807 */
[----:B------:R-:W-:Y:S01]  /*40d0*/  IMAD.U32 R92, R92, 0x10000, RZ ;  /* 0x000100005c5c7824 */ /* 0x000fe200078e00ff */
[----:B------:R-:W-:-:S02]  /*40e0*/  LOP3.LUT R8, R9, 0xff0000ff, RZ, 0xc0, !PT ;  /* 0xff0000ff09087812 */ /* 0x000fc400078ec0ff */
[----:B------:R-:W-:Y:S01]  /*40f0*/  SHF.R.U32.HI R90, RZ, 0x10, R9 ;  /* 0x00000010ff5a7819 */ /* 0x000fe20000011609 */
[----:B------:R-:W-:Y:S01]  /*4100*/  IMAD.SHL.U32 R9, R87, 0x100, RZ ;  /* 0x0000010057097824 */ /* 0x000fe200078e00ff */
[----:B------:R-:W-:Y:S01]  /*4110*/  LOP3.LUT R6, R4, 0xff0000, R5, 0xf8, !PT ;  /* 0x00ff000004067812 */ /* 0x000fe200078ef805 */
[----:B------:R-:W-:Y:S01]  /*4120*/  IMAD.U32 R4, R88, 0x10000, RZ ;  /* 0x0001000058047824 */ /* 0x000fe200078e00ff */
[----:B------:R-:W-:Y:S01]  /*4130*/  LOP3.LUT R91, R10, 0xff00, R11, 0xf8, !PT ;  /* 0x0000ff000a5b7812 */ /* 0x000fe200078ef80b */
[----:B------:R-:W-:Y:S01]  /*4140*/  IMAD.U32 R90, R90, 0x10000, RZ ;  /* 0x000100005a5a7824 */ /* 0x000fe200078e00ff */
[----:B------:R-:W-:Y:S02]  /*4150*/  F2FP.F16.E4M3.UNPACK_B R88, R85.H1 ;  /* 0x00000055ff58723e */ /* 0x000fe400030006ff */
[----:B--2---:R-:W-:Y:S02]  /*4160*/  F2FP.F16.E4M3.UNPACK_B R11, R24.H1 ;  /* 0x00000018ff0b723e */ /* 0x004fe400030006ff */
[----:B-1----:R-:W-:Y:S01]  /*4170*/  F2FP.F16.E4M3.UNPACK_B R10, R12.H1 ;  /* 0x0000000cff0a723e */ /* 0x002fe200030006ff */
[----:B------:R-:W-:Y:S01]  /*4180*/  HADD2.F32 R5, -RZ, R88.H0_H0 ;  /* 0x20000058ff057230 */ /* 0x000fe20000004100 */
[----:B------:R-:W-:Y:S01]  /*4190*/  LOP3.LUT R89, R8, 0xff00, R9, 0xf8, !PT ;  /* 0x0000ff0008597812 */ /* 0x000fe200078ef809 */
[----:B------:R-:W-:Y:S01]  /*41a0*/  HADD2.F32 R9, -RZ, R11.H0_H0 ;  /* 0x2000000bff097230 */ /* 0x000fe20000004100 */
[----:B------:R-:W-:Y:S01]  /*41b0*/  F2FP.F16.E4M3.UNPACK_B R86, R84.H1 ;  /* 0x00000054ff56723e */ /* 0x000fe200030006ff */
[--C-:B------:R-:W-:Y:S01]  /*41c0*/  HADD2.F32 R8, -RZ, R10.reuse.H0_H0 ;  /* 0x2000000aff087230 */ /* 0x100fe20000004100 */
[----:B------:R-:W-:Y:S01]  /*41d0*/  LOP3.LUT R4, R7, 0xff0000, R4, 0xf8, !PT ;  /* 0x00ff000007047812 */ /* 0x000fe200078ef804 */
[----:B------:R-:W-:-:S02]  /*41e0*/  HADD2.F32 R10, -RZ, R10.H1_H1 ;  /* 0x3000000aff0a7230 */ /* 0x000fc40000004100 */
[-C--:B------:R-:W-:Y:S01]  /*41f0*/  FMUL.FTZ R93, R9, R5.reuse ;  /* 0x00000005095d7220 */ /* 0x080fe20000410000 */
[----:B------:R-:W-:Y:S02]  /*4200*/  HADD2.F32 R87, -RZ, R86.H0_H0 ;  /* 0x20000056ff577230 */ /* 0x000fe40000004100 */
[C---:B------:R-:W-:Y:S01]  /*4210*/  FMUL.FTZ R94, R8.reuse, R5 ;  /* 0x00000005085e7220 */ /* 0x040fe20000410000 */
[----:B------:R-:W-:Y:S01]  /*4220*/  LOP3.LUT R5, R91, 0xff0000, R92, 0xf8, !PT ;  /* 0x00ff00005b057812 */ /* 0x000fe200078ef85c */
[----:B------:R-:W-:Y:S01]  /*4230*/  HADD2.F32 R91, -RZ, R88.H1_H1 ;  /* 0x30000058ff5b7230 */ /* 0x000fe20000004100 */
[----:B------:R-:W-:Y:S01]  /*4240*/  LOP3.LUT R7, R89, 0xff0000, R90, 0xf8, !PT ;  /* 0x00ff000059077812 */ /* 0x000fe200078ef85a */
[-C--:B------:R-:W-:Y:S01]  /*4250*/  FFMA.FTZ R8, R8, R87.reuse, -R93 ;  /* 0x0000005708087223 */ /* 0x080fe2000001085d */
[----:B------:R-:W-:Y:S01]  /*4260*/  FFMA.FTZ R9, R9, R87, R94 ;  /* 0x0000005709097223 */ /* 0x000fe2000001005e */
[----:B------:R-:W-:Y:S01]  /*4270*/  HADD2.F32 R87, -RZ, R86.H1_H1 ;  /* 0x30000056ff577230 */ /* 0x000fe20000004100 */
[----:B------:R-:W-:Y:S01]  /*4280*/  F2FP.F16.E4M3.UNPACK_B R89, R85 ;  /* 0x00000055ff59723e */ /* 0x000fe200020006ff */
[----:B------:R-:W-:Y:S01]  /*4290*/  HADD2.F32 R86, -RZ, R11.H1_H1 ;  /* 0x3000000bff567230 */ /* 0x000fe20000004100 */
[----:B------:R-:W-:-:S02]  /*42a0*/  F2FP.F16.E4M3.UNPACK_B R88, R84 ;  /* 0x00000054ff58723e */ /* 0x000fc400020006ff */
[----:B------:R-:W-:Y:S01]  /*42b0*/  F2FP.F16.E4M3.UNPACK_B R24, R24 ;  /* 0x00000018ff18723e */ /* 0x000fe200020006ff */
[----:B------:R-:W-:Y:S01]  /*42c0*/  HADD2.F32 R90, -RZ, R89.H0_H0 ;  /* 0x20000059ff5a7230 */ /* 0x000fe20000004100 */
[----:B------:R-:W-:Y:S01]  /*42d0*/  F2FP.F16.E4M3.UNPACK_B R84, R12 ;  /* 0x0000000cff54723e */ /* 0x000fe200020006ff */
[-C--:B------:R-:W-:Y:S01]  /*42e0*/  FMUL.FTZ R11, R86, R91.reuse ;  /* 0x0000005b560b7220 */ /* 0x080fe20000410000 */
[C---:B------:R-:W-:Y:S01]  /*42f0*/  FMUL.FTZ R91, R10.reuse, R91 ;  /* 0x0000005b0a5b7220 */ /* 0x040fe20000410000 */
[----:B------:R-:W-:Y:S02]  /*4300*/  HADD2.F32 R85, -RZ, R24.H0_H0 ;  /* 0x20000018ff557230 */ /* 0x000fe40000004100 */
[----:B------:R-:W-:Y:S02]  /*4310*/  HADD2.F32 R12, -RZ, R84.H0_H0 ;  /* 0x20000054ff0c7230 */ /* 0x000fe40000004100 */
[-C--:B------:R-:W-:Y:S01]  /*4320*/  FFMA.FTZ R11, R10, R87.reuse, -R11 ;  /* 0x000000570a0b7223 */ /* 0x080fe2000001080b */
[----:B------:R-:W-:Y:S01]  /*4330*/  FFMA.FTZ R10, R86, R87, R91 ;  /* 0x00000057560a7223 */ /* 0x000fe2000001005b */
[----:B------:R-:W-:-:S02]  /*4340*/  HADD2.F32 R86, -RZ, R88.H0_H0 ;  /* 0x20000058ff567230 */ /* 0x000fc40000004100 */
[CC--:B------:R-:W-:Y:S01]  /*4350*/  FMUL.FTZ R91, R85.reuse, R90.reuse ;  /* 0x0000005a555b7220 */ /* 0x0c0fe20000410000 */
[----:B------:R-:W-:Y:S01]  /*4360*/  FMUL.FTZ R90, R12, R90 ;  /* 0x0000005a0c5a7220 */ /* 0x000fe20000410000 */
[----:B------:R-:W-:Y:S01]  /*4370*/  HADD2.F32 R89, -RZ, R89.H1_H1 ;  /* 0x30000059ff597230 */ /* 0x000fe20000004100 */
[----:B------:R-:W-:Y:S01]  /*4380*/  F2FP.SATFINITE.E4M3.F32.PACK_AB_MERGE_C R9, R10, R9, RZ ;  /* 0x000000090a09723e */ /* 0x000fe200048070ff */
[----:B------:R-:W-:Y:S02]  /*4390*/  HADD2.F32 R87, -RZ, R24.H1_H1 ;  /* 0x30000018ff577230 */ /* 0x000fe40000004100 */
[-C--:B------:R-:W-:Y:S01]  /*43a0*/  FFMA.FTZ R12, R12, R86.reuse, -R91 ;  /* 0x000000560c0c7223 */ /* 0x080fe2000001085b */
[----:B------:R-:W-:Y:S01]  /*43b0*/  FFMA.FTZ R24, R85, R86, R90 ;  /* 0x0000005655187223 */ /* 0x000fe2000001005a */
[----:B------:R-:W-:Y:S01]  /*43c0*/  HADD2.F32 R84, -RZ, R84.H1_H1 ;  /* 0x30000054ff547230 */ /* 0x000fe20000004100 */
[----:B------:R-:W-:Y:S01]  /*43d0*/  F2FP.F16.E4M3.UNPACK_B R91, R82.H1 ;  /* 0x00000052ff5b723e */ /* 0x000fe200030006ff */
[----:B------:R-:W-:-:S02]  /*43e0*/  HADD2.F32 R86, -RZ, R88.H1_H1 ;  /* 0x30000058ff567230 */ /* 0x000fc40000004100 */
[CC--:B------:R-:W-:Y:S01]  /*43f0*/  FMUL.FTZ R85, R87.reuse, R89.reuse ;  /* 0x0000005957557220 */ /* 0x0c0fe20000410000 */
[----:B------:R-:W-:Y:S01]  /*4400*/  F2FP.F16.E4M3.UNPACK_B R88, R26.H1 ;  /* 0x0000001aff58723e */ /* 0x000fe200030006ff */
[C---:B------:R-:W-:Y:S01]  /*4410*/  FMUL.FTZ R94, R84.reuse, R89 ;  /* 0x00000059545e7220 */ /* 0x040fe20000410000 */
[----:B------:R-:W-:Y:S01]  /*4420*/  F2FP.F16.E4M3.UNPACK_B R90, R80.H1 ;  /* 0x00000050ff5a723e */ /* 0x000fe200030006ff */
[----:B------:R-:W-:Y:S01]  /*4430*/  FFMA.FTZ R85, R84, R86, -R85 ;  /* 0x0000005654557223 */ /* 0x000fe20000010855 */
[----:B------:R-:W-:Y:S01]  /*4440*/  F2FP.F16.E4M3.UNPACK_B R84, R14.H1 ;  /* 0x0000000eff54723e */ /* 0x000fe200030006ff */
[--C-:B------:R-:W-:Y:S02]  /*4450*/  HADD2.F32 R92, -RZ, R91.reuse.H0_H0 ;  /* 0x2000005bff5c7230 */ /* 0x100fe40000004100 */
[----:B------:R-:W-:Y:S01]  /*4460*/  FFMA.FTZ R87, R87, R86, R94 ;  /* 0x0000005657577223 */ /* 0x000fe2000001005e */
[----:B------:R-:W-:Y:S01]  /*4470*/  HADD2.F32 R89, -RZ, R88.H0_H0 ;  /* 0x20000058ff597230 */ /* 0x000fe20000004100 */
[----:B------:R-:W-:Y:S01]  /*4480*/  F2FP.F16.E4M3.UNPACK_B R14, R14 ;  /* 0x0000000eff0e723e */ /* 0x000fe200020006ff */
[----:B------:R-:W-:Y:S01]  /*4490*/  HADD2.F32 R95, -RZ, R91.H1_H1 ;  /* 0x3000005bff5f7230 */ /* 0x000fe20000004100 */
[----:B------:R-:W-:Y:S01]  /*44a0*/  F2FP.SATFINITE.E4M3.F32.PACK_AB_MERGE_C R8, R11, R8, RZ ;  /* 0x000000080b08723e */ /* 0x000fe200048070ff */
[----:B------:R-:W-:-:S02]  /*44b0*/  HADD2.F32 R86, -RZ, R84.H0_H0 ;  /* 0x20000054ff567230 */ /* 0x000fc40000004100 */
[-C--:B------:R-:W-:Y:S01]  /*44c0*/  FMUL.FTZ R93, R89, R92.reuse ;  /* 0x0000005c595d7220 */ /* 0x080fe20000410000 */
[----:B------:R-:W-:Y:S01]  /*44d0*/  HADD2.F32 R91, -RZ, R90.H0_H0 ;  /* 0x2000005aff5b7230 */ /* 0x000fe20000004100 */
[----:B------:R-:W-:Y:S01]  /*44e0*/  F2FP.F16.E4M3.UNPACK_B R10, R25 ;  /* 0x00000019ff0a723e */ /* 0x000fe200020006ff */
[----:B------:R-:W-:Y:S02]  /*44f0*/  HADD2.F32 R88, -RZ, R88.H1_H1 ;  /* 0x30000058ff587230 */ /* 0x000fe40000004100 */
[C---:B------:R-:W-:Y:S01]  /*4500*/  FMUL.FTZ R94, R86.reuse, R92 ;  /* 0x0000005c565e7220 */ /* 0x040fe20000410000 */
[----:B------:R-:W-:Y:S02]  /*4510*/  HADD2.F32 R84, -RZ, R84.H1_H1 ;  /* 0x30000054ff547230 */ /* 0x000fe40000004100 */
[----:B------:R-:W-:Y:S01]  /*4520*/  FFMA.FTZ R92, R86, R91, -R93 ;  /* 0x0000005b565c7223 */ /* 0x000fe2000001085d */
[----:B------:R-:W-:Y:S02]  /*4530*/  HADD2.F32 R93, -RZ, R90.H1_H1 ;  /* 0x3000005aff5d7230 */ /* 0x000fe40000004100 */
[-C--:B------:R-:W-:Y:S01]  /*4540*/  FMUL.FTZ R97, R88, R95.reuse ;  /* 0x0000005f58617220 */ /* 0x080fe20000410000 */
[----:B------:R-:W-:Y:S01]  /*4550*/  F2FP.F16.E4M3.UNPACK_B R86, R82 ;  /* 0x00000052ff56723e */ /* 0x000fe200020006ff */
[C---:B------:R-:W-:Y:S01]  /*4560*/  FMUL.FTZ R95, R84.reuse, R95 ;  /* 0x0000005f545f7220 */ /* 0x040fe20000410000 */
[----:B------:R-:W-:Y:S01]  /*4570*/  F2FP.F16.E4M3.UNPACK_B R82, R26 ;  /* 0x0000001aff52723e */ /* 0x000fe200020006ff */
[-C--:B------:R-:W-:Y:S01]  /*4580*/  FFMA.FTZ R101, R84, R93.reuse, -R97 ;  /* 0x0000005d54657223 */ /* 0x080fe20000010861 */
[----:B------:R-:W-:Y:S01]  /*4590*/  F2FP.F16.E4M3.UNPACK_B R84, R80 ;  /* 0x00000050ff54723e */ /* 0x000fe200020006ff */
[----:B------:R-:W-:Y:S01]  /*45a0*/  FFMA.FTZ R103, R88, R93, R95 ;  /* 0x0000005d58677223 */ /* 0x000fe2000001005f */
[----:B------:R-:W-:-:S02]  /*45b0*/  HADD2.F32 R93, -RZ, R86.H0_H0 ;  /* 0x20000056ff5d7230 */ /* 0x000fc40000004100 */
[----:B------:R-:W-:Y:S01]  /*45c0*/  FFMA.FTZ R94, R89, R91, R94 ;  /* 0x0000005b595e7223 */ /* 0x000fe2000001005e */
[----:B------:R-:W-:Y:S01]  /*45d0*/  HADD2.F32 R80, -RZ, R82.H0_H0 ;  /* 0x20000052ff507230 */ /* 0x000fe20000004100 */
[----:B------:R-:W-:Y:S01]  /*45e0*/  F2FP.F16.E4M3.UNPACK_B R11, R7 ;  /* 0x00000007ff0b723e */ /* 0x000fe200020006ff */
[----:B------:R-:W-:Y:S01]  /*45f0*/  HADD2.F32 R95, -RZ, R86.H1_H1 ;  /* 0x30000056ff5f7230 */ /* 0x000fe20000004100 */
[----:B------:R-:W-:Y:S01]  /*4600*/  F2FP.SATFINITE.E4M3.F32.PACK_AB_MERGE_C R24, R87, R24, R9 ;  /* 0x000000185718723e */ /* 0x000fe20004807009 */
[----:B------:R-:W-:Y:S02]  /*4610*/  HADD2.F32 R26, -RZ, R14.H0_H0 ;  /* 0x2000000eff1a7230 */ /* 0x000fe40000004100 */
[----:B------:R-:W-:Y:S01]  /*4620*/  FMUL.FTZ R97, R80, R93 ;  /* 0x0000005d50617220 */ /* 0x000fe20000410000 */
[----:B------:R-:W-:Y:S01]  /*4630*/  HADD2.F32 R82, -RZ, R82.H1_H1 ;  /* 0x30000052ff527230 */ /* 0x000fe20000004100 */
[----:B------:R-:W-:Y:S01]  /*4640*/  F2FP.F16.E4M3.UNPACK_B R9, R13 ;  /* 0x0000000dff09723e */ /* 0x000fe200020006ff */
[----:B------:R-:W-:-:S02]  /*4650*/  HADD2.F32 R14, -RZ, R14.H1_H1 ;  /* 0x3000000eff0e7230 */ /* 0x000fc40000004100 */
[----:B------:R-:W-:Y:S01]  /*4660*/  FMUL.FTZ R93, R26, R93 ;  /* 0x0000005d1a5d7220 */ /* 0x000fe20000410000 */
[--C-:B------:R-:W-:Y:S02]  /*4670*/  HADD2.F32 R89, -RZ, R84.reuse.H0_H0 ;  /* 0x20000054ff597230 */ /* 0x100fe40000004100 */
[-C--:B------:R-:W-:Y:S01]  /*4680*/  FMUL.FTZ R99, R82, R95.reuse ;  /* 0x0000005f52637220 */ /* 0x080fe20000410000 */
[----:B------:R-:W-:Y:S02]  /*4690*/  HADD2.F32 R91, -RZ, R84.H1_H1 ;  /* 0x30000054ff5b7230 */ /* 0x000fe40000004100 */
[----:B------:R-:W-:Y:S01]  /*46a0*/  FMUL.FTZ R95, R14, R95 ;  /* 0x0000005f0e5f7220 */ /* 0x000fe20000410000 */
[----:B------:R-:W-:Y:S01]  /*46b0*/  F2FP.SATFINITE.E4M3.F32.PACK_AB_MERGE_C R12, R85, R12, R8 ;  /* 0x0000000c550c723e */ /* 0x000fe20004807008 */
[-C--:B------:R-:W-:Y:S01]  /*46c0*/  FFMA.FTZ R97, R26, R89.reuse, -R97 ;  /* 0x000000591a617223 */ /* 0x080fe20000010861 */
[----:B------:R-:W-:Y:S01]  /*46d0*/  FFMA.FTZ R26, R80, R89, R93 ;  /* 0x00000059501a7223 */ /* 0x000fe2000001005d */
[----:B------:R-:W-:Y:S01]  /*46e0*/  FFMA.FTZ R95, R82, R91, R95 ;  /* 0x0000005b525f7223 */ /* 0x000fe2000001005f */
[----:B------:R-:W-:Y:S01]  /*46f0*/  HADD2.F32 R80, -RZ, R10.H0_H0 ;  /* 0x2000000aff507230 */ /* 0x000fe20000004100 */
[----:B------:R-:W-:Y:S01]  /*4700*/  F2FP.F16.E4M3.UNPACK_B R82, R6 ;  /* 0x00000006ff52723e */ /* 0x000fe200020006ff */
[----:B------:R-:W-:Y:S01]  /*4710*/  HADD2.F32 R87, -RZ, R11.H0_H0 ;  /* 0x2000000bff577230 */ /* 0x000fe20000004100 */
[----:B------:R-:W-:Y:S01]  /*4720*/  F2FP.F16.E4M3.UNPACK_B R25, R25.H1 ;  /* 0x00000019ff19723e */ /* 0x000fe200030006ff */
[----:B------:R-:W-:Y:S01]  /*4730*/  HADD2.F32 R8, -RZ, R9.H0_H0 ;  /* 0x20000009ff087230 */ /* 0x000fe20000004100 */
[----:B------:R-:W-:Y:S01]  /*4740*/  F2FP.F16.E4M3.UNPACK_B R13, R13.H1 ;  /* 0x0000000dff0d723e */ /* 0x000fe200030006ff */
[----:B------:R-:W-:-:S02]  /*4750*/  HADD2.F32 R85, -RZ, R82.H0_H0 ;  /* 0x20000052ff557230 */ /* 0x000fc40000004100 */
[-C--:B------:R-:W-:Y:S01]  /*4760*/  FMUL.FTZ R89, R80, R87.reuse ;  /* 0x0000005750597220 */ /* 0x080fe20000410000 */
[----:B------:R-:W-:Y:S02]  /*4770*/  HADD2.F32 R84, -RZ, R11.H1_H1 ;  /* 0x3000000bff547230 */ /* 0x000fe40000004100 */
[C---:B------:R-:W-:Y:S01]  /*4780*/  FMUL.FTZ R87, R8.reuse, R87 ;  /* 0x0000005708577220 */ /* 0x040fe20000410000 */
[----:B------:R-:W-:Y:S02]  /*4790*/  HADD2.F32 R10, -RZ, R10.H1_H1 ;  /* 0x3000000aff0a7230 */ /* 0x000fe40000004100 */
[-C--:B------:R-:W-:Y:S01]  /*47a0*/  FFMA.FTZ R8, R8, R85.reuse, -R89 ;  /* 0x0000005508087223 */ /* 0x080fe20000010859 */
[----:B------:R-:W-:Y:S02]  /*47b0*/  HADD2.F32 R11, -RZ, R9.H1_H1 ;  /* 0x30000009ff0b7230 */ /* 0x000fe40000004100 */
[----:B------:R-:W-:Y:S01]  /*47c0*/  FFMA.FTZ R9, R80, R85, R87 ;  /* 0x0000005550097223 */ /* 0x000fe20000010057 */
[----:B------:R-:W-:-:S02]  /*47d0*/  HADD2.F32 R82, -RZ, R82.H1_H1 ;  /* 0x30000052ff527230 */ /* 0x000fc40000004100 */
[C---:B------:R-:W-:Y:S01]  /*47e0*/  FMUL.FTZ R80, R10.reuse, R84 ;  /* 0x000000540a507220 */ /* 0x040fe20000410000 */
[----:B------:R-:W-:Y:S01]  /*47f0*/  F2FP.F16.E4M3.UNPACK_B R6, R6.H1 ;  /* 0x00000006ff06723e */ /* 0x000fe200030006ff */
[C---:B------:R-:W-:Y:S01]  /*4800*/  FMUL.FTZ R85, R11.reuse, R84 ;  /* 0x000000540b557220 */ /* 0x040fe20000410000 */
[----:B------:R-:W-:Y:S01]  /*4810*/  F2FP.F16.E4M3.UNPACK_B R84, R7.H1 ;  /* 0x00000007ff54723e */ /* 0x000fe200030006ff */
[-C--:B------:R-:W-:Y:S01]  /*4820*/  FFMA.FTZ R11, R11, R82.reuse, -R80 ;  /* 0x000000520b0b7223 */ /* 0x080fe20000010850 */
[----:B------:R-:W-:Y:S02]  /*4830*/  HADD2.F32 R80, -RZ, R25.H0_H0 ;  /* 0x20000019ff507230 */ /* 0x000fe40000004100 */
[----:B------:R-:W-:Y:S01]  /*4840*/  FFMA.FTZ R10, R10, R82, R85 ;  /* 0x000000520a0a7223 */ /* 0x000fe20000010055 */
[----:B------:R-:W-:Y:S02]  /*4850*/  HADD2.F32 R7, -RZ, R13.H0_H0 ;  /* 0x2000000dff077230 */ /* 0x000fe40000004100 */
[----:B------:R-:W-:Y:S01]  /*4860*/  FFMA.FTZ R14, R14, R91, -R99 ;  /* 0x0000005b0e0e7223 */ /* 0x000fe20000010863 */
[----:B------:R-:W-:Y:S01]  /*4870*/  HADD2.F32 R85, -RZ, R84.H0_H0 ;  /* 0x20000054ff557230 */ /* 0x000fe20000004100 */
[----:B------:R-:W-:Y:S01]  /*4880*/  F2FP.F16.E4M3.UNPACK_B R87, R5 ;  /* 0x00000005ff57723e */ /* 0x000fe200020006ff */
[----:B------:R-:W-:Y:S01]  /*4890*/  HADD2.F32 R82, -RZ, R6.H0_H0 ;  /* 0x20000006ff527230 */ /* 0x000fe20000004100 */
[----:B------:R-:W-:Y:S01]  /*48a0*/  F2FP.SATFINITE.E4M3.F32.PACK_AB_MERGE_C R92, R101, R92, RZ ;  /* 0x0000005c655c723e */ /* 0x000fe200048070ff */
[----:B------:R-:W-:-:S02]  /*48b0*/  HADD2.F32 R25, -RZ, R25.H1_H1 ;  /* 0x30000019ff197230 */ /* 0x000fc40000004100 */
[CC--:B------:R-:W-:Y:S01]  /*48c0*/  FMUL.FTZ R88, R80.reuse, R85.reuse ;  /* 0x0000005550587220 */ /* 0x0c0fe20000410000 */
[----:B------:R-:W-:Y:S01]  /*48d0*/  FMUL.FTZ R85, R7, R85 ;  /* 0x0000005507557220 */ /* 0x000fe20000410000 */
[----:B------:R-:W-:Y:S01]  /*48e0*/  HADD2.F32 R86, -RZ, R84.H1_H1 ;  /* 0x30000054ff567230 */ /* 0x000fe20000004100 */
[----:B------:R-:W-:Y:S01]  /*48f0*/  F2FP.SATFINITE.E4M3.F32.PACK_AB_MERGE_C R94, R103, R94, RZ ;  /* 0x0000005e675e723e */ /* 0x000fe200048070ff */
[----:B------:R-:W-:Y:S02]  /*4900*/  HADD2.F32 R13, -RZ, R13.H1_H1 ;  /* 0x3000000dff0d7230 */ /* 0x000fe40000004100 */
[-C--:B------:R-:W-:Y:S01]  /*4910*/  FFMA.FTZ R91, R80, R82.reuse, R85 ;  /* 0x00000052505b7223 */ /* 0x080fe20000010055 */
[----:B------:R-:W-:Y:S02]  /*4920*/  HADD2.F32 R84, -RZ, R6.H1_H1 ;  /* 0x30000006ff547230 */ /* 0x000fe40000004100 */
[----:B------:R-:W-:Y:S01]  /*4930*/  FFMA.FTZ R6, R7, R82, -R88 ;  /* 0x0000005207067223 */ /* 0x000fe20000010858 */
[----:B------:R-:W-:Y:S01]  /*4940*/  F2FP.F16.E4M3.UNPACK_B R80, R27 ;  /* 0x0000001bff50723e */ /* 0x000fe200020006ff */
[-C--:B------:R-:W-:Y:S01]  /*4950*/  FMUL.FTZ R90, R25, R86.reuse ;  /* 0x00000056195a7220 */ /* 0x080fe20000410000 */
[----:B------:R-:W-:Y:S01]  /*4960*/  F2FP.F16.E4M3.UNPACK_B R7, R15 ;  /* 0x0000000fff07723e */ /* 0x000fe200020006ff */
[C---:B------:R-:W-:Y:S01]  /*4970*/  FMUL.FTZ R86, R13.reuse, R86 ;  /* 0x000000560d567220 */ /* 0x040fe20000410000 */
[----:B------:R-:W-:Y:S01]  /*4980*/  F2FP.F16.E4M3.UNPACK_B R88, R5.H1 ;  /* 0x00000005ff58723e */ /* 0x000fe200030006ff */
[----:B------:R-:W-:Y:S01]  /*4990*/  FFMA.FTZ R93, R13, R84, -R90 ;  /* 0x000000540d5d7223 */ /* 0x000fe2000001085a */
[----:B------:R-:W-:Y:S01]  /*49a0*/  F2FP.F16.E4M3.UNPACK_B R15, R15.H1 ;  /* 0x0000000fff0f723e */ /* 0x000fe200030006ff */
[----:B------:R-:W-:Y:S01]  /*49b0*/  HADD2.F32 R82, -RZ, R80.H0_H0 ;  /* 0x20000050ff527230 */ /* 0x000fe20000004100 */
[----:B------:R-:W-:Y:S01]  /*49c0*/  F2FP.F16.E4M3.UNPACK_B R27, R27.H1 ;  /* 0x0000001bff1b723e */ /* 0x000fe200030006ff */
[----:B------:R-:W-:Y:S01]  /*49d0*/  HADD2.F32 R89, -RZ, R87.H0_H0 ;  /* 0x20000057ff597230 */ /* 0x000fe20000004100 */
[----:B------:R-:W-:Y:S01]  /*49e0*/  F2FP.F16.E4M3.UNPACK_B R5, R4 ;  /* 0x00000004ff05723e */ /* 0x000fe200020006ff */
[----:B------:R-:W-:Y:S01]  /*49f0*/  HADD2.F32 R13, -RZ, R7.H0_H0 ;  /* 0x20000007ff0d7230 */ /* 0x000fe20000004100 */
[----:B------:R-:W-:Y:S01]  /*4a00*/  F2FP.SATFINITE.E4M3.F32.PACK_AB_MERGE_C R14, R14, R97, R92 ;  /* 0x000000610e0e723e */ /* 0x000fe2000480705c */
[----:B------:R-:W-:Y:S01]  /*4a10*/  FFMA.FTZ R92, R25, R84, R86 ;  /* 0x00000054195c7223 */ /* 0x000fe20000010056 */
[----:B------:R-:W-:Y:S01]  /*4a20*/  F2FP.SATFINITE.E4M3.F32.PACK_AB_MERGE_C R26, R95, R26, R94 ;  /* 0x0000001a5f1a723e */ /* 0x000fe2000480705e */
[----:B------:R-:W-:Y:S01]  /*4a30*/  HADD2.F32 R25, -RZ, R15.H0_H0 ;  /* 0x2000000fff197230 */ /* 0x000fe20000004100 */
[----:B------:R-:W-:Y:S01]  /*4a40*/  F2FP.F16.E4M3.UNPACK_B R84, R4.H1 ;  /* 0x00000004ff54723e */ /* 0x000fe200030006ff */
[----:B------:R-:W-:-:S02]  /*4a50*/  HADD2.F32 R4, -RZ, R27.H0_H0 ;  /* 0x2000001bff047230 */ /* 0x000fc40000004100 */
[CC--:B------:R-:W-:Y:S01]  /*4a60*/  FMUL.FTZ R94, R82.reuse, R89.reuse ;  /* 0x00000059525e7220 */ /* 0x0c0fe20000410000 */
[--C-:B------:R-:W-:Y:S02]  /*4a70*/  HADD2.F32 R90, -RZ, R88.reuse.H0_H0 ;  /* 0x20000058ff5a7230 */ /* 0x100fe40000004100 */
[----:B------:R-:W-:Y:S01]  /*4a80*/  FMUL.FTZ R89, R13, R89 ;  /* 0x000000590d597220 */ /* 0x000fe20000410000 */
[----:B------:R-:W-:Y:S01]  /*4a90*/  HADD2.F32 R85, -RZ, R5.H0_H0 ;  /* 0x20000005ff557230 */ /* 0x000fe20000004100 */
[----:B------:R-:W-:Y:S01]  /*4aa0*/  F2FP.SATFINITE.E4M3.F32.PACK_AB_MERGE_C R6, R93, R6, RZ ;  /* 0x000000065d06723e */ /* 0x000fe200048070ff */
[----:B------:R-:W-:Y:S02]  /*4ab0*/  HADD2.F32 R27, -RZ, R27.H1_H1 ;  /* 0x3000001bff1b7230 */ /* 0x000fe40000004100 */
[----:B------:R-:W-:Y:S01]  /*4ac0*/  FMUL.FTZ R95, R25, R90 ;  /* 0x0000005a195f7220 */ /* 0x000fe20000410000 */
[----:B------:R-:W-:Y:S02]  /*4ad0*/  HADD2.F32 R88, -RZ, R88.H1_H1 ;  /* 0x30000058ff587230 */ /* 0x000fe40000004100 */
[----:B------:R-:W-:Y:S01]  /*4ae0*/  FFMA.FTZ R89, R82, R85, R89 ;  /* 0x0000005552597223 */ /* 0x000fe20000010059 */
[----:B------:R-:W-:-:S02]  /*4af0*/  HADD2.F32 R15, -RZ, R15.H1_H1 ;  /* 0x3000000fff0f7230 */ /* 0x000fc40000004100 */
[C---:B------:R-:W-:Y:S01]  /*4b00*/  FMUL.FTZ R96, R4.reuse, R90 ;  /* 0x0000005a04607220 */ /* 0x040fe20000410000 */
[----:B------:R-:W-:Y:S02]  /*4b10*/  HADD2.F32 R86, -RZ, R84.H0_H0 ;  /* 0x20000054ff567230 */ /* 0x000fe40000004100 */
[-C--:B------:R-:W-:Y:S01]  /*4b20*/  FMUL.FTZ R82, R27, R88.reuse ;  /* 0x000000581b527220 */ /* 0x080fe20000410000 */
[----:B------:R-:W-:Y:S02]  /*4b30*/  HADD2.F32 R80, -RZ, R80.H1_H1 ;  /* 0x30000050ff507230 */ /* 0x000fe40000004100 */
[----:B------:R-:W-:Y:S01]  /*4b40*/  FMUL.FTZ R88, R15, R88 ;  /* 0x000000580f587220 */ /* 0x000fe20000410000 */
[----:B------:R-:W-:Y:S02]  /*4b50*/  HADD2.F32 R87, -RZ, R87.H1_H1 ;  /* 0x30000057ff577230 */ /* 0x000fe40000004100 */
[----:B------:R-:W-:Y:S01]  /*4b60*/  FFMA.FTZ R95, R4, R86, R95 ;  /* 0x00000056045f7223 */ /* 0x000fe2000001005f */
[----:B------:R-:W-:-:S02]  /*4b70*/  HADD2.F32 R7, -RZ, R7.H1_H1 ;  /* 0x30000007ff077230 */ /* 0x000fc40000004100 */
[----:B------:R-:W-:Y:S01]  /*4b80*/  FFMA.FTZ R96, R25, R86, -R96 ;  /* 0x0000005619607223 */ /* 0x000fe20000010860 */
[----:B------:R-:W-:Y:S02]  /*4b90*/  HADD2.F32 R84, -RZ, R84.H1_H1 ;  /* 0x30000054ff547230 */ /* 0x000fe40000004100 */
[CC--:B------:R-:W-:Y:S01]  /*4ba0*/  FMUL.FTZ R4, R80.reuse, R87.reuse ;  /* 0x0000005750047220 */ /* 0x0c0fe20000410000 */
[----:B------:R-:W-:Y:S02]  /*4bb0*/  HADD2.F32 R5, -RZ, R5.H1_H1 ;  /* 0x30000005ff057230 */ /* 0x000fe40000004100 */
[----:B------:R-:W-:Y:S01]  /*4bc0*/  FMUL.FTZ R87, R7, R87 ;  /* 0x0000005707577220 */ /* 0x000fe20000410000 */
[----:B------:R-:W-:Y:S01]  /*4bd0*/  FFMA.FTZ R94, R13, R85, -R94 ;  /* 0x000000550d5e7223 */ /* 0x000fe2000001085e */
[-C--:B------:R-:W-:Y:S01]  /*4be0*/  FFMA.FTZ R15, R15, R84.reuse, -R82 ;  /* 0x000000540f0f7223 */ /* 0x080fe20000010852 */
[----:B------:R-:W-:Y:S01]  /*4bf0*/  FFMA.FTZ R88, R27, R84, R88 ;  /* 0x000000541b587223 */ /* 0x000fe20000010058 */
[-C--:B------:R-:W-:Y:S01]  /*4c00*/  FFMA.FTZ R7, R7, R5.reuse, -R4 ;  /* 0x0000000507077223 */ /* 0x080fe20000010804 */
[----:B------:R-:W-:Y:S01]  /*4c10*/  FFMA.FTZ R80, R80, R5, R87 ;  /* 0x0000000550507223 */ /* 0x000fe20000010057 */
[----:B------:R-:W-:-:S02]  /*4c20*/  F2FP.SATFINITE.E4M3.F32.PACK_AB_MERGE_C R91, R92, R91, RZ ;  /* 0x0000005b5c5b723e */ /* 0x000fc400048070ff */
[----:B------:R-:W-:Y:S02]  /*4c30*/  F2FP.SATFINITE.E4M3.F32.PACK_AB_MERGE_C R15, R15, R96, RZ ;  /* 0x000000600f0f723e */ /* 0x000fe400048070ff */
[----:B------:R-:W-:Y:S02]  /*4c40*/  F2FP.SATFINITE.E4M3.F32.PACK_AB_MERGE_C R88, R88, R95, RZ ;  /* 0x0000005f5858723e */ /* 0x000fe400048070ff */
[----:B------:R-:W-:Y:S02]  /*4c50*/  F2FP.SATFINITE.E4M3.F32.PACK_AB_MERGE_C R13, R11, R8, R6 ;  /* 0x000000080b0d723e */ /* 0x000fe40004807006 */
[----:B------:R-:W-:Y:S02]  /*4c60*/  F2FP.SATFINITE.E4M3.F32.PACK_AB_MERGE_C R15, R7, R94, R15 ;  /* 0x0000005e070f723e */ /* 0x000fe4000480700f */
[----:B------:R-:W-:Y:S02]  /*4c70*/  F2FP.SATFINITE.E4M3.F32.PACK_AB_MERGE_C R25, R10, R9, R91 ;  /* 0x000000090a19723e */ /* 0x000fe4000480705b */
[----:B------:R-:W-:-:S07]  /*4c80*/  F2FP.SATFINITE.E4M3.F32.PACK_AB_MERGE_C R27, R80, R89, R88 ;  /* 0x00000059501b723e */ /* 0x000fce0004807058 */
.L_x_1120:
[----:B------:R-:W-:Y:S05]  /*4c90*/  BSYNC B1 ;  /* 0x0000000000017941 */ /* 0x000fea0003800000 */
.L_x_1119:
        /* <DEDUP_REMOVED lines=10> */
.L_x_1102:
[----:B------:R-:W2:Y:S02]  /*4d40*/  LDL R4, [R1+0xc] ;  /* 0x00000c0001047983 */ /* 0x000ea40000100800 */
[----:B--2---:R-:W-:-:S13]  /*4d50*/  ISETP.NE.AND P0, PT, R4, 0x3, PT ;  /* 0x000000030400780c */ /* 0x004fda0003f05270 */
[----:B------:R-:W-:Y:S05]  /*4d60*/  @!P0 BRA `(.L_x_1121) ;  /* 0x0000000000048947 */ /* 0x000fea0003800000 */
[----:B------:R-:W-:Y:S01]  /*4d70*/  BPT.TRAP 0x1 ;  /* 0x000000040000795c */ /* 0x000fe20000300000 */
.L_x_1121:
[----:B------:R-:W2:Y:S01]  /*4d80*/  LDL R4, [R1+0x20] ;  /* 0x0000200001047983 */ /* 0x000ea20000100800 */
[----:B------:R-:W-:Y:S01]  /*4d90*/  IMAD R76, R157, 0x8, R18 ;  /* 0x000000089d4c7824 */ /* 0x000fe200078e0212 */
[----:B------:R-:W-:Y:S01]  /*4da0*/  BSSY B1, `(.L_x_1122) ;  /* 0x0000006000017945 */ /* 0x000fe20003800000 */
[----:B--2---:R-:W-:Y:S01]  /*4db0*/  SHF.L.U32 R77, R4, 0x1f, RZ ;  /* 0x0000001f044d7819 */ /* 0x004fe200000006ff */
[----:B------:R-:W-:-:S03]  /*4dc0*/  IMAD R4, R47, -0xa0, R50 ;  /* 0xffffff602f047824 */ /* 0x000fc600078e0232 */
[----:B------:R-:W0:Y:S02]  /*4dd0*/  SYNCS.PHASECHK.TRANS64.TRYWAIT P1, [R76+URZ+0x13290], R77 ;  /* 0x0132904d4c0075a7 */ /* 0x000e24000802017f */
[----:B------:R-:W-:Y:S01]  /*4de0*/  VIMNMX R4, R4, 0xa0, PT ;  /* 0x000000a004047848 */ /* 0x000fe20003fe0100 */
[----:B0-----:R-:W-:Y:S06]  /*4df0*/  @!P1 BRA `(.L_x_1123) ;  /* 0x000001fc00909947 */ /* 0x001fec0003800000 */
.L_x_1413:
[----:B------:R-:W-:Y:S05]  /*4e00*/  BSYNC B1 ;  /* 0x0000000000017941 */ /* 0x000fea0003800000 */
.L_x_1122:
[----:B------:R-:W1:Y:S02]  /*4e10*/  S2R R5, SR_TID.X ;  /* 0x0000000000057919 */ /* 0x000e640000002100 */
[C---:B-1----:R-:W-:Y:S02]  /*4e20*/  VIADD R6, R5.reuse, 0xffffff80 ;  /* 0xffffff8005067836 */ /* 0x042fe40000000000 */
[----:B------:R-:W-:-:S05]  /*4e30*/  VIADD R5, R5, 0xffffff80 ;  /* 0xffffff8005057836 */ /* 0x000fca0000000000 */
[----:B------:R-:W-:-:S04]  /*4e40*/  LEA.HI R5, R5, R6, RZ, 0x1 ;  /* 0x0000000605057211 */ /* 0x000fc800078f08ff */
[----:B------:R-:W-:-:S04]  /*4e50*/  SHF.R.S32.HI R5, RZ, 0x1, R5 ;  /* 0x00000001ff057819 */ /* 0x000fc80000011405 */
[----:B------:R-:W-:-:S13]  /*4e60*/  ISETP.GE.AND P1, PT, R5, R4, PT ;  /* 0x000000040500720c */ /* 0x000fda0003f26270 */
[----:B------:R-:W-:Y:S05]  /*4e70*/  @P1 BRA `(.L_x_1109) ;  /* 0x0000000000101947 */ /* 0x000fea0003800000 */
[----:B------:R-:W1:Y:S04]  /*4e80*/  @!P3 LDS.128 R4, [R75+0xe000] ;  /* 0x00e000004b04b984 */ /* 0x000e680000000c00 */
[----:B------:R-:W2:Y:S04]  /*4e90*/  @!P2 LDS.128 R8, [R74+0xe000] ;  /* 0x00e000004a08a984 */ /* 0x000ea80000000c00 */
[----:B-1----:R1:W-:Y:S04]  /*4ea0*/  @!P3 STG.E.128 desc[UR44][R12.64], R4 ;  /* 0x000000040c00b986 */ /* 0x0023e8000c101d2c */
[----:B--2---:R1:W-:Y:S02]  /*4eb0*/  @!P2 STG.E.128 desc[UR44][R12.64+0x20], R8 ;  /* 0x000020080c00a986 */ /* 0x0043e4000c101d2c */
.L_x_1109:
[----:B------:R-:W-:Y:S05]  /*4ec0*/  BSYNC B0 ;  /* 0x0000000000007941 */ /* 0x000fea0003800000 */
.L_x_1101:
[----:B-1----:R-:W1:Y:S01]  /*4ed0*/  S2R R4, SR_TID.X ;  /* 0x0000000000047919 */ /* 0x002e620000002100 */
[----:B------:R-:W-:Y:S01]  /*4ee0*/  @!PT LDS RZ, [RZ] ;  /* 0x00000000fffff984 */ /* 0x000fe20000000800 */
[----:B------:R-:W-:Y:S01]  /*4ef0*/  @!PT LDS RZ, [RZ] ;  /* 0x00000000fffff984 */ /* 0x000fe20000000800 */
[----:B------:R-:W-:Y:S01]  /*4f00*/  @!PT LDS RZ, [RZ] ;  /* 0x00000000fffff984 */ /* 0x000fe20000000800 */
[----:B------:R-:W-:Y:S01]  /*4f10*/  @!PT LDS RZ, [RZ] ;  /* 0x00000000fffff984 */ /* 0x000fe20000000800 */
[----:B------:R5:W-:Y:S06]  /*4f20*/  MEMBAR.ALL.CTA ;  /* 0x0000000000007992 */ /* 0x000bec0000008000 */
[----:B-----5:R-:W5:Y:S01]  /*4f30*/  FENCE.VIEW.ASYNC.S ;  /* 0x00000000000073c6 */ /* 0x020f620000000000 */
[----:B------:R-:W-:Y:S05]  /*4f40*/  WARPSYNC.ALL ;  /* 0x0000000000007948 */ /* 0x000fea0003800000 */
[----:B------:R-:W-:Y:S01]  /*4f50*/  BSSY B0, `(.L_x_1124) ;  /* 0x0000009000007945 */ /* 0x000fe20003800000 */
[----:B-1----:R-:W-:Y:S01]  /*4f60*/  LOP3.LUT R4, R4, 0x7f, RZ, 0xc0, !PT ;  /* 0x0000007f04047812 */ /* 0x002fe200078ec0ff */
[----:B-----5:R1:W-:Y:S03]  /*4f70*/  BAR.SYNC.DEFER_BLOCKING R61, 0x80 ;  /* 0x0002003d0000751d */ /* 0x0203e60000010000 */
[----:B------:R-:W-:-:S13]  /*4f80*/  ISETP.NE.AND P5, PT, R4, RZ, PT ;  /* 0x000000ff0400720c */ /* 0x000fda0003fa5270 */
[----:B------:R-:W-:-:S05]  /*4f90*/  @!P5 VIADD R4, R76, 0x132a0 ;  /* 0x000132a04c04d836 */ /* 0x000fca0000000000 */
[----:B------:R-:W-:-:S04]  /*4fa0*/  @!P5 PRMT R4, RZ, 0x654, R4 ;  /* 0x00000654ff04d816 */ /* 0x000fc80000000004 */
[----:B------:R1:W-:Y:S01]  /*4fb0*/  @!P5 SYNCS.ARRIVE.TRANS64.RED.A1T0 RZ, [R4+URZ], RZ ;  /* 0x000000ff04ffd9a7 */ /* 0x0003e2000810043f */
[----:B------:R-:W-:Y:S05]  /*4fc0*/  @!P0 BRA `(.L_x_1125) ;  /* 0x0000000000048947 */ /* 0x000fea0003800000 */
[----:B------:R-:W-:Y:S01]  /*4fd0*/  BPT.TRAP 0x1 ;  /* 0x000000040000795c */ /* 0x000fe20000300000 */
.L_x_1125:
[----:B------:R-:W-:Y:S05]  /*4fe0*/  BSYNC B0 ;  /* 0x0000000000007941 */ /* 0x000fea0003800000 */
.L_x_1124:
[----:B------:R-:W5:Y:S01]  /*4ff0*/  SYNCS.PHASECHK.TRANS64.TRYWAIT P0, [R76+URZ+0x132b0], R77 ;  /* 0x0132b04d4c0075a7 */ /* 0x000f62000800017f */
[----:B------:R-:W-:Y:S04]  /*5000*/  BSSY B0, `(.L_x_1126) ;  /* 0x0000002000007945 */ /* 0x000fe80003800000 */
[----:B-----5:R-:W-:Y:S05]  /*5010*/  @!P0 BRA `(.L_x_1127) ;  /* 0x000001fc001c8947 */ /* 0x020fea0003800000 */
.L_x_1414:
[----:B------:R-:W-:Y:S05]  /*5020*/  BSYNC B0 ;  /* 0x0000000000007941 */ /* 0x000fea0003800000 */
.L_x_1126:
        /* <DEDUP_REMOVED lines=11> */
[----:B---3--:R-:W-:-:S04]  /*50e0*/  IADD3 R12, P0, R6, UR6, RZ ;  /* 0x00000006060c7c10 */ /* 0x008fc8000ff1e0ff */
[----:B------:R-:W-:Y:S02]  /*50f0*/  IADD3.X R13, R7, UR7, R5, P0, !PT ;  /* 0x00000007070d7c10 */ /* 0x000fe400087fe405 */
[----:B------:R-:W-:-:S13]  /*5100*/  ISETP.GE.AND P0, PT, R22, UR4, PT ;  /* 0x0000000416007c0c */ /* 0x000fda000bf06270 */
[----:B------:R-:W1:Y:S04]  /*5110*/  @!P0 LDS.128 R4, [R75+0x6000] ;  /* 0x006000004b048984 */ /* 0x000e680000000c00 */
[----:B-1----:R-:W-:Y:S01]  /*5120*/  @!P0 STG.E.128 desc[UR44][R12.64], R4 ;  /* 0x000000040c008986 */ /* 0x002fe2000c101d2c */
[----:B------:R-:W-:-:S13]  /*5130*/  ISETP.GE.AND P0, PT, R78, UR4, PT ;  /* 0x000000044e007c0c */ /* 0x000fda000bf06270 */
[----:B------:R-:W1:Y:S04]  /*5140*/  @!P0 LDS.128 R8, [R74+0x6000] ;  /* 0x006000004a088984 */ /* 0x000e680000000c00 */
[----:B-1----:R1:W-:Y:S02]  /*5150*/  @!P0 STG.E.128 desc[UR44][R12.64+0x20], R8 ;  /* 0x000020080c008986 */ /* 0x0023e4000c101d2c */
.L_x_1129:
[----:B------:R-:W-:Y:S05]  /*5160*/  BSYNC B0 ;  /* 0x0000000000007941 */ /* 0x000fea0003800000 */
.L_x_1128:
[----:B------:R-:W5:Y:S01]  /*5170*/  LDL.LU R5, [R1+0x20] ;  /* 0x0000200001057983 */ /* 0x000f620000300800 */
[----:B------:R-:W-:Y:S01]  /*5180*/  VIADD R157, R157, 0x1 ;  /* 0x000000019d9d7836 */ /* 0x000fe20000000000 */
[----:B------:R-:W-:Y:S01]  /*5190*/  LOP3.LUT P6, RZ, R16, 0x2, RZ, 0xc0, !PT ;  /* 0x0000000210ff7812 */ /* 0x000fe200078cc0ff */
[----:B0-----:R-:W-:Y:S01]  /*51a0*/  @!P5 VIADD R76, R76, 0x132c0 ;  /* 0x000132c04c4cd836 */ /* 0x001fe20000000000 */
        /* <DEDUP_REMOVED lines=9> */
[----:B-1----:R-:W-:Y:S02]  /*5240*/  SEL R4, RZ, 0x1, P1 ;  /* 0x00000001ff047807 */ /* 0x002fe40000800000 */
[----:B------:R-:W-:Y:S02]  /*5250*/  PLOP3.LUT P0, PT, PT, PT, PT, 0x8, 0x0 ;  /* 0x000000000000781c */ /* 0x000fe40003f0e170 */
[----:B------:R-:W-:Y:S01]  /*5260*/  SEL R157, R157, RZ, P1 ;  /* 0x000000ff9d9d7207 */ /* 0x000fe20000800000 */
[----:B------:R0:W-:Y:S01]  /*5270*/  @!P5 SYNCS.ARRIVE.TRANS64.RED.A1T0 RZ, [R76+URZ], RZ ;  /* 0x000000ff4cffd9a7 */ /* 0x0001e2000810043f */
[----:B-----5:R-:W-:-:S05]  /*5280*/  LOP3.LUT R5, R5, R4, RZ, 0x3c, !PT ;  /* 0x0000000405057212 */ /* 0x020fca00078e3cff */
[----:B------:R0:W-:Y:S01]  /*5290*/  STL [R1+0x20], R5 ;  /* 0x0000200501007387 */ /* 0x0001e20000100800 */
[----:B------:R-:W-:Y:S05]  /*52a0*/  @P6 BRA `(.L_x_1130) ;  /* 0xffffffd4002c6947 */ /* 0x000fea000383ffff */
.L_x_1096:
[----:B------:R-:W2:Y:S01]  /*52b0*/  LDL R8, [R1+0x38] ;  /* 0x0000380001087983 */ /* 0x000ea20000100800 */
[----:B------:R-:W1:Y:S01]  /*52c0*/  LDC R0, c[0x0][0x448] ;  /* 0x00011200ff007b82 */ /* 0x000e620000000800 */
[----:B------:R-:W-:Y:S07]  /*52d0*/  BSSY B0, `(.L_x_1131) ;  /* 0x000000d000007945 */ /* 0x000fee0003800000 */
[----:B------:R-:W3:Y:S01]  /*52e0*/  LDC.64 R6, c[0x0][0x9e0] ;  /* 0x00027800ff067b82 */ /* 0x000ee20000000a00 */
[----:B-1----:R-:W-:-:S02]  /*52f0*/  ISETP.NE.AND P1, PT, R0, 0x1, PT ;  /* 0x000000010000780c */ /* 0x002fc40003f25270 */
[----:B---3--:R-:W-:-:S11]  /*5300*/  ISETP.GE.AND P2, PT, R7, 0x1, PT ;  /* 0x000000010700780c */ /* 0x008fd60003f46270 */
[----:B------:R-:W1:Y:S08]  /*5310*/  @P1 LDC R0, c[0x0][0x44c] ;  /* 0x00011300ff001b82 */ /* 0x000e700000000800 */
[----:B0-----:R-:W0:Y:S01]  /*5320*/  @P1 LDC R5, c[0x0][0x450] ;  /* 0x00011400ff051b82 */ /* 0x001e220000000800 */
[----:B--2---:R-:W-:-:S04]  /*5330*/  VIADD R3, R8, 0xbf ;  /* 0x000000bf08037836 */ /* 0x004fc80000000000 */
[----:B-1----:R-:W-:-:S05]  /*5340*/  @P1 IMAD.HI.U32 R0, R3, R0, RZ ;  /* 0x0000000003001227 */ /* 0x002fca00078e00ff */
[----:B0-----:R-:W-:-:S05]  /*5350*/  @P1 SHF.R.U32.HI R3, RZ, R5, R0 ;  /* 0x00000005ff031219 */ /* 0x001fca0000011600 */
[----:B------:R-:W-:Y:S01]  /*5360*/  IMAD.IADD R3, R48, 0x1, R3 ;  /* 0x0000000130037824 */ /* 0x000fe200078e0203 */
[----:B------:R-:W-:Y:S06]  /*5370*/  @P0 BRA `(.L_x_1132) ;  /* 0x0000000000080947 */ /* 0x000fec0003800000 */
[----:B------:R-:W0:Y:S02]  /*5380*/  FENCE.VIEW.ASYNC.G ;  /* 0x00000000000073c6 */ /* 0x000e240000000100 */
[----:B0-----:R-:W-:Y:S06]  /*5390*/  BAR.ARV 0xc, 0x200 ;  /* 0x0308000000007b1d */ /* 0x001fec0000002000 */
.L_x_1132:
[----:B------:R-:W-:Y:S05]  /*53a0*/  BSYNC B0 ;  /* 0x0000000000007941 */ /* 0x000fea0003800000 */
.L_x_1131:
[----:B------:R-:W-:Y:S01]  /*53b0*/  IMAD.IADD R0, R3, 0x1, R6 ;  /* 0x0000000103007824 */ /* 0x000fe200078e0206 */
[----:B------:R-:W-:Y:S06]  /*53c0*/  @!P2 BRA `(.L_x_1133) ;  /* 0x000000000048a947 */ /* 0x000fec0003800000 */
        /* <DEDUP_REMOVED lines=11> */
.L_x_1135:
[----:B------:R-:W-:-:S13]  /*5480*/  ISETP.NE.AND P0, PT, R7, 0x1, PT ;  /* 0x000000010700780c */ /* 0x000fda0003f05270 */
[----:B------:R-:W0:Y:S02]  /*5490*/  @P0 LDC.64 R4, c[0x0][0x9e8] ;  /* 0x00027a00ff040b82 */ /* 0x000e240000000a00 */
[----:B0-----:R-:W-:-:S05]  /*54a0*/  @P0 IMAD.HI.U32 R4, R2, R4, RZ ;  /* 0x0000000402040227 */ /* 0x001fca00078e00ff */
[----:B------:R-:W-:-:S07]  /*54b0*/  @P0 SHF.R.U32.HI R2, RZ, R5, R4 ;  /* 0x00000005ff020219 */ /* 0x000fce0000011604 */
.L_x_1136:
[----:B------:R-:W-:Y:S05]  /*54c0*/  BSYNC B0 ;  /* 0x0000000000007941 */ /* 0x000fea0003800000 */
.L_x_1134:
[----:B------:R-:W-:-:S05]  /*54d0*/  IMAD R3, R2, R7, R7 ;  /* 0x0000000702037224 */ /* 0x000fca00078e0207 */
[----:B------:R-:W-:-:S07]  /*54e0*/  VIMNMX R0, R0, R3, PT ;  /* 0x0000000300007248 */ /* 0x000fce0003fe0100 */
.L_x_1133:
[----:B------:R-:W0:Y:S01]  /*54f0*/  @P1 LDC R2, c[0x0][0x44c] ;  /* 0x00011300ff021b82 */ /* 0x000e220000000800 */
[----:B------:R-:W-:Y:S01]  /*5500*/  VIADD R0, R0, 0x9f ;  /* 0x0000009f00007836 */ /* 0x000fe20000000000 */
[----:B------:R-:W-:-:S03]  /*5510*/  ULDC UR4, c[0x0][0x9dc] ;  /* 0x0002770000047ab9 */ /* 0x000fc60000000800 */
[----:B------:R-:W-:-:S03]  /*5520*/  IMAD.HI R0, R0, 0x66666667, RZ ;  /* 0x6666666700007827 */ /* 0x000fc600078e02ff */
[----:B------:R-:W1:Y:S02]  /*5530*/  @P1 LDC R5, c[0x0][0x450] ;  /* 0x00011400ff051b82 */ /* 0x000e640000000800 */
[----:B------:R-:W-:-:S04]  /*5540*/  SHF.R.U32.HI R3, RZ, 0x1f, R0 ;  /* 0x0000001fff037819 */ /* 0x000fc80000011600 */
[----:B------:R-:W-:-:S04]  /*5550*/  LEA.HI.SX32 R3, R0, R3, 0x1a ;  /* 0x0000000300037211 */ /* 0x000fc800078fd2ff */
[----:B------:R-:W-:Y:S01]  /*5560*/  VIMNMX R9, R46, R3, PT ;  /* 0x000000032e097248 */ /* 0x000fe20003fe0100 */
[----:B0-----:R-:W-:-:S04]  /*5570*/  @P1 IMAD.HI.U32 R4, R8, R2, RZ ;  /* 0x0000000208041227 */ /* 0x001fc800078e00ff */
[----:B------:R-:W-:Y:S01]  /*5580*/  IMAD.MOV.U32 R2, RZ, RZ, R8 ;  /* 0x000000ffff027224 */ /* 0x000fe200078e0008 */
        /* <DEDUP_REMOVED lines=14> */
.L_x_1139:
[----:B------:R-:W-:-:S13]  /*5670*/  ISETP.NE.AND P0, PT, R7, 0x1, PT ;  /* 0x000000010700780c */ /* 0x000fda0003f05270 */
[----:B------:R-:W0:Y:S02]  /*5680*/  @P0 LDC.64 R4, c[0x0][0x9e8] ;  /* 0x00027a00ff040b82 */ /* 0x000e240000000a00 */
[----:B0-----:R-:W-:-:S05]  /*5690*/  @P0 IMAD.HI.U32 R4, R0, R4, RZ ;  /* 0x0000000400040227 */ /* 0x001fca00078e00ff */
[----:B------:R-:W-:-:S07]  /*56a0*/  @P0 SHF.R.U32.HI R0, RZ, R5, R4 ;  /* 0x00000005ff000219 */ /* 0x000fce0000011604 */
.L_x_1140:
[----:B------:R-:W-:Y:S05]  /*56b0*/  BSYNC B0 ;  /* 0x0000000000007941 */ /* 0x000fea0003800000 */
.L_x_1138:
[----:B------:R-:W-:-:S05]  /*56c0*/  IMAD R3, R0, R7, RZ ;  /* 0x0000000700037224 */ /* 0x000fca00078e02ff */
[----:B------:R-:W-:-:S07]  /*56d0*/  VIMNMX R2, R2, R3, !PT ;  /* 0x0000000302027248 */ /* 0x000fce0007fe0100 */
.L_x_1137:
[----:B------:R-:W-:Y:S01]  /*56e0*/  IMAD.HI R2, R2, 0x66666667, RZ ;  /* 0x6666666702027827 */ /* 0x000fe200078e02ff */
[----:B------:R-:W-:Y:S03]  /*56f0*/  BSSY B0, `(.L_x_1141) ;  /* 0x0000027000007945 */ /* 0x000fe60003800000 */
[----:B------:R-:W-:Y:S01]  /*5700*/  IMAD.MOV.U32 R104, RZ, RZ, RZ ;  /* 0x000000ffff687224 */ /* 0x000fe200078e00ff */
[----:B------:R-:W-:-:S04]  /*5710*/  SHF.R.U32.HI R3, RZ, 0x1f, R2 ;  /* 0x0000001fff037819 */ /* 0x000fc80000011602 */
[----:B------:R-:W-:-:S04]  /*5720*/  LEA.HI.SX32 R3, R2, R3, 0x1a ;  /* 0x0000000302037211 */ /* 0x000fc800078fd2ff */
[----:B------:R-:W-:-:S04]  /*5730*/  VIMNMX R11, RZ, R3, !PT ;  /* 0x00000003ff0b7248 */ /* 0x000fc80007fe0100 */
[----:B------:R-:W-:-:S13]  /*5740*/  ISETP.GT.AND P0, PT, R9, R11, PT ;  /* 0x0000000b0900720c */ /* 0x000fda0003f04270 */
[----:B------:R-:W-:Y:S05]  /*5750*/  @!P0 BRA `(.L_x_1142) ;  /* 0x0000000000808947 */ /* 0x000fea0003800000 */
[----:B------:R-:W2:Y:S01]  /*5760*/  LDL R0, [R1+0x74] ;  /* 0x0000740001007983 */ /* 0x000ea20000100800 */
[----:B------:R-:W-:Y:S01]  /*5770*/  ULDC UR4, c[0x0][0x9f0] ;  /* 0x00027c0000047ab9 */ /* 0x000fe20000000800 */
[----:B--2---:R-:W-:-:S04]  /*5780*/  ISETP.NE.AND P0, PT, R0, RZ, PT ;  /* 0x000000ff0000720c */ /* 0x004fc80003f05270 */
        /* <DEDUP_REMOVED lines=28> */
[----:B------:R-:W-:-:S07]  /*5950*/  IMAD.MOV.U32 R104, RZ, RZ, R3 ;  /* 0x000000ffff687224 */ /* 0x000fce00078e0003 */
.L_x_1142:
[----:B------:R-:W-:Y:S05]  /*5960*/  BSYNC B0 ;  /* 0x0000000000007941 */ /* 0x000fea0003800000 */
.L_x_1141:
[----:B------:R-:W2:Y:S01]  /*5970*/  LDL R0, [R1+0x80] ;  /* 0x0000800001007983 */ /* 0x000ea20000100800 */
[----:B------:R-:W-:Y:S02]  /*5980*/  PLOP3.LUT P0, PT, PT, PT, PT, 0x80, 0x0 ;  /* 0x000000000000781c */ /* 0x000fe40003f0f070 */
[----:B------:R-:W-:Y:S01]  /*5990*/  CS2R R28, SRZ ;  /* 0x00000000001c7805 */ /* 0x000fe2000001ff00 */
[----:B------:R-:W-:Y:S01]  /*59a0*/  IMAD.MOV.U32 R2, RZ, RZ, RZ ;  /* 0x000000ffff027224 */ /* 0x000fe200078e00ff */
[----:B----4-:R-:W-:Y:S01]  /*59b0*/  CS2R R24, SRZ ;  /* 0x0000000000187805 */ /* 0x010fe2000001ff00 */
[----:B------:R-:W-:Y:S01]  /*59c0*/  IMAD.MOV.U32 R20, RZ, RZ, RZ ;  /* 0x000000ffff147224 */ /* 0x000fe200078e00ff */
[----:B------:R-:W-:Y:S02]  /*59d0*/  CS2R R30, SRZ ;  /* 0x00000000001e7805 */ /* 0x000fe4000001ff00 */
[----:B------:R-:W-:Y:S02]  /*59e0*/  CS2R R26, SRZ ;  /* 0x00000000001a7805 */ /* 0x000fe4000001ff00 */
[----:B------:R-:W-:-:S02]  /*59f0*/  CS2R R36, SRZ ;  /* 0x0000000000247805 */ /* 0x000fc4000001ff00 */
[----:B------:R-:W-:Y:S02]  /*5a00*/  CS2R R32, SRZ ;  /* 0x0000000000207805 */ /* 0x000fe4000001ff00 */
[----:B------:R-:W-:Y:S02]  /*5a10*/  CS2R R38, SRZ ;  /* 0x0000000000267805 */ /* 0x000fe4000001ff00 */
[----:B------:R-:W-:Y:S01]  /*5a20*/  CS2R R34, SRZ ;  /* 0x0000000000227805 */ /* 0x000fe2000001ff00 */
[----:B------:R-:W-:Y:S01]  /*5a30*/  IMAD.MOV.U32 R44, RZ, RZ, RZ ;  /* 0x000000ffff2c7224 */ /* 0x000fe200078e00ff */
[----:B------:R-:W-:Y:S02]  /*5a40*/  CS2R R40, SRZ ;  /* 0x0000000000287805 */ /* 0x000fe4000001ff00 */
[----:B------:R-:W-:Y:S02]  /*5a50*/  CS2R R46, SRZ ;  /* 0x00000000002e7805 */ /* 0x000fe4000001ff00 */
[----:B------:R-:W-:Y:S01]  /*5a60*/  CS2R R42, SRZ ;  /* 0x00000000002a7805 */ /* 0x000fe2000001ff00 */
[----:B------:R-:W-:Y:S01]  /*5a70*/  IMAD.MOV.U32 R5, RZ, RZ, RZ ;  /* 0x000000ffff057224 */ /* 0x000fe200078e00ff */
[----:B------:R-:W-:-:S02]  /*5a80*/  CS2R R52, SRZ ;  /* 0x0000000000347805 */ /* 0x000fc4000001ff00 */
[----:B------:R-:W-:Y:S02]  /*5a90*/  CS2R R48, SRZ ;  /* 0x0000000000307805 */ /* 0x000fe4000001ff00 */
[----:B------:R-:W-:Y:S02]  /*5aa0*/  CS2R R54, SRZ ;  /* 0x0000000000367805 */ /* 0x000fe4000001ff00 */
[----:B------:R-:W-:Y:S01]  /*5ab0*/  CS2R R50, SRZ ;  /* 0x0000000000327805 */ /* 0x000fe2000001ff00 */
[----:B--2---:R-:W-:-:S05]  /*5ac0*/  IMAD R0, R0, R104, R11 ;  /* 0x0000006800007224 */ /* 0x004fca00078e020b */
        /* <DEDUP_REMOVED lines=11> */
[----:B------:R-:W-:-:S06]  /*5b80*/  SHF.R.S32.HI R0, RZ, 0x7, R0 ;  /* 0x00000007ff007819 */ /* 0x000fcc0000011400 */
        /* <DEDUP_REMOVED lines=24> */
.L_x_1145:
[----:B------:R-:W-:Y:S05]  /*5d10*/  BSYNC B6 ;  /* 0x0000000000067941 */ /* 0x000fea0003800000 */
.L_x_1144:
[----:B------:R-:W2:Y:S01]  /*5d20*/  LDL R21, [R1+0x6c] ;  /* 0x00006c0001157983 */ /* 0x000ea20000100800 */
[----:B------:R-:W-:Y:S01]  /*5d30*/  ULDC.64 UR6, c[0x0][0x998] ;  /* 0x0002660000067ab9 */ /* 0x000fe20000000a00 */
[----:B------:R-:W-:Y:S02]  /*5d40*/  ULDC.64 UR4, c[0x0][0x990] ;  /* 0x0002640000047ab9 */ /* 0x000fe40000000a00 */
[----:B------:R-:W3:Y:S01]  /*5d50*/  LDL R20, [R1+0x58] ;  /* 0x0000580001147983 */ /* 0x000ee20000100800 */
[----:B------:R-:W-:Y:S02]  /*5d60*/  ISETP.NE.U32.AND P1, PT, RZ, UR6, PT ;  /* 0x00000006ff007c0c */ /* 0x000fe4000bf25070 */
[----:B------:R-:W-:Y:S02]  /*5d70*/  ISETP.NE.U32.AND P0, PT, RZ, UR4, PT ;  /* 0x00000004ff007c0c */ /* 0x000fe4000bf05070 */
[----:B------:R-:W-:Y:S02]  /*5d80*/  ISETP.NE.AND.EX P1, PT, RZ, UR7, PT, P1 ;  /* 0x00000007ff007c0c */ /* 0x000fe4000bf25310 */
[----:B------:R-:W-:-:S11]  /*5d90*/  ISETP.NE.AND.EX P0, PT, RZ, UR5, PT, P0 ;  /* 0x00000005ff007c0c */ /* 0x000fd6000bf05300 */
[----:B------:R-:W0:Y:S08]  /*5da0*/  @P1 LDC.64 R8, c[0x0][0x9b8] ;  /* 0x00026e00ff081b82 */ /* 0x000e300000000a00 */
[----:B------:R-:W1:Y:S08]  /*5db0*/  @P0 LDC.64 R6, c[0x0][0x9a8] ;  /* 0x00026a00ff060b82 */ /* 0x000e700000000a00 */
[----:B------:R-:W3:Y:S08]  /*5dc0*/  @P0 LDC.64 R10, c[0x0][0x9b0] ;  /* 0x00026c00ff0a0b82 */ /* 0x000ef00000000a00 */
[----:B------:R-:W4:Y:S01]  /*5dd0*/  @P1 LDC.64 R12, c[0x0][0x9c0] ;  /* 0x00027000ff0c1b82 */ /* 0x000f220000000a00 */
[----:B--2---:R-:W-:-:S02]  /*5de0*/  @P1 SHF.R.S32.HI R5, RZ, 0x1f, R21 ;  /* 0x0000001fff051819 */ /* 0x004fc40000011415 */
[----:B------:R-:W-:-:S03]  /*5df0*/  @P0 SHF.R.S32.HI R3, RZ, 0x1f, R21 ;  /* 0x0000001fff030819 */ /* 0x000fc60000011415 */
[----:B0-----:R-:W-:Y:S02]  /*5e00*/  @P1 IMAD R2, R5, R8, RZ ;  /* 0x0000000805021224 */ /* 0x001fe400078e02ff */
[-C--:B-1----:R-:W-:Y:S02]  /*5e10*/  @P0 IMAD R0, R3, R6.reuse, RZ ;  /* 0x0000000603000224 */ /* 0x082fe400078e02ff */
[C---:B------:R-:W-:Y:S02]  /*5e20*/  @P1 IMAD R9, R21.reuse, R9, R2 ;  /* 0x0000000915091224 */ /* 0x040fe400078e0202 */
[C---:B------:R-:W-:Y:S02]  /*5e30*/  @P0 IMAD R7, R21.reuse, R7, R0 ;  /* 0x0000000715070224 */ /* 0x040fe400078e0200 */
[----:B------:R-:W-:-:S04]  /*5e40*/  @P0 IMAD.WIDE.U32 R2, R21, R6, RZ ;  /* 0x0000000615020225 */ /* 0x000fc800078e00ff */
[----:B------:R-:W-:-:S04]  /*5e50*/  @P1 IMAD.WIDE.U32 R4, R21, R8, RZ ;  /* 0x0000000815041225 */ /* 0x000fc800078e00ff */
[----:B------:R-:W-:Y:S02]  /*5e60*/  @P0 IMAD.IADD R3, R3, 0x1, R7 ;  /* 0x0000000103030824 */ /* 0x000fe400078e0207 */
[----:B------:R-:W-:Y:S02]  /*5e70*/  @P1 IMAD.IADD R5, R5, 0x1, R9 ;  /* 0x0000000105051824 */ /* 0x000fe400078e0209 */
[----:B---3--:R-:W-:-:S04]  /*5e80*/  @P0 IMAD.WIDE.U32 R2, R20, R10, R2 ;  /* 0x0000000a14020225 */ /* 0x008fc800078e0002 */
[----:B----4-:R-:W-:Y:S01]  /*5e90*/  @P1 IMAD.WIDE.U32 R6, R20, R12, R4 ;  /* 0x0000000c14061225 */ /* 0x010fe200078e0004 */
        /* <DEDUP_REMOVED lines=26> */
.L_x_1149:
[----:B-1----:R1:W2:Y:S02]  /*6040*/  SYNCS.PHASECHK.TRANS64.TRYWAIT P0, [R18+URZ+0x13200], R3 ;  /* 0x01320003120075a7 */ /* 0x0022a4000800017f */
[----:B--2---:R-:W-:Y:S05]  /*6050*/  @!P0 NANOSLEEP.SYNCS 0x989680 ;  /* 0x009896800000895d */ /* 0x004fea0003900000 */
[----:B------:R-:W2:Y:S02]  /*6060*/  @!P0 SYNCS.PHASECHK.TRANS64 P0, [R18+URZ+0x13200], R3 ;  /* 0x01320003120085a7 */ /* 0x000ea4000800007f */
[----:B--2---:R-:W-:Y:S05]  /*6070*/  @!P0 BRA `(.L_x_1149) ;  /* 0xfffffffc00f08947 */ /* 0x004fea000383ffff */
.L_x_1148:
[----:B------:R-:W-:Y:S05]  /*6080*/  BSYNC B0 ;  /* 0x0000000000007941 */ /* 0x000fea0003800000 */
.L_x_1147:
[----:B------:R-:W-:Y:S05]  /*6090*/  BRA `(.L_x_1150) ;  /* 0x0000002c00387947 */ /* 0x000fea0003800000 */
.L_x_1146:
[----:B------:R-:W-:Y:S01]  /*60a0*/  LOP3.LUT P0, RZ, R26, 0x1bf, RZ, 0xc0, !PT ;  /* 0x000001bf1aff7812 */ /* 0x000fe2000780c0ff */
[----:B------:R-:W-:Y:S01]  /*60b0*/  ULDC.64 UR4, c[0x0][0x3f8] ;  /* 0x0000fe0000047ab9 */ /* 0x000fe20000000a00 */
[----:B-----5:R-:W-:Y:S01]  /*60c0*/  SHF.R.S32.HI R0, RZ, 0x1f, R45 ;  /* 0x0000001fff007819 */ /* 0x020fe2000001142d */
[----:B------:R-:W-:Y:S01]  /*60d0*/  ULDC.64 UR6, c[0x0][0x408] ;  /* 0x0001020000067ab9 */ /* 0x000fe20000000a00 */
[----:B------:R-:W-:Y:S01]  /*60e0*/  IMAD.WIDE.U32 R26, R45, UR4, RZ ;  /* 0x000000042d1a7c25 */ /* 0x000fe2000f8e00ff */
[----:B------:R-:W-:Y:S03]  /*60f0*/  BSSY B6, `(.L_x_1151) ;  /* 0x0000019000067945 */ /* 0x000fe60003800000 */
[C---:B------:R-:W-:Y:S02]  /*6100*/  IMAD R4, R0.reuse, UR4, RZ ;  /* 0x0000000400047c24 */ /* 0x040fe4000f8e02ff */
[----:B------:R-:W-:-:S02]  /*6110*/  IMAD R0, R0, UR6, RZ ;  /* 0x0000000600007c24 */ /* 0x000fc4000f8e02ff */
[C---:B------:R-:W-:Y:S02]  /*6120*/  IMAD R29, R45.reuse, UR5, R4 ;  /* 0x000000052d1d7c24 */ /* 0x040fe4000f8e0204 */
[C---:B------:R-:W-:Y:S02]  /*6130*/  IMAD R33, R45.reuse, UR7, R0 ;  /* 0x000000072d217c24 */ /* 0x040fe4000f8e0200 */
[----:B------:R-:W-:-:S04]  /*6140*/  IMAD.WIDE.U32 R30, R45, UR6, RZ ;  /* 0x000000062d1e7c25 */ /* 0x000fc8000f8e00ff */
[----:B------:R-:W-:Y:S02]  /*6150*/  IMAD.IADD R29, R29, 0x1, R27 ;  /* 0x000000011d1d7824 */ /* 0x000fe400078e021b */
[----:B------:R-:W-:Y:S01]  /*6160*/  IMAD.IADD R33, R33, 0x1, R31 ;  /* 0x0000000121217824 */ /* 0x000fe200078e021f */
        /* <DEDUP_REMOVED lines=17> */
.L_x_1152:
[----:B------:R-:W-:Y:S05]  /*6280*/  BSYNC B6 ;  /* 0x0000000000067941 */ /* 0x000fea0003800000 */
.L_x_1151:
[----:B------:R-:W2:Y:S01]  /*6290*/  LDL R20, [R1+0x38] ;  /* 0x0000380001147983 */ /* 0x000ea20000100800 */
[----:B------:R-:W-:Y:S01]  /*62a0*/  ULDC.U8 UR4, c[0x0][0x410] ;  /* 0x0001040000047ab9 */ /* 0x000fe20000000000 */
[----:B------:R-:W0:Y:S01]  /*62b0*/  S2R R21, SR_TID.X ;  /* 0x0000000000157919 */ /* 0x000e220000002100 */
[----:B------:R-:W-:Y:S01]  /*62c0*/  ISETP.NE.AND P0, PT, RZ, UR4, PT ;  /* 0x00000004ff007c0c */ /* 0x000fe2000bf05270 */
[----:B------:R-:W-:Y:S01]  /*62d0*/  BSSY B0, `(.L_x_1153) ;  /* 0x00002a2000007945 */ /* 0x000fe20003800000 */
[C---:B0-----:R-:W-:Y:S02]  /*62e0*/  VIADD R34, R21.reuse, 0xffffff80 ;  /* 0xffffff8015227836 */ /* 0x041fe40000000000 */
[----:B------:R-:W-:-:S05]  /*62f0*/  VIADD R32, R21, 0xffffff80 ;  /* 0xffffff8015207836 */ /* 0x000fca0000000000 */
[----:B------:R-:W-:-:S04]  /*6300*/  LEA.HI R32, R32, R34, RZ, 0x1 ;  /* 0x0000002220207211 */ /* 0x000fc800078f08ff */
[----:B------:R-:W-:-:S05]  /*6310*/  SHF.R.S32.HI R32, RZ, 0x1, R32 ;  /* 0x00000001ff207819 */ /* 0x000fca0000011420 */
[----:B--2---:R-:W-:Y:S01]  /*6320*/  IMAD.IADD R10, R32, 0x1, R20 ;  /* 0x00000001200a7824 */ /* 0x004fe200078e0214 */
[----:B------:R-:W-:Y:S06]  /*6330*/  @!P0 BRA `(.L_x_1154) ;  /* 0x0000001400548947 */ /* 0x000fec0003800000 */
[----:B------:R-:W0:Y:S01]  /*6340*/  LDC R20, c[0x0][0x448] ;  /* 0x00011200ff147b82 */ /* 0x000e220000000800 */
[----:B------:R-:W-:Y:S01]  /*6350*/  IMAD.MOV.U32 R5, RZ, RZ, R10 ;  /* 0x000000ffff057224 */ /* 0x000fe200078e000a */
[----:B------:R-:W-:Y:S01]  /*6360*/  ULDC.64 UR4, c[0x0][0x3f8] ;  /* 0x0000fe0000047ab9 */ /* 0x000fe20000000a00 */
[----:B------:R-:W-:Y:S01]  /*6370*/  IMAD.MOV.U32 R6, RZ, RZ, R26 ;  /* 0x000000ffff067224 */ /* 0x000fe200078e001a */
[----:B------:R-:W-:Y:S01]  /*6380*/  ULDC.64 UR6, c[0x0][0x408] ;  /* 0x0001020000067ab9 */ /* 0x000fe20000000a00 */
[----:B------:R-:W-:Y:S01]  /*6390*/  IMAD.MOV.U32 R8, RZ, RZ, R30 ;  /* 0x000000ffff087224 */ /* 0x000fe200078e001e */
[----:B------:R-:W-:Y:S01]  /*63a0*/  ULDC.64 UR8, c[0x0][0x400] ;  /* 0x0001000000087ab9 */ /* 0x000fe20000000a00 */
[----:B------:R-:W-:Y:S01]  /*63b0*/  IMAD.MOV.U32 R9, RZ, RZ, R33 ;  /* 0x000000ffff097224 */ /* 0x000fe200078e0021 */
[----:B0-----:R-:W-:-:S13]  /*63c0*/  ISETP.NE.AND P0, PT, R20, 0x1, PT ;  /* 0x000000011400780c */ /* 0x001fda0003f05270 */
[----:B------:R-:W0:Y:S08]  /*63d0*/  @P0 LDC R3, c[0x0][0x44c] ;  /* 0x00011300ff030b82 */ /* 0x000e300000000800 */
[----:B------:R-:W1:Y:S01]  /*63e0*/  @P0 LDC R7, c[0x0][0x450] ;  /* 0x00011400ff070b82 */ /* 0x000e620000000800 */
[----:B0-----:R-:W-:-:S05]  /*63f0*/  @P0 IMAD.HI.U32 R0, R10, R3, RZ ;  /* 0x000000030a000227 */ /* 0x001fca00078e00ff */
[----:B-1----:R-:W-:Y:S01]  /*6400*/  @P0 SHF.R.U32.HI R5, RZ, R7, R0 ;  /* 0x00000007ff050219 */ /* 0x002fe20000011600 */
[----:B------:R-:W-:-:S03]  /*6410*/  IMAD.MOV.U32 R7, RZ, RZ, R29 ;  /* 0x000000ffff077224 */ /* 0x000fc600078e001d */
[----:B------:R-:W-:Y:S01]  /*6420*/  SHF.R.S32.HI R0, RZ, 0x1f, R5 ;  /* 0x0000001fff007819 */ /* 0x000fe20000011405 */
[----:B------:R-:W-:-:S04]  /*6430*/  IMAD.WIDE.U32 R6, R5, UR4, R6 ;  /* 0x0000000405067c25 */ /* 0x000fc8000f8e0006 */
[----:B------:R-:W-:Y:S02]  /*6440*/  IMAD R4, R0, UR4, RZ ;  /* 0x0000000400047c24 */ /* 0x000fe4000f8e02ff */
[----:B------:R-:W-:-:S04]  /*6450*/  IMAD.WIDE.U32 R8, R5, UR6, R8 ;  /* 0x0000000605087c25 */ /* 0x000fc8000f8e0008 */
[----:B------:R-:W-:Y:S02]  /*6460*/  IMAD R0, R0, UR6, RZ ;  /* 0x0000000600007c24 */ /* 0x000fe4000f8e02ff */
[C---:B------:R-:W-:Y:S01]  /*6470*/  IMAD R13, R5.reuse, UR5, R4 ;  /* 0x00000005050d7c24 */ /* 0x040fe2000f8e0204 */
[----:B------:R-:W-:Y:S01]  /*6480*/  ULDC.64 UR4, c[0x0][0x3e8] ;  /* 0x0000fa0000047ab9 */ /* 0x000fe20000000a00 */
[----:B------:R-:W-:Y:S01]  /*6490*/  IMAD R11, R5, UR7, R0 ;  /* 0x00000007050b7c24 */ /* 0x000fe2000f8e0200 */
[----:B------:R-:W-:Y:S01]  /*64a0*/  IADD3 R3, P0, R6, UR4, RZ ;  /* 0x0000000406037c10 */ /* 0x000fe2000ff1e0ff */
[----:B------:R-:W-:Y:S01]  /*64b0*/  UMOV UR4, 0xffffffff ;  /* 0xffffffff00047882 */ /* 0x000fe20000000000 */
[----:B------:R-:W-:Y:S02]  /*64c0*/  IADD3 R5, P1, R8, UR8, RZ ;  /* 0x0000000808057c10 */ /* 0x000fe4000ff3e0ff */
[----:B------:R-:W-:Y:S02]  /*64d0*/  IADD3.X R13, R7, UR5, R13, P0, !PT ;  /* 0x00000005070d7c10 */ /* 0x000fe400087fe40d */
[----:B------:R-:W-:Y:S01]  /*64e0*/  IADD3.X R4, R9, UR9, R11, P1, !PT ;  /* 0x0000000909047c10 */ /* 0x000fe20008ffe40b */
[----:B------:R-:W-:Y:S08]  /*64f0*/  BRA.DIV UR4, `(.L_x_1155) ;  /* 0x000001e604f87947 */ /* 0x000ff0000b800000 */
[----:B------:R0:W1:Y:S04]  /*6500*/  SHFL.IDX PT, R0, R13, RZ, 0x1e1f ;  /* 0x001e1fff0d007589 */ /* 0x00006800000e0000 */
[----:B------:R-:W2:Y:S04]  /*6510*/  SHFL.IDX PT, R3, R3, RZ, 0x1e1f ;  /* 0x001e1fff03037589 */ /* 0x000ea800000e0000 */
[----:B------:R-:W3:Y:S04]  /*6520*/  SHFL.IDX PT, R4, R4, RZ, 0x1e1f ;  /* 0x001e1fff04047589 */ /* 0x000ee800000e0000 */
[----:B------:R0:W4:Y:S02]  /*6530*/  SHFL.IDX PT, R14, R5, RZ, 0x1e1f ;  /* 0x001e1fff050e7589 */ /* 0x00012400000e0000 */
.L_x_1420:
[----:B0-----:R-:W5:Y:S04]  /*6540*/  LDL R5, [R1+0x4] ;  /* 0x0000040001057983 */ /* 0x001f680000100800 */
[----:B------:R-:W2:Y:S01]  /*6550*/  LDL R6, [R1+0x7c] ;  /* 0x00007c0001067983 */ /* 0x000ea20000100800 */
[----:B------:R-:W-:Y:S01]  /*6560*/  BSSY B1, `(.L_x_1156) ;  /* 0x0000023000017945 */ /* 0x000fe20003800000 */
[----:B------:R-:W-:Y:S02]  /*6570*/  CS2R R12, SRZ ;  /* 0x00000000000c7805 */ /* 0x000fe4000001ff00 */
[----:B------:R-:W-:Y:S01]  /*6580*/  CS2R R8, SRZ ;  /* 0x0000000000087805 */ /* 0x000fe2000001ff00 */
[----:B-----5:R-:W-:Y:S01]  /*6590*/  IMAD R29, R5, R20, RZ ;  /* 0x00000014051d7224 */ /* 0x020fe200078e02ff */
[----:B------:R-:W-:-:S02]  /*65a0*/  CS2R R20, SRZ ;  /* 0x0000000000147805 */ /* 0x000fc4000001ff00 */
[----:B--2---:R-:W-:Y:S02]  /*65b0*/  LEA.HI R5, R6, R6, RZ, 0x1 ;  /* 0x0000000606057211 */ /* 0x004fe400078f08ff */
[----:B------:R-:W-:Y:S02]  /*65c0*/  ISETP.GE.AND P0, PT, R10, R29, PT ;  /* 0x0000001d0a00720c */ /* 0x000fe40003f06270 */
[----:B------:R-:W-:Y:S02]  /*65d0*/  CS2R R10, SRZ ;  /* 0x00000000000a7805 */ /* 0x000fe4000001ff00 */
[----:B------:R-:W-:-:S05]  /*65e0*/  LOP3.LUT R5, R5, 0xfffffffe, RZ, 0xc0, !PT ;  /* 0xfffffffe05057812 */ /* 0x000fca00078ec0ff */
[----:B------:R-:W-:-:S05]  /*65f0*/  IMAD.IADD R5, R6, 0x1, -R5 ;  /* 0x0000000106057824 */ /* 0x000fca00078e0a05 */
[----:B------:R-:W-:Y:S01]  /*6600*/  SHF.L.U32 R5, R5, 0x1f, RZ ;  /* 0x0000001f05057819 */ /* 0x000fe200000006ff */
[----:B------:R-:W-:Y:S06]  /*6610*/  @P0 BRA `(.L_x_1157) ;  /* 0x00000000005c0947 */ /* 0x000fec0003800000 */
[----:B------:R-:W2:Y:S01]  /*6620*/  LDL.64 R30, [R1+0x28] ;  /* 0x00002800011e7983 */ /* 0x000ea20000100a00 */
[----:B------:R-:W-:-:S03]  /*6630*/  ULDC UR4, c[0x0][0x3f4] ;  /* 0x0000fd0000047ab9 */ /* 0x000fc60000000800 */
[----:B------:R-:W3:Y:S01]  /*6640*/  LDL R15, [R1+0x44] ;  /* 0x00004400010f7983 */ /* 0x000ee20000100800 */
[----:B------:R-:W-:Y:S02]  /*6650*/  CS2R R10, SRZ ;  /* 0x00000000000a7805 */ /* 0x000fe4000001ff00 */
[----:B------:R-:W-:Y:S02]  /*6660*/  CS2R R20, SRZ ;  /* 0x0000000000147805 */ /* 0x000fe4000001ff00 */
[----:B------:R-:W-:Y:S02]  /*6670*/  CS2R R12, SRZ ;  /* 0x00000000000c7805 */ /* 0x000fe4000001ff00 */
[----:B--2---:R-:W-:Y:S02]  /*6680*/  ISETP.GE.AND P4, PT, R30, UR4, PT ;  /* 0x000000041e007c0c */ /* 0x004fe4000bf86270 */
[----:B---3--:R-:W-:Y:S02]  /*6690*/  ISETP.GE.AND P5, PT, R15, UR4, PT ;  /* 0x000000040f007c0c */ /* 0x008fe4000bfa6270 */
[----:B------:R-:W-:-:S09]  /*66a0*/  SHF.R.S32.HI R9, RZ, 0x1f, R15 ;  /* 0x0000001fff097819 */ /* 0x000fd2000001140f */
[CC--:B------:R-:W-:Y:S02]  /*66b0*/  @!P4 IADD3 R6, P0, R30.reuse, R3.reuse, RZ ;  /* 0x000000031e06c210 */ /* 0x0c0fe40007f1e0ff */
[C---:B------:R-:W-:Y:S02]  /*66c0*/  @!P5 IADD3 R26, P2, R15.reuse, R3, RZ ;  /* 0x000000030f1ad210 */ /* 0x040fe40007f5e0ff */
[----:B------:R-:W-:Y:S02]  /*66d0*/  @!P4 SHF.R.S32.HI R3, RZ, 0x1f, R30 ;  /* 0x0000001fff03c819 */ /* 0x000fe4000001141e */
[-C--:B----4-:R-:W-:Y:S01]  /*66e0*/  @!P4 IADD3 R30, P1, R30, R14.reuse, RZ ;  /* 0x0000000e1e1ec210 */ /* 0x090fe20007f3e0ff */
[C---:B-1----:R-:W-:Y:S01]  /*66f0*/  @!P5 IMAD.X R27, R0.reuse, 0x1, R9, P2 ;  /* 0x00000001001bd824 */ /* 0x042fe200010e0609 */
[----:B------:R-:W-:Y:S01]  /*6700*/  @!P5 IADD3 R14, P3, R15, R14, RZ ;  /* 0x0000000e0f0ed210 */ /* 0x000fe20007f7e0ff */
[--C-:B------:R-:W-:Y:S02]  /*6710*/  @!P4 IMAD.X R7, R0, 0x1, R3.reuse, P0 ;  /* 0x000000010007c824 */ /* 0x100fe400000e0603 */
[C---:B------:R-:W-:Y:S01]  /*6720*/  @!P4 IMAD.X R31, R4.reuse, 0x1, R3, P1 ;  /* 0x00000001041fc824 */ /* 0x040fe200008e0603 */
[----:B------:R0:W5:Y:S01]  /*6730*/  @!P5 LD.E.64 R10, desc[UR44][R26.64] ;  /* 0x0000002c1a0ad980 */ /* 0x000162000c101b00 */
[----:B------:R-:W-:Y:S01]  /*6740*/  @!P5 IMAD.X R15, R4, 0x1, R9, P3 ;  /* 0x00000001040fd824 */ /* 0x000fe200018e0609 */
[----:B------:R-:W-:-:S02]  /*6750*/  CS2R R8, SRZ ;  /* 0x0000000000087805 */ /* 0x000fc4000001ff00 */
[----:B------:R0:W5:Y:S04]  /*6760*/  @!P4 LD.E.64 R20, desc[UR44][R6.64] ;  /* 0x0000002c0614c980 */ /* 0x000168000c101b00 */
[----:B------:R0:W5:Y:S04]  /*6770*/  @!P5 LD.E.64 R8, desc[UR44][R14.64] ;  /* 0x0000002c0e08d980 */ /* 0x000168000c101b00 */
[----:B------:R0:W5:Y:S02]  /*6780*/  @!P4 LD.E.64 R12, desc[UR44][R30.64] ;  /* 0x0000002c1e0cc980 */ /* 0x000164000c101b00 */
.L_x_1157:
[----:B------:R-:W-:Y:S05]  /*6790*/  BSYNC B1 ;  /* 0x0000000000017941 */ /* 0x000fea0003800000 */
.L_x_1156:
[----:B-1----:R-:W2:Y:S01]  /*67a0*/  LDL.LU R0, [R1+0x64] ;  /* 0x0000640001007983 */ /* 0x002ea20000300800 */
[----:B------:R-:W1:Y:S01]  /*67b0*/  SYNCS.PHASECHK.TRANS64.TRYWAIT P0, [R18+URZ+0x13200], R5 ;  /* 0x01320005120075a7 */ /* 0x000e62000800017f */
[----:B------:R-:W-:Y:S01]  /*67c0*/  BSSY B1, `(.L_x_1158) ;  /* 0x0000005000017945 */ /* 0x000fe20003800000 */
[----:B--2---:R-:W-:-:S05]  /*67d0*/  IMAD R0, R0, -0xc0, R29 ;  /* 0xffffff4000007824 */ /* 0x004fca00078e021d */
[----:B------:R-:W-:-:S04]  /*67e0*/  VIMNMX R0, R0, 0xc0, PT ;  /* 0x000000c000007848 */ /* 0x000fc80003fe0100 */
[----:B------:R-:W-:Y:S01]  /*67f0*/  ISETP.GE.AND P1, PT, R32, R0, PT ;  /* 0x000000002000720c */ /* 0x000fe20003f26270 */
[----:B-1----:R-:W-:-:S12]  /*6800*/  @!P0 BRA `(.L_x_1159) ;  /* 0x000001e400a08947 */ /* 0x002fd80003800000 */
.L_x_1421:
[----:B------:R-:W-:Y:S05]  /*6810*/  BSYNC B1 ;  /* 0x0000000000017941 */ /* 0x000fea0003800000 */
.L_x_1158:
[----:B------:R-:W-:Y:S05]  /*6820*/  @P1 BRA `(.L_x_1160) ;  /* 0x0000002400301947 */ /* 0x000fea0003800000 */
[----:B0-----:R-:W2:Y:S01]  /*6830*/  LDL.64 R6, [R1+0x28] ;  /* 0x0000280001067983 */ /* 0x001ea20000100a00 */
[----:B------:R-:W2:Y:S03]  /*6840*/  LDC R0, c[0x0][0x3f4] ;  /* 0x0000fd00ff007b82 */ /* 0x000ea60000000800 */
[----:B------:R-:W3:Y:S04]  /*6850*/  LDL R3, [R1+0x44] ;  /* 0x0000440001037983 */ /* 0x000ee80000100800 */
[----:B------:R0:W5:Y:S01]  /*6860*/  LDL R39, [R1+0x4c] ;  /* 0x00004c0001277983 */ /* 0x0001620000100800 */
[----:B------:R-:W-:Y:S01]  /*6870*/  BSSY B1, `(.L_x_1161) ;  /* 0x000007b000017945 */ /* 0x000fe20003800000 */
[----:B--2---:R-:W-:-:S02]  /*6880*/  ISETP.GE.AND P0, PT, R6, R0, PT ;  /* 0x000000000600720c */ /* 0x004fc40003f06270 */
[----:B---3--:R-:W-:-:S11]  /*6890*/  ISETP.GE.AND P1, PT, R3, R0, PT ;  /* 0x000000000300720c */ /* 0x008fd60003f26270 */
[----:B0-----:R-:W-:Y:S05]  /*68a0*/  @P0 BRA `(.L_x_1162) ;  /* 0x0000000400dc0947 */ /* 0x001fea0003800000 */
[----:B-----5:R-:W-:Y:S01]  /*68b0*/  IMAD.IADD R0, R18, 0x1, R39 ;  /* 0x0000000112007824 */ /* 0x020fe200078e0227 */
[----:B----4-:R-:W-:Y:S02]  /*68c0*/  SHF.R.U32.HI R14, RZ, 0x8, R20 ;  /* 0x00000008ff0e7819 */ /* 0x010fe40000011614 */
[----:B------:R-:W-:Y:S02]  /*68d0*/  LOP3.LUT R3, R20, 0xff, RZ, 0xc0, !PT ;  /* 0x000000ff14037812 */ /* 0x000fe400078ec0ff */
[----:B-1----:R-:W0:Y:S01]  /*68e0*/  LDS.128 R4, [R0+0xb000] ;  /* 0x00b0000000047984 */ /* 0x002e220000000c00 */
[----:B------:R-:W-:Y:S02]  /*68f0*/  LOP3.LUT R14, R14, 0xff, RZ, 0xc0, !PT ;  /* 0x000000ff0e0e7812 */ /* 0x000fe400078ec0ff */
[----:B------:R-:W-:Y:S02]  /*6900*/  SHF.R.U32.HI R26, RZ, 0x8, R21 ;  /* 0x00000008ff1a7819 */ /* 0x000fe40000011615 */
[----:B------:R-:W-:-:S02]  /*6910*/  SHF.R.U32.HI R30, RZ, 0x8, R13 ;  /* 0x00000008ff1e7819 */ /* 0x000fc4000001160d */
        /* <DEDUP_REMOVED lines=112> */
.L_x_1162:
[----:B------:R-:W-:Y:S05]  /*7020*/  BSYNC B1 ;  /* 0x0000000000017941 */ /* 0x000fea0003800000 */
.L_x_1161:
[----:B------:R-:W-:Y:S05]  /*7030*/  @P1 BRA `(.L_x_1160) ;  /* 0x0000001c002c1947 */ /* 0x000fea0003800000 */
[----:B------:R-:W-:Y:S02]  /*7040*/  LEA.HI R24, R25, R24, RZ, 0x2 ;  /* 0x0000001819187211 */ /* 0x000fe400078f10ff */
[----:B-----5:R-:W-:Y:S02]  /*7050*/  SHF.R.U32.HI R13, RZ, 0x8, R11 ;  /* 0x00000008ff0d7819 */ /* 0x020fe4000001160b */
[--C-:B0-----:R-:W-:Y:S02]  /*7060*/  SHF.R.S32.HI R0, RZ, 0x2, R24.reuse ;  /* 0x00000002ff007819 */ /* 0x101fe40000011418 */
[----:B------:R-:W-:Y:S02]  /*7070*/  SHF.R.S32.HI R3, RZ, 0x1f, R24 ;  /* 0x0000001fff037819 */ /* 0x000fe40000011418 */
[----:B------:R-:W-:Y:S02]  /*7080*/  SHF.R.U32.HI R24, RZ, 0x8, R9 ;  /* 0x00000008ff187819 */ /* 0x000fe40000011609 */
[----:B------:R-:W-:-:S02]  /*7090*/  LEA.HI R3, R3, R0, RZ, 0x2 ;  /* 0x0000000003037211 */ /* 0x000fc400078f10ff */
[----:B------:R-:W-:Y:S02]  /*70a0*/  SHF.R.U32.HI R15, RZ, 0x8, R8 ;  /* 0x00000008ff0f7819 */ /* 0x000fe40000011608 */
[----:B------:R-:W-:Y:S02]  /*70b0*/  LOP3.LUT R3, R3, 0xfffffffc, RZ, 0xc0, !PT ;  /* 0xfffffffc03037812 */ /* 0x000fe400078ec0ff */
[----:B----4-:R-:W-:Y:S02]  /*70c0*/  LOP3.LUT R14, R11, 0xff, RZ, 0xc0, !PT ;  /* 0x000000ff0b0e7812 */ /* 0x010fe400078ec0ff */
[----:B------:R-:W-:Y:S01]  /*70d0*/  LOP3.LUT R25, R9, 0xff, RZ, 0xc0, !PT ;  /* 0x000000ff09197812 */ /* 0x000fe200078ec0ff */
[----:B------:R-:W-:Y:S01]  /*70e0*/  IMAD.IADD R3, R0, 0x1, -R3 ;  /* 0x0000000100037824 */ /* 0x000fe200078e0a03 */
[----:B------:R-:W-:Y:S02]  /*70f0*/  LOP3.LUT R13, R13, 0xff, RZ, 0xc0, !PT ;  /* 0x000000ff0d0d7812 */ /* 0x000fe400078ec0ff */
[----:B------:R-:W-:-:S02]  /*7100*/  LOP3.LUT R24, R24, 0xff, RZ, 0xc0, !PT ;  /* 0x000000ff18187812 */ /* 0x000fc400078ec0ff */
[----:B------:R-:W-:Y:S01]  /*7110*/  LOP3.LUT P0, RZ, R3, 0x2, RZ, 0xc0, !PT ;  /* 0x0000000203ff7812 */ /* 0x000fe2000780c0ff */
[----:B------:R-:W-:Y:S01]  /*7120*/  IMAD.IADD R3, R18, 0x1, R39 ;  /* 0x0000000112037824 */ /* 0x000fe200078e0227 */
[----:B------:R-:W-:Y:S02]  /*7130*/  LOP3.LUT R20, R8, 0xff, RZ, 0xc0, !PT ;  /* 0x000000ff08147812 */ /* 0x000fe400078ec0ff */
[----:B------:R-:W-:Y:S01]  /*7140*/  LOP3.LUT R15, R15, 0xff, RZ, 0xc0, !PT ;  /* 0x000000ff0f0f7812 */ /* 0x000fe200078ec0ff */
[----:B------:R-:W-:Y:S01]  /*7150*/  VIADD R0, R3, 0x20 ;  /* 0x0000002003007836 */ /* 0x000fe20000000000 */
[----:B------:R-:W-:Y:S02]  /*7160*/  PRMT R14, R13, 0x7604, R14 ;  /* 0x000076040d0e7816 */ /* 0x000fe4000000000e */
[----:B------:R-:W-:Y:S02]  /*7170*/  PRMT R25, R24, 0x7604, R25 ;  /* 0x0000760418197816 */ /* 0x000fe40000000019 */
[----:B------:R-:W-:-:S02]  /*7180*/  SHF.R.U32.HI R13, RZ, 0x10, R11 ;  /* 0x00000010ff0d7819 */ /* 0x000fc4000001160b */
[----:B------:R-:W-:Y:S01]  /*7190*/  SHF.R.U32.HI R24, RZ, 0x10, R9 ;  /* 0x00000010ff187819 */ /* 0x000fe20000011609 */
[----:B------:R-:W-:Y:S01]  /*71a0*/  @P0 VIADD R0, R3, 0xffffffe0 ;  /* 0xffffffe003000836 */ /* 0x000fe20000000000 */
[----:B------:R-:W-:Y:S02]  /*71b0*/  SHF.R.U32.HI R3, RZ, 0x8, R10 ;  /* 0x00000008ff037819 */ /* 0x000fe4000001160a */
[----:B------:R-:W-:Y:S02]  /*71c0*/  LOP3.LUT R12, R10, 0xff, RZ, 0xc0, !PT ;  /* 0x000000ff0a0c7812 */ /* 0x000fe400078ec0ff */
[----:B-1----:R-:W0:Y:S01]  /*71d0*/  LDS.128 R4, [R0+0xb000] ;  /* 0x00b0000000047984 */ /* 0x002e220000000c00 */
[----:B------:R-:W-:Y:S02]  /*71e0*/  LOP3.LUT R3, R3, 0xff, RZ, 0xc0, !PT ;  /* 0x000000ff03037812 */ /* 0x000fe400078ec0ff */
[----:B------:R-:W-:Y:S02]  /*71f0*/  PRMT R21, R15, 0x7604, R20 ;  /* 0x000076040f157816 */ /* 0x000fe40000000014 */
[----:B------:R-:W-:-:S02]  /*7200*/  SHF.R.U32.HI R15, RZ, 0x10, R8 ;  /* 0x00000010ff0f7819 */ /* 0x000fc40000011608 */
[----:B------:R-:W-:Y:S02]  /*7210*/  LOP3.LUT R13, R13, 0xff, RZ, 0xc0, !PT ;  /* 0x000000ff0d0d7812 */ /* 0x000fe400078ec0ff */
[----:B------:R-:W-:Y:S02]  /*7220*/  LOP3.LUT R24, R24, 0xff, RZ, 0xc0, !PT ;  /* 0x000000ff18187812 */ /* 0x000fe400078ec0ff */
[----:B------:R-:W-:Y:S02]  /*7230*/  PRMT R12, R3, 0x7604, R12 ;  /* 0x00007604030c7816 */ /* 0x000fe4000000000c */
[----:B------:R-:W-:Y:S02]  /*7240*/  SHF.R.U32.HI R3, RZ, 0x10, R10 ;  /* 0x00000010ff037819 */ /* 0x000fe4000001160a */
[----:B------:R-:W-:Y:S02]  /*7250*/  LOP3.LUT R20, R15, 0xff, RZ, 0xc0, !PT ;  /* 0x000000ff0f147812 */ /* 0x000fe400078ec0ff */
[----:B------:R-:W-:-:S02]  /*7260*/  PRMT R15, R13, 0x7054, R14 ;  /* 0x000070540d0f7816 */ /* 0x000fc4000000000e */
[----:B------:R-:W-:Y:S02]  /*7270*/  PRMT R25, R24, 0x7054, R25 ;  /* 0x0000705418197816 */ /* 0x000fe40000000019 */
[----:B------:R-:W-:Y:S02]  /*7280*/  LOP3.LUT R3, R3, 0xff, RZ, 0xc0, !PT ;  /* 0x000000ff03037812 */ /* 0x000fe400078ec0ff */
[----:B------:R-:W-:Y:S02]  /*7290*/  LOP3.LUT R15, R15, 0xff000000, R11, 0xf8, !PT ;  /* 0xff0000000f0f7812 */ /* 0x000fe400078ef80b */
[----:B------:R-:W-:Y:S02]  /*72a0*/  LOP3.LUT R25, R25, 0xff000000, R9, 0xf8, !PT ;  /* 0xff00000019197812 */ /* 0x000fe400078ef809 */
[----:B------:R-:W-:Y:S02]  /*72b0*/  PRMT R13, R3, 0x7054, R12 ;  /* 0x00007054030d7816 */ /* 0x000fe4000000000c */
[----:B------:R-:W-:-:S02]  /*72c0*/  PRMT R21, R20, 0x7054, R21 ;  /* 0x0000705414157816 */ /* 0x000fc40000000015 */
[----:B------:R-:W-:Y:S02]  /*72d0*/  F2FP.F16.E4M3.UNPACK_B R12, R15 ;  /* 0x0000000fff0c723e */ /* 0x000fe400020006ff */
[-C--:B------:R-:W-:Y:S02]  /*72e0*/  F2FP.F16.E4M3.UNPACK_B R20, R25.reuse ;  /* 0x00000019ff14723e */ /* 0x080fe400020006ff */
[----:B------:R-:W-:Y:S01]  /*72f0*/  LOP3.LUT R21, R21, 0xff000000, R8, 0xf8, !PT ;  /* 0xff00000015157812 */ /* 0x000fe200078ef808 */
[----:B------:R-:W-:Y:S01]  /*7300*/  HADD2.F32 R14, -RZ, R12.H1_H1 ;  /* 0x3000000cff0e7230 */ /* 0x000fe20000004100 */
[----:B------:R-:W-:Y:S01]  /*7310*/  LOP3.LUT R13, R13, 0xff000000, R10, 0xf8, !PT ;  /* 0xff0000000d0d7812 */ /* 0x000fe200078ef80a */
[--C-:B------:R-:W-:Y:S01]  /*7320*/  HADD2.F32 R24, -RZ, R20.reuse.H1_H1 ;  /* 0x30000014ff187230 */ /* 0x100fe20000004100 */
[----:B------:R-:W-:Y:S01]  /*7330*/  F2FP.F16.E4M3.UNPACK_B R25, R25.H1 ;  /* 0x00000019ff19723e */ /* 0x000fe200030006ff */
[----:B------:R-:W-:Y:S01]  /*7340*/  HADD2.F32 R20, -RZ, R20.H0_H0 ;  /* 0x20000014ff147230 */ /* 0x000fe20000004100 */
[-C--:B0-----:R-:W-:Y:S01]  /*7350*/  F2FP.F16.E4M3.UNPACK_B R3, R6.reuse.H1 ;  /* 0x00000006ff03723e */ /* 0x081fe200030006ff */
[----:B------:R-:W-:Y:S01]  /*7360*/  HADD2.F32 R12, -RZ, R12.H0_H0 ;  /* 0x2000000cff0c7230 */ /* 0x000fe20000004100 */
[----:B------:R-:W-:-:S02]  /*7370*/  F2FP.F16.E4M3.UNPACK_B R6, R6 ;  /* 0x00000006ff06723e */ /* 0x000fc400020006ff */
[-C--:B------:R-:W-:Y:S01]  /*7380*/  F2FP.F16.E4M3.UNPACK_B R10, R7.reuse ;  /* 0x00000007ff0a723e */ /* 0x080fe200020006ff */
[--C-:B------:R-:W-:Y:S01]  /*7390*/  HADD2.F32 R8, -RZ, R3.reuse.H1_H1 ;  /* 0x30000003ff087230 */ /* 0x100fe20000004100 */
[----:B------:R-:W-:Y:S01]  /*73a0*/  F2FP.F16.E4M3.UNPACK_B R11, R7.H1 ;  /* 0x00000007ff0b723e */ /* 0x000fe200030006ff */
[----:B------:R-:W-:Y:S01]  /*73b0*/  HADD2.F32 R9, -RZ, R3.H0_H0 ;  /* 0x20000003ff097230 */ /* 0x000fe20000004100 */
[-C--:B------:R-:W-:Y:S02]  /*73c0*/  F2FP.F16.E4M3.UNPACK_B R7, R5.reuse ;  /* 0x00000005ff07723e */ /* 0x080fe400020006ff */
[C---:B------:R-:W-:Y:S01]  /*73d0*/  FMUL.FTZ R26, R8.reuse, R24 ;  /* 0x00000018081a7220 */ /* 0x040fe20000410000 */
[-C--:B------:R-:W-:Y:S01]  /*73e0*/  FMUL.FTZ R27, R8, R14.reuse ;  /* 0x0000000e081b7220 */ /* 0x080fe20000410000 */
[----:B------:R-:W-:Y:S01]  /*73f0*/  F2FP.F16.E4M3.UNPACK_B R8, R5.H1 ;  /* 0x00000005ff08723e */ /* 0x000fe200030006ff */
[--C-:B------:R-:W-:Y:S02]  /*7400*/  HADD2.F32 R5, -RZ, R6.reuse.H1_H1 ;  /* 0x30000006ff057230 */ /* 0x100fe40000004100 */
[C---:B------:R-:W-:Y:S01]  /*7410*/  FFMA.FTZ R29, R9.reuse, R14, -R26 ;  /* 0x0000000e091d7223 */ /* 0x040fe2000001081a */
[----:B------:R-:W-:Y:S01]  /*7420*/  FFMA.FTZ R30, R9, R24, R27 ;  /* 0x00000018091e7223 */ /* 0x000fe2000001001b */
[----:B------:R-:W-:Y:S01]  /*7430*/  HADD2.F32 R6, -RZ, R6.H0_H0 ;  /* 0x20000006ff067230 */ /* 0x000fe20000004100 */
[----:B------:R-:W-:Y:S01]  /*7440*/  F2FP.F16.E4M3.UNPACK_B R15, R15.H1 ;  /* 0x0000000fff0f723e */ /* 0x000fe200030006ff */
[C---:B------:R-:W-:Y:S01]  /*7450*/  FMUL.FTZ R9, R5.reuse, R20 ;  /* 0x0000001405097220 */ /* 0x040fe20000410000 */
[----:B------:R-:W-:Y:S01]  /*7460*/  FMUL.FTZ R27, R5, R12 ;  /* 0x0000000c051b7220 */ /* 0x000fe20000410000 */
[----:B------:R-:W-:Y:S01]  /*7470*/  HADD2.F32 R14, -RZ, R25.H0_H0 ;  /* 0x20000019ff0e7230 */ /* 0x000fe20000004100 */
[----:B------:R-:W-:Y:S01]  /*7480*/  F2FP.F16.E4M3.UNPACK_B R3, R4 ;  /* 0x00000004ff03723e */ /* 0x000fe200020006ff */
[----:B------:R-:W-:-:S02]  /*7490*/  HADD2.F32 R5, -RZ, R10.H1_H1 ;  /* 0x3000000aff057230 */ /* 0x000fc40000004100 */
[C---:B------:R-:W-:Y:S01]  /*74a0*/  FFMA.FTZ R26, R6.reuse, R12, -R9 ;  /* 0x0000000c061a7223 */ /* 0x040fe20000010809 */
[----:B------:R-:W-:Y:S02]  /*74b0*/  HADD2.F32 R9, -RZ, R15.H0_H0 ;  /* 0x2000000fff097230 */ /* 0x000fe40000004100 */
[----:B------:R-:W-:Y:S01]  /*74c0*/  FFMA.FTZ R27, R6, R20, R27 ;  /* 0x00000014061b7223 */ /* 0x000fe2000001001b */
[----:B------:R-:W-:Y:S02]  /*74d0*/  HADD2.F32 R10, -RZ, R10.H0_H0 ;  /* 0x2000000aff0a7230 */ /* 0x000fe40000004100 */
[C---:B------:R-:W-:Y:S01]  /*74e0*/  FMUL.FTZ R31, R5.reuse, R14 ;  /* 0x0000000e051f7220 */ /* 0x040fe20000410000 */
[----:B------:R-:W-:Y:S02]  /*74f0*/  HADD2.F32 R6, -RZ, R11.H1_H1 ;  /* 0x3000000bff067230 */ /* 0x000fe40000004100 */
[----:B------:R-:W-:Y:S01]  /*7500*/  FMUL.FTZ R5, R5, R9 ;  /* 0x0000000905057220 */ /* 0x000fe20000410000 */
[----:B------:R-:W-:-:S02]  /*7510*/  HADD2.F32 R15, -RZ, R15.H1_H1 ;  /* 0x3000000fff0f7230 */ /* 0x000fc40000004100 */
[C---:B------:R-:W-:Y:S01]  /*7520*/  FFMA.FTZ R31, R10.reuse, R9, -R31 ;  /* 0x000000090a1f7223 */ /* 0x040fe2000001081f */
[----:B------:R-:W-:Y:S02]  /*7530*/  HADD2.F32 R25, -RZ, R25.H1_H1 ;  /* 0x30000019ff197230 */ /* 0x000fe40000004100 */
[----:B------:R-:W-:Y:S01]  /*7540*/  FFMA.FTZ R32, R10, R14, R5 ;  /* 0x0000000e0a207223 */ /* 0x000fe20000010005 */
[----:B------:R-:W-:Y:S01]  /*7550*/  HADD2.F32 R11, -RZ, R11.H0_H0 ;  /* 0x2000000bff0b7230 */ /* 0x000fe20000004100 */
[----:B------:R-:W-:Y:S01]  /*7560*/  F2FP.F16.E4M3.UNPACK_B R5, R13 ;  /* 0x0000000dff05723e */ /* 0x000fe200020006ff */
[C---:B------:R-:W-:Y:S01]  /*7570*/  FMUL.FTZ R10, R6.reuse, R15 ;  /* 0x0000000f060a7220 */ /* 0x040fe20000410000 */
[----:B------:R-:W-:Y:S01]  /*7580*/  F2FP.F16.E4M3.UNPACK_B R4, R4.H1 ;  /* 0x00000004ff04723e */ /* 0x000fe200030006ff */
[----:B------:R-:W-:Y:S01]  /*7590*/  FMUL.FTZ R20, R6, R25 ;  /* 0x0000001906147220 */ /* 0x000fe20000410000 */
[----:B------:R-:W-:Y:S01]  /*75a0*/  F2FP.F16.E4M3.UNPACK_B R12, R21 ;  /* 0x00000015ff0c723e */ /* 0x000fe200020006ff */
[----:B------:R-:W-:Y:S01]  /*75b0*/  FFMA.FTZ R34, R11, R25, R10 ;  /* 0x000000190b227223 */ /* 0x000fe2000001000a */
[----:B------:R-:W-:-:S02]  /*75c0*/  HADD2.F32 R10, -RZ, R5.H1_H1 ;  /* 0x30000005ff0a7230 */ /* 0x000fc40000004100 */
[----:B------:R-:W-:Y:S01]  /*75d0*/  FFMA.FTZ R33, R11, R15, -R20 ;  /* 0x0000000f0b217223 */ /* 0x000fe20000010814 */
[----:B------:R-:W-:Y:S01]  /*75e0*/  HADD2.F32 R9, -RZ, R5.H0_H0 ;  /* 0x20000005ff097230 */ /* 0x000fe20000004100 */
[----:B------:R-:W-:Y:S01]  /*75f0*/  F2FP.F16.E4M3.UNPACK_B R13, R13.H1 ;  /* 0x0000000dff0d723e */ /* 0x000fe200030006ff */
[----:B------:R-:W-:Y:S01]  /*7600*/  HADD2.F32 R14, -RZ, R12.H1_H1 ;  /* 0x3000000cff0e7230 */ /* 0x000fe20000004100 */
[----:B------:R-:W-:Y:S01]  /*7610*/  F2FP.F16.E4M3.UNPACK_B R21, R21.H1 ;  /* 0x00000015ff15723e */ /* 0x000fe200030006ff */
[--C-:B------:R-:W-:Y:S02]  /*7620*/  HADD2.F32 R6, -RZ, R4.reuse.H1_H1 ;  /* 0x30000004ff067230 */ /* 0x100fe40000004100 */
[----:B------:R-:W-:Y:S02]  /*7630*/  HADD2.F32 R5, -RZ, R4.H0_H0 ;  /* 0x20000004ff057230 */ /* 0x000fe40000004100 */
[----:B------:R-:W-:Y:S02]  /*7640*/  HADD2.F32 R12, -RZ, R12.H0_H0 ;  /* 0x2000000cff0c7230 */ /* 0x000fe40000004100 */
[----:B------:R-:W-:Y:S01]  /*7650*/  FMUL.FTZ R20, R6, R14 ;  /* 0x0000000e06147220 */ /* 0x000fe20000410000 */
[----:B------:R-:W-:-:S02]  /*7660*/  HADD2.F32 R4, -RZ, R3.H1_H1 ;  /* 0x30000003ff047230 */ /* 0x000fc40000004100 */
[-C--:B------:R-:W-:Y:S01]  /*7670*/  FMUL.FTZ R24, R6, R10.reuse ;  /* 0x0000000a06187220 */ /* 0x080fe20000410000 */
[----:B------:R-:W-:Y:S02]  /*7680*/  HADD2.F32 R3, -RZ, R3.H0_H0 ;  /* 0x20000003ff037230 */ /* 0x000fe40000004100 */
[C---:B------:R-:W-:Y:S01]  /*7690*/  FFMA.FTZ R20, R5.reuse, R10, -R20 ;  /* 0x0000000a05147223 */ /* 0x040fe20000010814 */
[----:B------:R-:W-:Y:S02]  /*76a0*/  HADD2.F32 R10, -RZ, R21.H0_H0 ;  /* 0x20000015ff0a7230 */ /* 0x000fe40000004100 */
[C---:B------:R-:W-:Y:S01]  /*76b0*/  FMUL.FTZ R6, R4.reuse, R12 ;  /* 0x0000000c04067220 */ /* 0x040fe20000410000 */
[-C--:B------:R-:W-:Y:S01]  /*76c0*/  FMUL.FTZ R15, R4, R9.reuse ;  /* 0x00000009040f7220 */ /* 0x080fe20000410000 */
[----:B------:R-:W-:Y:S01]  /*76d0*/  FFMA.FTZ R25, R5, R14, R24 ;  /* 0x0000000e05197223 */ /* 0x000fe20000010018 */
[----:B------:R-:W-:Y:S02]  /*76e0*/  HADD2.F32 R5, -RZ, R13.H1_H1 ;  /* 0x3000000dff057230 */ /* 0x000fe40000004100 */
[----:B------:R-:W-:Y:S01]  /*76f0*/  FFMA.FTZ R11, R3, R9, -R6 ;  /* 0x00000009030b7223 */ /* 0x000fe20000010806 */
[----:B------:R-:W-:-:S02]  /*7700*/  HADD2.F32 R9, -RZ, R21.H1_H1 ;  /* 0x30000015ff097230 */ /* 0x000fc40000004100 */
[----:B------:R-:W-:Y:S01]  /*7710*/  FFMA.FTZ R12, R3, R12, R15 ;  /* 0x0000000c030c7223 */ /* 0x000fe2000001000f */
[--C-:B------:R-:W-:Y:S02]  /*7720*/  HADD2.F32 R4, -RZ, R8.reuse.H1_H1 ;  /* 0x30000008ff047230 */ /* 0x100fe40000004100 */
[----:B------:R-:W-:Y:S02]  /*7730*/  HADD2.F32 R3, -RZ, R7.H1_H1 ;  /* 0x30000007ff037230 */ /* 0x000fe40000004100 */
[----:B------:R-:W-:Y:S02]  /*7740*/  HADD2.F32 R6, -RZ, R13.H0_H0 ;  /* 0x2000000dff067230 */ /* 0x000fe40000004100 */
[C---:B------:R-:W-:Y:S01]  /*7750*/  FMUL.FTZ R13, R4.reuse, R9 ;  /* 0x00000009040d7220 */ /* 0x040fe20000410000 */
[----:B------:R-:W-:Y:S02]  /*7760*/  HADD2.F32 R8, -RZ, R8.H0_H0 ;  /* 0x20000008ff087230 */ /* 0x000fe40000004100 */
[----:B------:R-:W-:Y:S01]  /*7770*/  FMUL.FTZ R14, R4, R5 ;  /* 0x00000005040e7220 */ /* 0x000fe20000410000 */
[----:B------:R-:W-:-:S02]  /*7780*/  HADD2.F32 R7, -RZ, R7.H0_H0 ;  /* 0x20000007ff077230 */ /* 0x000fc40000004100 */
[C---:B------:R-:W-:Y:S01]  /*7790*/  FMUL.FTZ R4, R3.reuse, R10 ;  /* 0x0000000a03047220 */ /* 0x040fe20000410000 */
[-C--:B------:R-:W-:Y:S01]  /*77a0*/  FMUL.FTZ R3, R3, R6.reuse ;  /* 0x0000000603037220 */ /* 0x080fe20000410000 */
        /* <DEDUP_REMOVED lines=8> */
[----:B------:R-:W-:Y:S02]  /*7830*/  F2FP.SATFINITE.E4M3.F32.PACK_AB_MERGE_C R6, R27, R26, R6 ;  /* 0x0000001a1b06723e */ /* 0x000fe40004807006 */
[----:B------:R-:W-:Y:S02]  /*7840*/  F2FP.SATFINITE.E4M3.F32.PACK_AB_MERGE_C R7, R32, R31, R7 ;  /* 0x0000001f2007723e */ /* 0x000fe40004807007 */
[----:B------:R-:W-:Y:S02]  /*7850*/  F2FP.SATFINITE.E4M3.F32.PACK_AB_MERGE_C R4, R12, R11, R4 ;  /* 0x0000000b0c04723e */ /* 0x000fe40004807004 */
[----:B------:R-:W-:-:S05]  /*7860*/  F2FP.SATFINITE.E4M3.F32.PACK_AB_MERGE_C R5, R10, R5, R13 ;  /* 0x000000050a05723e */ /* 0x000fca000480700d */
[----:B------:R2:W-:Y:S01]  /*7870*/  STS.128 [R0+0xb000], R4 ;  /* 0x00b0000400007388 */ /* 0x0005e20000000c00 */
[----:B------:R-:W-:Y:S05]  /*7880*/  BRA `(.L_x_1160) ;  /* 0x0000001400187947 */ /* 0x000fea0003800000 */
.L_x_1154:
[----:B------:R-:W0:Y:S01]  /*7890*/  LDC R8, c[0x0][0x448] ;  /* 0x00011200ff087b82 */ /* 0x000e220000000800 */
[----:B------:R-:W-:Y:S01]  /*78a0*/  IMAD.MOV.U32 R7, RZ, RZ, R10 ;  /* 0x000000ffff077224 */ /* 0x000fe200078e000a */
[----:B------:R-:W-:Y:S01]  /*78b0*/  ULDC.64 UR4, c[0x0][0x3f8] ;  /* 0x0000fe0000047ab9 */ /* 0x000fe20000000a00 */
[----:B------:R-:W-:Y:S01]  /*78c0*/  IMAD.MOV.U32 R4, RZ, RZ, R26 ;  /* 0x000000ffff047224 */ /* 0x000fe200078e001a */
[----:B------:R-:W-:Y:S01]  /*78d0*/  ULDC.64 UR6, c[0x0][0x408] ;  /* 0x0001020000067ab9 */ /* 0x000fe20000000a00 */
[----:B------:R-:W-:Y:S01]  /*78e0*/  IMAD.MOV.U32 R5, RZ, RZ, R29 ;  /* 0x000000ffff057224 */ /* 0x000fe200078e001d */
[----:B------:R-:W-:Y:S01]  /*78f0*/  ULDC.64 UR8, c[0x0][0x400] ;  /* 0x0001000000087ab9 */ /* 0x000fe20000000a00 */
[----:B------:R-:W-:Y:S02]  /*7900*/  IMAD.MOV.U32 R20, RZ, RZ, R30 ;  /* 0x000000ffff147224 */ /* 0x000fe400078e001e */
[----:B------:R-:W-:Y:S01]  /*7910*/  IMAD.MOV.U32 R21, RZ, RZ, R33 ;  /* 0x000000ffff157224 */ /* 0x000fe200078e0021 */
[----:B0-----:R-:W-:-:S13]  /*7920*/  ISETP.NE.AND P0, PT, R8, 0x1, PT ;  /* 0x000000010800780c */ /* 0x001fda0003f05270 */
[----:B------:R-:W0:Y:S08]  /*7930*/  @P0 LDC R3, c[0x0][0x44c] ;  /* 0x00011300ff030b82 */ /* 0x000e300000000800 */
[----:B------:R-:W1:Y:S01]  /*7940*/  @P0 LDC R0, c[0x0][0x450] ;  /* 0x00011400ff000b82 */ /* 0x000e620000000800 */
[----:B0-----:R-:W-:-:S05]  /*7950*/  @P0 IMAD.HI.U32 R3, R10, R3, RZ ;  /* 0x000000030a030227 */ /* 0x001fca00078e00ff */
[----:B-1----:R-:W-:-:S04]  /*7960*/  @P0 SHF.R.U32.HI R7, RZ, R0, R3 ;  /* 0x00000000ff070219 */ /* 0x002fc80000011603 */
        /* <DEDUP_REMOVED lines=18> */
.L_x_1427:
[----:B0-----:R-:W5:Y:S01]  /*7a90*/  LDL R4, [R1+0x4] ;  /* 0x0000040001047983 */ /* 0x001f620000100800 */
[----:B------:R-:W0:Y:S03]  /*7aa0*/  LDC R27, c[0x0][0x3f4] ;  /* 0x0000fd00ff1b7b82 */ /* 0x000e260000000800 */
[----:B------:R-:W2:Y:S01]  /*7ab0*/  LDL R5, [R1+0x7c] ;  /* 0x00007c0001057983 */ /* 0x000ea20000100800 */
[----:B------:R-:W-:Y:S01]  /*7ac0*/  BSSY B1, `(.L_x_1164) ;  /* 0x0000017000017945 */ /* 0x000fe20003800000 */
[----:B------:R-:W-:Y:S01]  /*7ad0*/  CS2R R6, SRZ ;  /* 0x0000000000067805 */ /* 0x000fe2000001ff00 */
[----:B-----5:R-:W-:Y:S01]  /*7ae0*/  IMAD R25, R4, R8, RZ ;  /* 0x0000000804197224 */ /* 0x020fe200078e02ff */
[----:B------:R-:W-:Y:S02]  /*7af0*/  CS2R R8, SRZ ;  /* 0x0000000000087805 */ /* 0x000fe4000001ff00 */
[----:B--2---:R-:W-:-:S02]  /*7b00*/  LEA.HI R4, R5, R5, RZ, 0x1 ;  /* 0x0000000505047211 */ /* 0x004fc400078f08ff */
[----:B------:R-:W-:Y:S02]  /*7b10*/  ISETP.GE.AND P0, PT, R10, R25, PT ;  /* 0x000000190a00720c */ /* 0x000fe40003f06270 */
[----:B------:R-:W-:Y:S02]  /*7b20*/  CS2R R10, SRZ ;  /* 0x00000000000a7805 */ /* 0x000fe4000001ff00 */
[----:B------:R-:W-:-:S05]  /*7b30*/  LOP3.LUT R4, R4, 0xfffffffe, RZ, 0xc0, !PT ;  /* 0xfffffffe04047812 */ /* 0x000fca00078ec0ff */
[----:B------:R-:W-:Y:S01]  /*7b40*/  IMAD.IADD R21, R5, 0x1, -R4 ;  /* 0x0000000105157824 */ /* 0x000fe200078e0a04 */
[----:B------:R-:W-:-:S04]  /*7b50*/  CS2R R4, SRZ ;  /* 0x0000000000047805 */ /* 0x000fc8000001ff00 */
[----:B------:R-:W-:Y:S01]  /*7b60*/  SHF.L.U32 R21, R21, 0x1f, RZ ;  /* 0x0000001f15157819 */ /* 0x000fe200000006ff */
[----:B0-----:R-:W-:Y:S06]  /*7b70*/  @P0 BRA `(.L_x_1165) ;  /* 0x00000000002c0947 */ /* 0x001fec0003800000 */
[----:B------:R-:W-:Y:S01]  /*7b80*/  ULDC UR4, c[0x0][0x3f4] ;  /* 0x0000fd0000047ab9 */ /* 0x000fe20000000800 */
[C---:B------:R-:W-:Y:S02]  /*7b90*/  IADD3 R12, P0, R22.reuse, R3, RZ ;  /* 0x00000003160c7210 */ /* 0x040fe40007f1e0ff */
[----:B------:R-:W-:Y:S02]  /*7ba0*/  CS2R R4, SRZ ;  /* 0x0000000000047805 */ /* 0x000fe4000001ff00 */
[C---:B------:R-:W-:Y:S02]  /*7bb0*/  ISETP.GE.AND P2, PT, R22.reuse, UR4, PT ;  /* 0x0000000416007c0c */ /* 0x040fe4000bf46270 */
[----:B------:R-:W-:Y:S02]  /*7bc0*/  SHF.R.S32.HI R3, RZ, 0x1f, R22 ;  /* 0x0000001fff037819 */ /* 0x000fe40000011416 */
[----:B----4-:R-:W-:-:S03]  /*7bd0*/  IADD3 R14, P1, R22, R14, RZ ;  /* 0x0000000e160e7210 */ /* 0x010fc60007f3e0ff */
[--C-:B-1----:R-:W-:Y:S02]  /*7be0*/  IMAD.X R13, R0, 0x1, R3.reuse, P0 ;  /* 0x00000001000d7824 */ /* 0x102fe400000e0603 */
[----:B---3--:R-:W-:-:S04]  /*7bf0*/  IMAD.X R15, R20, 0x1, R3, P1 ;  /* 0x00000001140f7824 */ /* 0x008fc800008e0603 */
[----:B------:R-:W-:Y:S05]  /*7c00*/  @P2 BRA `(.L_x_1165) ;  /* 0x0000000000082947 */ /* 0x000fea0003800000 */
[----:B------:R0:W5:Y:S04]  /*7c10*/  LD.E.128 R4, desc[UR44][R12.64] ;  /* 0x0000002c0c047980 */ /* 0x000168000c101d00 */
[----:B------:R0:W5:Y:S02]  /*7c20*/  LD.E.128 R8, desc[UR44][R14.64] ;  /* 0x0000002c0e087980 */ /* 0x000164000c101d00 */
.L_x_1165:
[----:B------:R-:W-:Y:S05]  /*7c30*/  BSYNC B1 ;  /* 0x0000000000017941 */ /* 0x000fea0003800000 */
.L_x_1164:
[----:B-1----:R-:W2:Y:S01]  /*7c40*/  LDL.LU R0, [R1+0x64] ;  /* 0x0000640001007983 */ /* 0x002ea20000300800 */
[----:B------:R-:W1:Y:S01]  /*7c50*/  SYNCS.PHASECHK.TRANS64.TRYWAIT P1, [R18+URZ+0x13200], R21 ;  /* 0x01320015120075a7 */ /* 0x000e62000802017f */
[----:B------:R-:W0:Y:S01]  /*7c60*/  S2R R3, SR_TID.X ;  /* 0x0000000000037919 */ /* 0x000e220000002100 */
[----:B------:R-:W-:Y:S01]  /*7c70*/  ISETP.GE.AND P0, PT, R22, R27, PT ;  /* 0x0000001b1600720c */ /* 0x000fe20003f06270 */
[----:B------:R-:W-:Y:S01]  /*7c80*/  BSSY B1, `(.L_x_1166) ;  /* 0x0000009000017945 */ /* 0x000fe20003800000 */
[C---:B0-----:R-:W-:Y:S02]  /*7c90*/  VIADD R12, R3.reuse, 0xffffff80 ;  /* 0xffffff80030c7836 */ /* 0x041fe40000000000 */
[----:B------:R-:W-:-:S05]  /*7ca0*/  VIADD R3, R3, 0xffffff80 ;  /* 0xffffff8003037836 */ /* 0x000fca0000000000 */
[----:B------:R-:W-:-:S04]  /*7cb0*/  LEA.HI R3, R3, R12, RZ, 0x1 ;  /* 0x0000000c03037211 */ /* 0x000fc800078f08ff */
[----:B------:R-:W-:Y:S01]  /*7cc0*/  SHF.R.S32.HI R3, RZ, 0x1, R3 ;  /* 0x00000001ff037819 */ /* 0x000fe20000011403 */
[----:B--2---:R-:W-:-:S05]  /*7cd0*/  IMAD R0, R0, -0xc0, R25 ;  /* 0xffffff4000007824 */ /* 0x004fca00078e0219 */
[----:B------:R-:W-:-:S04]  /*7ce0*/  VIMNMX R0, R0, 0xc0, PT ;  /* 0x000000c000007848 */ /* 0x000fc80003fe0100 */
[----:B------:R-:W-:Y:S01]  /*7cf0*/  ISETP.GE.OR P0, PT, R3, R0, P0 ;  /* 0x000000000300720c */ /* 0x000fe20000706670 */
[----:B-1----:R-:W-:-:S12]  /*7d00*/  @!P1 BRA `(.L_x_1167) ;  /* 0x000001d000e09947 */ /* 0x002fd80003800000 */
.L_x_1428:
[----:B------:R-:W-:Y:S05]  /*7d10*/  BSYNC B1 ;  /* 0x0000000000017941 */ /* 0x000fea0003800000 */
.L_x_1166:
[----:B------:R-:W-:Y:S05]  /*7d20*/  @P0 BRA `(.L_x_1160) ;  /* 0x0000000c00f00947 */ /* 0x000fea0003800000 */
[----:B------:R-:W0:Y:S04]  /*7d30*/  LDL R25, [R1+0x5c] ;  /* 0x00005c0001197983 */ /* 0x000e280000100800 */
[----:B------:R-:W2:Y:S04]  /*7d40*/  LDL R29, [R1+0x70] ;  /* 0x00007000011d7983 */ /* 0x000ea80000100800 */
[----:B------:R-:W2:Y:S01]  /*7d50*/  LDL R51, [R1+0x84] ;  /* 0x0000840001337983 */ /* 0x000ea20000100800 */
[----:B-----5:R-:W-:Y:S02]  /*7d60*/  SHF.R.U32.HI R0, RZ, 0x8, R4 ;  /* 0x00000008ff007819 */ /* 0x020fe40000011604 */
[----:B------:R-:W-:-:S02]  /*7d70*/  SHF.R.U32.HI R12, RZ, 0x8, R5 ;  /* 0x00000008ff0c7819 */ /* 0x000fc40000011605 */
[----:B------:R-:W-:Y:S02]  /*7d80*/  LOP3.LUT R3, R4, 0xff, RZ, 0xc0, !PT ;  /* 0x000000ff04037812 */ /* 0x000fe400078ec0ff */
[----:B------:R-:W-:Y:S02]  /*7d90*/  LOP3.LUT R0, R0, 0xff, RZ, 0xc0, !PT ;  /* 0x000000ff00007812 */ /* 0x000fe400078ec0ff */
[----:B------:R-:W-:Y:S02]  /*7da0*/  LOP3.LUT R13, R5, 0xff, RZ, 0xc0, !PT ;  /* 0x000000ff050d7812 */ /* 0x000fe400078ec0ff */
[----:B------:R-:W-:Y:S02]  /*7db0*/  LOP3.LUT R12, R12, 0xff, RZ, 0xc0, !PT ;  /* 0x000000ff0c0c7812 */ /* 0x000fe400078ec0ff */
[----:B---3--:R-:W-:Y:S01]  /*7dc0*/  PRMT R20, R0, 0x7604, R3 ;  /* 0x0000760400147816 */ /* 0x008fe20000000003 */
[----:B------:R-:W-:Y:S01]  /*7dd0*/  IMAD.IADD R0, R22, 0x1, R27 ;  /* 0x0000000116007824 */ /* 0x000fe200078e021b */
[----:B------:R-:W-:-:S02]  /*7de0*/  SHF.R.U32.HI R3, RZ, 0x8, R6 ;  /* 0x00000008ff037819 */ /* 0x000fc40000011606 */
[----:B------:R-:W-:Y:S02]  /*7df0*/  PRMT R30, R12, 0x7604, R13 ;  /* 0x000076040c1e7816 */ /* 0x000fe4000000000d */
[----:B------:R-:W-:Y:S02]  /*7e00*/  LOP3.LUT R12, R6, 0xff, RZ, 0xc0, !PT ;  /* 0x000000ff060c7812 */ /* 0x000fe400078ec0ff */
[----:B------:R-:W-:Y:S02]  /*7e10*/  LOP3.LUT R3, R3, 0xff, RZ, 0xc0, !PT ;  /* 0x000000ff03037812 */ /* 0x000fe400078ec0ff */
[----:B------:R-:W-:Y:S02]  /*7e20*/  SHF.R.U32.HI R15, RZ, 0x8, R8 ;  /* 0x00000008ff0f7819 */ /* 0x000fe40000011608 */
[----:B------:R-:W-:Y:S02]  /*7e30*/  PRMT R32, R3, 0x7604, R12 ;  /* 0x0000760403207816 */ /* 0x000fe4000000000c */
[----:B------:R-:W-:-:S02]  /*7e40*/  LOP3.LUT R24, R8, 0xff, RZ, 0xc0, !PT ;  /* 0x000000ff08187812 */ /* 0x000fc400078ec0ff */
[----:B------:R-:W-:Y:S02]  /*7e50*/  LOP3.LUT R15, R15, 0xff, RZ, 0xc0, !PT ;  /* 0x000000ff0f0f7812 */ /* 0x000fe400078ec0ff */
[----:B------:R-:W-:Y:S02]  /*7e60*/  SHF.R.U32.HI R13, RZ, 0x8, R7 ;  /* 0x00000008ff0d7819 */ /* 0x000fe40000011607 */
[----:B------:R-:W-:Y:S02]  /*7e70*/  PRMT R33, R15, 0x7604, R24 ;  /* 0x000076040f217816 */ /* 0x000fe40000000018 */
[----:B------:R-:W-:Y:S02]  /*7e80*/  SHF.R.U32.HI R24, RZ, 0x8, R10 ;  /* 0x00000008ff187819 */ /* 0x000fe4000001160a */
[----:B------:R-:W-:Y:S02]  /*7e90*/  SHF.R.U32.HI R26, RZ, 0x8, R11 ;  /* 0x00000008ff1a7819 */ /* 0x000fe4000001160b */
[----:B----4-:R-:W-:-:S02]  /*7ea0*/  LOP3.LUT R14, R7, 0xff, RZ, 0xc0, !PT ;  /* 0x000000ff070e7812 */ /* 0x010fc400078ec0ff */
[----:B------:R-:W-:Y:S02]  /*7eb0*/  LOP3.LUT R13, R13, 0xff, RZ, 0xc0, !PT ;  /* 0x000000ff0d0d7812 */ /* 0x000fe400078ec0ff */
[----:B------:R-:W-:Y:S02]  /*7ec0*/  LOP3.LUT R24, R24, 0xff, RZ, 0xc0, !PT ;  /* 0x000000ff18187812 */ /* 0x000fe400078ec0ff */
[----:B------:R-:W-:Y:S02]  /*7ed0*/  LOP3.LUT R27, R11, 0xff, RZ, 0xc0, !PT ;  /* 0x000000ff0b1b7812 */ /* 0x000fe400078ec0ff */
[----:B------:R-:W-:Y:S02]  /*7ee0*/  LOP3.LUT R26, R26, 0xff, RZ, 0xc0, !PT ;  /* 0x000000ff1a1a7812 */ /* 0x000fe400078ec0ff */
[----:B------:R-:W-:Y:S02]  /*7ef0*/  PRMT R34, R13, 0x7604, R14 ;  /* 0x000076040d227816 */ /* 0x000fe4000000000e */
[----:B------:R-:W-:-:S02]  /*7f00*/  PRMT R41, R26, 0x7604, R27 ;  /* 0x000076041a297816 */ /* 0x000fc4000000001b */
[----:B------:R-:W-:-:S04]  /*7f10*/  SHF.R.U32.HI R31, RZ, 0x10, R7 ;  /* 0x00000010ff1f7819 */ /* 0x000fc80000011607 */
[----:B------:R-:W-:-:S04]  /*7f20*/  LOP3.LUT R31, R31, 0xff, RZ, 0xc0, !PT ;  /* 0x000000ff1f1f7812 */ /* 0x000fc800078ec0ff */
[----:B------:R-:W-:Y:S02]  /*7f30*/  PRMT R31, R31, 0x7054, R34 ;  /* 0x000070541f1f7816 */ /* 0x000fe40000000022 */
[----:B------:R-:W-:-:S04]  /*7f40*/  SHF.R.U32.HI R34, RZ, 0x10, R11 ;  /* 0x00000010ff227819 */ /* 0x000fc8000001160b */
[----:B------:R-:W-:-:S04]  /*7f50*/  LOP3.LUT R34, R34, 0xff, RZ, 0xc0, !PT ;  /* 0x000000ff22227812 */ /* 0x000fc800078ec0ff */
[----:B------:R-:W-:-:S04]  /*7f60*/  PRMT R41, R34, 0x7054, R41 ;  /* 0x0000705422297816 */ /* 0x000fc80000000029 */
[----:B------:R-:W-:Y:S02]  /*7f70*/  LOP3.LUT R41, R41, 0xff000000, R11, 0xf8, !PT ;  /* 0xff00000029297812 */ /* 0x000fe400078ef80b */
[----:B0-----:R-:W-:Y:S02]  /*7f80*/  SHF.R.U32.HI R21, RZ, 0x3, R25 ;  /* 0x00000003ff157819 */ /* 0x001fe40000011619 */
[----:B------:R-:W-:Y:S02]  /*7f90*/  LOP3.LUT R0, R25, 0x30, R0, 0xf8, !PT ;  /* 0x0000003019007812 */ /* 0x000fe400078ef800 */
[----:B------:R-:W-:Y:S02]  /*7fa0*/  LOP3.LUT R25, R10, 0xff, RZ, 0xc0, !PT ;  /* 0x000000ff0a197812 */ /* 0x000fe400078ec0ff */
[----:B------:R-:W-:Y:S02]  /*7fb0*/  LOP3.LUT R3, R0, R21, RZ, 0x3c, !PT ;  /* 0x0000001500037212 */ /* 0x000fe400078e3cff */
[----:B------:R-:W-:Y:S01]  /*7fc0*/  SHF.R.U32.HI R0, RZ, 0x8, R9 ;  /* 0x00000008ff007819 */ /* 0x000fe20000011609 */
[----:B--2---:R-:W0:Y:S01]  /*7fd0*/  LDS.128 R12, [R51+0xb000] ;  /* 0x00b00000330c7984 */ /* 0x004e220000000c00 */
[----:B------:R-:W-:-:S02]  /*7fe0*/  LOP3.LUT R21, R9, 0xff, RZ, 0xc0, !PT ;  /* 0x000000ff09157812 */ /* 0x000fc400078ec0ff */
[----:B------:R-:W-:Y:S02]  /*7ff0*/  LOP3.LUT R0, R0, 0xff, RZ, 0xc0, !PT ;  /* 0x000000ff00007812 */ /* 0x000fe400078ec0ff */
[----:B------:R-:W-:Y:S02]  /*8000*/  PRMT R37, R24, 0x7604, R25 ;  /* 0x0000760418257816 */ /* 0x000fe40000000019 */
[----:B------:R-:W-:Y:S02]  /*8010*/  PRMT R35, R0, 0x7604, R21 ;  /* 0x0000760400237816 */ /* 0x000fe40000000015 */
[----:B------:R-:W-:Y:S02]  /*8020*/  IADD3 R0, R18, R29, R3 ;  /* 0x0000001d12007210 */ /* 0x000fe40007ffe003 */
[----:B------:R-:W-:Y:S02]  /*8030*/  SHF.R.U32.HI R21, RZ, 0x10, R5 ;  /* 0x00000010ff157819 */ /* 0x000fe40000011605 */
[----:B------:R-:W-:Y:S01]  /*8040*/  SHF.R.U32.HI R29, RZ, 0x10, R6 ;  /* 0x00000010ff1d7819 */ /* 0x000fe20000011606 */
[----:B------:R-:W1:Y:S01]  /*8050*/  LDS.128 R24, [R0+0xb000] ;  /* 0x00b0000000187984 */ /* 0x000e620000000c00 */
[----:B------:R-:W-:-:S02]  /*8060*/  LOP3.LUT R21, R21, 0xff, RZ, 0xc0, !PT ;  /* 0x000000ff15157812 */ /* 0x000fc400078ec0ff */
[----:B------:R-:W-:Y:S02]  /*8070*/  SHF.R.U32.HI R3, RZ, 0x10, R4 ;  /* 0x00000010ff037819 */ /* 0x000fe40000011604 */
[----:B------:R-:W-:Y:S02]  /*8080*/  LOP3.LUT R29, R29, 0xff, RZ, 0xc0, !PT ;  /* 0x000000ff1d1d7812 */ /* 0x000fe400078ec0ff */
[----:B------:R-:W-:Y:S02]  /*8090*/  PRMT R21, R21, 0x7054, R30 ;  /* 0x0000705415157816 */ /* 0x000fe4000000001e */
[----:B------:R-:W-:Y:S02]  /*80a0*/  SHF.R.U32.HI R30, RZ, 0x10, R9 ;  /* 0x00000010ff1e7819 */ /* 0x000fe40000011609 */
[----:B------:R-:W-:Y:S02]  /*80b0*/  LOP3.LUT R3, R3, 0xff, RZ, 0xc0, !PT ;  /* 0x000000ff03037812 */ /* 0x000fe400078ec0ff */
[----:B------:R-:W-:-:S02]  /*80c0*/  PRMT R29, R29, 0x7054, R32 ;  /* 0x000070541d1d7816 */ /* 0x000fc40000000020 */
[----:B------:R-:W-:Y:S02]  /*80d0*/  SHF.R.U32.HI R32, RZ, 0x10, R10 ;  /* 0x00000010ff207819 */ /* 0x000fe4000001160a */
[----:B------:R-:W-:Y:S02]  /*80e0*/  LOP3.LUT R30, R30, 0xff, RZ, 0xc0, !PT ;  /* 0x000000ff1e1e7812 */ /* 0x000fe400078ec0ff */
[----:B------:R-:W-:Y:S02]  /*80f0*/  PRMT R3, R3, 0x7054, R20 ;  /* 0x0000705403037816 */ /* 0x000fe40000000014 */
[----:B------:R-:W-:Y:S02]  /*8100*/  SHF.R.U32.HI R20, RZ, 0x10, R8 ;  /* 0x00000010ff147819 */ /* 0x000fe40000011608 */
[----:B------:R-:W-:Y:S02]  /*8110*/  LOP3.LUT R32, R32, 0xff, RZ, 0xc0, !PT ;  /* 0x000000ff20207812 */ /* 0x000fe400078ec0ff */
[----:B------:R-:W-:-:S02]  /*8120*/  PRMT R35, R30, 0x7054, R35 ;  /* 0x000070541e237816 */ /* 0x000fc40000000023 */
[----:B------:R-:W-:Y:S02]  /*8130*/  LOP3.LUT R20, R20, 0xff, RZ, 0xc0, !PT ;  /* 0x000000ff14147812 */ /* 0x000fe400078ec0ff */
[----:B------:R-:W-:Y:S02]  /*8140*/  PRMT R39, R32, 0x7054, R37 ;  /* 0x0000705420277816 */ /* 0x000fe40000000025 */
[----:B------:R-:W-:Y:S02]  /*8150*/  LOP3.LUT R38, R35, 0xff000000, R9, 0xf8, !PT ;  /* 0xff00000023267812 */ /* 0x000fe400078ef809 */
[----:B------:R-:W-:Y:S02]  /*8160*/  LOP3.LUT R30, R21, 0xff000000, R5, 0xf8, !PT ;  /* 0xff000000151e7812 */ /* 0x000fe400078ef805 */
[----:B------:R-:W-:Y:S02]  /*8170*/  PRMT R33, R20, 0x7054, R33 ;  /* 0x0000705414217816 */ /* 0x000fe40000000021 */
[----:B------:R-:W-:-:S02]  /*8180*/  LOP3.LUT R37, R31, 0xff000000, R7, 0xf8, !PT ;  /* 0xff0000001f257812 */ /* 0x000fc400078ef807 */
[----:B------:R-:W-:Y:S02]  /*8190*/  LOP3.LUT R5, R39, 0xff000000, R10, 0xf8, !PT ;  /* 0xff00000027057812 */ /* 0x000fe400078ef80a */
[-C--:B0-----:R-:W-:Y:S02]  /*81a0*/  F2FP.F16.E4M3.UNPACK_B R10, R12.reuse ;  /* 0x0000000cff0a723e */ /* 0x081fe400020006ff */
[----:B------:R-:W-:Y:S02]  /*81b0*/  F2FP.F16.E4M3.UNPACK_B R31, R12.H1 ;  /* 0x0000000cff1f723e */ /* 0x000fe400030006ff */
[----:B------:R-:W-:Y:S02]  /*81c0*/  F2FP.F16.E4M3.UNPACK_B R39, R38 ;  /* 0x00000026ff27723e */ /* 0x000fe400020006ff */
[----:B-1----:R-:W-:Y:S02]  /*81d0*/  F2FP.F16.E4M3.UNPACK_B R11, R25 ;  /* 0x00000019ff0b723e */ /* 0x002fe400020006ff */
[----:B------:R-:W-:Y:S01]  /*81e0*/  LOP3.LUT R20, R3, 0xff000000, R4, 0xf8, !PT ;  /* 0xff00000003147812 */ /* 0x000fe200078ef804 */
[--C-:B------:R-:W-:Y:S01]  /*81f0*/  HADD2.F32 R40, -RZ, R39.reuse.H0_H0 ;  /* 0x20000027ff287230 */ /* 0x100fe20000004100 */
[----:B------:R-:W-:Y:S01]  /*8200*/  F2FP.F16.E4M3.UNPACK_B R12, R30 ;  /* 0x0000001eff0c723e */ /* 0x000fe200020006ff */
[----:B------:R-:W-:Y:S01]  /*8210*/  HADD2.F32 R39, -RZ, R39.H1_H1 ;  /* 0x30000027ff277230 */ /* 0x000fe20000004100 */
[----:B------:R-:W-:Y:S01]  /*8220*/  LOP3.LUT R3, R29, 0xff000000, R6, 0xf8, !PT ;  /* 0xff0000001d037812 */ /* 0x000fe200078ef806 */
[--C-:B------:R-:W-:Y:S01]  /*8230*/  HADD2.F32 R6, -RZ, R11.reuse.H0_H0 ;  /* 0x2000000bff067230 */ /* 0x100fe20000004100 */
[----:B------:R-:W-:Y:S01]  /*8240*/  LOP3.LUT R29, R33, 0xff000000, R8, 0xf8, !PT ;  /* 0xff000000211d7812 */ /* 0x000fe200078ef808 */
[----:B------:R-:W-:Y:S01]  /*8250*/  HADD2.F32 R11, -RZ, R11.H1_H1 ;  /* 0x3000000bff0b7230 */ /* 0x000fe20000004100 */
[----:B------:R-:W-:-:S02]  /*8260*/  F2FP.F16.E4M3.UNPACK_B R8, R13 ;  /* 0x0000000dff08723e */ /* 0x000fc400020006ff */
[----:B------:R-:W-:Y:S01]  /*8270*/  F2FP.F16.E4M3.UNPACK_B R21, R13.H1 ;  /* 0x0000000dff15723e */ /* 0x000fe200030006ff */
[----:B------:R-:W-:Y:S01]  /*8280*/  HADD2.F32 R13, -RZ, R12.H0_H0 ;  /* 0x2000000cff0d7230 */ /* 0x000fe20000004100 */
[-C--:B------:R-:W-:Y:S01]  /*8290*/  F2FP.F16.E4M3.UNPACK_B R32, R15.reuse ;  /* 0x0000000fff20723e */ /* 0x080fe200020006ff */
[--C-:B------:R-:W-:Y:S01]  /*82a0*/  HADD2.F32 R9, -RZ, R8.reuse.H0_H0 ;  /* 0x20000008ff097230 */ /* 0x100fe20000004100 */
[----:B------:R-:W-:Y:S01]  /*82b0*/  F2FP.F16.E4M3.UNPACK_B R33, R15.H1 ;  /* 0x0000000fff21723e */ /* 0x000fe200030006ff */
[----:B------:R-:W-:Y:S01]  /*82c0*/  HADD2.F32 R8, -RZ, R8.H1_H1 ;  /* 0x30000008ff087230 */ /* 0x000fe20000004100 */
[----:B------:R-:W-:Y:S01]  /*82d0*/  F2FP.F16.E4M3.UNPACK_B R15, R25.H1 ;  /* 0x00000019ff0f723e */ /* 0x000fe200030006ff */
[----:B------:R-:W-:Y:S01]  /*82e0*/  FMUL.FTZ R43, R11, R39 ;  /* 0x000000270b2b7220 */ /* 0x000fe20000410000 */
[-C--:B------:R-:W-:Y:S02]  /*82f0*/  F2FP.F16.E4M3.UNPACK_B R25, R24.reuse ;  /* 0x00000018ff19723e */ /* 0x080fe400020006ff */
[----:B------:R-:W-:Y:S01]  /*8300*/  F2FP.F16.E4M3.UNPACK_B R35, R24.H1 ;  /* 0x00000018ff23723e */ /* 0x000fe200030006ff */
[----:B------:R-:W-:Y:S01]  /*8310*/  FMUL.FTZ R24, R6, R40 ;  /* 0x0000002806187220 */ /* 0x000fe20000410000 */
[----:B------:R-:W-:-:S02]  /*8320*/  F2FP.F16.E4M3.UNPACK_B R34, R27 ;  /* 0x0000001bff22723e */ /* 0x000fc400020006ff */
[----:B------:R-:W-:Y:S01]  /*8330*/  F2FP.F16.E4M3.UNPACK_B R36, R27.H1 ;  /* 0x0000001bff24723e */ /* 0x000fe200030006ff */
[-C--:B------:R-:W-:Y:S01]  /*8340*/  FMUL.FTZ R27, R6, R13.reuse ;  /* 0x0000000d061b7220 */ /* 0x080fe20000410000 */
[----:B------:R-:W-:Y:S01]  /*8350*/  F2FP.F16.E4M3.UNPACK_B R38, R38.H1 ;  /* 0x00000026ff26723e */ /* 0x000fe200030006ff */
[C---:B------:R-:W-:Y:S01]  /*8360*/  FFMA.FTZ R6, R9.reuse, R13, -R24 ;  /* 0x0000000d09067223 */ /* 0x040fe20000010818 */
[----:B------:R-:W-:Y:S01]  /*8370*/  F2FP.F16.E4M3.UNPACK_B R30, R30.H1 ;  /* 0x0000001eff1e723e */ /* 0x000fe200030006ff */
[----:B------:R-:W-:Y:S01]  /*8380*/  FFMA.FTZ R9, R9, R40, R27 ;  /* 0x0000002809097223 */ /* 0x000fe2000001001b */
[----:B------:R-:W-:Y:S01]  /*8390*/  HADD2.F32 R24, -RZ, R12.H1_H1 ;  /* 0x3000000cff187230 */ /* 0x000fe20000004100 */
[-C--:B------:R-:W-:Y:S01]  /*83a0*/  F2FP.F16.E4M3.UNPACK_B R7, R26.reuse ;  /* 0x0000001aff07723e */ /* 0x080fe200020006ff */
[----:B------:R-:W-:Y:S01]  /*83b0*/  HADD2.F32 R40, -RZ, R38.H0_H0 ;  /* 0x20000026ff287230 */ /* 0x000fe20000004100 */
[----:B------:R-:W-:Y:S01]  /*83c0*/  F2FP.F16.E4M3.UNPACK_B R26, R26.H1 ;  /* 0x0000001aff1a723e */ /* 0x000fe200030006ff */
[----:B------:R-:W-:-:S02]  /*83d0*/  HADD2.F32 R12, -RZ, R15.H0_H0 ;  /* 0x2000000fff0c7230 */ /* 0x000fc40000004100 */
        /* <DEDUP_REMOVED lines=14> */
[----:B------:R-:W-:Y:S01]  /*84c0*/  F2FP.F16.E4M3.UNPACK_B R4, R14 ;  /* 0x0000000eff04723e */ /* 0x000fe200020006ff */
[----:B------:R-:W-:Y:S02]  /*84d0*/  HADD2.F32 R43, -RZ, R42.H0_H0 ;  /* 0x2000002aff2b7230 */ /* 0x000fe40000004100 */
[C---:B------:R-:W-:Y:S01]  /*84e0*/  FMUL.FTZ R44, R15.reuse, R40 ;  /* 0x000000280f2c7220 */ /* 0x040fe20000410000 */
[----:B------:R-:W-:Y:S02]  /*84f0*/  HADD2.F32 R24, -RZ, R34.H0_H0 ;  /* 0x20000022ff187230 */ /* 0x000fe40000004100 */
[----:B------:R-:W-:Y:S01]  /*8500*/  FMUL.FTZ R45, R15, R30 ;  /* 0x0000001e0f2d7220 */ /* 0x000fe20000410000 */
[----:B------:R-:W-:Y:S01]  /*8510*/  HADD2.F32 R39, -RZ, R38.H0_H0 ;  /* 0x20000026ff277230 */ /* 0x000fe20000004100 */
[----:B------:R-:W-:Y:S01]  /*8520*/  F2FP.F16.E4M3.UNPACK_B R14, R14.H1 ;  /* 0x0000000eff0e723e */ /* 0x000fe200030006ff */
[----:B------:R-:W-:-:S02]  /*8530*/  HADD2.F32 R21, -RZ, R21.H1_H1 ;  /* 0x30000015ff157230 */ /* 0x000fc40000004100 */
[C---:B------:R-:W-:Y:S01]  /*8540*/  FMUL.FTZ R46, R24.reuse, R43 ;  /* 0x0000002b182e7220 */ /* 0x040fe20000410000 */
[----:B------:R-:W-:Y:S02]  /*8550*/  HADD2.F32 R27, -RZ, R32.H0_H0 ;  /* 0x20000020ff1b7230 */ /* 0x000fe40000004100 */
[-C--:B------:R-:W-:Y:S01]  /*8560*/  FMUL.FTZ R48, R24, R39.reuse ;  /* 0x0000002718307220 */ /* 0x080fe20000410000 */
[----:B------:R-:W-:Y:S02]  /*8570*/  HADD2.F32 R42, -RZ, R42.H1_H1 ;  /* 0x3000002aff2a7230 */ /* 0x000fe40000004100 */
[C---:B------:R-:W-:Y:S01]  /*8580*/  FFMA.FTZ R15, R21.reuse, R30, -R44 ;  /* 0x0000001e150f7223 */ /* 0x040fe2000001082c */
[----:B------:R-:W-:Y:S01]  /*8590*/  FFMA.FTZ R30, R21, R40, R45 ;  /* 0x00000028151e7223 */ /* 0x000fe2000001002d */
[C---:B------:R-:W-:Y:S01]  /*85a0*/  FFMA.FTZ R24, R27.reuse, R39, -R46 ;  /* 0x000000271b187223 */ /* 0x040fe2000001082e */
[----:B------:R-:W-:Y:S01]  /*85b0*/  FFMA.FTZ R21, R27, R43, R48 ;  /* 0x0000002b1b157223 */ /* 0x000fe20000010030 */
[----:B------:R-:W-:Y:S01]  /*85c0*/  HADD2.F32 R39, -RZ, R38.H1_H1 ;  /* 0x30000026ff277230 */ /* 0x000fe20000004100 */
[----:B------:R-:W-:Y:S01]  /*85d0*/  F2FP.F16.E4M3.UNPACK_B R43, R41.H1 ;  /* 0x00000029ff2b723e */ /* 0x000fe200030006ff */
[----:B------:R-:W-:Y:S01]  /*85e0*/  HADD2.F32 R27, -RZ, R34.H1_H1 ;  /* 0x30000022ff1b7230 */ /* 0x000fe20000004100 */
[----:B------:R-:W-:Y:S01]  /*85f0*/  F2FP.F16.E4M3.UNPACK_B R38, R37.H1 ;  /* 0x00000025ff26723e */ /* 0x000fe200030006ff */
[----:B------:R-:W-:Y:S01]  /*8600*/  HADD2.F32 R37, -RZ, R36.H0_H0 ;  /* 0x20000024ff257230 */ /* 0x000fe20000004100 */
[----:B------:R-:W-:Y:S01]  /*8610*/  F2FP.SATFINITE.E4M3.F32.PACK_AB_MERGE_C R13, R30, R13, RZ ;  /* 0x0000000d1e0d723e */ /* 0x000fe200048070ff */
[----:B------:R-:W-:-:S02]  /*8620*/  HADD2.F32 R41, -RZ, R43.H0_H0 ;  /* 0x2000002bff297230 */ /* 0x000fc40000004100 */
[C---:B------:R-:W-:Y:S01]  /*8630*/  FMUL.FTZ R45, R27.reuse, R42 ;  /* 0x0000002a1b2d7220 */ /* 0x040fe20000410000 */
[----:B------:R-:W-:Y:S02]  /*8640*/  HADD2.F32 R40, -RZ, R38.H0_H0 ;  /* 0x20000026ff287230 */ /* 0x000fe40000004100 */
[----:B------:R-:W-:Y:S01]  /*8650*/  FMUL.FTZ R47, R27, R39 ;  /* 0x000000271b2f7220 */ /* 0x000fe20000410000 */
[----:B------:R-:W-:Y:S02]  /*8660*/  HADD2.F32 R32, -RZ, R32.H1_H1 ;  /* 0x30000020ff207230 */ /* 0x000fe40000004100 */
[C---:B------:R-:W-:Y:S01]  /*8670*/  FMUL.FTZ R49, R37.reuse, R41 ;  /* 0x0000002925317220 */ /* 0x040fe20000410000 */
[----:B------:R-:W-:Y:S02]  /*8680*/  HADD2.F32 R34, -RZ, R33.H0_H0 ;  /* 0x20000021ff227230 */ /* 0x000fe40000004100 */
[----:B------:R-:W-:Y:S01]  /*8690*/  FMUL.FTZ R44, R37, R40 ;  /* 0x00000028252c7220 */ /* 0x000fe20000410000 */
[----:B------:R-:W-:-:S02]  /*86a0*/  HADD2.F32 R43, -RZ, R43.H1_H1 ;  /* 0x3000002bff2b7230 */ /* 0x000fc40000004100 */
        /* <DEDUP_REMOVED lines=9> */
[----:B------:R-:W-:Y:S01]  /*8740*/  F2FP.SATFINITE.E4M3.F32.PACK_AB_MERGE_C R9, R8, R9, R13 ;  /* 0x000000090809723e */ /* 0x000fe2000480700d */
        /* <DEDUP_REMOVED lines=11> */
[----:B------:R-:W-:Y:S01]  /*8800*/  HADD2.F32 R35, -RZ, R35.H1_H1 ;  /* 0x30000023ff237230 */ /* 0x000fe20000004100 */
[----:B------:R-:W-:Y:S01]  /*8810*/  F2FP.F16.E4M3.UNPACK_B R34, R29 ;  /* 0x0000001dff22723e */ /* 0x000fe200020006ff */
[----:B------:R-:W-:Y:S02]  /*8820*/  HADD2.F32 R38, -RZ, R38.H1_H1 ;  /* 0x30000026ff267230 */ /* 0x000fe40000004100 */
[C---:B------:R-:W-:Y:S01]  /*8830*/  FFMA.FTZ R44, R33.reuse, R39, -R44 ;  /* 0x00000027212c7223 */ /* 0x040fe2000001082c */
[----:B------:R-:W-:Y:S01]  /*8840*/  FFMA.FTZ R42, R33, R42, R37 ;  /* 0x0000002a212a7223 */ /* 0x000fe20000010025 */
[----:B------:R-:W-:Y:S01]  /*8850*/  HADD2.F32 R31, -RZ, R31.H1_H1 ;  /* 0x3000001fff1f7230 */ /* 0x000fe20000004100 */
[----:B------:R-:W-:Y:S01]  /*8860*/  F2FP.F16.E4M3.UNPACK_B R33, R20 ;  /* 0x00000014ff21723e */ /* 0x000fe200020006ff */
[C---:B------:R-:W-:Y:S01]  /*8870*/  FMUL.FTZ R20, R35.reuse, R36 ;  /* 0x0000002423147220 */ /* 0x040fe20000410000 */
[----:B------:R-:W-:Y:S01]  /*8880*/  FMUL.FTZ R37, R35, R38 ;  /* 0x0000002623257220 */ /* 0x000fe20000410000 */
[----:B------:R-:W-:Y:S01]  /*8890*/  HADD2.F32 R35, -RZ, R34.H0_H0 ;  /* 0x20000022ff237230 */ /* 0x000fe20000004100 */
[----:B------:R-:W-:Y:S01]  /*88a0*/  F2FP.SATFINITE.E4M3.F32.PACK_AB_MERGE_C R47, R50, R47, RZ ;  /* 0x0000002f322f723e */ /* 0x000fe200048070ff */
[----:B------:R-:W-:-:S02]  /*88b0*/  HADD2.F32 R29, -RZ, R25.H0_H0 ;  /* 0x20000019ff1d7230 */ /* 0x000fc40000004100 */
[C---:B------:R-:W-:Y:S01]  /*88c0*/  FFMA.FTZ R41, R31.reuse, R38, -R20 ;  /* 0x000000261f297223 */ /* 0x040fe20000010814 */
[----:B------:R-:W-:Y:S01]  /*88d0*/  FFMA.FTZ R43, R31, R36, R37 ;  /* 0x000000241f2b7223 */ /* 0x000fe20000010025 */
[----:B------:R-:W-:Y:S02]  /*88e0*/  HADD2.F32 R31, -RZ, R33.H0_H0 ;  /* 0x20000021ff1f7230 */ /* 0x000fe40000004100 */
        /* <DEDUP_REMOVED lines=11> */
[----:B------:R-:W-:Y:S01]  /*89a0*/  F2FP.F16.E4M3.UNPACK_B R29, R3.H1 ;  /* 0x00000003ff1d723e */ /* 0x000fe200030006ff */
[-C--:B------:R-:W-:Y:S01]  /*89b0*/  FMUL.FTZ R25, R25, R33.reuse ;  /* 0x0000002119197220 */ /* 0x080fe20000410000 */
[----:B------:R-:W-:Y:S01]  /*89c0*/  FFMA.FTZ R36, R10, R33, -R39 ;  /* 0x000000210a247223 */ /* 0x000fe20000010827 */
[----:B------:R-:W-:Y:S01]  /*89d0*/  HADD2.F32 R33, -RZ, R31.H0_H0 ;  /* 0x2000001fff217230 */ /* 0x000fe20000004100 */
[----:B------:R-:W-:Y:S01]  /*89e0*/  F2FP.F16.E4M3.UNPACK_B R3, R3 ;  /* 0x00000003ff03723e */ /* 0x000fe200020006ff */
[----:B------:R-:W-:-:S02]  /*89f0*/  HADD2.F32 R20, -RZ, R26.H0_H0 ;  /* 0x2000001aff147230 */ /* 0x000fc40000004100 */
[----:B------:R-:W-:Y:S01]  /*8a00*/  FFMA.FTZ R34, R10, R34, R25 ;  /* 0x000000220a227223 */ /* 0x000fe20000010019 */
[----:B------:R-:W-:Y:S01]  /*8a10*/  HADD2.F32 R25, -RZ, R29.H0_H0 ;  /* 0x2000001dff197230 */ /* 0x000fe20000004100 */
[----:B------:R-:W-:Y:S01]  /*8a20*/  F2FP.SATFINITE.E4M3.F32.PACK_AB_MERGE_C R42, R43, R42, RZ ;  /* 0x0000002a2b2a723e */ /* 0x000fe200048070ff */
[----:B------:R-:W-:Y:S02]  /*8a30*/  HADD2.F32 R10, -RZ, R14.H0_H0 ;  /* 0x2000000eff0a7230 */ /* 0x000fe40000004100 */
[C---:B------:R-:W-:Y:S01]  /*8a40*/  FMUL.FTZ R39, R20.reuse, R33 ;  /* 0x0000002114277220 */ /* 0x040fe20000410000 */
[----:B------:R-:W-:Y:S02]  /*8a50*/  HADD2.F32 R31, -RZ, R31.H1_H1 ;  /* 0x3000001fff1f7230 */ /* 0x000fe40000004100 */
[-C--:B------:R-:W-:Y:S01]  /*8a60*/  FMUL.FTZ R45, R20, R25.reuse ;  /* 0x00000019142d7220 */ /* 0x080fe20000410000 */
[----:B------:R-:W-:Y:S02]  /*8a70*/  HADD2.F32 R26, -RZ, R26.H1_H1 ;  /* 0x3000001aff1a7230 */ /* 0x000fe40000004100 */
[----:B------:R-:W-:Y:S01]  /*8a80*/  FFMA.FTZ R39, R10, R25, -R39 ;  /* 0x000000190a277223 */ /* 0x000fe20000010827 */
[----:B------:R-:W-:Y:S01]  /*8a90*/  HADD2.F32 R29, -RZ, R29.H1_H1 ;  /* 0x3000001dff1d7230 */ /* 0x000fe20000004100 */
[----:B------:R-:W-:Y:S01]  /*8aa0*/  F2FP.F16.E4M3.UNPACK_B R20, R5 ;  /* 0x00000005ff14723e */ /* 0x000fe200020006ff */
[----:B------:R-:W-:-:S02]  /*8ab0*/  HADD2.F32 R14, -RZ, R14.H1_H1 ;  /* 0x3000000eff0e7230 */ /* 0x000fc40000004100 */
[----:B------:R-:W-:Y:S01]  /*8ac0*/  FMUL.FTZ R25, R26, R31 ;  /* 0x0000001f1a197220 */ /* 0x000fe20000410000 */
[----:B------:R-:W-:Y:S01]  /*8ad0*/  FFMA.FTZ R45, R10, R33, R45 ;  /* 0x000000210a2d7223 */ /* 0x000fe2000001002d */
[-C--:B------:R-:W-:Y:S01]  /*8ae0*/  FMUL.FTZ R26, R26, R29.reuse ;  /* 0x0000001d1a1a7220 */ /* 0x080fe20000410000 */
[----:B------:R-:W-:Y:S02]  /*8af0*/  HADD2.F32 R5, -RZ, R7.H0_H0 ;  /* 0x20000007ff057230 */ /* 0x000fe40000004100 */
[C---:B------:R-:W-:Y:S01]  /*8b00*/  FFMA.FTZ R40, R14.reuse, R29, -R25 ;  /* 0x0000001d0e287223 */ /* 0x040fe20000010819 */
[----:B------:R-:W-:Y:S02]  /*8b10*/  HADD2.F32 R10, -RZ, R3.H0_H0 ;  /* 0x20000003ff0a7230 */ /* 0x000fe40000004100 */
[----:B------:R-:W-:Y:S01]  /*8b20*/  FFMA.FTZ R46, R14, R31, R26 ;  /* 0x0000001f0e2e7223 */ /* 0x000fe2000001001a */
[--C-:B------:R-:W-:Y:S01]  /*8b30*/  HADD2.F32 R26, -RZ, R20.reuse.H0_H0 ;  /* 0x20000014ff1a7230 */ /* 0x100fe20000004100 */
[----:B------:R-:W-:Y:S01]  /*8b40*/  F2FP.SATFINITE.E4M3.F32.PACK_AB_MERGE_C R8, R34, R35, R42 ;  /* 0x000000232208723e */ /* 0x000fe2000480702a */
[----:B------:R-:W-:Y:S01]  /*8b50*/  HADD2.F32 R20, -RZ, R20.H1_H1 ;  /* 0x30000014ff147230 */ /* 0x000fe20000004100 */
[----:B------:R-:W-:Y:S01]  /*8b60*/  F2FP.SATFINITE.E4M3.F32.PACK_AB_MERGE_C R39, R40, R39, RZ ;  /* 0x000000272827723e */ /* 0x000fe200048070ff */
[----:B------:R-:W-:-:S02]  /*8b70*/  HADD2.F32 R7, -RZ, R7.H1_H1 ;  /* 0x30000007ff077230 */ /* 0x000fc40000004100 */
[C---:B------:R-:W-:Y:S01]  /*8b80*/  FMUL.FTZ R38, R5.reuse, R26 ;  /* 0x0000001a05267220 */ /* 0x040fe20000410000 */
[----:B------:R-:W-:Y:S02]  /*8b90*/  HADD2.F32 R14, -RZ, R3.H1_H1 ;  /* 0x30000003ff0e7230 */ /* 0x000fe40000004100 */
[----:B------:R-:W-:Y:S01]  /*8ba0*/  FMUL.FTZ R5, R5, R10 ;  /* 0x0000000a05057220 */ /* 0x000fe20000410000 */
[--C-:B------:R-:W-:Y:S02]  /*8bb0*/  HADD2.F32 R3, -RZ, R4.reuse.H0_H0 ;  /* 0x20000004ff037230 */ /* 0x100fe40000004100 */
[C---:B------:R-:W-:Y:S01]  /*8bc0*/  FMUL.FTZ R25, R7.reuse, R20 ;  /* 0x0000001407197220 */ /* 0x040fe20000410000 */
[----:B------:R-:W-:Y:S02]  /*8bd0*/  HADD2.F32 R4, -RZ, R4.H1_H1 ;  /* 0x30000004ff047230 */ /* 0x000fe40000004100 */
[----:B------:R-:W-:Y:S01]  /*8be0*/  FMUL.FTZ R7, R7, R14 ;  /* 0x0000000e07077220 */ /* 0x000fe20000410000 */
[----:B------:R-:W-:Y:S01]  /*8bf0*/  F2FP.SATFINITE.E4M3.F32.PACK_AB_MERGE_C R45, R46, R45, RZ ;  /* 0x0000002d2e2d723e */ /* 0x000fe200048070ff */
[C---:B------:R-:W-:Y:S01]  /*8c00*/  FFMA.FTZ R38, R3.reuse, R10, -R38 ;  /* 0x0000000a03267223 */ /* 0x040fe20000010826 */
[----:B------:R-:W-:Y:S01]  /*8c10*/  FFMA.FTZ R10, R3, R26, R5 ;  /* 0x0000001a030a7223 */ /* 0x000fe20000010005 */
[C---:B------:R-:W-:Y:S01]  /*8c20*/  FFMA.FTZ R25, R4.reuse, R14, -R25 ;  /* 0x0000000e04197223 */ /* 0x040fe20000010819 */
[----:B------:R-:W-:Y:S01]  /*8c30*/  FFMA.FTZ R3, R4, R20, R7 ;  /* 0x0000001404037223 */ /* 0x000fe20000010007 */
        /* <DEDUP_REMOVED lines=9> */
[----:B------:R0:W-:Y:S04]  /*8cd0*/  STS.128 [R51+0xb000], R4 ;  /* 0x00b0000433007388 */ /* 0x0001e80000000c00 */
[----:B------:R0:W-:Y:S02]  /*8ce0*/  STS.128 [R0+0xb000], R8 ;  /* 0x00b0000800007388 */ /* 0x0001e40000000c00 */
.L_x_1160:
[----:B------:R-:W-:Y:S05]  /*8cf0*/  BSYNC B0 ;  /* 0x0000000000007941 */ /* 0x000fea0003800000 */
.L_x_1153:
        /* <DEDUP_REMOVED lines=8> */
.L_x_1150:
[----:B0-2---:R-:W2:Y:S02]  /*8d80*/  LDL R0, [R1+0xc] ;  /* 0x00000c0001007983 */ /* 0x005ea40000100800 */
[----:B--2---:R-:W-:-:S13]  /*8d90*/  ISETP.NE.AND P0, PT, R0, 0x3, PT ;  /* 0x000000030000780c */ /* 0x004fda0003f05270 */
[----:B------:R-:W-:Y:S05]  /*8da0*/  @!P0 BRA `(.L_x_1168) ;  /* 0x0000000000048947 */ /* 0x000fea0003800000 */
[----:B------:R-:W-:Y:S01]  /*8db0*/  BPT.TRAP 0x1 ;  /* 0x000000040000795c */ /* 0x000fe20000300000 */
.L_x_1168:
[----:B-----5:R-:W-:Y:S01]  /*8dc0*/  IMAD R12, R19, 0x8, R18 ;  /* 0x00000008130c7824 */ /* 0x020fe200078e0212 */
[----:B-1----:R-:W-:-:S04]  /*8dd0*/  SHF.L.U32 R3, R156, 0x1f, RZ ;  /* 0x0000001f9c037819 */ /* 0x002fc800000006ff */
[----:B------:R0:W1:Y:S01]  /*8de0*/  SYNCS.PHASECHK.TRANS64.TRYWAIT P1, [R12+URZ+0x13230], R3 ;  /* 0x013230030c0075a7 */ /* 0x000062000802017f */
[----:B------:R-:W-:Y:S05]  /*8df0*/  @!P0 BRA `(.L_x_1169) ;  /* 0x0000000000048947 */ /* 0x000fea0003800000 */
[----:B------:R-:W-:Y:S01]  /*8e00*/  BPT.TRAP 0x1 ;  /* 0x000000040000795c */ /* 0x000fe20000300000 */
.L_x_1169:
[----:B------:R-:W2:Y:S01]  /*8e10*/  S2R R0, SR_TID.X ;  /* 0x0000000000007919 */ /* 0x000ea20000002100 */
[----:B------:R-:W-:Y:S02]  /*8e20*/  LOP3.LUT R17, R17, 0xfffffffb, RZ, 0xc0, !PT ;  /* 0xfffffffb11117812 */ /* 0x000fe400078ec0ff */
[----:B--2---:R-:W-:-:S04]  /*8e30*/  LOP3.LUT R0, R0, 0x7f, RZ, 0xc0, !PT ;  /* 0x0000007f00007812 */ /* 0x004fc800078ec0ff */
[----:B------:R-:W-:Y:S01]  /*8e40*/  ISETP.NE.AND P2, PT, R0, RZ, PT ;  /* 0x000000ff0000720c */ /* 0x000fe20003f45270 */
[----:B------:R-:W-:-:S05]  /*8e50*/  VIADD R0, R18, 0xe000 ;  /* 0x0000e00012007836 */ /* 0x000fca0000000000 */
[----:B------:R-:W-:-:S07]  /*8e60*/  SHF.R.U32.HI R0, RZ, 0x4, R0 ;  /* 0x00000004ff007819 */ /* 0x000fce0000011600 */
[----:B------:R-:W-:Y:S01]  /*8e70*/  @P2 LOP3.LUT R17, R17, 0x4, RZ, 0xfc, !PT ;  /* 0x0000000411112812 */ /* 0x000fe200078efcff */
[----:B-1----:R-:W-:Y:S06]  /*8e80*/  @P1 BRA `(.L_x_1170) ;  /* 0x0000000000081947 */ /* 0x002fec0003800000 */
[----:B------:R-:W1:Y:S02]  /*8e90*/  SYNCS.PHASECHK.TRANS64.TRYWAIT P1, [R12+URZ+0x13230], R3 ;  /* 0x013230030c0075a7 */ /* 0x000e64000802017f */
[----:B-1----:R-:W-:Y:S05]  /*8ea0*/  @!P1 BRA `(.L_x_1171) ;  /* 0x000001c0008c9947 */ /* 0x002fea0003800000 */
.L_x_1170:
[----:B------:R-:W-:Y:S01]  /*8eb0*/  LOP3.LUT R0, R0, 0x3fff, RZ, 0xc0, !PT ;  /* 0x00003fff00007812 */ /* 0x000fe200078ec0ff */
[----:B------:R-:W-:Y:S05]  /*8ec0*/  WARPSYNC.ALL ;  /* 0x0000000000007948 */ /* 0x000fea0003800000 */
[----:B01----:R-:W-:-:S05]  /*8ed0*/  LOP3.LUT R3, R0, 0x10000, RZ, 0xfc, !PT ;  /* 0x0001000000037812 */ /* 0x003fca00078efcff */
[----:B------:R0:W-:Y:S01]  /*8ee0*/  STL [R1+0x3c], R3 ;  /* 0x00003c0301007387 */ /* 0x0001e20000100800 */
[----:B------:R-:W-:Y:S01]  /*8ef0*/  IMAD R8, R19, 0x280, R3 ;  /* 0x0000028013087824 */ /* 0x000fe200078e0203 */
[----:B---3--:R-:W-:Y:S01]  /*8f00*/  LOP3.LUT R4, R28, 0x10000, RZ, 0xfc, !PT ;  /* 0x000100001c047812 */ /* 0x008fe200078efcff */
[----:B------:R-:W-:Y:S01]  /*8f10*/  IMAD.MOV.U32 R9, RZ, RZ, -0x7fffffe0 ;  /* 0x80000020ff097424 */ /* 0x000fe200078e00ff */
[----:B------:R-:W2:Y:S01]  /*8f20*/  LDL R109, [R1+0x50] ;  /* 0x00005000016d7983 */ /* 0x000ea20000100800 */
[----:B------:R-:W-:Y:S01]  /*8f30*/  IMAD.MOV.U32 R5, RZ, RZ, -0x7fffffe0 ;  /* 0x80000020ff057424 */ /* 0x000fe200078e00ff */
[----:B------:R-:W-:Y:S01]  /*8f40*/  R2UR UR6, R8 ;  /* 0x00000000080672ca */ /* 0x000fe200000e0000 */
[----:B------:R-:W-:Y:S01]  /*8f50*/  WARPGROUP.ARRIVE ;  /* 0x00000000000079c5 */ /* 0x000fe20000000000 */
[----:B------:R-:W-:Y:S01]  /*8f60*/  R2UR UR7, R9 ;  /* 0x00000000090772ca */ /* 0x000fe200000e0000 */
[----:B------:R-:W-:Y:S01]  /*8f70*/  IMAD.MOV.U32 R7, RZ, RZ, -0x7fffffe0 ;  /* 0x80000020ff077424 */ /* 0x000fe200078e00ff */
[----:B------:R-:W-:Y:S01]  /*8f80*/  R2UR UR4, R4 ;  /* 0x00000000040472ca */ /* 0x000fe200000e0000 */
[----:B------:R-:W-:Y:S01]  /*8f90*/  IMAD.MOV.U32 R11, RZ, RZ, -0x7fffffe0 ;  /* 0x80000020ff0b7424 */ /* 0x000fe200078e00ff */
[----:B------:R-:W-:Y:S01]  /*8fa0*/  R2UR UR5, R5 ;  /* 0x00000000050572ca */ /* 0x000fe200000e0000 */
[----:B------:R-:W-:Y:S01]  /*8fb0*/  IMAD.MOV.U32 R15, RZ, RZ, -0x7fffffe0 ;  /* 0x80000020ff0f7424 */ /* 0x000fe200078e00ff */
[----:B------:R-:W2:Y:S01]  /*8fc0*/  LDL R108, [R1+0x38] ;  /* 0x00003800016c7983 */ /* 0x000ea20000100800 */
[----:B------:R-:W1:Y:S03]  /*8fd0*/  LDC R110, c[0x0][0x448] ;  /* 0x00011200ff6e7b82 */ /* 0x000e660000000800 */
[----:B------:R-:W3:Y:S04]  /*8fe0*/  LDL R107, [R1+0x24] ;  /* 0x00002400016b7983 */ /* 0x000ee80000100800 */
[----:B------:R-:W3:Y:S04]  /*8ff0*/  LDL R114, [R1+0x8] ;  /* 0x0000080001727983 */ /* 0x000ee80000100800 */
[----:B------:R-:W5:Y:S01]  /*9000*/  LDL R112, [R1+0x4] ;  /* 0x0000040001707983 */ /* 0x000f620000100800 */
[----:B------:R-:W-:Y:S01]  /*9010*/  QGMMA.64x32x32.F32.E4M3.E4M3 R88, gdesc[UR4], RZ, !UPT, gsb0 ;  /* 0x00600000045879f3 */ /* 0x000fe2000c0008ff */
[----:B------:R-:W-:Y:S01]  /*9020*/  VIADD R6, R8, 0x80 ;  /* 0x0000008008067836 */ /* 0x000fe20000000000 */
[----:B------:R-:W-:Y:S01]  /*9030*/  R2UR UR7, R7 ;  /* 0x00000000070772ca */ /* 0x000fe200000e0000 */
[----:B------:R-:W0:Y:S01]  /*9040*/  S2R R106, SR_TID.X ;  /* 0x00000000006a7919 */ /* 0x000e220000002100 */
[----:B------:R-:W-:Y:S01]  /*9050*/  R2UR UR4, R4 ;  /* 0x00000000040472ca */ /* 0x000fe200000e0000 */
[----:B------:R-:W-:Y:S01]  /*9060*/  ULDC UR43, c[0x0][0x9dc] ;  /* 0x00027700002b7ab9 */ /* 0x000fe20000000800 */
[----:B------:R-:W-:-:S02]  /*9070*/  R2UR UR6, R6 ;  /* 0x00000000060672ca */ /* 0x000fc400000e0000 */
[----:B------:R-:W-:Y:S01]  /*9080*/  R2UR UR5, R5 ;  /* 0x00000000050572ca */ /* 0x000fe200000e0000 */
[----:B------:R-:W-:Y:S02]  /*9090*/  WARPGROUP.DEPBAR.LE gsb0, 0x0 ;  /* 0x00008000000079c5 */ /* 0x000fe40000010000 */
[----:B------:R-:W-:-:S10]  /*90a0*/  WARPGROUP.ARRIVE ;  /* 0x00000000000079c5 */ /* 0x000fd40000000000 */
        /* <DEDUP_REMOVED lines=27> */
[----:B----4-:R-:W-:Y:S02]  /*9260*/  VIADD R14, R8, 0x2 ;  /* 0x00000002080e7836 */ /* 0x010fe40000000000 */
[----:B------:R-:W-:Y:S02]  /*9270*/  VIADD R6, R4, 0x2 ;  /* 0x0000000204067836 */ /* 0x000fe40000000000 */
[----:B------:R-:W-:Y:S01]  /*9280*/  IMAD.MOV.U32 R7, RZ, RZ, -0x7fffffe0 ;  /* 0x80000020ff077424 */ /* 0x000fe200078e00ff */
[----:B------:R-:W-:Y:S02]  /*9290*/  R2UR UR22, R14 ;  /* 0x000000000e1672ca */ /* 0x000fe400000e0000 */
[----:B------:R-:W-:Y:S02]  /*92a0*/  R2UR UR23, R15 ;  /* 0x000000000f1772ca */ /* 0x000fe400000e0000 */
[----:B------:R-:W-:-:S02]  /*92b0*/  R2UR UR20, R6 ;  /* 0x00000000061472ca */ /* 0x000fc400000e0000 */
[----:B------:R-:W-:Y:S01]  /*92c0*/  R2UR UR21, R7 ;  /* 0x00000000071572ca */ /* 0x000fe200000e0000 */
[----:B------:R-:W-:Y:S02]  /*92d0*/  WARPGROUP.DEPBAR.LE gsb0, 0x0 ;  /* 0x00008000000079c5 */ /* 0x000fe40000010000 */
        /* <DEDUP_REMOVED lines=34> */
[----:B------:R-:W-:-:S02]  /*9500*/  R2UR UR5, R7 ;  /* 0x00000000070572ca */ /* 0x000fc400000e0000 */
[----:B-1----:R-:W-:-:S13]  /*9510*/  ISETP.NE.AND P2, PT, R110, 0x1, PT ;  /* 0x000000016e00780c */ /* 0x002fda0003f45270 */
[----:B------:R-:W1:Y:S08]  /*9520*/  @P2 LDC R10, c[0x0][0x44c] ;  /* 0x00011300ff0a2b82 */ /* 0x000e700000000800 */
[----:B------:R-:W4:Y:S01]  /*9530*/  @P2 LDC R11, c[0x0][0x450] ;  /* 0x00011400ff0b2b82 */ /* 0x000f220000000800 */
[----:B------:R-:W-:Y:S02]  /*9540*/  WARPGROUP.DEPBAR.LE gsb0, 0x0 ;  /* 0x00008000000079c5 */ /* 0x000fe40000010000 */
[----:B------:R-:W-:-:S06]  /*9550*/  WARPGROUP.ARRIVE ;  /* 0x00000000000079c5 */ /* 0x000fcc0000000000 */
[----:B------:R-:W-:Y:S01]  /*9560*/  QGMMA.64x32x32.F32.E4M3.E4M3 R24, gdesc[UR4], R24, gsb0 ;  /* 0x00600000041879f3 */ /* 0x000fe20008000818 */
[C---:B------:R-:W-:Y:S01]  /*9570*/  FMUL.FTZ R13, R2.reuse, R91 ;  /* 0x0000005b020d7220 */ /* 0x040fe20000410000 */
[----:B------:R-:W-:Y:S01]  /*9580*/  FMUL.FTZ R91, R2, R99 ;  /* 0x00000063025b7220 */ /* 0x000fe20000410000 */
[----:B--2---:R-:W-:Y:S01]  /*9590*/  IMAD.IADD R99, R109, 0x1, R108 ;  /* 0x000000016d637824 */ /* 0x004fe200078e026c */
[----:B0-----:R-:W-:-:S03]  /*95a0*/  LOP3.LUT R106, R106, 0x7f, RZ, 0xc0, !PT ;  /* 0x0000007f6a6a7812 */ /* 0x001fc600078ec0ff */
[----:B-1----:R-:W-:-:S04]  /*95b0*/  @P2 IMAD.HI.U32 R10, R99, R10, RZ ;  /* 0x0000000a630a2227 */ /* 0x002fc800078e00ff */
[----:B------:R-:W-:Y:S01]  /*95c0*/  FMUL.FTZ R0, R2, R88 ;  /* 0x0000005802007220 */ /* 0x000fe20000410000 */
[----:B------:R-:W-:Y:S02]  /*95d0*/  ISETP.NE.AND P1, PT, R106, RZ, PT ;  /* 0x000000ff6a00720c */ /* 0x000fe40003f25270 */
[----:B----4-:R-:W-:Y:S02]  /*95e0*/  @P2 SHF.R.U32.HI R99, RZ, R11, R10 ;  /* 0x0000000bff632219 */ /* 0x010fe4000001160a */
[----:B------:R-:W0:Y:S01]  /*95f0*/  LDC.64 R10, c[0x0][0x9e0] ;  /* 0x00027800ff0a7b82 */ /* 0x000e220000000a00 */
        /* <DEDUP_REMOVED lines=20> */
[----:B------:R-:W-:-:S02]  /*9740*/  @!P1 VIADD R12, R12, 0x13240 ;  /* 0x000132400c0c9836 */ /* 0x000fc40000000000 */
[C---:B------:R-:W-:Y:S01]  /*9750*/  FMUL.FTZ R59, R2.reuse, R63 ;  /* 0x0000003f023b7220 */ /* 0x040fe20000410000 */
[C---:B------:R-:W-:Y:S01]  /*9760*/  FMUL.FTZ R42, R2.reuse, R46 ;  /* 0x0000002e022a7220 */ /* 0x040fe20000410000 */
[----:B------:R-:W1:Y:S01]  /*9770*/  SHFL.IDX PT, R106, R99, RZ, 0x1c1f ;  /* 0x001c1fff636a7589 */ /* 0x000e6200000e0000 */
        /* <DEDUP_REMOVED lines=16> */
[----:B------:R-:W-:-:S02]  /*9880*/  WARPGROUP.DEPBAR.LE gsb0, 0x0 ;  /* 0x00008000000079c5 */ /* 0x000fc40000010000 */
[C---:B------:R-:W-:Y:S01]  /*9890*/  FMUL.FTZ R55, R2.reuse, R25 ;  /* 0x0000001902377220 */ /* 0x040fe20000410000 */
[----:B------:R-:W-:Y:S02]  /*98a0*/  IMAD.MOV.U32 R25, RZ, RZ, -0xa0 ;  /* 0xffffff60ff197424 */ /* 0x000fe400078e00ff */
[C---:B------:R-:W-:Y:S01]  /*98b0*/  FMUL.FTZ R54, R2.reuse, R24 ;  /* 0x0000001802367220 */ /* 0x040fe20000410000 */
[C---:B------:R-:W-:Y:S01]  /*98c0*/  FMUL.FTZ R71, R2.reuse, R28 ;  /* 0x0000001c02477220 */ /* 0x040fe20000410000 */
[C---:B------:R-:W-:Y:S01]  /*98d0*/  FMUL.FTZ R98, R2.reuse, R29 ;  /* 0x0000001d02627220 */ /* 0x040fe20000410000 */
[C---:B------:R-:W-:Y:S01]  /*98e0*/  FMUL.FTZ R28, R2.reuse, R30 ;  /* 0x0000001e021c7220 */ /* 0x040fe20000410000 */
[C---:B------:R-:W-:Y:S01]  /*98f0*/  FMUL.FTZ R29, R2.reuse, R31 ;  /* 0x0000001f021d7220 */ /* 0x040fe20000410000 */
[----:B------:R-:W-:Y:S01]  /*9900*/  @!P1 PRMT R24, RZ, 0x654, R12 ;  /* 0x00000654ff189816 */ /* 0x000fe2000000000c */
        /* <DEDUP_REMOVED lines=33> */
[----:B------:R3:W-:Y:S01]  /*9b20*/  @!P1 SYNCS.ARRIVE.TRANS64.RED.A1T0 RZ, [R24+URZ], RZ ;  /* 0x000000ff18ff99a7 */ /* 0x0007e2000810043f */
[----:B0-----:R-:W-:Y:S01]  /*9b30*/  ISETP.GE.AND P1, PT, R11, 0x1, PT ;  /* 0x000000010b00780c */ /* 0x001fe20003f26270 */
[----:B------:R-:W0:Y:S01]  /*9b40*/  MUFU.TANH R0, R0 ;  /* 0x0000000000007308 */ /* 0x000e220000002400 */
[----:B------:R-:W-:Y:S01]  /*9b50*/  LOP3.LUT R17, R17, 0xffffffdf, RZ, 0xc0, !PT ;  /* 0xffffffdf11117812 */ /* 0x000fe200078ec0ff */
[----:B------:R-:W-:Y:S01]  /*9b60*/  ULOP3.LUT UR43, URZ, UR43, URZ, 0x33, !UPT ;  /* 0x0000002b3f2b7292 */ /* 0x000fe2000f8e333f */
[----:B---3--:R-:W-:-:S05]  /*9b70*/  IADD3 R24, R114, R102, -R107 ;  /* 0x0000006672187210 */ /* 0x008fca0007ffe86b */
[----:B------:R-:W2:Y:S01]  /*9b80*/  MUFU.TANH R3, R3 ;  /* 0x0000000300037308 */ /* 0x000ea20000002400 */
[----:B------:R-:W-:Y:S01]  /*9b90*/  IMAD R103, R104, -0xa0, R114 ;  /* 0xffffff6068677824 */ /* 0x000fe200078e0272 */
[----:B------:R-:W-:Y:S01]  /*9ba0*/  @P2 LOP3.LUT R17, R17, 0x20, RZ, 0xfc, !PT ;  /* 0x0000002011112812 */ /* 0x000fe200078efcff */
[----:B-----5:R-:W-:-:S05]  /*9bb0*/  IMAD.IADD R25, R24, 0x1, -R112 ;  /* 0x0000000118197824 */ /* 0x020fca00078e0a70 */
[----:B------:R-:W3:Y:S01]  /*9bc0*/  MUFU.TANH R9, R9 ;  /* 0x0000000900097308 */ /* 0x000ee20000002400 */
[----:B------:R-:W-:-:S07]  /*9bd0*/  FMUL.FTZ R38, R2, R38 ;  /* 0x0000002602267220 */ /* 0x000fce0000410000 */
[----:B------:R-:W4:Y:S01]  /*9be0*/  MUFU.TANH R13, R13 ;  /* 0x0000000d000d7308 */ /* 0x000f220000002400 */
[----:B------:R-:W-:-:S07]  /*9bf0*/  IMAD.IADD R100, R25, 0x1, R10 ;  /* 0x0000000119647824 */ /* 0x000fce00078e020a */
        /* <DEDUP_REMOVED lines=75> */
[----:B------:R-:W-:Y:S01]  /*a0b0*/  IADD3 R103, -R107, 0xa0, R103 ;  /* 0x000000a06b677810 */ /* 0x000fe20007ffe167 */
[----:B------:R-:W-:Y:S01]  /*a0c0*/  VIADD R102, R102, 0xffffffff ;  /* 0xffffffff66667836 */ /* 0x000fe20000000000 */
[----:B------:R-:W-:Y:S01]  /*a0d0*/  LOP3.LUT R17, R17, 0xffffffef, RZ, 0xc0, !PT ;  /* 0xffffffef11117812 */ /* 0x000fe200078ec0ff */
[----:B------:R-:W-:-:S02]  /*a0e0*/  VIADD R101, R25, UR43 ;  /* 0x0000002b19657c36 */ /* 0x000fc40008000000 */
[----:B------:R-:W-:Y:S01]  /*a0f0*/  IMAD.IADD R36, R102, 0x1, -R107 ;  /* 0x0000000166247824 */ /* 0x000fe200078e0a6b */
[----:B------:R-:W-:Y:S01]  /*a100*/  @P1 LOP3.LUT R17, R17, 0x10, RZ, 0xfc, !PT ;  /* 0x0000001011111812 */ /* 0x000fe200078efcff */
[----:B------:R5:W0:Y:S01]  /*a110*/  MUFU.TANH R12, R38 ;  /* 0x00000026000c7308 */ /* 0x000a220000002400 */
[----:B-1----:R-:W-:Y:S01]  /*a120*/  IMAD.IADD R39, R101, 0x1, R106 ;  /* 0x0000000165277824 */ /* 0x002fe200078e026a */
[----:B-----5:R-:W-:Y:S01]  /*a130*/  VIADDMNMX R38, R106, R100, R103, PT ;  /* 0x000000646a267246 */ /* 0x020fe20003800167 */
[----:B--234-:R-:W-:Y:S06]  /*a140*/  @!P1 BRA `(.L_x_1172) ;  /* 0x00000000004c9947 */ /* 0x01cfec0003800000 */
[----:B------:R-:W-:Y:S01]  /*a150*/  IADD3 R107, -R112, R114, R106 ;  /* 0x00000072706b7210 */ /* 0x000fe20007ffe16a */
[----:B------:R-:W-:Y:S03]  /*a160*/  BSSY B0, `(.L_x_1173) ;  /* 0x000000e000007945 */ /* 0x000fe60003800000 */
        /* <DEDUP_REMOVED lines=9> */
.L_x_1174:
[----:B------:R-:W-:-:S13]  /*a200*/  ISETP.NE.AND P1, PT, R11, 0x1, PT ;  /* 0x000000010b00780c */ /* 0x000fda0003f25270 */
[----:B------:R-:W1:Y:S02]  /*a210*/  @P1 LDC.64 R24, c[0x0][0x9e8] ;  /* 0x00027a00ff181b82 */ /* 0x000e640000000a00 */
[----:B-1----:R-:W-:-:S05]  /*a220*/  @P1 IMAD.HI.U32 R24, R107, R24, RZ ;  /* 0x000000186b181227 */ /* 0x002fca00078e00ff */
[----:B------:R-:W-:-:S07]  /*a230*/  @P1 SHF.R.U32.HI R107, RZ, R25, R24 ;  /* 0x00000019ff6b1219 */ /* 0x000fce0000011618 */
.L_x_1175:
[----:B------:R-:W-:Y:S05]  /*a240*/  BSYNC B0 ;  /* 0x0000000000007941 */ /* 0x000fea0003800000 */
.L_x_1173:
[----:B------:R-:W-:-:S05]  /*a250*/  IMAD R24, R107, R11, R36 ;  /* 0x0000000b6b187224 */ /* 0x000fca00078e0224 */
[----:B------:R-:W-:Y:S02]  /*a260*/  VIMNMX R39, R39, R24, !PT ;  /* 0x0000001827277248 */ /* 0x000fe40007fe0100 */
[----:B------:R-:W-:-:S07]  /*a270*/  VIADDMNMX R38, R24, R11, R38, PT ;  /* 0x0000000b18267246 */ /* 0x000fce0003800126 */
.L_x_1172:
[C---:B------:R-:W-:Y:S02]  /*a280*/  ISETP.GE.AND P1, PT, R102.reuse, 0x2, PT ;  /* 0x000000026600780c */ /* 0x040fe40003f26270 */
[----:B------:R-:W-:Y:S02]  /*a290*/  ISETP.GE.AND P4, PT, R102, 0xa, PT ;  /* 0x0000000a6600780c */ /* 0x000fe40003f86270 */
[----:B------:R-:W-:Y:S02]  /*a2a0*/  ISETP.GT.AND P2, PT, R39, 0x1, !P1 ;  /* 0x000000012700780c */ /* 0x000fe40004f44270 */
[----:B------:R-:W-:Y:S02]  /*a2b0*/  LOP3.LUT R17, R17, 0xfffffffe, RZ, 0xc0, !PT ;  /* 0xfffffffe11117812 */ /* 0x000fe400078ec0ff */
[----:B------:R-:W-:Y:S02]  /*a2c0*/  ISETP.LT.OR P3, PT, R38, 0x2, P2 ;  /* 0x000000022600780c */ /* 0x000fe40001761670 */
[----:B------:R-:W-:-:S02]  /*a2d0*/  ISETP.GE.AND P2, PT, R102, 0x9, PT ;  /* 0x000000096600780c */ /* 0x000fc40003f46270 */
[----:B------:R-:W-:Y:S02]  /*a2e0*/  FSEL R3, R3, -INF , !P3 ;  /* 0xff80000003037808 */ /* 0x000fe40005800000 */
[----:B------:R-:W-:Y:S02]  /*a2f0*/  ISETP.GT.AND P3, PT, R39, 0x8, !P2 ;  /* 0x000000082700780c */ /* 0x000fe40005764270 */
[----:B------:R-:W-:Y:S02]  /*a300*/  @P4 LOP3.LUT R17, R17, 0x1, RZ, 0xfc, !PT ;  /* 0x0000000111114812 */ /* 0x000fe400078efcff */
[----:B------:R-:W-:Y:S02]  /*a310*/  ISETP.LT.OR P3, PT, R38, 0x9, P3 ;  /* 0x000000092600780c */ /* 0x000fe40001f61670 */
[----:B------:R-:W-:Y:S02]  /*a320*/  LOP3.LUT R16, R16, 0x7fffffff, RZ, 0xc0, !PT ;  /* 0x7fffffff10107812 */ /* 0x000fe400078ec0ff */
[----:B0-----:R-:W-:-:S02]  /*a330*/  FSEL R25, R14, -INF , !P3 ;  /* 0xff8000000e197808 */ /* 0x001fc40005800000 */
[----:B------:R-:W-:Y:S02]  /*a340*/  ISETP.GT.AND P3, PT, R39, 0x9, !P4 ;  /* 0x000000092700780c */ /* 0x000fe40006764270 */
[----:B------:R-:W-:Y:S02]  /*a350*/  ISETP.GE.AND P4, PT, R102, 0x11, PT ;  /* 0x000000116600780c */ /* 0x000fe40003f86270 */
[----:B------:R-:W-:Y:S02]  /*a360*/  ISETP.LT.OR P3, PT, R38, 0xa, P3 ;  /* 0x0000000a2600780c */ /* 0x000fe40001f61670 */
[----:B------:R-:W-:Y:S02]  /*a370*/  ISETP.GE.AND P6, PT, R102, 0x91, PT ;  /* 0x000000916600780c */ /* 0x000fe40003fc6270 */
[----:B------:R-:W-:Y:S02]  /*a380*/  FSEL R107, R15, -INF , !P3 ;  /* 0xff8000000f6b7808 */ /* 0x000fe40005800000 */
[----:B------:R-:W-:-:S02]  /*a390*/  ISETP.GT.AND P3, PT, R39, 0x10, !P4 ;  /* 0x000000102700780c */ /* 0x000fc40006764270 */
[----:B------:R-:W-:Y:S02]  /*a3a0*/  LOP3.LUT R17, R17, 0xfffffffd, RZ, 0xc0, !PT ;  /* 0xfffffffd11117812 */ /* 0x000fe400078ec0ff */
[----:B------:R-:W-:Y:S02]  /*a3b0*/  ISETP.LT.OR P3, PT, R38, 0x11, P3 ;  /* 0x000000112600780c */ /* 0x000fe40001f61670 */
[----:B------:R-:W-:Y:S02]  /*a3c0*/  @P4 LOP3.LUT R16, R16, 0x80000000, RZ, 0xfc, !PT ;  /* 0x8000000010104812 */ /* 0x000fe400078efcff */
[----:B------:R-:W-:Y:S02]  /*a3d0*/  ISETP.GE.AND P4, PT, R102, 0x12, PT ;  /* 0x000000126600780c */ /* 0x000fe40003f86270 */
[----:B------:R-:W-:Y:S02]  /*a3e0*/  LOP3.LUT R16, R16, 0xbfffffff, RZ, 0xc0, !PT ;  /* 0xbfffffff10107812 */ /* 0x000fe400078ec0ff */
[----:B------:R-:W-:-:S02]  /*a3f0*/  FSEL R109, R88, -INF , !P3 ;  /* 0xff800000586d7808 */ /* 0x000fc40005800000 */
        /* <DEDUP_REMOVED lines=173> */
[----:B------:R-:W-:Y:S02]  /*aed0*/  LOP3.LUT R16, R16, 0xfffffffd, RZ, 0xc0, !PT ;  /* 0xfffffffd10107812 */ /* 0x000fe400078ec0ff */
        /* <DEDUP_REMOVED lines=9> */
[----:B------:R-:W-:Y:S02]  /*af70*/  ISETP.GT.AND P3, PT, R39, 0x90, !P6 ;  /* 0x000000902700780c */ /* 0x000fe40007764270 */
[----:B------:R-:W-:Y:S02]  /*af80*/  @P4 LOP3.LUT R16, R16, 0x1, RZ, 0xfc, !PT ;  /* 0x0000000110104812 */ /* 0x000fe400078efcff */
[----:B------:R-:W-:Y:S02]  /*af90*/  ISETP.LT.OR P3, PT, R38, 0x91, P3 ;  /* 0x000000912600780c */ /* 0x000fe40001f61670 */
[----:B------:R-:W-:Y:S02]  /*afa0*/  ISETP.GE.AND P4, PT, R102, 0x92, PT ;  /* 0x000000926600780c */ /* 0x000fe40003f86270 */
[----:B------:R-:W-:-:S02]  /*afb0*/  FSEL R143, R32, -INF , !P3 ;  /* 0xff800000208f7808 */ /* 0x000fc40005800000 */
        /* <DEDUP_REMOVED lines=10> */
[----:B------:R-:W-:-:S04]  /*b060*/  ISETP.GT.AND P5, PT, R39, RZ, !P4 ;  /* 0x000000ff2700720c */ /* 0x000fc800067a4270 */
[----:B------:R-:W-:-:S04]  /*b070*/  ISETP.LT.OR P5, PT, R38, 0x1, P5 ;  /* 0x000000012600780c */ /* 0x000fc80002fa1670 */
[----:B------:R-:W-:Y:S02]  /*b080*/  FSEL R24, R0, -INF , !P5 ;  /* 0xff80000000187808 */ /* 0x000fe40006800000 */
[----:B------:R-:W-:Y:S01]  /*b090*/  ISETP.GE.AND P5, PT, R102, 0x9a, PT ;  /* 0x0000009a6600780c */ /* 0x000fe20003fa6270 */
[----:B------:R-:W0:-:S12]  /*b0a0*/  SHFL.IDX PT, R0, R99, 0x1, 0x1c1f ;  /* 0x003c1f0063007f89 */ /* 0x000e1800000e0000 */
[----:B------:R-:W-:Y:S02]  /*b0b0*/  @P5 LOP3.LUT R17, R17, 0x8, RZ, 0xfc, !PT ;  /* 0x0000000811115812 */ /* 0x000fe400078efcff */
[----:B------:R-:W-:-:S04]  /*b0c0*/  ISETP.GT.AND P5, PT, R39, 0x99, !P5 ;  /* 0x000000992700780c */ /* 0x000fc80006fa4270 */
[----:B------:R-:W-:-:S04]  /*b0d0*/  ISETP.LT.OR P5, PT, R38, 0x9a, P5 ;  /* 0x0000009a2600780c */ /* 0x000fc80002fa1670 */
[----:B------:R-:W-:Y:S02]  /*b0e0*/  FSEL R37, R37, -INF , !P5 ;  /* 0xff80000025257808 */ /* 0x000fe40006800000 */
[----:B------:R-:W-:Y:S01]  /*b0f0*/  ISETP.GE.AND P5, PT, R11, 0x1, PT ;  /* 0x000000010b00780c */ /* 0x000fe20003fa6270 */
[----:B0-----:R-:W-:Y:S01]  /*b100*/  IMAD.IADD R101, R101, 0x1, R0 ;  /* 0x0000000165657824 */ /* 0x001fe200078e0200 */
[----:B------:R-:W-:-:S11]  /*b110*/  VIADDMNMX R100, R0, R100, R103, PT ;  /* 0x0000006400647246 */ /* 0x000fd60003800167 */
[----:B------:R-:W-:Y:S05]  /*b120*/  @!P5 BRA `(.L_x_1176) ;  /* 0x00000000004cd947 */ /* 0x000fea0003800000 */
[----:B------:R-:W-:Y:S01]  /*b130*/  IADD3 R39, -R112, R114, R0 ;  /* 0x0000007270277210 */ /* 0x000fe20007ffe100 */
[----:B------:R-:W-:Y:S03]  /*b140*/  BSSY B0, `(.L_x_1177) ;  /* 0x000000e000007945 */ /* 0x000fe60003800000 */
[----:B------:R-:W-:-:S13]  /*b150*/  ISETP.GT.AND P5, PT, R39, -0x1, PT ;  /* 0xffffffff2700780c */ /* 0x000fda0003fa4270 */
        /* <DEDUP_REMOVED lines=8> */
.L_x_1178:
[----:B------:R-:W-:-:S13]  /*b1e0*/  ISETP.NE.AND P5, PT, R11, 0x1, PT ;  /* 0x000000010b00780c */ /* 0x000fda0003fa5270 */
[----:B------:R-:W0:Y:S02]  /*b1f0*/  @P5 LDC.64 R14, c[0x0][0x9e8] ;  /* 0x00027a00ff0e5b82 */ /* 0x000e240000000a00 */
[----:B0-----:R-:W-:-:S05]  /*b200*/  @P5 IMAD.HI.U32 R14, R39, R14, RZ ;  /* 0x0000000e270e5227 */ /* 0x001fca00078e00ff */
[----:B------:R-:W-:-:S07]  /*b210*/  @P5 SHF.R.U32.HI R39, RZ, R15, R14 ;  /* 0x0000000fff275219 */ /* 0x000fce000001160e */
.L_x_1179:
[----:B------:R-:W-:Y:S05]  /*b220*/  BSYNC B0 ;  /* 0x0000000000007941 */ /* 0x000fea0003800000 */
.L_x_1177:
[----:B------:R-:W-:-:S05]  /*b230*/  IMAD R36, R39, R11, R36 ;  /* 0x0000000b27247224 */ /* 0x000fca00078e0224 */
[----:B------:R-:W-:Y:S02]  /*b240*/  VIMNMX R101, R101, R36, !PT ;  /* 0x0000002465657248 */ /* 0x000fe40007fe0100 */
[----:B------:R-:W-:-:S07]  /*b250*/  VIADDMNMX R100, R36, R11, R100, PT ;  /* 0x0000000b24647246 */ /* 0x000fce0003800164 */
.L_x_1176:
[C---:B------:R-:W-:Y:S01]  /*b260*/  ISETP.GT.AND P1, PT, R101.reuse, 0x1, !P1 ;  /* 0x000000016500780c */ /* 0x040fe20004f24270 */
[----:B------:R-:W-:Y:S01]  /*b270*/  ULDC UR4, c[0x0][0x988] ;  /* 0x0002620000047ab9 */ /* 0x000fe20000000800 */
[----:B------:R-:W-:Y:S02]  /*b280*/  ISETP.GT.AND P2, PT, R101, 0x8, !P2 ;  /* 0x000000086500780c */ /* 0x000fe40005744270 */
[C---:B------:R-:W-:Y:S02]  /*b290*/  ISETP.LT.OR P1, PT, R100.reuse, 0x2, P1 ;  /* 0x000000026400780c */ /* 0x040fe40000f21670 */
[----:B------:R-:W-:Y:S02]  /*b2a0*/  ISETP.LT.OR P2, PT, R100, 0x9, P2 ;  /* 0x000000096400780c */ /* 0x000fe40001741670 */
[----:B------:R-:W-:Y:S02]  /*b2b0*/  FSEL R13, R13, -INF , !P1 ;  /* 0xff8000000d0d7808 */ /* 0x000fe40004800000 */
[----:B------:R-:W-:-:S02]  /*b2c0*/  LOP3.LUT P1, RZ, R17, 0x1, RZ, 0xc0, !PT ;  /* 0x0000000111ff7812 */ /* 0x000fc4000782c0ff */
[----:B------:R-:W-:Y:S02]  /*b2d0*/  FSEL R15, R20, -INF , !P2 ;  /* 0xff800000140f7808 */ /* 0x000fe40005000000 */
[----:B------:R-:W-:Y:S02]  /*b2e0*/  ISETP.GT.AND P1, PT, R101, 0x9, !P1 ;  /* 0x000000096500780c */ /* 0x000fe40004f24270 */
[----:B------:R-:W-:Y:S02]  /*b2f0*/  LOP3.LUT P2, RZ, R16, 0x800000, RZ, 0xc0, !PT ;  /* 0x0080000010ff7812 */ /* 0x000fe4000784c0ff */
[----:B------:R-:W-:Y:S02]  /*b300*/  ISETP.LT.OR P1, PT, R100, 0xa, P1 ;  /* 0x0000000a6400780c */ /* 0x000fe40000f21670 */
[----:B------:R-:W-:Y:S02]  /*b310*/  LOP3.LUT P5, RZ, R16, 0x400000, RZ, 0xc0, !PT ;  /* 0x0040000010ff7812 */ /* 0x000fe400078ac0ff */
        /* <DEDUP_REMOVED lines=86> */
[----:B------:R-:W-:Y:S02]  /*b880*/  ISETP.GT.AND P4, PT, R101, RZ, !P4 ;  /* 0x000000ff6500720c */ /* 0x000fe40006784270 */
[----:B------:R-:W-:Y:S02]  /*b890*/  FSEL R151, R56, -INF , !P1 ;  /* 0xff80000038977808 */ /* 0x000fe40004800000 */
[----:B------:R-:W-:Y:S02]  /*b8a0*/  LOP3.LUT P1, RZ, R16, 0x40000, RZ, 0xc0, !PT ;  /* 0x0004000010ff7812 */ /* 0x000fe4000782c0ff */
[----:B------:R-:W-:Y:S02]  /*b8b0*/  FMNMX.FTZ R0, R141, R0, !PT ;  /* 0x000000008d007209 */ /* 0x000fe40007810000 */
[----:B------:R-:W-:-:S02]  /*b8c0*/  ISETP.GT.AND P1, PT, R101, 0x41, !P1 ;  /* 0x000000416500780c */ /* 0x000fc40004f24270 */
[C---:B------:R-:W-:Y:S02]  /*b8d0*/  ISETP.LT.OR P4, PT, R100.reuse, 0x1, P4 ;  /* 0x000000016400780c */ /* 0x040fe40002781670 */
[----:B------:R-:W-:Y:S02]  /*b8e0*/  ISETP.LT.OR P1, PT, R100, 0x42, P1 ;  /* 0x000000426400780c */ /* 0x000fe40000f21670 */
[----:B------:R-:W-:Y:S02]  /*b8f0*/  FMNMX.FTZ R0, R143, R0, !PT ;  /* 0x000000008f007209 */ /* 0x000fe40007810000 */
        /* <DEDUP_REMOVED lines=15> */
[----:B------:R-:W-:Y:S01]  /*b9f0*/  LOP3.LUT P1, RZ, R16, 0x8000, RZ, 0xc0, !PT ;  /* 0x0000800010ff7812 */ /* 0x000fe2000782c0ff */
[----:B------:R-:W0:Y:S01]  /*ba00*/  SHFL.BFLY PT, R0, R32, 0x2, 0x1f ;  /* 0x0c401f0020007f89 */ /* 0x000e2200000e0000 */
        /* <DEDUP_REMOVED lines=16> */
[----:B0-----:R-:W-:Y:S01]  /*bb10*/  FMNMX.FTZ R36, R32, R0, !PT ;  /* 0x0000000020247209 */ /* 0x001fe20007810000 */
[----:B------:R-:W-:Y:S01]  /*bb20*/  IMAD.U32 R0, RZ, RZ, UR4 ;  /* 0x00000004ff007e24 */ /* 0x000fe2000f8e00ff */
[----:B------:R-:W-:-:S02]  /*bb30*/  ISETP.LT.OR P1, PT, R100, 0x59, P1 ;  /* 0x000000596400780c */ /* 0x000fc40000f21670 */
[----:B------:R-:W-:Y:S02]  /*bb40*/  FMNMX.FTZ R54, R145, R52, !PT ;  /* 0x0000003491367209 */ /* 0x000fe40007810000 */
[----:B------:R-:W-:Y:S02]  /*bb50*/  FSEL R66, R66, -INF , !P1 ;  /* 0xff80000042427808 */ /* 0x000fe40004800000 */
        /* <DEDUP_REMOVED lines=16> */
[----:B------:R-:W-:-:S02]  /*bc60*/  LOP3.LUT P5, RZ, R16, 0x1, RZ, 0xc0, !PT ;  /* 0x0000000110ff7812 */ /* 0x000fc400078ac0ff */
        /* <DEDUP_REMOVED lines=9> */
[----:B0-----:R-:W-:Y:S02]  /*bd00*/  FMNMX.FTZ R8, R36, R8, !PT ;  /* 0x0000000824087209 */ /* 0x001fe40007810000 */
[----:B------:R-:W-:Y:S02]  /*bd10*/  ISETP.GT.AND P1, PT, R101, 0x69, !P1 ;  /* 0x000000696500780c */ /* 0x000fe40004f24270 */
[----:B------:R-:W-:Y:S01]  /*bd20*/  FMNMX.FTZ R58, R59, R58, !PT ;  /* 0x0000003a3b3a7209 */ /* 0x000fe20007810000 */
[----:B------:R-:W-:-:S01]  /*bd30*/  FFMA.FTZ R20, R8, R0, -8 ;  /* 0xc100000008147423 */ /* 0x000fc20000010000 */
[----:B------:R-:W-:-:S02]  /*bd40*/  ISETP.LT.OR P1, PT, R100, 0x6a, P1 ;  /* 0x0000006a6400780c */ /* 0x000fc40000f21670 */
[----:B------:R-:W-:Y:S02]  /*bd50*/  FMNMX.FTZ R58, R155, R58, !PT ;  /* 0x0000003a9b3a7209 */ /* 0x000fe40007810000 */
[----:B------:R-:W-:Y:S02]  /*bd60*/  FSEL R43, R43, -INF , !P1 ;  /* 0xff8000002b2b7808 */ /* 0x000fe40004800000 */
[----:B------:R-:W-:Y:S02]  /*bd70*/  LOP3.LUT P1, RZ, R16, 0x80, RZ, 0xc0, !PT ;  /* 0x0000008010ff7812 */ /* 0x000fe4000782c0ff */
[C---:B------:R-:W-:Y:S02]  /*bd80*/  ISETP.GT.AND P6, PT, R101.reuse, 0x90, !P6 ;  /* 0x000000906500780c */ /* 0x040fe400077c4270 */
[----:B------:R-:W-:Y:S02]  /*bd90*/  ISETP.GT.AND P1, PT, R101, 0x70, !P1 ;  /* 0x000000706500780c */ /* 0x000fe40004f24270 */
[----:B------:R-:W-:-:S02]  /*bda0*/  ISETP.LT.OR P6, PT, R100, 0x91, P6 ;  /* 0x000000916400780c */ /* 0x000fc400037c1670 */
[----:B------:R-:W-:Y:S02]  /*bdb0*/  ISETP.LT.OR P1, PT, R100, 0x71, P1 ;  /* 0x000000716400780c */ /* 0x000fe40000f21670 */
[----:B------:R-:W-:Y:S02]  /*bdc0*/  FSEL R31, R31, -INF , !P6 ;  /* 0xff8000001f1f7808 */ /* 0x000fe40007000000 */
[----:B------:R-:W-:Y:S02]  /*bdd0*/  FSEL R46, R46, -INF , !P1 ;  /* 0xff8000002e2e7808 */ /* 0x000fe40004800000 */
[----:B------:R-:W-:Y:S02]  /*bde0*/  LOP3.LUT P1, RZ, R16, 0x40, RZ, 0xc0, !PT ;  /* 0x0000004010ff7812 */ /* 0x000fe4000782c0ff */
[C---:B------:R-:W-:Y:S02]  /*bdf0*/  ISETP.GT.AND P3, PT, R101.reuse, 0x98, !P3 ;  /* 0x000000986500780c */ /* 0x040fe40005f64270 */
[----:B------:R-:W-:-:S02]  /*be00*/  ISETP.GT.AND P1, PT, R101, 0x71, !P1 ;  /* 0x000000716500780c */ /* 0x000fc40004f24270 */
[C---:B------:R-:W-:Y:S02]  /*be10*/  ISETP.LT.OR P3, PT, R100.reuse, 0x99, P3 ;  /* 0x000000996400780c */ /* 0x040fe40001f61670 */
        /* <DEDUP_REMOVED lines=28> */
[C---:B------:R-:W-:Y:S02]  /*bfe0*/  ISETP.GT.AND P1, PT, R101.reuse, 0x91, !P2 ;  /* 0x000000916500780c */ /* 0x040fe40005724270 */
[----:B------:R-:W-:Y:S01]  /*bff0*/  ISETP.GT.AND P2, PT, R101, 0x99, !P5 ;  /* 0x000000996500780c */ /* 0x000fe20006f44270 */
[----:B------:R-:W-:-:S01]  /*c000*/  FFMA.FTZ R32, R3, R0, -R20 ;  /* 0x0000000003207223 */ /* 0x000fc20000010814 */
[----:B------:R-:W-:Y:S01]  /*c010*/  FMNMX.FTZ R3, R63, R58, !PT ;  /* 0x0000003a3f037209 */ /* 0x000fe20007810000 */
[----:B------:R-:W-:-:S01]  /*c020*/  FFMA.FTZ R36, R107, R0, -R20 ;  /* 0x000000006b247223 */ /* 0x000fc20000010814 */
[----:B------:R-:W-:Y:S01]  /*c030*/  ISETP.LT.OR P1, PT, R100, 0x92, P1 ;  /* 0x000000926400780c */ /* 0x000fe20000f21670 */
[----:B------:R-:W-:-:S01]  /*c040*/  FFMA.FTZ R40, R111, R0, -R20 ;  /* 0x000000006f287223 */ /* 0x000fc20000010814 */
[----:B------:R-:W-:Y:S01]  /*c050*/  FMNMX.FTZ R60, R66, R3, !PT ;  /* 0x00000003423c7209 */ /* 0x000fe20007810000 */
[----:B------:R-:W-:-:S01]  /*c060*/  FFMA.FTZ R24, R24, R0, -R20 ;  /* 0x0000000018187223 */ /* 0x000fc20000010814 */
[----:B------:R-:W-:Y:S01]  /*c070*/  FSEL R101, R30, -INF , !P1 ;  /* 0xff8000001e657808 */ /* 0x000fe20004800000 */
[----:B------:R-:W-:-:S01]  /*c080*/  FFMA.FTZ R25, R25, R0, -R20 ;  /* 0x0000000019197223 */ /* 0x000fc20000010814 */
[----:B------:R-:W-:Y:S01]  /*c090*/  FMNMX.FTZ R3, R67, R60, !PT ;  /* 0x0000003c43037209 */ /* 0x000fe20007810000 */
[----:B------:R-:W-:Y:S01]  /*c0a0*/  MUFU.EX2 R32, R32 ;  /* 0x0000002000207308 */ /* 0x000fe20000000800 */
[----:B------:R-:W-:Y:S01]  /*c0b0*/  ISETP.LT.OR P2, PT, R100, 0x9a, P2 ;  /* 0x0000009a6400780c */ /* 0x000fe20001741670 */
[-CC-:B------:R-:W-:Y:S01]  /*c0c0*/  FFMA.FTZ R38, R109, R0.reuse, -R20.reuse ;  /* 0x000000006d267223 */ /* 0x180fe20000010814 */
[----:B------:R-:W-:Y:S01]  /*c0d0*/  FMNMX.FTZ R60, R14, R3, !PT ;  /* 0x000000030e3c7209 */ /* 0x000fe20007810000 */
[-CC-:B------:R-:W-:Y:S01]  /*c0e0*/  FFMA.FTZ R70, R71, R0.reuse, -R20.reuse ;  /* 0x0000000047467223 */ /* 0x180fe20000010814 */
[----:B------:R-:W-:Y:S01]  /*c0f0*/  FSEL R107, R12, -INF , !P3 ;  /* 0xff8000000c6b7808 */ /* 0x000fe20005800000 */
[--C-:B------:R-:W-:Y:S01]  /*c100*/  FFMA.FTZ R89, R89, R0, -R20.reuse ;  /* 0x0000000059597223 */ /* 0x100fe20000010814 */
[----:B------:R-:W-:Y:S01]  /*c110*/  FMNMX.FTZ R3, R41, R60, !PT ;  /* 0x0000003c29037209 */ /* 0x000fe20007810000 */
[----:B------:R-:W0:Y:S01]  /*c120*/  MUFU.EX2 R24, R24 ;  /* 0x0000001800187308 */ /* 0x000e220000000800 */
[----:B------:R-:W-:Y:S01]  /*c130*/  FSEL R111, R34, -INF , !P2 ;  /* 0xff800000226f7808 */ /* 0x000fe20005000000 */
[-CC-:B------:R-:W-:Y:S01]  /*c140*/  FFMA.FTZ R93, R93, R0.reuse, -R20.reuse ;  /* 0x000000005d5d7223 */ /* 0x180fe20000010814 */
[----:B------:R-:W-:Y:S01]  /*c150*/  FMNMX.FTZ R62, R42, R3, !PT ;  /* 0x000000032a3e7209 */ /* 0x000fe20007810000 */
[-CC-:B------:R-:W-:Y:S01]  /*c160*/  FFMA.FTZ R113, R113, R0.reuse, -R20.reuse ;  /* 0x0000000071717223 */ /* 0x180fe20000010814 */
[----:B------:R-:W-:-:S01]  /*c170*/  FFMA.FTZ R73, R73, R0, -R20 ;  /* 0x0000000049497223 */ /* 0x000fc20000010814 */
[--C-:B------:R-:W-:Y:S01]  /*c180*/  FFMA.FTZ R115, R115, R0, -R20.reuse ;  /* 0x0000000073737223 */ /* 0x100fe20000010814 */
[----:B------:R-:W-:Y:S01]  /*c190*/  FMNMX.FTZ R3, R43, R62, !PT ;  /* 0x0000003e2b037209 */ /* 0x000fe20007810000 */
[----:B------:R-:W-:Y:S01]  /*c1a0*/  MUFU.EX2 R25, R25 ;  /* 0x0000001900197308 */ /* 0x000fe20000000800 */
[----:B------:R-:W-:-:S01]  /*c1b0*/  FFMA.FTZ R77, R77, R0, -R20 ;  /* 0x000000004d4d7223 */ /* 0x000fc20000010814 */
[-CC-:B------:R-:W-:Y:S01]  /*c1c0*/  FFMA.FTZ R117, R117, R0.reuse, -R20.reuse ;  /* 0x0000000075757223 */ /* 0x180fe20000010814 */
[----:B------:R-:W-:Y:S01]  /*c1d0*/  FMNMX.FTZ R62, R46, R3, !PT ;  /* 0x000000032e3e7209 */ /* 0x000fe20007810000 */
[-CC-:B------:R-:W-:Y:S01]  /*c1e0*/  FFMA.FTZ R81, R81, R0.reuse, -R20.reuse ;  /* 0x0000000051517223 */ /* 0x180fe20000010814 */
[----:B------:R-:W-:-:S01]  /*c1f0*/  FFMA.FTZ R119, R119, R0, -R20 ;  /* 0x0000000077777223 */ /* 0x000fc20000010814 */
[--C-:B------:R-:W-:Y:S01]  /*c200*/  FFMA.FTZ R97, R97, R0, -R20.reuse ;  /* 0x0000000061617223 */ /* 0x100fe20000010814 */
[----:B------:R-:W-:Y:S01]  /*c210*/  FMNMX.FTZ R3, R47, R62, !PT ;  /* 0x0000003e2f037209 */ /* 0x000fe20007810000 */
[-CC-:B------:R-:W-:Y:S01]  /*c220*/  FFMA.FTZ R121, R121, R0.reuse, -R20.reuse ;  /* 0x0000000079797223 */ /* 0x180fe20000010814 */
        /* <DEDUP_REMOVED lines=25> */
[--C-:B------:R-:W-:Y:S01]  /*c3c0*/  FFMA.FTZ R33, R33, R0, -R20.reuse ;  /* 0x0000000021217223 */ /* 0x100fe20000010814 */
[----:B------:R-:W-:Y:S01]  /*c3d0*/  FMNMX.FTZ R68, R31, R68, !PT ;  /* 0x000000441f447209 */ /* 0x000fe20007810000 */
[----:B------:R-:W-:Y:S01]  /*c3e0*/  FFMA.FTZ R35, R35, R0, -R20 ;  /* 0x0000000023237223 */ /* 0x000fe20000010814 */
[----:B------:R-:W-:Y:S01]  /*c3f0*/  MUFU.EX2 R36, R36 ;  /* 0x0000002400247308 */ /* 0x000fe20000000800 */
[----:B0-----:R-:W-:-:S01]  /*c400*/  FADD.FTZ R98, R24, R32 ;  /* 0x0000002018627221 */ /* 0x001fc20000010000 */
[----:B------:R-:W-:-:S02]  /*c410*/  FMNMX.FTZ R68, R101, R68, !PT ;  /* 0x0000004465447209 */ /* 0x000fc40007810000 */
[----:B------:R-:W-:Y:S02]  /*c420*/  ISETP.NE.AND P5, PT, R110, 0x1, PT ;  /* 0x000000016e00780c */ /* 0x000fe40003fa5270 */
[----:B------:R-:W-:Y:S02]  /*c430*/  FMNMX.FTZ R68, R107, R68, !PT ;  /* 0x000000446b447209 */ /* 0x000fe40007810000 */
[----:B------:R-:W-:Y:S02]  /*c440*/  MUFU.EX2 R38, R38 ;  /* 0x0000002600267308 */ /* 0x000fe40000000800 */
[----:B------:R-:W-:-:S05]  /*c450*/  FMNMX.FTZ R68, R111, R68, !PT ;  /* 0x000000446f447209 */ /* 0x000fca0007810000 */
[----:B------:R-:W0:Y:S01]  /*c460*/  SHFL.BFLY PT, R3, R68, 0x2, 0x1f ;  /* 0x0c401f0044037f89 */ /* 0x000e2200000e0000 */
        /* <DEDUP_REMOVED lines=9> */
[----:B------:R-:W-:Y:S08]  /*c500*/  MUFU.EX2 R48, R115 ;  /* 0x0000007300307308 */ /* 0x000ff00000000800 */
[----:B------:R-:W1:Y:S01]  /*c510*/  MUFU.EX2 R77, R77 ;  /* 0x0000004d004d7308 */ /* 0x000e620000000800 */
[----:B0-----:R-:W-:Y:S01]  /*c520*/  FMNMX.FTZ R3, R74, R3, !PT ;  /* 0x000000034a037209 */ /* 0x001fe20007810000 */
[----:B------:R-:W-:-:S03]  /*c530*/  FFMA.FTZ R74, R37, R0, -R20 ;  /* 0x00000000254a7223 */ /* 0x000fc60000010814 */
[C---:B------:R-:W-:Y:S01]  /*c540*/  FSETP.NEU.FTZ.AND P1, PT, R3.reuse, -INF , PT ;  /* 0xff8000000300780b */ /* 0x040fe20003f3d000 */
[----:B------:R-:W-:-:S02]  /*c550*/  FFMA.FTZ R76, R3, R0, -8 ;  /* 0xc1000000034c7423 */ /* 0x000fc40000010000 */
[----:B------:R-:W-:Y:S03]  /*c560*/  MUFU.EX2 R52, R117 ;  /* 0x0000007500347308 */ /* 0x000fe60000000800 */
[----:B------:R-:W-:Y:S02]  /*c570*/  FSEL R20, R76, RZ, P1 ;  /* 0x000000ff4c147208 */ /* 0x000fe40000800000 */
[----:B-1----:R-:W-:-:S03]  /*c580*/  F2FP.SATFINITE.E4M3.F32.PACK_AB_MERGE_C R148, R77, R48, RZ ;  /* 0x000000304d94723e */ /* 0x002fc600048070ff */
[----:B------:R-:W-:Y:S01]  /*c590*/  MUFU.EX2 R81, R81 ;  /* 0x0000005100517308 */ /* 0x000fe20000000800 */
[----:B------:R-:W-:-:S01]  /*c5a0*/  FFMA.FTZ R9, R9, R0, -R20 ;  /* 0x0000000009097223 */ /* 0x000fc20000010814 */
[-CC-:B------:R-:W-:Y:S01]  /*c5b0*/  FFMA.FTZ R76, R13, R0.reuse, -R20.reuse ;  /* 0x000000000d4c7223 */ /* 0x180fe20000010814 */
[----:B------:R-:W-:-:S01]  /*c5c0*/  FFMA.FTZ R13, R15, R0, -R20 ;  /* 0x000000000f0d7223 */ /* 0x000fc20000010814 */
[-CC-:B------:R-:W-:Y:S01]  /*c5d0*/  FFMA.FTZ R78, R21, R0.reuse, -R20.reuse ;  /* 0x00000000154e7223 */ /* 0x180fe20000010814 */
[----:B------:R-:W-:-:S01]  /*c5e0*/  FFMA.FTZ R90, R85, R0, -R20 ;  /* 0x00000000555a7223 */ /* 0x000fc20000010814 */
[----:B------:R-:W-:Y:S01]  /*c5f0*/  FADD.FTZ R85, R25, R98 ;  /* 0x0000006219557221 */ /* 0x000fe20000010000 */
[----:B------:R-:W-:-:S01]  /*c600*/  FFMA.FTZ R15, R39, R0, -R20 ;  /* 0x00000000270f7223 */ /* 0x000fc20000010814 */
[----:B------:R-:W-:Y:S01]  /*c610*/  MUFU.EX2 R9, R9 ;  /* 0x0000000900097308 */ /* 0x000fe20000000800 */
[----:B------:R-:W-:-:S01]  /*c620*/  FFMA.FTZ R80, R91, R0, -R20 ;  /* 0x000000005b507223 */ /* 0x000fc20000010814 */
[----:B------:R-:W-:Y:S01]  /*c630*/  FADD.FTZ R85, R36, R85 ;  /* 0x0000005524557221 */ /* 0x000fe20000010000 */
[----:B------:R-:W-:-:S01]  /*c640*/  FFMA.FTZ R96, R63, R0, -R20 ;  /* 0x000000003f607223 */ /* 0x000fc20000010814 */
[-CC-:B------:R-:W-:Y:S01]  /*c650*/  FFMA.FTZ R21, R99, R0.reuse, -R20.reuse ;  /* 0x0000000063157223 */ /* 0x180fe20000010814 */
[----:B------:R-:W-:-:S01]  /*c660*/  FFMA.FTZ R63, R66, R0, -R20 ;  /* 0x00000000423f7223 */ /* 0x000fc20000010814 */
[----:B------:R-:W-:Y:S01]  /*c670*/  FADD.FTZ R98, R38, R85 ;  /* 0x0000005526627221 */ /* 0x000fe20000010000 */
[----:B------:R-:W-:-:S01]  /*c680*/  FFMA.FTZ R66, R67, R0, -R20 ;  /* 0x0000000043427223 */ /* 0x000fc20000010814 */
[----:B------:R-:W0:Y:S01]  /*c690*/  MUFU.EX2 R76, R76 ;  /* 0x0000004c004c7308 */ /* 0x000e220000000800 */
[----:B------:R-:W-:-:S01]  /*c6a0*/  FFMA.FTZ R82, R95, R0, -R20 ;  /* 0x000000005f527223 */ /* 0x000fc20000010814 */
[----:B------:R-:W-:Y:S01]  /*c6b0*/  FADD.FTZ R67, R89, R98 ;  /* 0x0000006259437221 */ /* 0x000fe20000010000 */
[----:B------:R-:W-:-:S01]  /*c6c0*/  FFMA.FTZ R37, R103, R0, -R20 ;  /* 0x0000000067257223 */ /* 0x000fc20000010814 */
[-CC-:B------:R-:W-:Y:S01]  /*c6d0*/  FFMA.FTZ R84, R75, R0.reuse, -R20.reuse ;  /* 0x000000004b547223 */ /* 0x180fe20000010814 */
[----:B------:R-:W-:-:S01]  /*c6e0*/  FFMA.FTZ R39, R145, R0, -R20 ;  /* 0x0000000091277223 */ /* 0x000fc20000010814 */
[----:B------:R-:W-:Y:S01]  /*c6f0*/  FADD.FTZ R100, R40, R67 ;  /* 0x0000004328647221 */ /* 0x000fe20000010000 */
[----:B------:R-:W-:Y:S01]  /*c700*/  F2FP.SATFINITE.E4M3.F32.PACK_AB_MERGE_C R91, R36, R25, RZ ;  /* 0x00000019245b723e */ /* 0x000fe200048070ff */
[----:B------:R-:W1:Y:S01]  /*c710*/  MUFU.EX2 R13, R13 ;  /* 0x0000000d000d7308 */ /* 0x000e620000000800 */
[----:B------:R-:W-:-:S01]  /*c720*/  FFMA.FTZ R86, R79, R0, -R20 ;  /* 0x000000004f567223 */ /* 0x000fc20000010814 */
[----:B------:R-:W-:Y:S01]  /*c730*/  FADD.FTZ R85, R93, R100 ;  /* 0x000000645d557221 */ /* 0x000fe20000010000 */
[----:B------:R-:W-:-:S01]  /*c740*/  FFMA.FTZ R75, R147, R0, -R20 ;  /* 0x00000000934b7223 */ /* 0x000fc20000010814 */
[-CC-:B------:R-:W-:Y:S01]  /*c750*/  FFMA.FTZ R88, R83, R0.reuse, -R20.reuse ;  /* 0x0000000053587223 */ /* 0x180fe20000010814 */
[----:B------:R-:W-:-:S01]  /*c760*/  FFMA.FTZ R41, R41, R0, -R20 ;  /* 0x0000000029297223 */ /* 0x000fc20000010814 */
[----:B------:R-:W-:Y:S01]  /*c770*/  FADD.FTZ R100, R44, R85 ;  /* 0x000000552c647221 */ /* 0x000fe20000010000 */
[----:B------:R-:W-:-:S01]  /*c780*/  FFMA.FTZ R79, R149, R0, -R20 ;  /* 0x00000000954f7223 */ /* 0x000fc20000010814 */
[----:B------:R-:W2:Y:S01]  /*c790*/  MUFU.EX2 R78, R78 ;  /* 0x0000004e004e7308 */ /* 0x000ea20000000800 */
[----:B0-----:R-:W-:-:S01]  /*c7a0*/  FADD.FTZ R98, R9, R76 ;  /* 0x0000004c09627221 */ /* 0x001fc20000010000 */
[----:B------:R-:W-:Y:S01]  /*c7b0*/  FADD.FTZ R85, R73, R100 ;  /* 0x0000006449557221 */ /* 0x000fe20000010000 */
[----:B------:R-:W-:Y:S01]  /*c7c0*/  F2FP.SATFINITE.E4M3.F32.PACK_AB_MERGE_C R152, R32, R24, R91 ;  /* 0x000000182098723e */ /* 0x000fe2000480705b */
[-CC-:B------:R-:W-:Y:S01]  /*c7d0*/  FFMA.FTZ R83, R151, R0.reuse, -R20.reuse ;  /* 0x0000000097537223 */ /* 0x180fe20000010814 */
[----:B------:R-:W-:-:S01]  /*c7e0*/  FFMA.FTZ R92, R57, R0, -R20 ;  /* 0x00000000395c7223 */ /* 0x000fc20000010814 */
[-CC-:B------:R-:W-:Y:S01]  /*c7f0*/  FFMA.FTZ R57, R153, R0.reuse, -R20.reuse ;  /* 0x0000000099397223 */ /* 0x180fe20000010814 */
[----:B------:R-:W-:-:S01]  /*c800*/  FFMA.FTZ R94, R59, R0, -R20 ;  /* 0x000000003b5e7223 */ /* 0x000fc20000010814 */
[----:B------:R-:W0:Y:S01]  /*c810*/  MUFU.EX2 R15, R15 ;  /* 0x0000000f000f7308 */ /* 0x000e220000000800 */
[----:B-1----:R-:W-:-:S01]  /*c820*/  FADD.FTZ R67, R13, R98 ;  /* 0x000000620d437221 */ /* 0x002fc20000010000 */
[-CC-:B------:R-:W-:Y:S01]  /*c830*/  FFMA.FTZ R59, R155, R0.reuse, -R20.reuse ;  /* 0x000000009b3b7223 */ /* 0x180fe20000010814 */
[----:B------:R-:W-:-:S01]  /*c840*/  FFMA.FTZ R14, R14, R0, -R20 ;  /* 0x000000000e0e7223 */ /* 0x000fc20000010814 */
[-CC-:B------:R-:W-:Y:S01]  /*c850*/  FFMA.FTZ R26, R26, R0.reuse, -R20.reuse ;  /* 0x000000001a1a7223 */ /* 0x180fe20000010814 */
[----:B------:R-:W-:-:S01]  /*c860*/  FFMA.FTZ R27, R27, R0, -R20 ;  /* 0x000000001b1b7223 */ /* 0x000fc20000010814 */
[-CC-:B------:R-:W-:Y:S01]  /*c870*/  FFMA.FTZ R28, R28, R0.reuse, -R20.reuse ;  /* 0x000000001c1c7223 */ /* 0x180fe20000010814 */
[----:B------:R-:W-:-:S01]  /*c880*/  FFMA.FTZ R29, R29, R0, -R20 ;  /* 0x000000001d1d7223 */ /* 0x000fc20000010814 */
[----:B------:R-:W1:Y:S01]  /*c890*/  MUFU.EX2 R80, R80 ;  /* 0x0000005000507308 */ /* 0x000e620000000800 */
[----:B--2---:R-:W-:-:S01]  /*c8a0*/  FADD.FTZ R98, R78, R67 ;  /* 0x000000434e627221 */ /* 0x004fc20000010000 */
[----:B------:R-:W-:Y:S01]  /*c8b0*/  F2FP.SATFINITE.E4M3.F32.PACK_AB_MERGE_C R153, R78, R13, RZ ;  /* 0x0000000d4e99723e */ /* 0x000fe200048070ff */
[----:B------:R-:W-:-:S01]  /*c8c0*/  FFMA.FTZ R31, R31, R0, -R20 ;  /* 0x000000001f1f7223 */ /* 0x000fc20000010814 */
[-CC-:B------:R-:W-:Y:S01]  /*c8d0*/  FFMA.FTZ R101, R101, R0.reuse, -R20.reuse ;  /* 0x0000000065657223 */ /* 0x180fe20000010814 */
[----:B------:R-:W-:-:S01]  /*c8e0*/  FFMA.FTZ R107, R107, R0, -R20 ;  /* 0x000000006b6b7223 */ /* 0x000fc20000010814 */
[----:B------:R-:W-:-:S02]  /*c8f0*/  F2FP.SATFINITE.E4M3.F32.PACK_AB_MERGE_C R153, R76, R9, R153 ;  /* 0x000000094c99723e */ /* 0x000fc40004807099 */
[----:B------:R-:W2:Y:S01]  /*c900*/  MUFU.EX2 R21, R21 ;  /* 0x0000001500157308 */ /* 0x000ea20000000800 */
[----:B0-----:R-:W-:-:S01]  /*c910*/  FADD.FTZ R67, R15, R98 ;  /* 0x000000620f437221 */ /* 0x001fc20000010000 */
[----:B------:R-:W-:Y:S01]  /*c920*/  FADD.FTZ R98, R48, R85 ;  /* 0x0000005530627221 */ /* 0x000fe20000010000 */
[----:B------:R-:W-:-:S03]  /*c930*/  F2FP.SATFINITE.E4M3.F32.PACK_AB_MERGE_C R148, R73, R44, R148 ;  /* 0x0000002c4994723e */ /* 0x000fc60004807094 */
[----:B------:R-:W-:Y:S02]  /*c940*/  FADD.FTZ R85, R77, R98 ;  /* 0x000000624d557221 */ /* 0x000fe40000010000 */
[----:B------:R-:W0:Y:S01]  /*c950*/  MUFU.EX2 R82, R82 ;  /* 0x0000005200527308 */ /* 0x000e220000000800 */
[----:B-1----:R-:W-:-:S07]  /*c960*/  FADD.FTZ R36, R80, R67 ;  /* 0x0000004350247221 */ /* 0x002fce0000010000 */
[----:B------:R-:W1:Y:S01]  /*c970*/  MUFU.EX2 R37, R37 ;  /* 0x0000002500257308 */ /* 0x000e620000000800 */
[----:B--2---:R-:W-:-:S01]  /*c980*/  FADD.FTZ R67, R21, R36 ;  /* 0x0000002415437221 */ /* 0x004fc20000010000 */
[----:B------:R-:W-:Y:S01]  /*c990*/  FFMA.FTZ R36, R42, R0, -R20 ;  /* 0x000000002a247223 */ /* 0x000fe20000010814 */
[----:B------:R-:W-:-:S05]  /*c9a0*/  FADD.FTZ R42, R52, R85 ;  /* 0x00000055342a7221 */ /* 0x000fca0000010000 */
[----:B------:R-:W2:Y:S01]  /*c9b0*/  MUFU.EX2 R84, R84 ;  /* 0x0000005400547308 */ /* 0x000ea20000000800 */
[----:B0-----:R-:W-:-:S01]  /*c9c0*/  FADD.FTZ R40, R82, R67 ;  /* 0x0000004352287221 */ /* 0x001fc20000010000 */
[----:B------:R-:W-:-:S04]  /*c9d0*/  F2FP.SATFINITE.E4M3.F32.PACK_AB_MERGE_C R82, R82, R21, RZ ;  /* 0x000000155252723e */ /* 0x000fc800048070ff */
[----:B------:R-:W-:Y:S02]  /*c9e0*/  F2FP.SATFINITE.E4M3.F32.PACK_AB_MERGE_C R155, R80, R15, R82 ;  /* 0x0000000f509b723e */ /* 0x000fe40004807052 */
[----:B------:R-:W-:Y:S01]  /*c9f0*/  MUFU.EX2 R54, R119 ;  /* 0x0000007700367308 */ /* 0x000fe20000000800 */
[----:B-1----:R-:W-:-:S01]  /*ca00*/  FADD.FTZ R67, R37, R40 ;  /* 0x0000002825437221 */ /* 0x002fc20000010000 */
[----:B------:R-:W0:Y:S06]  /*ca10*/  @P5 LDC R15, c[0x0][0x44c] ;  /* 0x00011300ff0f5b82 */ /* 0x000e2c0000000800 */
[----:B------:R-:W-:Y:S01]  /*ca20*/  MUFU.EX2 R39, R39 ;  /* 0x0000002700277308 */ /* 0x000fe20000000800 */
[----:B--2---:R-:W-:-:S07]  /*ca30*/  FADD.FTZ R24, R84, R67 ;  /* 0x0000004354187221 */ /* 0x004fce0000010000 */
[----:B------:R-:W1:Y:S08]  /*ca40*/  MUFU.EX2 R97, R97 ;  /* 0x0000006100617308 */ /* 0x000e700000000800 */
[----:B------:R-:W2:Y:S01]  /*ca50*/  MUFU.EX2 R86, R86 ;  /* 0x0000005600567308 */ /* 0x000ea20000000800 */
[----:B0-----:R-:W-:-:S07]  /*ca60*/  @P5 IMAD.HI.U32 R15, R108, R15, RZ ;  /* 0x0000000f6c0f5227 */ /* 0x001fce00078e00ff */
[----:B------:R-:W0:Y:S01]  /*ca70*/  MUFU.EX2 R56, R121 ;  /* 0x0000007900387308 */ /* 0x000e220000000800 */
[----:B-1----:R-:W-:-:S04]  /*ca80*/  F2FP.SATFINITE.E4M3.F32.PACK_AB_MERGE_C R150, R97, R54, RZ ;  /* 0x000000366196723e */ /* 0x002fc800048070ff */
[----:B------:R-:W-:-:S03]  /*ca90*/  F2FP.SATFINITE.E4M3.F32.PACK_AB_MERGE_C R150, R81, R52, R150 ;  /* 0x000000345196723e */ /* 0x000fc60004807096 */
[----:B------:R-:W1:Y:S08]  /*caa0*/  MUFU.EX2 R75, R75 ;  /* 0x0000004b004b7308 */ /* 0x000e700000000800 */
[----:B------:R3:W-:Y:S08]  /*cab0*/  MUFU.EX2 R25, R41 ;  /* 0x0000002900197308 */ /* 0x0007f00000000800 */
[----:B------:R-:W4:Y:S01]  /*cac0*/  MUFU.EX2 R87, R87 ;  /* 0x0000005700577308 */ /* 0x000f220000000800 */
[----:B---3--:R-:W-:-:S01]  /*cad0*/  FFMA.FTZ R41, R43, R0, -R20 ;  /* 0x000000002b297223 */ /* 0x008fc20000010814 */
[----:B------:R-:W-:-:S04]  /*cae0*/  FADD.FTZ R43, R81, R42 ;  /* 0x0000002a512b7221 */ /* 0x000fc80000010000 */
[----:B------:R-:W-:Y:S01]  /*caf0*/  FADD.FTZ R32, R54, R43 ;  /* 0x0000002b36207221 */ /* 0x000fe20000010000 */
[----:B------:R-:W-:-:S01]  /*cb00*/  FADD.FTZ R43, R39, R24 ;  /* 0x00000018272b7221 */ /* 0x000fc20000010000 */
[----:B------:R-:W3:Y:S01]  /*cb10*/  MUFU.EX2 R88, R88 ;  /* 0x0000005800587308 */ /* 0x000ee20000000800 */
[----:B------:R-:W-:-:S01]  /*cb20*/  FFMA.FTZ R24, R46, R0, -R20 ;  /* 0x000000002e187223 */ /* 0x000fc20000010814 */
[----:B------:R-:W-:Y:S01]  /*cb30*/  FADD.FTZ R97, R97, R32 ;  /* 0x0000002061617221 */ /* 0x000fe20000010000 */
[----:B--2---:R-:W-:-:S01]  /*cb40*/  FADD.FTZ R32, R86, R43 ;  /* 0x0000002b56207221 */ /* 0x004fc20000010000 */
[----:B------:R-:W-:Y:S01]  /*cb50*/  FFMA.FTZ R43, R47, R0, -R20 ;  /* 0x000000002f2b7223 */ /* 0x000fe20000010814 */
[----:B------:R-:W-:Y:S01]  /*cb60*/  F2FP.SATFINITE.E4M3.F32.PACK_AB_MERGE_C R39, R86, R39, RZ ;  /* 0x000000275627723e */ /* 0x000fe200048070ff */
[----:B0-----:R-:W-:Y:S01]  /*cb70*/  FADD.FTZ R38, R56, R97 ;  /* 0x0000006138267221 */ /* 0x001fe20000010000 */
[----:B-1----:R-:W-:-:S01]  /*cb80*/  FADD.FTZ R67, R75, R32 ;  /* 0x000000204b437221 */ /* 0x002fc20000010000 */
[----:B------:R-:W-:Y:S01]  /*cb90*/  MUFU.EX2 R58, R58 ;  /* 0x0000003a003a7308 */ /* 0x000fe20000000800 */
[----:B------:R-:W-:Y:S01]  /*cba0*/  F2FP.SATFINITE.E4M3.F32.PACK_AB_MERGE_C R149, R84, R37, R39 ;  /* 0x000000255495723e */ /* 0x000fe20004807027 */
[----:B----4-:R-:W-:-:S06]  /*cbb0*/  FADD.FTZ R47, R87, R38 ;  /* 0x00000026572f7221 */ /* 0x010fcc0000010000 */
[----:B------:R-:W0:Y:S01]  /*cbc0*/  MUFU.EX2 R61, R61 ;  /* 0x0000003d003d7308 */ /* 0x000e220000000800 */
[----:B---3--:R-:W-:-:S07]  /*cbd0*/  FADD.FTZ R32, R88, R67 ;  /* 0x0000004358207221 */ /* 0x008fce0000010000 */
[----:B------:R-:W1:Y:S08]  /*cbe0*/  MUFU.EX2 R79, R79 ;  /* 0x0000004f004f7308 */ /* 0x000e700000000800 */
[----:B------:R-:W2:Y:S01]  /*cbf0*/  MUFU.EX2 R90, R90 ;  /* 0x0000005a005a7308 */ /* 0x000ea20000000800 */
[----:B0-----:R-:W-:Y:S01]  /*cc00*/  F2FP.SATFINITE.E4M3.F32.PACK_AB_MERGE_C R144, R61, R58, RZ ;  /* 0x0000003a3d90723e */ /* 0x001fe200048070ff */
[----:B------:R-:W-:-:S03]  /*cc10*/  FADD.FTZ R58, R58, R47 ;  /* 0x0000002f3a3a7221 */ /* 0x000fc60000010000 */
[----:B------:R-:W-:Y:S01]  /*cc20*/  F2FP.SATFINITE.E4M3.F32.PACK_AB_MERGE_C R144, R87, R56, R144 ;  /* 0x000000385790723e */ /* 0x000fe20004807090 */
[----:B------:R-:W-:-:S02]  /*cc30*/  FADD.FTZ R61, R61, R58 ;  /* 0x0000003a3d3d7221 */ /* 0x000fc40000010000 */
[----:B------:R-:W0:Y:S01]  /*cc40*/  MUFU.EX2 R60, R60 ;  /* 0x0000003c003c7308 */ /* 0x000e220000000800 */
[----:B-1----:R-:W-:-:S01]  /*cc50*/  FADD.FTZ R47, R79, R32 ;  /* 0x000000204f2f7221 */ /* 0x002fc20000010000 */
[----:B------:R-:W-:-:S06]  /*cc60*/  FFMA.FTZ R32, R50, R0, -R20 ;  /* 0x0000000032207223 */ /* 0x000fcc0000010814 */
[----:B------:R-:W1:Y:S01]  /*cc70*/  MUFU.EX2 R83, R83 ;  /* 0x0000005300537308 */ /* 0x000e620000000800 */
[----:B--2---:R-:W-:-:S01]  /*cc80*/  FADD.FTZ R38, R90, R47 ;  /* 0x0000002f5a267221 */ /* 0x004fc20000010000 */
[-CC-:B------:R-:W-:Y:S01]  /*cc90*/  FFMA.FTZ R47, R51, R0.reuse, -R20.reuse ;  /* 0x00000000332f7223 */ /* 0x180fe20000010814 */
[----:B------:R-:W-:-:S01]  /*cca0*/  FFMA.FTZ R20, R111, R0, -R20 ;  /* 0x000000006f147223 */ /* 0x000fc20000010814 */
[----:B------:R-:W-:-:S04]  /*ccb0*/  F2FP.SATFINITE.E4M3.F32.PACK_AB_MERGE_C R79, R90, R79, RZ ;  /* 0x0000004f5a4f723e */ /* 0x000fc800048070ff */
[----:B------:R-:W2:Y:S01]  /*ccc0*/  MUFU.EX2 R92, R92 ;  /* 0x0000005c005c7308 */ /* 0x000ea20000000800 */
[----:B0-----:R-:W-:-:S01]  /*ccd0*/  FADD.FTZ R40, R60, R61 ;  /* 0x0000003d3c287221 */ /* 0x001fc20000010000 */
[----:B------:R-:W-:-:S06]  /*cce0*/  F2FP.SATFINITE.E4M3.F32.PACK_AB_MERGE_C R151, R88, R75, R79 ;  /* 0x0000004b5897723e */ /* 0x000fcc000480704f */
[----:B------:R-:W0:Y:S01]  /*ccf0*/  MUFU.EX2 R57, R57 ;  /* 0x0000003900397308 */ /* 0x000e220000000800 */
[----:B-1----:R-:W-:-:S07]  /*cd00*/  FADD.FTZ R61, R83, R38 ;  /* 0x00000026533d7221 */ /* 0x002fce0000010000 */
[----:B------:R-:W-:Y:S01]  /*cd10*/  MUFU.EX2 R62, R62 ;  /* 0x0000003e003e7308 */ /* 0x000fe20000000800 */
[----:B--2---:R-:W-:-:S07]  /*cd20*/  FADD.FTZ R38, R92, R61 ;  /* 0x0000003d5c267221 */ /* 0x004fce0000010000 */
[----:B------:R-:W1:Y:S01]  /*cd30*/  MUFU.EX2 R69, R69 ;  /* 0x0000004500457308 */ /* 0x000e620000000800 */
[----:B0-----:R-:W-:-:S07]  /*cd40*/  FADD.FTZ R51, R57, R38 ;  /* 0x0000002639337221 */ /* 0x001fce0000010000 */
[----:B------:R-:W0:Y:S08]  /*cd50*/  MUFU.EX2 R94, R94 ;  /* 0x0000005e005e7308 */ /* 0x000e300000000800 */
[----:B------:R-:W2:Y:S01]  /*cd60*/  MUFU.EX2 R65, R65 ;  /* 0x0000004100417308 */ /* 0x000ea20000000800 */
[----:B-1----:R-:W-:-:S07]  /*cd70*/  F2FP.SATFINITE.E4M3.F32.PACK_AB_MERGE_C R146, R69, R62, RZ ;  /* 0x0000003e4592723e */ /* 0x002fce00048070ff */
[----:B------:R-:W1:Y:S01]  /*cd80*/  MUFU.EX2 R59, R59 ;  /* 0x0000003b003b7308 */ /* 0x000e620000000800 */
[----:B0-----:R-:W-:-:S01]  /*cd90*/  FADD.FTZ R38, R94, R51 ;  /* 0x000000335e267221 */ /* 0x001fc20000010000 */
[----:B------:R-:W-:-:S04]  /*cda0*/  F2FP.SATFINITE.E4M3.F32.PACK_AB_MERGE_C R57, R94, R57, RZ ;  /* 0x000000395e39723e */ /* 0x000fc800048070ff */
[----:B------:R-:W-:Y:S02]  /*cdb0*/  F2FP.SATFINITE.E4M3.F32.PACK_AB_MERGE_C R145, R92, R83, R57 ;  /* 0x000000535c91723e */ /* 0x000fe40004807039 */
[----:B------:R-:W0:Y:S01]  /*cdc0*/  MUFU.EX2 R96, R96 ;  /* 0x0000006000607308 */ /* 0x000e220000000800 */
[C---:B--2---:R-:W-:Y:S01]  /*cdd0*/  F2FP.SATFINITE.E4M3.F32.PACK_AB_MERGE_C R146, R65.reuse, R60, R146 ;  /* 0x0000003c4192723e */ /* 0x044fe20004807092 */
[----:B------:R-:W-:-:S04]  /*cde0*/  FADD.FTZ R65, R65, R40 ;  /* 0x0000002841417221 */ /* 0x000fc80000010000 */
[----:B------:R-:W-:Y:S02]  /*cdf0*/  FADD.FTZ R62, R62, R65 ;  /* 0x000000413e3e7221 */ /* 0x000fe40000010000 */
[----:B------:R-:W-:Y:S01]  /*ce00*/  MUFU.EX2 R12, R12 ;  /* 0x0000000c000c7308 */ /* 0x000fe20000000800 */
[----:B-1----:R-:W-:-:S01]  /*ce10*/  FADD.FTZ R51, R59, R38 ;  /* 0x000000263b337221 */ /* 0x002fc20000010000 */
[----:B------:R-:W-:-:S06]  /*ce20*/  FADD.FTZ R69, R69, R62 ;  /* 0x0000003e45457221 */ /* 0x000fcc0000010000 */
[----:B------:R-:W1:Y:S01]  /*ce30*/  MUFU.EX2 R45, R45 ;  /* 0x0000002d002d7308 */ /* 0x000e620000000800 */
[----:B0-----:R-:W-:-:S07]  /*ce40*/  FADD.FTZ R38, R96, R51 ;  /* 0x0000003360267221 */ /* 0x001fce0000010000 */
        /* <DEDUP_REMOVED lines=12> */
[----:B------:R-:W-:Y:S01]  /*cf10*/  FADD.FTZ R12, R12, R109 ;  /* 0x0000006d0c0c7221 */ /* 0x000fe20000010000 */
[----:B------:R-:W-:-:S03]  /*cf20*/  F2FP.SATFINITE.E4M3.F32.PACK_AB_MERGE_C R63, R66, R63, RZ ;  /* 0x0000003f423f723e */ /* 0x000fc600048070ff */
[----:B------:R-:W-:Y:S01]  /*cf30*/  FADD.FTZ R45, R45, R12 ;  /* 0x0000000c2d2d7221 */ /* 0x000fe20000010000 */
[----:B------:R-:W-:Y:S01]  /*cf40*/  F2FP.SATFINITE.E4M3.F32.PACK_AB_MERGE_C R147, R96, R59, R63 ;  /* 0x0000003b6093723e */ /* 0x000fe2000480703f */
[----:B------:R-:W-:Y:S01]  /*cf50*/  MUFU.EX2 R34, R34 ;  /* 0x0000002200227308 */ /* 0x000fe20000000800 */
[----:B--2---:R-:W-:-:S04]  /*cf60*/  FADD.FTZ R38, R14, R21 ;  /* 0x000000150e267221 */ /* 0x004fc80000010000 */
[----:B------:R-:W-:-:S03]  /*cf70*/  FADD.FTZ R21, R25, R38 ;  /* 0x0000002619157221 */ /* 0x000fc60000010000 */
[----:B------:R-:W0:Y:S01]  /*cf80*/  MUFU.EX2 R53, R53 ;  /* 0x0000003500357308 */ /* 0x000e220000000800 */
[----:B-1----:R-:W-:-:S07]  /*cf90*/  FADD.FTZ R12, R36, R21 ;  /* 0x00000015240c7221 */ /* 0x002fce0000010000 */
[----:B------:R-:W1:Y:S08]  /*cfa0*/  MUFU.EX2 R41, R41 ;  /* 0x0000002900297308 */ /* 0x000e700000000800 */
[----:B------:R-:W-:Y:S01]  /*cfb0*/  MUFU.EX2 R30, R30 ;  /* 0x0000001e001e7308 */ /* 0x000fe20000000800 */
[----:B0-----:R-:W-:-:S07]  /*cfc0*/  F2FP.SATFINITE.E4M3.F32.PACK_AB_MERGE_C R142, R53, R34, RZ ;  /* 0x00000022358e723e */ /* 0x001fce00048070ff */
[----:B------:R-:W0:Y:S01]  /*cfd0*/  MUFU.EX2 R49, R49 ;  /* 0x0000003100317308 */ /* 0x000e220000000800 */
[C---:B-1----:R-:W-:Y:S01]  /*cfe0*/  F2FP.SATFINITE.E4M3.F32.PACK_AB_MERGE_C R36, R41.reuse, R36, RZ ;  /* 0x000000242924723e */ /* 0x042fe200048070ff */
[----:B------:R-:W-:-:S03]  /*cff0*/  FADD.FTZ R41, R41, R12 ;  /* 0x0000000c29297221 */ /* 0x000fc60000010000 */
[----:B------:R-:W-:-:S03]  /*d000*/  F2FP.SATFINITE.E4M3.F32.PACK_AB_MERGE_C R141, R25, R14, R36 ;  /* 0x0000000e198d723e */ /* 0x000fc60004807024 */
        /* <DEDUP_REMOVED lines=10> */
[----:B--2---:R-:W-:-:S01]  /*d0b0*/  FADD.FTZ R9, R43, R12 ;  /* 0x0000000c2b097221 */ /* 0x004fc20000010000 */
[----:B------:R-:W1:Y:S06]  /*d0c0*/  @P5 LDC R34, c[0x0][0x450] ;  /* 0x00011400ff225b82 */ /* 0x000e6c0000000800 */
[----:B------:R-:W2:Y:S01]  /*d0d0*/  MUFU.EX2 R71, R71 ;  /* 0x0000004700477308 */ /* 0x000ea20000000800 */
[----:B0-----:R-:W-:-:S07]  /*d0e0*/  FADD.FTZ R30, R32, R9 ;  /* 0x00000009201e7221 */ /* 0x001fce0000010000 */
[----:B------:R-:W0:Y:S08]  /*d0f0*/  MUFU.EX2 R47, R47 ;  /* 0x0000002f002f7308 */ /* 0x000e300000000800 */
[----:B------:R-:W-:Y:S01]  /*d100*/  MUFU.EX2 R68, R139 ;  /* 0x0000008b00447308 */ /* 0x000fe20000000800 */
[----:B--2---:R-:W-:-:S07]  /*d110*/  F2FP.SATFINITE.E4M3.F32.PACK_AB_MERGE_C R9, R71, R70, RZ ;  /* 0x000000464709723e */ /* 0x004fce00048070ff */
[----:B------:R-:W2:Y:S01]  /*d120*/  MUFU.EX2 R55, R55 ;  /* 0x0000003700377308 */ /* 0x000ea20000000800 */
[C---:B0-----:R-:W-:Y:S01]  /*d130*/  F2FP.SATFINITE.E4M3.F32.PACK_AB_MERGE_C R32, R47.reuse, R32, RZ ;  /* 0x000000202f20723e */ /* 0x041fe200048070ff */
[----:B------:R-:W-:-:S03]  /*d140*/  FADD.FTZ R47, R47, R30 ;  /* 0x0000001e2f2f7221 */ /* 0x000fc60000010000 */
[----:B------:R-:W-:Y:S01]  /*d150*/  F2FP.SATFINITE.E4M3.F32.PACK_AB_MERGE_C R143, R43, R24, R32 ;  /* 0x000000182b8f723e */ /* 0x000fe20004807020 */
[----:B------:R-:W-:Y:S01]  /*d160*/  IMAD.MOV.U32 R24, RZ, RZ, R108 ;  /* 0x000000ffff187224 */ /* 0x000fe200078e006c */
[----:B-1----:R-:W-:Y:S01]  /*d170*/  @P5 SHF.R.U32.HI R24, RZ, R34, R15 ;  /* 0x00000022ff185219 */ /* 0x002fe2000001160f */
[----:B------:R-:W0:Y:S01]  /*d180*/  MUFU.EX2 R26, R26 ;  /* 0x0000001a001a7308 */ /* 0x000e220000000800 */
[----:B------:R-:W-:-:S07]  /*d190*/  ISETP.GE.AND P5, PT, R11, 0x1, PT ;  /* 0x000000010b00780c */ /* 0x000fce0003fa6270 */
[----:B------:R-:W1:Y:S01]  /*d1a0*/  MUFU.EX2 R13, R27 ;  /* 0x0000001b000d7308 */ /* 0x000e620000000800 */
[----:B--2---:R-:W-:Y:S01]  /*d1b0*/  F2FP.SATFINITE.E4M3.F32.PACK_AB_MERGE_C R136, R55, R68, R9 ;  /* 0x000000443788723e */ /* 0x004fe20004807009 */
[----:B------:R-:W-:-:S04]  /*d1c0*/  FADD.FTZ R68, R68, R53 ;  /* 0x0000003544447221 */ /* 0x000fc80000010000 */
[----:B------:R-:W-:Y:S02]  /*d1d0*/  FADD.FTZ R55, R55, R68 ;  /* 0x0000004437377221 */ /* 0x000fe40000010000 */
[----:B------:R-:W2:Y:S01]  /*d1e0*/  MUFU.EX2 R28, R28 ;  /* 0x0000001c001c7308 */ /* 0x000ea20000000800 */
[----:B0-----:R-:W-:-:S01]  /*d1f0*/  FADD.FTZ R30, R26, R47 ;  /* 0x0000002f1a1e7221 */ /* 0x001fc20000010000 */
[----:B------:R-:W-:-:S04]  /*d200*/  FADD.FTZ R70, R70, R55 ;  /* 0x0000003746467221 */ /* 0x000fc80000010000 */
[----:B------:R-:W-:Y:S02]  /*d210*/  FADD.FTZ R71, R71, R70 ;  /* 0x0000004647477221 */ /* 0x000fe40000010000 */
        /* <DEDUP_REMOVED lines=10> */
[----:B------:R-:W-:Y:S01]  /*d2c0*/  F2FP.SATFINITE.E4M3.F32.PACK_AB_MERGE_C R137, R13, R26, R28 ;  /* 0x0000001a0d89723e */ /* 0x000fe2000480701c */
[----:B------:R-:W-:Y:S01]  /*d2d0*/  IMAD.IADD R13, R105, 0x1, R24 ;  /* 0x00000001690d7824 */ /* 0x000fe200078e0218 */
[----:B------:R-:W1:Y:S03]  /*d2e0*/  MUFU.EX2 R31, R31 ;  /* 0x0000001f001f7308 */ /* 0x000e660000000800 */
[----:B------:R-:W-:-:S05]  /*d2f0*/  IMAD.IADD R10, R13, 0x1, R10 ;  /* 0x000000010d0a7824 */ /* 0x000fca00078e020a */
[----:B------:R-:W2:Y:S01]  /*d300*/  MUFU.EX2 R12, R101 ;  /* 0x00000065000c7308 */ /* 0x000ea20000000800 */
[----:B0-----:R-:W-:Y:S01]  /*d310*/  F2FP.SATFINITE.E4M3.F32.PACK_AB_MERGE_C R138, R33, R72, R9 ;  /* 0x00000048218a723e */ /* 0x001fe20004807009 */
[----:B------:R-:W-:-:S04]  /*d320*/  FADD.FTZ R72, R72, R71 ;  /* 0x0000004748487221 */ /* 0x000fc80000010000 */
[----:B------:R-:W-:Y:S02]  /*d330*/  FADD.FTZ R72, R33, R72 ;  /* 0x0000004821487221 */ /* 0x000fe40000010000 */
[----:B------:R-:W0:Y:S01]  /*d340*/  MUFU.EX2 R107, R107 ;  /* 0x0000006b006b7308 */ /* 0x000e220000000800 */
[----:B-1----:R-:W-:-:S01]  /*d350*/  FADD.FTZ R9, R31, R14 ;  /* 0x0000000e1f097221 */ /* 0x002fc20000010000 */
[----:B------:R-:W-:-:S06]  /*d360*/  FADD.FTZ R35, R35, R72 ;  /* 0x0000004823237221 */ /* 0x000fcc0000010000 */
[----:B------:R-:W1:Y:S01]  /*d370*/  MUFU.EX2 R20, R20 ;  /* 0x0000001400147308 */ /* 0x000e620000000800 */
[----:B--2---:R-:W-:-:S04]  /*d380*/  FADD.FTZ R14, R12, R9 ;  /* 0x000000090c0e7221 */ /* 0x004fc80000010000 */
[----:B0-----:R-:W-:Y:S01]  /*d390*/  FADD.FTZ R21, R107, R14 ;  /* 0x0000000e6b157221 */ /* 0x001fe20000010000 */
[----:B-1----:R-:W-:-:S03]  /*d3a0*/  F2FP.SATFINITE.E4M3.F32.PACK_AB_MERGE_C R9, R20, R107, RZ ;  /* 0x0000006b1409723e */ /* 0x002fc600048070ff */
[----:B------:R-:W-:Y:S01]  /*d3b0*/  FADD.FTZ R21, R20, R21 ;  /* 0x0000001514157221 */ /* 0x000fe20000010000 */
[----:B------:R-:W-:Y:S01]  /*d3c0*/  F2FP.SATFINITE.E4M3.F32.PACK_AB_MERGE_C R139, R12, R31, R9 ;  /* 0x0000001f0c8b723e */ /* 0x000fe20004807009 */
[----:B------:R-:W-:Y:S01]  /*d3d0*/  FADD.FTZ R12, R74, R35 ;  /* 0x000000234a0c7221 */ /* 0x000fe20000010000 */
[----:B------:R-:W-:-:S04]  /*d3e0*/  VIADD R9, R104, 0xfffffffe ;  /* 0xfffffffe68097836 */ /* 0x000fc80000000000 */
[----:B------:R0:W-:Y:S01]  /*d3f0*/  STL [R1], R12 ;  /* 0x0000000c01007387 */ /* 0x0001e20000100800 */
[----:B------:R-:W-:Y:S05]  /*d400*/  @!P5 BRA `(.L_x_1180) ;  /* 0x000000000048d947 */ /* 0x000fea0003800000 */
[C---:B------:R-:W-:Y:S01]  /*d410*/  ISETP.GT.AND P1, PT, R13.reuse, RZ, PT ;  /* 0x000000ff0d00720c */ /* 0x040fe20003f24270 */
[----:B------:R-:W-:Y:S01]  /*d420*/  BSSY B0, `(.L_x_1181) ;  /* 0x000000e000007945 */ /* 0x000fe20003800000 */
[----:B0-----:R-:W-:-:S11]  /*d430*/  VIADD R12, R13, 0xffffffff ;  /* 0xffffffff0d0c7836 */ /* 0x001fd60000000000 */
        /* <DEDUP_REMOVED lines=8> */
.L_x_1182:
[----:B------:R-:W-:-:S13]  /*d4c0*/  ISETP.NE.AND P1, PT, R11, 0x1, PT ;  /* 0x000000010b00780c */ /* 0x000fda0003f25270 */
[----:B------:R-:W0:Y:S02]  /*d4d0*/  @P1 LDC.64 R14, c[0x0][0x9e8] ;  /* 0x00027a00ff0e1b82 */ /* 0x000e240000000a00 */
[----:B0-----:R-:W-:-:S05]  /*d4e0*/  @P1 IMAD.HI.U32 R14, R12, R14, RZ ;  /* 0x0000000e0c0e1227 */ /* 0x001fca00078e00ff */
[----:B------:R-:W-:-:S07]  /*d4f0*/  @P1 SHF.R.U32.HI R12, RZ, R15, R14 ;  /* 0x0000000fff0c1219 */ /* 0x000fce000001160e */
.L_x_1183:
[----:B------:R-:W-:Y:S05]  /*d500*/  BSYNC B0 ;  /* 0x0000000000007941 */ /* 0x000fea0003800000 */
.L_x_1181:
[----:B------:R-:W-:-:S05]  /*d510*/  IMAD R11, R12, R11, R11 ;  /* 0x0000000b0c0b7224 */ /* 0x000fca00078e020b */
[----:B------:R-:W-:-:S07]  /*d520*/  VIMNMX R10, R10, R11, PT ;  /* 0x0000000b0a0a7248 */ /* 0x000fce0003fe0100 */
.L_x_1180:
[----:B0-----:R-:W2:Y:S01]  /*d530*/  LDL R12, [R1+0x54] ;  /* 0x00005400010c7983 */ /* 0x001ea20000100800 */
[----:B------:R-:W-:Y:S01]  /*d540*/  IMAD.HI R10, R10, 0x66666667, RZ ;  /* 0x666666670a0a7827 */ /* 0x000fe200078e02ff */
[----:B------:R-:W-:Y:S01]  /*d550*/  ULDC UR40, c[0x0][0x9e4] ;  /* 0x0002790000287ab9 */ /* 0x000fe20000000800 */
[----:B------:R-:W-:Y:S01]  /*d560*/  ULDC UR37, c[0x0][0x9e4] ;  /* 0x0002790000257ab9 */ /* 0x000fe20000000800 */
[----:B------:R0:W-:Y:S01]  /*d570*/  STL [R1+0x1c], RZ ;  /* 0x00001cff01007387 */ /* 0x0001e20000100800 */
[----:B------:R-:W-:Y:S01]  /*d580*/  ULDC UR36, c[0x0][0x988] ;  /* 0x0002620000247ab9 */ /* 0x000fe20000000800 */
[----:B------:R-:W-:Y:S01]  /*d590*/  SHF.R.U32.HI R11, RZ, 0x1f, R10 ;  /* 0x0000001fff0b7819 */ /* 0x000fe2000001160a */
[----:B------:R-:W-:Y:S01]  /*d5a0*/  ULDC UR39, c[0x0][0x988] ;  /* 0x0002620000277ab9 */ /* 0x000fe20000000800 */
[----:B------:R0:W-:Y:S01]  /*d5b0*/  STL [R1+0x18], RZ ;  /* 0x000018ff01007387 */ /* 0x0001e20000100800 */
[----:B------:R-:W-:Y:S01]  /*d5c0*/  ULDC UR38, c[0x0][0x988] ;  /* 0x0002620000267ab9 */ /* 0x000fe20000000800 */
[----:B------:R-:W-:Y:S01]  /*d5d0*/  LEA.HI.SX32 R11, R10, R11, 0x1a ;  /* 0x0000000b0a0b7211 */ /* 0x000fe200078fd2ff */
[----:B------:R-:W-:Y:S01]  /*d5e0*/  ULDC UR42, c[0x0][0x9e0] ;  /* 0x00027800002a7ab9 */ /* 0x000fe20000000800 */
[----:B------:R0:W-:Y:S01]  /*d5f0*/  STL [R1+0x14], RZ ;  /* 0x000014ff01007387 */ /* 0x0001e20000100800 */
[----:B------:R-:W-:Y:S01]  /*d600*/  ULDC UR41, c[0x0][0x9e0] ;  /* 0x0002780000297ab9 */ /* 0x000fe20000000800 */
[----:B------:R-:W-:Y:S01]  /*d610*/  BSSY B1, `(.L_x_1184) ;  /* 0x00004ef000017945 */ /* 0x000fe20003800000 */
[----:B------:R-:W-:Y:S01]  /*d620*/  CS2R R26, SRZ ;  /* 0x00000000001a7805 */ /* 0x000fe2000001ff00 */
[----:B------:R-:W-:Y:S01]  /*d630*/  IMAD.MOV.U32 R29, RZ, RZ, RZ ;  /* 0x000000ffff1d7224 */ /* 0x000fe200078e00ff */
        /* <DEDUP_REMOVED lines=13> */
[----:B--2---:R-:W-:-:S04]  /*d710*/  VIMNMX R10, R12, R11, !PT ;  /* 0x0000000b0c0a7248 */ /* 0x004fc80007fe0100 */
[----:B------:R-:W-:Y:S01]  /*d720*/  ISETP.GE.AND P1, PT, R9, R10, PT ;  /* 0x0000000a0900720c */ /* 0x000fe20003f26270 */
[----:B------:R0:W-:-:S12]  /*d730*/  STL [R1+0x30], R10 ;  /* 0x0000300a01007387 */ /* 0x0001d80000100800 */
[----:B0-----:R-:W-:Y:S05]  /*d740*/  @!P1 BRA `(.L_x_1185) ;  /* 0x0000004c006c9947 */ /* 0x001fea0003800000 */
[----:B------:R-:W-:Y:S01]  /*d750*/  BSSY B0, `(.L_x_1186) ;  /* 0x00004d3000007945 */ /* 0x000fe20003800000 */
        /* <DEDUP_REMOVED lines=15> */
[----:B------:R-:W-:-:S07]  /*d850*/  CS2R R24, SRZ ;  /* 0x0000000000187805 */ /* 0x000fce000001ff00 */
.L_x_1206:
[----:B------:R-:W-:-:S05]  /*d860*/  VIADD R10, R19, 0x1 ;  /* 0x00000001130a7836 */ /* 0x000fca0000000000 */
[----:B------:R-:W-:-:S04]  /*d870*/  ISETP.NE.AND P1, PT, R10, 0x2, PT ;  /* 0x000000020a00780c */ /* 0x000fc80003f25270 */
[----:B------:R-:W-:Y:S02]  /*d880*/  SEL R11, RZ, 0x1, P1 ;  /* 0x00000001ff0b7807 */ /* 0x000fe40000800000 */
[----:B------:R-:W-:Y:S02]  /*d890*/  SEL R10, R10, RZ, P1 ;  /* 0x000000ff0a0a7207 */ /* 0x000fe40000800000 */
[----:B------:R-:W-:Y:S01]  /*d8a0*/  LOP3.LUT R11, R156, R11, RZ, 0x3c, !PT ;  /* 0x0000000b9c0b7212 */ /* 0x000fe200078e3cff */
[----:B------:R-:W-:Y:S06]  /*d8b0*/  @!P0 BRA `(.L_x_1187) ;  /* 0x0000000000048947 */ /* 0x000fec0003800000 */
[----:B------:R-:W-:Y:S01]  /*d8c0*/  BPT.TRAP 0x1 ;  /* 0x000000040000795c */ /* 0x000fe20000300000 */
.L_x_1187:
[----:B------:R-:W-:Y:S01]  /*d8d0*/  IMAD R0, R10, 0x8, R18 ;  /* 0x000000080a007824 */ /* 0x000fe200078e0212 */
[----:B------:R-:W-:-:S04]  /*d8e0*/  SHF.L.U32 R13, R11, 0x1f, RZ ;  /* 0x0000001f0b0d7819 */ /* 0x000fc800000006ff */
[----:B------:R0:W1:Y:S01]  /*d8f0*/  SYNCS.PHASECHK.TRANS64.TRYWAIT P1, [R0+URZ+0x13230], R13 ;  /* 0x0132300d000075a7 */ /* 0x000062000802017f */
[----:B------:R-:W-:Y:S05]  /*d900*/  @!P0 BRA `(.L_x_1188) ;  /* 0x0000000000048947 */ /* 0x000fea0003800000 */
[----:B------:R-:W-:Y:S01]  /*d910*/  BPT.TRAP 0x1 ;  /* 0x000000040000795c */ /* 0x000fe20000300000 */
.L_x_1188:
[----:B------:R-:W2:Y:S01]  /*d920*/  LDL R12, [R1+0x3c] ;  /* 0x00003c00010c7983 */ /* 0x000ea20000100800 */
[----:B------:R-:W-:Y:S01]  /*d930*/  BSSY B2, `(.L_x_1189) ;  /* 0x0000007000027945 */ /* 0x000fe20003800000 */
[----:B--2---:R-:W-:-:S04]  /*d940*/  IMAD R20, R10, 0x280, R12 ;  /* 0x000002800a147824 */ /* 0x004fc800078e020c */
[C---:B------:R-:W-:Y:S02]  /*d950*/  VIADD R14, R20.reuse, 0x80 ;  /* 0x00000080140e7836 */ /* 0x040fe40000000000 */
[----:B------:R-:W-:Y:S01]  /*d960*/  VIADD R56, R20, 0x100 ;  /* 0x0000010014387836 */ /* 0x000fe20000000000 */
[----:B-1----:R-:W-:Y:S06]  /*d970*/  @P1 BRA `(.L_x_1190) ;  /* 0x0000000000081947 */ /* 0x002fec0003800000 */
[----:B------:R-:W1:Y:S02]  /*d980*/  SYNCS.PHASECHK.TRANS64.TRYWAIT P1, [R0+URZ+0x13230], R13 ;  /* 0x0132300d000075a7 */ /* 0x000e64000802017f */
[----:B-1----:R-:W-:Y:S05]  /*d990*/  @!P1 BRA `(.L_x_1191) ;  /* 0x0000017400e49947 */ /* 0x002fea0003800000 */
.L_x_1190:
[----:B------:R-:W-:Y:S05]  /*d9a0*/  BSYNC B2 ;  /* 0x0000000000027941 */ /* 0x000fea0003800000 */
.L_x_1189:
[----:B------:R-:W-:Y:S01]  /*d9b0*/  IMAD.MOV.U32 R12, RZ, RZ, R20 ;  /* 0x000000ffff0c7224 */ /* 0x000fe200078e0014 */
[----:B------:R-:W-:Y:S01]  /*d9c0*/  R2UR UR12, R4 ;  /* 0x00000000040c72ca */ /* 0x000fe200000e0000 */
[----:B01----:R-:W-:Y:S01]  /*d9d0*/  IMAD.MOV.U32 R13, RZ, RZ, -0x7fffffe0 ;  /* 0x80000020ff0d7424 */ /* 0x003fe200078e00ff */
[----:B------:R-:W-:Y:S01]  /*d9e0*/  R2UR UR13, R5 ;  /* 0x00000000050d72ca */ /* 0x000fe200000e0000 */
[----:B------:R-:W-:Y:S01]  /*d9f0*/  WARPGROUP.ARRIVE ;  /* 0x00000000000079c5 */ /* 0x000fe20000000000 */
[----:B------:R-:W-:Y:S01]  /*da00*/  R2UR UR14, R12 ;  /* 0x000000000c0e72ca */ /* 0x000fe200000e0000 */
[----:B------:R-:W-:Y:S01]  /*da10*/  IMAD.MOV.U32 R15, RZ, RZ, -0x7fffffe0 ;  /* 0x80000020ff0f7424 */ /* 0x000fe200078e00ff */
[----:B------:R-:W-:Y:S01]  /*da20*/  R2UR UR15, R13 ;  /* 0x000000000d0f72ca */ /* 0x000fe200000e0000 */
[----:B------:R-:W-:Y:S01]  /*da30*/  IMAD.MOV.U32 R12, RZ, RZ, R56 ;  /* 0x000000ffff0c7224 */ /* 0x000fe200078e0038 */
[----:B------:R-:W-:Y:S01]  /*da40*/  R2UR UR22, R14 ;  /* 0x000000000e1672ca */ /* 0x000fe200000e0000 */
[C---:B------:R-:W-:Y:S01]  /*da50*/  VIADD R14, R20.reuse, 0x180 ;  /* 0x00000180140e7836 */ /* 0x040fe20000000000 */
[----:B------:R-:W-:Y:S01]  /*da60*/  R2UR UR23, R15 ;  /* 0x000000000f1772ca */ /* 0x000fe200000e0000 */
[----:B------:R-:W-:Y:S01]  /*da70*/  VIADD R56, R20, 0x182 ;  /* 0x0000018214387836 */ /* 0x000fe20000000000 */
[----:B------:R-:W-:Y:S01]  /*da80*/  R2UR UR20, R4 ;  /* 0x00000000041472ca */ /* 0x000fe200000e0000 */
[----:B------:R-:W-:Y:S01]  /*da90*/  IMAD.MOV.U32 R57, RZ, RZ, -0x7fffffe0 ;  /* 0x80000020ff397424 */ /* 0x000fe200078e00ff */
[----:B------:R-:W-:-:S02]  /*daa0*/  R2UR UR21, R5 ;  /* 0x00000000051572ca */ /* 0x000fc400000e0000 */
        /* <DEDUP_REMOVED lines=13> */
[----:B------:R-:W-:Y:S01]  /*db80*/  R2UR UR7, R13 ;  /* 0x000000000d0772ca */ /* 0x000fe200000e0000 */
[----:B------:R-:W-:Y:S01]  /*db90*/  IMAD.MOV.U32 R13, RZ, RZ, -0x7fffffe0 ;  /* 0x80000020ff0d7424 */ /* 0x000fe200078e00ff */
[----:B------:R-:W-:Y:S02]  /*dba0*/  R2UR UR4, R4 ;  /* 0x00000000040472ca */ /* 0x000fe400000e0000 */
[----:B------:R-:W-:-:S02]  /*dbb0*/  R2UR UR5, R5 ;  /* 0x00000000050572ca */ /* 0x000fc400000e0000 */
[----:B------:R-:W-:Y:S01]  /*dbc0*/  R2UR UR18, R14 ;  /* 0x000000000e1272ca */ /* 0x000fe200000e0000 */
[----:B------:R-:W-:Y:S01]  /*dbd0*/  VIADD R14, R20, 0x102 ;  /* 0x00000102140e7836 */ /* 0x000fe20000000000 */
[----:B------:R-:W-:Y:S01]  /*dbe0*/  R2UR UR19, R15 ;  /* 0x000000000f1372ca */ /* 0x000fe200000e0000 */
[----:B------:R-:W-:Y:S01]  /*dbf0*/  IMAD.MOV.U32 R15, RZ, RZ, -0x7fffffe0 ;  /* 0x80000020ff0f7424 */ /* 0x000fe200078e00ff */
[----:B------:R-:W-:Y:S02]  /*dc00*/  R2UR UR16, R6 ;  /* 0x00000000061072ca */ /* 0x000fe400000e0000 */
[----:B------:R-:W-:Y:S02]  /*dc10*/  R2UR UR17, R7 ;  /* 0x00000000071172ca */ /* 0x000fe400000e0000 */
[----:B------:R-:W-:Y:S01]  /*dc20*/  R2UR UR14, R12 ;  /* 0x000000000c0e72ca */ /* 0x000fe200000e0000 */
[----:B------:R-:W-:Y:S01]  /*dc30*/  VIADD R12, R20, 0x202 ;  /* 0x00000202140c7836 */ /* 0x000fe20000000000 */
[----:B------:R-:W-:Y:S01]  /*dc40*/  R2UR UR15, R13 ;  /* 0x000000000d0f72ca */ /* 0x000fe200000e0000 */
[----:B------:R-:W-:Y:S01]  /*dc50*/  IMAD.MOV.U32 R13, RZ, RZ, -0x7fffffe0 ;  /* 0x80000020ff0d7424 */ /* 0x000fe200078e00ff */
[----:B------:R-:W-:-:S02]  /*dc60*/  R2UR UR12, R6 ;  /* 0x00000000060c72ca */ /* 0x000fc400000e0000 */
        /* <DEDUP_REMOVED lines=43> */
.L_x_1192:
[----:B------:R-:W-:Y:S01]  /*df20*/  SHF.L.U32 R12, R156, 0x1f, RZ ;  /* 0x0000001f9c0c7819 */ /* 0x000fe200000006ff */
[----:B------:R-:W-:-:S04]  /*df30*/  IMAD R20, R19, 0x8, R18 ;  /* 0x0000000813147824 */ /* 0x000fc800078e0212 */
[----:B------:R0:W1:Y:S01]  /*df40*/  SYNCS.PHASECHK.TRANS64.TRYWAIT P1, [R20+URZ+0x13250], R12 ;  /* 0x0132500c140075a7 */ /* 0x000062000802017f */
[----:B------:R-:W-:Y:S05]  /*df50*/  @!P0 BRA `(.L_x_1193) ;  /* 0x0000000000048947 */ /* 0x000fea0003800000 */
[----:B------:R-:W-:Y:S01]  /*df60*/  BPT.TRAP 0x1 ;  /* 0x000000040000795c */ /* 0x000fe20000300000 */
.L_x_1193:
[----:B------:R-:W-:Y:S04]  /*df70*/  BSSY B2, `(.L_x_1194) ;  /* 0x0000004000027945 */ /* 0x000fe80003800000 */
[----:B-1----:R-:W-:Y:S05]  /*df80*/  @P1 BRA `(.L_x_1195) ;  /* 0x0000000000081947 */ /* 0x002fea0003800000 */
[----:B------:R-:W1:Y:S02]  /*df90*/  SYNCS.PHASECHK.TRANS64.TRYWAIT P1, [R20+URZ+0x13250], R12 ;  /* 0x0132500c140075a7 */ /* 0x000e64000802017f */
[----:B-1----:R-:W-:Y:S05]  /*dfa0*/  @!P1 BRA `(.L_x_1196) ;  /* 0x0000017000749947 */ /* 0x002fea0003800000 */
.L_x_1195:
[----:B------:R-:W-:Y:S05]  /*dfb0*/  BSYNC B2 ;  /* 0x0000000000027941 */ /* 0x000fea0003800000 */
.L_x_1194:
[----:B01----:R-:W-:Y:S01]  /*dfc0*/  VIADD R12, R18, 0x1000 ;  /* 0x00001000120c7836 */ /* 0x003fe20000000000 */
[----:B------:R-:W-:Y:S01]  /*dfd0*/  WARPGROUP.ARRIVE ;  /* 0x00000000000079c5 */ /* 0x000fe20000000000 */
[----:B------:R-:W-:Y:S01]  /*dfe0*/  IMAD.MOV.U32 R13, RZ, RZ, -0x3ffffff0 ;  /* 0xc0000010ff0d7424 */ /* 0x000fe200078e00ff */
[----:B------:R-:W-:Y:S02]  /*dff0*/  LOP3.LUT P1, RZ, R17, 0x10, RZ, 0xc0, !PT ;  /* 0x0000001011ff7812 */ /* 0x000fe4000782c0ff */
[----:B------:R-:W-:Y:S02]  /*e000*/  SHF.R.U32.HI R12, RZ, 0x4, R12 ;  /* 0x00000004ff0c7819 */ /* 0x000fe4000001160c */
[----:B------:R-:W-:Y:S02]  /*e010*/  R2UR UR7, R13 ;  /* 0x000000000d0772ca */ /* 0x000fe400000e0000 */
[----:B------:R-:W-:-:S04]  /*e020*/  LOP3.LUT R12, R12, 0x3fff, RZ, 0xc0, !PT ;  /* 0x00003fff0c0c7812 */ /* 0x000fc800078ec0ff */
[----:B------:R-:W-:-:S05]  /*e030*/  LOP3.LUT R12, R12, 0x10000, RZ, 0xfc, !PT ;  /* 0x000100000c0c7812 */ /* 0x000fca00078efcff */
[----:B------:R-:W-:-:S05]  /*e040*/  IMAD R12, R19, 0x280, R12 ;  /* 0x00000280130c7824 */ /* 0x000fca00078e020c */
[----:B------:R-:W-:-:S13]  /*e050*/  R2UR UR6, R12 ;  /* 0x000000000c0672ca */ /* 0x000fda00000e0000 */
        /* <DEDUP_REMOVED lines=8> */
[----:B------:R-:W-:Y:S01]  /*e0e0*/  WARPGROUP.ARRIVE ;  /* 0x00000000000079c5 */ /* 0x000fe20000000000 */
[----:B------:R-:W2:Y:S01]  /*e0f0*/  LDL R153, [R1+0x38] ;  /* 0x0000380001997983 */ /* 0x000ea20000100800 */
[----:B------:R-:W-:Y:S01]  /*e100*/  FMUL.FTZ R13, R2, R120 ;  /* 0x00000078020d7220 */ /* 0x000fe20000410000 */
[----:B------:R-:W0:Y:S02]  /*e110*/  LDC R155, c[0x0][0x448] ;  /* 0x00011200ff9b7b82 */ /* 0x000e240000000800 */
[----:B------:R-:W2:Y:S02]  /*e120*/  LDL R154, [R1+0x50] ;  /* 0x00005000019a7983 */ /* 0x000ea40000100800 */
[----:B------:R-:W-:Y:S01]  /*e130*/  QGMMA.64x64x32.F32.E4M3.E4M3 R24, R148, gdesc[UR4], R24, gsb0 ;  /* 0x00e0000494187df3 */ /* 0x000fe20008000818 */
[----:B------:R-:W-:Y:S01]  /*e140*/  R2UR UR6, R14 ;  /* 0x000000000e0672ca */ /* 0x000fe200000e0000 */
[----:B------:R-:W-:Y:S01]  /*e150*/  VIADD R14, R12, 0x180 ;  /* 0x000001800c0e7836 */ /* 0x000fe20000000000 */
[----:B------:R-:W-:Y:S01]  /*e160*/  R2UR UR7, R15 ;  /* 0x000000000f0772ca */ /* 0x000fe200000e0000 */
[----:B------:R-:W-:-:S02]  /*e170*/  IMAD.MOV.U32 R15, RZ, RZ, -0x3ffffff0 ;  /* 0xc0000010ff0f7424 */ /* 0x000fc400078e00ff */
[C---:B------:R-:W-:Y:S01]  /*e180*/  FMUL.FTZ R120, R2.reuse, R124 ;  /* 0x0000007c02787220 */ /* 0x040fe20000410000 */
[C---:B------:R-:W-:Y:S01]  /*e190*/  FMUL.FTZ R124, R2.reuse, R128 ;  /* 0x00000080027c7220 */ /* 0x040fe20000410000 */
[C---:B------:R-:W-:Y:S01]  /*e1a0*/  FMUL.FTZ R128, R2.reuse, R132 ;  /* 0x0000008402807220 */ /* 0x040fe20000410000 */
[----:B------:R-:W-:Y:S01]  /*e1b0*/  FMUL.FTZ R132, R2, R56 ;  /* 0x0000003802847220 */ /* 0x000fe20000410000 */
        /* <DEDUP_REMOVED lines=9> */
[----:B------:R1:W3:Y:S01]  /*e250*/  MUFU.TANH R12, R61 ;  /* 0x0000003d000c7308 */ /* 0x0002e20000002400 */
[C---:B------:R-:W-:Y:S01]  /*e260*/  FMUL.FTZ R107, R2.reuse, R107 ;  /* 0x0000006b026b7220 */ /* 0x040fe20000410000 */
[C---:B------:R-:W-:Y:S01]  /*e270*/  FMUL.FTZ R108, R2.reuse, R108 ;  /* 0x0000006c026c7220 */ /* 0x040fe20000410000 */
[----:B0-----:R-:W-:Y:S01]  /*e280*/  ISETP.NE.AND P3, PT, R155, 0x1, PT ;  /* 0x000000019b00780c */ /* 0x001fe20003f65270 */
        /* <DEDUP_REMOVED lines=49> */
[----:B------:R-:W0:Y:S01]  /*e5a0*/  MUFU.TANH R13, R13 ;  /* 0x0000000d000d7308 */ /* 0x000e220000002400 */
[----:B------:R-:W-:-:S02]  /*e5b0*/  WARPGROUP.DEPBAR.LE gsb0, 0x0 ;  /* 0x00008000000079c5 */ /* 0x000fc40000010000 */
[----:B------:R-:W-:-:S06]  /*e5c0*/  WARPGROUP.ARRIVE ;  /* 0x00000000000079c5 */ /* 0x000fcc0000000000 */
[----:B------:R-:W4:Y:S01]  /*e5d0*/  S2R R155, SR_TID.X ;  /* 0x00000000009b7919 */ /* 0x000f220000002100 */
[----:B-1----:R-:W-:Y:S01]  /*e5e0*/  FMUL.FTZ R61, R2, R62 ;  /* 0x0000003e023d7220 */ /* 0x002fe20000410000 */
[----:B------:R-:W1:Y:S01]  /*e5f0*/  MUFU.TANH R19, R19 ;  /* 0x0000001300137308 */ /* 0x000e620000002400 */
        /* <DEDUP_REMOVED lines=8> */
[----:B------:R-:W-:Y:S01]  /*e680*/  FMUL.FTZ R133, R2, R57 ;  /* 0x0000003902857220 */ /* 0x000fe20000410000 */
[----:B------:R-:W-:-:S02]  /*e690*/  IMAD.MOV.U32 R57, RZ, RZ, -0x3ffffff0 ;  /* 0xc0000010ff397424 */ /* 0x000fc400078e00ff */
[C---:B------:R-:W-:Y:S01]  /*e6a0*/  FMUL.FTZ R122, R2.reuse, R126 ;  /* 0x0000007e027a7220 */ /* 0x040fe20000410000 */
[C---:B------:R-:W-:Y:S01]  /*e6b0*/  FMUL.FTZ R126, R2.reuse, R130 ;  /* 0x00000082027e7220 */ /* 0x040fe20000410000 */
[C---:B------:R-:W-:Y:S01]  /*e6c0*/  FMUL.FTZ R62, R2.reuse, R63 ;  /* 0x0000003f023e7220 */ /* 0x040fe20000410000 */
[----:B------:R-:W-:Y:S01]  /*e6d0*/  FMUL.FTZ R130, R2, R134 ;  /* 0x0000008602827220 */ /* 0x000fe20000410000 */
[----:B------:R-:W0:Y:S08]  /*e6e0*/  MUFU.TANH R120, R120 ;  /* 0x0000007800787308 */ /* 0x000e300000002400 */
[----:B------:R-:W0:Y:S01]  /*e6f0*/  MUFU.TANH R123, R123 ;  /* 0x0000007b007b7308 */ /* 0x000e220000002400 */
[----:B----4-:R-:W-:-:S07]  /*e700*/  LOP3.LUT R155, R155, 0x7f, RZ, 0xc0, !PT ;  /* 0x0000007f9b9b7812 */ /* 0x010fce00078ec0ff */
[----:B------:R-:W4:Y:S08]  /*e710*/  MUFU.TANH R124, R124 ;  /* 0x0000007c007c7308 */ /* 0x000f300000002400 */
        /* <DEDUP_REMOVED lines=8> */
[----:B------:R-:W-:-:S03]  /*e7a0*/  FMUL.FTZ R134, R2, R64 ;  /* 0x0000004002867220 */ /* 0x000fc60000410000 */
[----:B------:R-:W0:Y:S01]  /*e7b0*/  MUFU.TANH R15, R15 ;  /* 0x0000000f000f7308 */ /* 0x000e220000002400 */
[----:B------:R-:W-:Y:S01]  /*e7c0*/  QGMMA.64x64x32.F32.E4M3.E4M3 R24, R140, gdesc[UR4], R24, gsb0 ;  /* 0x00e000048c187df3 */ /* 0x000fe20008000818 */
[----:B------:R-:W-:Y:S02]  /*e7d0*/  R2UR UR6, R56 ;  /* 0x00000000380672ca */ /* 0x000fe400000e0000 */
[----:B------:R-:W-:Y:S01]  /*e7e0*/  R2UR UR7, R57 ;  /* 0x00000000390772ca */ /* 0x000fe200000e0000 */
[----:B------:R-:W5:Y:S03]  /*e7f0*/  @P3 LDC R56, c[0x0][0x44c] ;  /* 0x00011300ff383b82 */ /* 0x000f660000000800 */
[----:B------:R-:W0:Y:S05]  /*e800*/  MUFU.TANH R14, R14 ;  /* 0x0000000e000e7308 */ /* 0x000e2a0000002400 */
[----:B------:R-:W3:Y:S03]  /*e810*/  @P3 LDC R57, c[0x0][0x450] ;  /* 0x00011400ff393b82 */ /* 0x000ee60000000800 */
        /* <DEDUP_REMOVED lines=10> */
[----:B------:R-:W4:Y:S04]  /*e8c0*/  LDL R140, [R1+0x24] ;  /* 0x00002400018c7983 */ /* 0x000f280000100800 */
[----:B------:R-:W4:Y:S01]  /*e8d0*/  LDL R142, [R1+0x8] ;  /* 0x00000800018e7983 */ /* 0x000f220000100800 */
[----:B------:R-:W0:Y:S03]  /*e8e0*/  MUFU.TANH R109, R109 ;  /* 0x0000006d006d7308 */ /* 0x000e260000002400 */
[----:B------:R-:W4:Y:S01]  /*e8f0*/  LDL R141, [R1+0x4] ;  /* 0x00000400018d7983 */ /* 0x000f220000100800 */
[----:B------:R-:W-:-:S04]  /*e900*/  WARPGROUP.ARRIVE ;  /* 0x00000000000079c5 */ /* 0x000fc80000000000 */
[----:B------:R-:W0:Y:S02]  /*e910*/  MUFU.TANH R110, R110 ;  /* 0x0000006e006e7308 */ /* 0x000e240000002400 */
[----:B------:R-:W-:Y:S01]  /*e920*/  QGMMA.64x64x32.F32.E4M3.E4M3 R24, R136, gdesc[UR4], R24, gsb0 ;  /* 0x00e0000488187df3 */ /* 0x000fe20008000818 */
[----:B------:R-:W-:Y:S01]  /*e930*/  ISETP.NE.AND P2, PT, R155, RZ, PT ;  /* 0x000000ff9b00720c */ /* 0x000fe20003f45270 */
[C---:B------:R-:W-:Y:S01]  /*e940*/  FMUL.FTZ R66, R2.reuse, R70 ;  /* 0x0000004602427220 */ /* 0x040fe20000410000 */
[C---:B------:R-:W-:Y:S01]  /*e950*/  FMUL.FTZ R64, R2.reuse, R67 ;  /* 0x0000004302407220 */ /* 0x040fe20000410000 */
[----:B------:R-:W-:Y:S02]  /*e960*/  IMAD R70, R9, -0xa0, RZ ;  /* 0xffffff6009467824 */ /* 0x000fe400078e02ff */
[----:B------:R-:W-:Y:S01]  /*e970*/  FMUL.FTZ R67, R2, R71 ;  /* 0x0000004702437220 */ /* 0x000fe20000410000 */
[----:B------:R-:W0:Y:S08]  /*e980*/  MUFU.TANH R111, R111 ;  /* 0x0000006f006f7308 */ /* 0x000e300000002400 */
[----:B------:R-:W0:Y:S08]  /*e990*/  MUFU.TANH R112, R112 ;  /* 0x0000007000707308 */ /* 0x000e300000002400 */
[----:B------:R-:W0:Y:S01]  /*e9a0*/  MUFU.TANH R132, R132 ;  /* 0x0000008400847308 */ /* 0x000e220000002400 */
[----:B--2---:R-:W-:-:S07]  /*e9b0*/  IMAD.IADD R135, R154, 0x1, R153 ;  /* 0x000000019a877824 */ /* 0x004fce00078e0299 */
[----:B------:R-:W2:Y:S01]  /*e9c0*/  MUFU.TANH R113, R113 ;  /* 0x0000007100717308 */ /* 0x000ea20000002400 */
[----:B-----5:R-:W-:-:S05]  /*e9d0*/  @P3 IMAD.HI.U32 R56, R135, R56, RZ ;  /* 0x0000003887383227 */ /* 0x020fca00078e00ff */
[----:B---3--:R-:W-:Y:S02]  /*e9e0*/  @P3 SHF.R.U32.HI R135, RZ, R57, R56 ;  /* 0x00000039ff873219 */ /* 0x008fe40000011638 */
[----:B------:R-:W3:Y:S01]  /*e9f0*/  MUFU.TANH R114, R114 ;  /* 0x0000007200727308 */ /* 0x000ee20000002400 */
[----:B------:R-:W-:-:S07]  /*ea00*/  @!P2 VIADD R0, R0, 0x13240 ;  /* 0x000132400000a836 */ /* 0x000fce0000000000 */
[----:B------:R-:W0:Y:S01]  /*ea10*/  MUFU.TANH R115, R115 ;  /* 0x0000007300737308 */ /* 0x000e220000002400 */
[----:B------:R-:W-:-:S07]  /*ea20*/  @!P2 PRMT R0, RZ, 0x654, R0 ;  /* 0x00000654ff00a816 */ /* 0x000fce0000000000 */
[----:B------:R-:W0:Y:S08]  /*ea30*/  MUFU.TANH R116, R116 ;  /* 0x0000007400747308 */ /* 0x000e300000002400 */
[----:B------:R-:W0:Y:S08]  /*ea40*/  MUFU.TANH R117, R117 ;  /* 0x0000007500757308 */ /* 0x000e300000002400 */
[----:B------:R-:W0:Y:S01]  /*ea50*/  MUFU.TANH R118, R118 ;  /* 0x0000007600767308 */ /* 0x000e220000002400 */
[----:B------:R-:W-:-:S02]  /*ea60*/  WARPGROUP.DEPBAR.LE gsb0, 0x0 ;  /* 0x00008000000079c5 */ /* 0x000fc40000010000 */
[----:B------:R-:W5:Y:S01]  /*ea70*/  SHFL.IDX PT, R139, R135, RZ, 0x1c1f ;  /* 0x001c1fff878b7589 */ /* 0x000f6200000e0000 */
[----:B------:R1:W-:Y:S04]  /*ea80*/  @!P2 SYNCS.ARRIVE.TRANS64.RED.A1T0 RZ, [R0+URZ], RZ ;  /* 0x000000ff00ffa9a7 */ /* 0x0003e8000810043f */
        /* <DEDUP_REMOVED lines=26> */
[----:B----4-:R-:W-:-:S07]  /*ec30*/  IADD3 R137, -R140, 0x1, R70 ;  /* 0x000000018c897810 */ /* 0x010fce0007ffe146 */
[----:B------:R-:W4:Y:S01]  /*ec40*/  MUFU.TANH R81, R81 ;  /* 0x0000005100517308 */ /* 0x000f220000002400 */
[----:B------:R-:W-:-:S07]  /*ec50*/  IADD3 R137, -R141, R137, R142 ;  /* 0x000000898d897210 */ /* 0x000fce0007ffe18e */
[----:B------:R-:W0:Y:S01]  /*ec60*/  MUFU.TANH R82, R82 ;  /* 0x0000005200527308 */ /* 0x000e220000002400 */
[----:B------:R-:W-:-:S07]  /*ec70*/  VIADD R138, R137, UR42 ;  /* 0x0000002a898a7c36 */ /* 0x000fce0008000000 */
        /* <DEDUP_REMOVED lines=19> */
[----:B------:R-:W-:-:S02]  /*edb0*/  VIADD R137, R137, UR43 ;  /* 0x0000002b89897c36 */ /* 0x000fc40008000000 */
[----:B-1----:R-:W-:Y:S02]  /*edc0*/  IMAD.IADD R0, R70, 0x1, -R140 ;  /* 0x0000000146007824 */ /* 0x002fe400078e0a8c */
[--C-:B-----5:R-:W-:Y:S02]  /*edd0*/  IMAD.IADD R136, R138, 0x1, R139.reuse ;  /* 0x000000018a887824 */ /* 0x120fe400078e028b */
[----:B------:R-:W-:Y:S01]  /*ede0*/  IMAD.IADD R71, R137, 0x1, R139 ;  /* 0x0000000189477824 */ /* 0x000fe200078e028b */
[----:B--234-:R-:W-:Y:S06]  /*edf0*/  @!P1 BRA `(.L_x_1197) ;  /* 0x0000000000549947 */ /* 0x01cfec0003800000 */
        /* <DEDUP_REMOVED lines=12> */
.L_x_1199:
[----:B------:R-:W-:-:S05]  /*eec0*/  IMAD.U32 R140, RZ, RZ, UR40 ;  /* 0x00000028ff8c7e24 */ /* 0x000fca000f8e00ff */
[----:B------:R-:W-:-:S13]  /*eed0*/  ISETP.NE.AND P1, PT, R140, 0x1, PT ;  /* 0x000000018c00780c */ /* 0x000fda0003f25270 */
[----:B------:R-:W1:Y:S02]  /*eee0*/  @P1 LDC.64 R56, c[0x0][0x9e8] ;  /* 0x00027a00ff381b82 */ /* 0x000e640000000a00 */
[----:B-1----:R-:W-:-:S05]  /*eef0*/  @P1 IMAD.HI.U32 R56, R139, R56, RZ ;  /* 0x000000388b381227 */ /* 0x002fca00078e00ff */
[----:B------:R-:W-:-:S07]  /*ef00*/  @P1 SHF.R.U32.HI R139, RZ, R57, R56 ;  /* 0x00000039ff8b1219 */ /* 0x000fce0000011638 */
.L_x_1200:
[----:B------:R-:W-:Y:S05]  /*ef10*/  BSYNC B2 ;  /* 0x0000000000027941 */ /* 0x000fea0003800000 */
.L_x_1198:
[----:B------:R-:W-:-:S05]  /*ef20*/  IMAD R139, R139, R140, R0 ;  /* 0x0000008c8b8b7224 */ /* 0x000fca00078e0200 */
[----:B------:R-:W-:Y:S02]  /*ef30*/  VIMNMX R71, R71, R139, !PT ;  /* 0x0000008b47477248 */ /* 0x000fe40007fe0100 */
[----:B------:R-:W-:-:S07]  /*ef40*/  VIADDMNMX R136, R139, R140, R136, PT ;  /* 0x0000008c8b887246 */ /* 0x000fce0003800188 */
.L_x_1197:
[----:B------:R-:W-:Y:S02]  /*ef50*/  ISETP.GE.AND P1, PT, R70, 0x2, PT ;  /* 0x000000024600780c */ /* 0x000fe40003f26270 */
[----:B------:R-:W-:Y:S02]  /*ef60*/  LOP3.LUT R17, R17, 0xfffffffd, RZ, 0xc0, !PT ;  /* 0xfffffffd11117812 */ /* 0x000fe400078ec0ff */
[----:B------:R-:W-:Y:S02]  /*ef70*/  ISETP.GT.AND P2, PT, R71, 0x1, !P1 ;  /* 0x000000014700780c */ /* 0x000fe40004f44270 */
[----:B------:R-:W-:Y:S02]  /*ef80*/  LOP3.LUT R16, R16, 0x7fffffff, RZ, 0xc0, !PT ;  /* 0x7fffffff10107812 */ /* 0x000fe400078ec0ff */
[----:B------:R-:W-:Y:S02]  /*ef90*/  ISETP.LT.OR P3, PT, R136, 0x2, P2 ;  /* 0x000000028800780c */ /* 0x000fe40001761670 */
[----:B------:R-:W-:-:S02]  /*efa0*/  ISETP.GE.AND P2, PT, R70, 0x9, PT ;  /* 0x000000094600780c */ /* 0x000fc40003f46270 */
[----:B0-----:R-:W-:Y:S02]  /*efb0*/  FSEL R15, R15, -INF , !P3 ;  /* 0xff8000000f0f7808 */ /* 0x001fe40005800000 */
        /* <DEDUP_REMOVED lines=17> */
[----:B------:R-:W-:Y:S02]  /*f0d0*/  ISETP.GT.AND P6, PT, R71, 0x18, !P6 ;  /* 0x000000184700780c */ /* 0x000fe400077c4270 */
[----:B------:R-:W-:Y:S02]  /*f0e0*/  LOP3.LUT R17, R17, 0xfffffffe, RZ, 0xc0, !PT ;  /* 0xfffffffe11117812 */ /* 0x000fe400078ec0ff */
        /* <DEDUP_REMOVED lines=196> */
[----:B------:R-:W-:-:S04]  /*fd30*/  ISETP.GT.AND P6, PT, R71, RZ, !P6 ;  /* 0x000000ff4700720c */ /* 0x000fc800077c4270 */
[----:B------:R-:W-:-:S04]  /*fd40*/  ISETP.LT.OR P6, PT, R136, 0x1, P6 ;  /* 0x000000018800780c */ /* 0x000fc800037c1670 */
[----:B------:R-:W-:Y:S02]  /*fd50*/  FSEL R57, R13, -INF , !P6 ;  /* 0xff8000000d397808 */ /* 0x000fe40007000000 */
[----:B------:R-:W-:Y:S02]  /*fd60*/  ISETP.GE.AND P6, PT, R70, 0x9a, PT ;  /* 0x0000009a4600780c */ /* 0x000fe40003fc6270 */
[----:B------:R-:W0:Y:S11]  /*fd70*/  SHFL.IDX PT, R70, R135, 0x1, 0x1c1f ;  /* 0x003c1f0087467f89 */ /* 0x000e3600000e0000 */
[----:B------:R-:W-:-:S02]  /*fd80*/  @P6 LOP3.LUT R17, R17, 0x8, RZ, 0xfc, !PT ;  /* 0x0000000811116812 */ /* 0x000fc400078efcff */
[----:B------:R-:W-:-:S04]  /*fd90*/  ISETP.GT.AND P6, PT, R71, 0x99, !P6 ;  /* 0x000000994700780c */ /* 0x000fc800077c4270 */
[----:B------:R-:W-:-:S04]  /*fda0*/  ISETP.LT.OR P6, PT, R136, 0x9a, P6 ;  /* 0x0000009a8800780c */ /* 0x000fc800037c1670 */
[----:B------:R-:W-:Y:S02]  /*fdb0*/  FSEL R69, R69, -INF , !P6 ;  /* 0xff80000045457808 */ /* 0x000fe40007000000 */
[----:B------:R-:W-:Y:S01]  /*fdc0*/  LOP3.LUT P6, RZ, R17, 0x10, RZ, 0xc0, !PT ;  /* 0x0000001011ff7812 */ /* 0x000fe200078cc0ff */
[--C-:B0-----:R-:W-:Y:S02]  /*fdd0*/  IMAD.IADD R138, R138, 0x1, R70.reuse ;  /* 0x000000018a8a7824 */ /* 0x101fe400078e0246 */
[----:B------:R-:W-:-:S10]  /*fde0*/  IMAD.IADD R137, R137, 0x1, R70 ;  /* 0x0000000189897824 */ /* 0x000fd400078e0246 */
[----:B------:R-:W-:Y:S05]  /*fdf0*/  @!P6 BRA `(.L_x_1201) ;  /* 0x000000000054e947 */ /* 0x000fea0003800000 */
        /* <DEDUP_REMOVED lines=12> */
.L_x_1203:
[----:B------:R-:W-:-:S05]  /*fec0*/  IMAD.U32 R71, RZ, RZ, UR40 ;  /* 0x00000028ff477e24 */ /* 0x000fca000f8e00ff */
[----:B------:R-:W-:-:S13]  /*fed0*/  ISETP.NE.AND P6, PT, R71, 0x1, PT ;  /* 0x000000014700780c */ /* 0x000fda0003fc5270 */
[----:B------:R-:W0:Y:S02]  /*fee0*/  @P6 LDC.64 R12, c[0x0][0x9e8] ;  /* 0x00027a00ff0c6b82 */ /* 0x000e240000000a00 */
[----:B0-----:R-:W-:-:S05]  /*fef0*/  @P6 IMAD.HI.U32 R12, R70, R12, RZ ;  /* 0x0000000c460c6227 */ /* 0x001fca00078e00ff */
[----:B------:R-:W-:-:S07]  /*ff00*/  @P6 SHF.R.U32.HI R70, RZ, R13, R12 ;  /* 0x0000000dff466219 */ /* 0x000fce000001160c */
.L_x_1204:
[----:B------:R-:W-:Y:S05]  /*ff10*/  BSYNC B2 ;  /* 0x0000000000027941 */ /* 0x000fea0003800000 */
.L_x_1202:
[----:B------:R-:W-:-:S05]  /*ff20*/  IMAD R0, R70, R71, R0 ;  /* 0x0000004746007224 */ /* 0x000fca00078e0200 */
[----:B------:R-:W-:Y:S02]  /*ff30*/  VIMNMX R137, R137, R0, !PT ;  /* 0x0000000089897248 */ /* 0x000fe40007fe0100 */
[----:B------:R-:W-:-:S07]  /*ff40*/  VIADDMNMX R138, R0, R71, R138, PT ;  /* 0x00000047008a7246 */ /* 0x000fce000380018a */
.L_x_1201:
[----:B------:R-:W-:Y:S01]  /*ff50*/  ISETP.GT.AND P1, PT, R137, 0x1, !P1 ;  /* 0x000000018900780c */ /* 0x000fe20004f24270 */
[----:B------:R-:W2:Y:S01]  /*ff60*/  LDL.LU R135, [R1] ;  /* 0x0000000001877983 */ /* 0x000ea20000300800 */
[----:B------:R-:W-:Y:S02]  /*ff70*/  LOP3.LUT R17, R17, 0xffffffbf, RZ, 0xc0, !PT ;  /* 0xffffffbf11117812 */ /* 0x000fe400078ec0ff */
[----:B------:R-:W-:Y:S02]  /*ff80*/  ISETP.LT.OR P1, PT, R138, 0x2, P1 ;  /* 0x000000028a00780c */ /* 0x000fe40000f21670 */
[----:B------:R-:W-:Y:S02]  /*ff90*/  @P0 LOP3.LUT R17, R17, 0x40, RZ, 0xfc, !PT ;  /* 0x0000004011110812 */ /* 0x000fe400078efcff */
[----:B------:R-:W-:Y:S02]  /*ffa0*/  FSEL R19, R19, -INF , !P1 ;  /* 0xff80000013137808 */ /* 0x000fe40004800000 */
[----:B------:R-:W-:-:S02]  /*ffb0*/  LOP3.LUT P1, RZ, R17, 0x2, RZ, 0xc0, !PT ;  /* 0x0000000211ff7812 */ /* 0x000fc4000782c0ff */
[C---:B------:R-:W-:Y:S02]  /*ffc0*/  ISETP.GT.AND P5, PT, R137.reuse, 0x11, !P5 ;  /* 0x000000118900780c */ /* 0x040fe40006fa4270 */
[----:B------:R-:W-:Y:S02]  /*ffd0*/  ISETP.GT.AND P1, PT, R137, 0x18, !P1 ;  /* 0x000000188900780c */ /* 0x000fe40004f24270 */
[C---:B------:R-:W-:Y:S02]  /*ffe0*/  ISETP.LT.OR P5, PT, R138.reuse, 0x12, P5 ;  /* 0x000000128a00780c */ /* 0x040fe40002fa1670 */
[----:B------:R-:W-:Y:S02]  /*fff0*/  ISETP.LT.OR P1, PT, R138, 0x19, P1 ;  /* 0x000000198a00780c */ /* 0x000fe40000f21670 */
[----:B------:R-:W-:Y:S02]  /*10000*/  FSEL R127, R127, -INF , !P5 ;  /* 0xff8000007f7f7808 */ /* 0x000fe40006800000 */
[----:B------:R-:W-:-:S02]  /*10010*/  FSEL R130, R130, -INF , !P1 ;  /* 0xff80000082827808 */ /* 0x000fc40004800000 */
[----:B------:R-:W-:Y:S02]  /*10020*/  LOP3.LUT P1, RZ, R17, 0x1, RZ, 0xc0, !PT ;  /* 0x0000000111ff7812 */ /* 0x000fe4000782c0ff */
[C---:B------:R-:W-:Y:S02]  /*10030*/  ISETP.GT.AND P4, PT, R137.reuse, 0x10, !P4 ;  /* 0x000000108900780c */ /* 0x040fe40006784270 */
[----:B------:R-:W-:Y:S02]  /*10040*/  ISETP.GT.AND P1, PT, R137, 0x19, !P1 ;  /* 0x000000198900780c */ /* 0x000fe40004f24270 */
[----:B------:R-:W-:Y:S02]  /*10050*/  LOP3.LUT P5, RZ, R16, 0x40000000, RZ, 0xc0, !PT ;  /* 0x4000000010ff7812 */ /* 0x000fe400078ac0ff */
[C---:B------:R-:W-:Y:S02]  /*10060*/  ISETP.LT.OR P1, PT, R138.reuse, 0x1a, P1 ;  /* 0x0000001a8a00780c */ /* 0x040fe40000f21670 */
[----:B------:R-:W-:-:S02]  /*10070*/  ISETP.LT.OR P4, PT, R138, 0x11, P4 ;  /* 0x000000118a00780c */ /* 0x000fc40002781670 */
[----:B------:R-:W-:Y:S02]  /*10080*/  FSEL R131, R131, -INF , !P1 ;  /* 0xff80000083837808 */ /* 0x000fe40004800000 */
[----:B------:R-:W-:Y:S02]  /*10090*/  LOP3.LUT P1, RZ, R16, 0x80000000, RZ, 0xc0, !PT ;  /* 0x8000000010ff7812 */ /* 0x000fe4000782c0ff */
[----:B------:R-:W-:Y:S02]  /*100a0*/  FSEL R126, R126, -INF , !P4 ;  /* 0xff8000007e7e7808 */ /* 0x000fe40006000000 */
[C---:B------:R-:W-:Y:S02]  /*100b0*/  ISETP.GT.AND P1, PT, R137.reuse, 0x20, !P1 ;  /* 0x000000208900780c */ /* 0x040fe40004f24270 */
[----:B------:R-:W-:Y:S02]  /*100c0*/  ISETP.GT.AND P3, PT, R137, 0x9, !P3 ;  /* 0x000000098900780c */ /* 0x000fe40005f64270 */
[----:B------:R-:W-:-:S02]  /*100d0*/  ISETP.LT.OR P1, PT, R138, 0x21, P1 ;  /* 0x000000218a00780c */ /* 0x000fc40000f21670 */
[----:B------:R-:W-:Y:S02]  /*100e0*/  LOP3.LUT P4, RZ, R16, 0x20000000, RZ, 0xc0, !PT ;  /* 0x2000000010ff7812 */ /* 0x000fe4000788c0ff */
[----:B------:R-:W-:Y:S02]  /*100f0*/  FSEL R106, R106, -INF , !P1 ;  /* 0xff8000006a6a7808 */ /* 0x000fe40004800000 */
[----:B------:R-:W-:Y:S02]  /*10100*/  ISETP.GT.AND P1, PT, R137, 0x21, !P5 ;  /* 0x000000218900780c */ /* 0x000fe40006f24270 */
[C---:B------:R-:W-:Y:S02]  /*10110*/  ISETP.LT.OR P3, PT, R138.reuse, 0xa, P3 ;  /* 0x0000000a8a00780c */ /* 0x040fe40001f61670 */
[----:B------:R-:W-:Y:S02]  /*10120*/  ISETP.LT.OR P1, PT, R138, 0x22, P1 ;  /* 0x000000228a00780c */ /* 0x000fe40000f21670 */
[----:B------:R-:W-:-:S02]  /*10130*/  FSEL R123, R123, -INF , !P3 ;  /* 0xff8000007b7b7808 */ /* 0x000fc40005800000 */
[----:B------:R-:W-:Y:S02]  /*10140*/  FSEL R107, R107, -INF , !P1 ;  /* 0xff8000006b6b7808 */ /* 0x000fe40004800000 */
[C---:B------:R-:W-:Y:S02]  /*10150*/  ISETP.GT.AND P1, PT, R137.reuse, 0x28, !P4 ;  /* 0x000000288900780c */ /* 0x040fe40006724270 */
[----:B------:R-:W-:Y:S02]  /*10160*/  ISETP.GT.AND P2, PT, R137, 0x8, !P2 ;  /* 0x000000088900780c */ /* 0x000fe40005744270 */
[----:B------:R-:W-:Y:S02]  /*10170*/  ISETP.LT.OR P1, PT, R138, 0x29, P1 ;  /* 0x000000298a00780c */ /* 0x000fe40000f21670 */
[----:B------:R-:W-:Y:S02]  /*10180*/  LOP3.LUT P3, RZ, R16, 0x10000000, RZ, 0xc0, !PT ;  /* 0x1000000010ff7812 */ /* 0x000fe4000786c0ff */
[----:B------:R-:W-:-:S02]  /*10190*/  FSEL R110, R110, -INF , !P1 ;  /* 0xff8000006e6e7808 */ /* 0x000fc40004800000 */
[----:B------:R-:W-:Y:S02]  /*101a0*/  ISETP.LT.OR P2, PT, R138, 0x9, P2 ;  /* 0x000000098a00780c */ /* 0x000fe40001741670 */
[----:B------:R-:W-:Y:S02]  /*101b0*/  ISETP.GT.AND P1, PT, R137, 0x29, !P3 ;  /* 0x000000298900780c */ /* 0x000fe40005f24270 */
[----:B------:R-:W-:Y:S02]  /*101c0*/  FSEL R122, R122, -INF , !P2 ;  /* 0xff8000007a7a7808 */ /* 0x000fe40005000000 */
[----:B------:R-:W-:Y:S02]  /*101d0*/  ISETP.LT.OR P1, PT, R138, 0x2a, P1 ;  /* 0x0000002a8a00780c */ /* 0x000fe40000f21670 */
[----:B------:R-:W-:Y:S02]  /*101e0*/  LOP3.LUT P2, RZ, R16, 0x8000000, RZ, 0xc0, !PT ;  /* 0x0800000010ff7812 */ /* 0x000fe4000784c0ff */
[----:B------:R-:W-:-:S02]  /*101f0*/  FSEL R111, R111, -INF , !P1 ;  /* 0xff8000006f6f7808 */ /* 0x000fc40004800000 */
[C---:B------:R-:W-:Y:S02]  /*10200*/  ISETP.GT.AND P1, PT, R137.reuse, 0x30, !P2 ;  /* 0x000000308900780c */ /* 0x040fe40005724270 */
[----:B------:R-:W-:Y:S02]  /*10210*/  LOP3.LUT P0, RZ, R16, 0x4000000, RZ, 0xc0, !PT ;  /* 0x0400000010ff7812 */ /* 0x000fe4000780c0ff */
[----:B------:R-:W-:Y:S02]  /*10220*/  ISETP.LT.OR P1, PT, R138, 0x31, P1 ;  /* 0x000000318a00780c */ /* 0x000fe40000f21670 */
[----:B------:R-:W-:Y:S02]  /*10230*/  LOP3.LUT P6, RZ, R16, 0x2000000, RZ, 0xc0, !PT ;  /* 0x0200000010ff7812 */ /* 0x000fe400078cc0ff */
[----:B------:R-:W-:Y:S02]  /*10240*/  FSEL R114, R114, -INF , !P1 ;  /* 0xff80000072727808 */ /* 0x000fe40004800000 */
[----:B------:R-:W-:-:S02]  /*10250*/  ISETP.GT.AND P1, PT, R137, 0x31, !P0 ;  /* 0x000000318900780c */ /* 0x000fc40004724270 */
[----:B------:R-:W-:Y:S02]  /*10260*/  FMNMX.FTZ R0, R57, R8, !PT ;  /* 0x0000000839007209 */ /* 0x000fe40007810000 */
[----:B------:R-:W-:Y:S02]  /*10270*/  ISETP.LT.OR P1, PT, R138, 0x32, P1 ;  /* 0x000000328a00780c */ /* 0x000fe40000f21670 */
[----:B------:R-:W-:Y:S02]  /*10280*/  FMNMX.FTZ R0, R15, R0, !PT ;  /* 0x000000000f007209 */ /* 0x000fe40007810000 */
[----:B------:R-:W-:Y:S02]  /*10290*/  FSEL R115, R115, -INF , !P1 ;  /* 0xff80000073737808 */ /* 0x000fe40004800000 */
        /* <DEDUP_REMOVED lines=46> */
[----:B------:R-:W-:Y:S02]  /*10580*/  FMNMX.FTZ R0, R89, R0, !PT ;  /* 0x0000000059007209 */ /* 0x000fe40007810000 */
[----:B------:R-:W-:Y:S02]  /*10590*/  ISETP.LT.OR P1, PT, R138, 0x52, P1 ;  /* 0x000000528a00780c */ /* 0x000fe40000f21670 */
[----:B------:R-:W-:Y:S02]  /*105a0*/  LOP3.LUT P0, RZ, R16, 0x8000, RZ, 0xc0, !PT ;  /* 0x0000800010ff7812 */ /* 0x000fe4000780c0ff */
[----:B------:R-:W-:-:S02]  /*105b0*/  FSEL R99, R99, -INF , !P1 ;  /* 0xff80000063637808 */ /* 0x000fc40004800000 */
[----:B------:R-:W-:Y:S02]  /*105c0*/  ISETP.GT.AND P1, PT, R137, 0x58, !P3 ;  /* 0x000000588900780c */ /* 0x000fe40005f24270 */
[----:B------:R-:W-:Y:S02]  /*105d0*/  FMNMX.FTZ R0, R92, R0, !PT ;  /* 0x000000005c007209 */ /* 0x000fe40007810000 */
        /* <DEDUP_REMOVED lines=53> */
[C---:B------:R-:W-:Y:S01]  /*10930*/  LOP3.LUT P1, RZ, R16.reuse, 0x100, RZ, 0xc0, !PT ;  /* 0x0000010010ff7812 */ /* 0x040fe2000782c0ff */
[----:B------:R-:W0:Y:S01]  /*10940*/  SHFL.BFLY PT, R12, R0, 0x2, 0x1f ;  /* 0x0c401f00000c7f89 */ /* 0x000e2200000e0000 */
[----:B------:R-:W-:Y:S02]  /*10950*/  LOP3.LUT P0, RZ, R16, 0x1, RZ, 0xc0, !PT ;  /* 0x0000000110ff7812 */ /* 0x000fe4000780c0ff */
[C---:B------:R-:W-:Y:S02]  /*10960*/  ISETP.GT.AND P1, PT, R137.reuse, 0x79, !P1 ;  /* 0x000000798900780c */ /* 0x040fe40004f24270 */
[----:B------:R-:W-:Y:S02]  /*10970*/  ISETP.GT.AND P0, PT, R137, RZ, !P0 ;  /* 0x000000ff8900720c */ /* 0x000fe40004704270 */
[----:B------:R-:W-:-:S02]  /*10980*/  ISETP.LT.OR P1, PT, R138, 0x7a, P1 ;  /* 0x0000007a8a00780c */ /* 0x000fc40000f21670 */
[C---:B------:R-:W-:Y:S02]  /*10990*/  LOP3.LUT P3, RZ, R16.reuse, 0x20, RZ, 0xc0, !PT ;  /* 0x0000002010ff7812 */ /* 0x040fe4000786c0ff */
[----:B------:R-:W-:Y:S02]  /*109a0*/  FSEL R87, R87, -INF , !P1 ;  /* 0xff80000057577808 */ /* 0x000fe40004800000 */
[C---:B------:R-:W-:Y:S02]  /*109b0*/  LOP3.LUT P1, RZ, R16.reuse, 0x80, RZ, 0xc0, !PT ;  /* 0x0000008010ff7812 */ /* 0x040fe4000782c0ff */
[C---:B------:R-:W-:Y:S02]  /*109c0*/  LOP3.LUT P5, RZ, R16.reuse, 0x8, RZ, 0xc0, !PT ;  /* 0x0000000810ff7812 */ /* 0x040fe400078ac0ff */
[----:B------:R-:W-:Y:S02]  /*109d0*/  ISETP.GT.AND P1, PT, R137, 0x80, !P1 ;  /* 0x000000808900780c */ /* 0x000fe40004f24270 */
[----:B------:R-:W-:-:S02]  /*109e0*/  LOP3.LUT P4, RZ, R16, 0x4, RZ, 0xc0, !PT ;  /* 0x0000000410ff7812 */ /* 0x000fc4000788c0ff */
[----:B------:R-:W-:Y:S02]  /*109f0*/  ISETP.LT.OR P1, PT, R138, 0x81, P1 ;  /* 0x000000818a00780c */ /* 0x000fe40000f21670 */
[----:B------:R-:W-:Y:S02]  /*10a00*/  LOP3.LUT P2, RZ, R16, 0x2, RZ, 0xc0, !PT ;  /* 0x0000000210ff7812 */ /* 0x000fe4000784c0ff */
[----:B------:R-:W-:Y:S02]  /*10a10*/  FSEL R58, R58, -INF , !P1 ;  /* 0xff8000003a3a7808 */ /* 0x000fe40004800000 */
[----:B------:R-:W-:Y:S02]  /*10a20*/  LOP3.LUT P1, RZ, R16, 0x40, RZ, 0xc0, !PT ;  /* 0x0000004010ff7812 */ /* 0x000fe4000782c0ff */
[----:B0-----:R-:W-:Y:S02]  /*10a30*/  FMNMX.FTZ R12, R0, R12, !PT ;  /* 0x0000000c000c7209 */ /* 0x001fe40007810000 */
[----:B------:R-:W-:-:S02]  /*10a40*/  ISETP.GT.AND P1, PT, R137, 0x81, !P1 ;  /* 0x000000818900780c */ /* 0x000fc40004f24270 */
[C---:B------:R-:W-:Y:S01]  /*10a50*/  ISETP.GT.AND P3, PT, R137.reuse, 0x88, !P3 ;  /* 0x000000888900780c */ /* 0x040fe20005f64270 */
[----:B------:R-:W0:Y:S01]  /*10a60*/  SHFL.BFLY PT, R0, R12, 0x1, 0x1f ;  /* 0x0c201f000c007f89 */ /* 0x000e2200000e0000 */
[----:B------:R-:W-:Y:S02]  /*10a70*/  ISETP.LT.OR P1, PT, R138, 0x82, P1 ;  /* 0x000000828a00780c */ /* 0x000fe40000f21670 */
[----:B------:R-:W-:Y:S02]  /*10a80*/  ISETP.GT.AND P5, PT, R137, 0x90, !P5 ;  /* 0x000000908900780c */ /* 0x000fe40006fa4270 */
[----:B------:R-:W-:Y:S02]  /*10a90*/  FSEL R59, R59, -INF , !P1 ;  /* 0xff8000003b3b7808 */ /* 0x000fe40004800000 */
[C---:B------:R-:W-:Y:S02]  /*10aa0*/  LOP3.LUT P1, RZ, R16.reuse, 0x10, RZ, 0xc0, !PT ;  /* 0x0000001010ff7812 */ /* 0x040fe4000782c0ff */
[----:B------:R-:W-:-:S02]  /*10ab0*/  LOP3.LUT R16, R16, 0xfffffffe, RZ, 0xc0, !PT ;  /* 0xfffffffe10107812 */ /* 0x000fc400078ec0ff */
[C---:B------:R-:W-:Y:S02]  /*10ac0*/  ISETP.GT.AND P1, PT, R137.reuse, 0x89, !P1 ;  /* 0x000000898900780c */ /* 0x040fe40004f24270 */
[----:B------:R-:W-:Y:S02]  /*10ad0*/  @P0 LOP3.LUT R16, R16, 0x1, RZ, 0xfc, !PT ;  /* 0x0000000110100812 */ /* 0x000fe400078efcff */
[----:B------:R-:W-:Y:S02]  /*10ae0*/  ISETP.LT.OR P0, PT, R138, 0x89, P3 ;  /* 0x000000898a00780c */ /* 0x000fe40001f01670 */
[C---:B------:R-:W-:Y:S02]  /*10af0*/  LOP3.LUT P3, RZ, R16.reuse, 0x1, RZ, 0xc0, !PT ;  /* 0x0000000110ff7812 */ /* 0x040fe4000786c0ff */
[----:B------:R-:W-:Y:S02]  /*10b00*/  LOP3.LUT R16, R16, 0xfffffffb, RZ, 0xc0, !PT ;  /* 0xfffffffb10107812 */ /* 0x000fe400078ec0ff */
[----:B------:R-:W-:-:S02]  /*10b10*/  ISETP.GT.AND P4, PT, R137, 0x91, !P4 ;  /* 0x000000918900780c */ /* 0x000fc40006784270 */
[----:B------:R-:W-:Y:S02]  /*10b20*/  ISETP.LT.OR P5, PT, R138, 0x91, P5 ;  /* 0x000000918a00780c */ /* 0x000fe40002fa1670 */
[----:B0-----:R-:W-:Y:S02]  /*10b30*/  FMNMX.FTZ R12, R12, R0, !PT ;  /* 0x000000000c0c7209 */ /* 0x001fe40007810000 */
[----:B------:R-:W-:Y:S02]  /*10b40*/  LOP3.LUT P6, RZ, R17, 0x8, RZ, 0xc0, !PT ;  /* 0x0000000811ff7812 */ /* 0x000fe400078cc0ff */
[----:B------:R-:W-:Y:S02]  /*10b50*/  @P0 LOP3.LUT R16, R16, 0x4, RZ, 0xfc, !PT ;  /* 0x0000000410100812 */ /* 0x000fe400078efcff */
[C---:B------:R-:W-:Y:S02]  /*10b60*/  ISETP.LT.OR P0, PT, R138.reuse, 0x8a, P1 ;  /* 0x0000008a8a00780c */ /* 0x040fe40000f01670 */
[----:B------:R-:W-:-:S02]  /*10b70*/  ISETP.LT.OR P1, PT, R138, 0x1, P3 ;  /* 0x000000018a00780c */ /* 0x000fc40001f21670 */
[----:B------:R-:W-:Y:S02]  /*10b80*/  FSETP.NEU.FTZ.AND P3, PT, R12, -INF , PT ;  /* 0xff8000000c00780b */ /* 0x000fe40003f7d000 */
[----:B------:R-:W-:Y:S02]  /*10b90*/  FSEL R14, R14, -INF , !P1 ;  /* 0xff8000000e0e7808 */ /* 0x000fe40004800000 */
[----:B------:R-:W-:Y:S02]  /*10ba0*/  FSEL R0, R12, RZ, P3 ;  /* 0x000000ff0c007208 */ /* 0x000fe40001800000 */
[----:B------:R-:W-:Y:S02]  /*10bb0*/  FSEL R62, R62, -INF , !P0 ;  /* 0xff8000003e3e7808 */ /* 0x000fe40004000000 */
[----:B------:R-:W-:Y:S01]  /*10bc0*/  ISETP.GT.AND P2, PT, R137, 0x98, !P2 ;  /* 0x000000988900780c */ /* 0x000fe20005744270 */
[----:B------:R-:W-:-:S01]  /*10bd0*/  FADD.FTZ R8, -R0, R8 ;  /* 0x0000000800087221 */ /* 0x000fc20000010100 */
[----:B------:R-:W-:Y:S01]  /*10be0*/  IMAD.U32 R0, RZ, RZ, UR39 ;  /* 0x00000027ff007e24 */ /* 0x000fe2000f8e00ff */
[----:B------:R-:W-:-:S02]  /*10bf0*/  ISETP.LT.OR P4, PT, R138, 0x92, P4 ;  /* 0x000000928a00780c */ /* 0x000fc40002781670 */
[----:B------:R-:W-:Y:S01]  /*10c00*/  FSEL R63, R63, -INF , !P5 ;  /* 0xff8000003f3f7808 */ /* 0x000fe20006800000 */
[----:B------:R-:W-:-:S01]  /*10c10*/  FFMA.FTZ R13, R12, R0, -8 ;  /* 0xc10000000c0d7423 */ /* 0x000fc20000010000 */
[----:B------:R-:W-:Y:S01]  /*10c20*/  ISETP.GT.AND P6, PT, R137, 0x99, !P6 ;  /* 0x000000998900780c */ /* 0x000fe200077c4270 */
[-C--:B------:R-:W-:Y:S01]  /*10c30*/  FMUL.FTZ R8, R8, R0.reuse ;  /* 0x0000000008087220 */ /* 0x080fe20000410000 */
[----:B------:R-:W-:Y:S02]  /*10c40*/  ISETP.LT.OR P2, PT, R138, 0x99, P2 ;  /* 0x000000998a00780c */ /* 0x000fe40001741670 */
[----:B------:R-:W-:Y:S02]  /*10c50*/  FSEL R13, R13, RZ, P3 ;  /* 0x000000ff0d0d7208 */ /* 0x000fe40001800000 */
[----:B------:R-:W-:Y:S01]  /*10c60*/  LOP3.LUT P3, RZ, R16, 0x4, RZ, 0xc0, !PT ;  /* 0x0000000410ff7812 */ /* 0x000fe2000786c0ff */
[----:B------:R-:W-:Y:S01]  /*10c70*/  MUFU.EX2 R8, R8 ;  /* 0x0000000800087308 */ /* 0x000fe20000000800 */
[----:B------:R-:W-:Y:S01]  /*10c80*/  FSEL R64, R64, -INF , !P4 ;  /* 0xff80000040407808 */ /* 0x000fe20006000000 */
[-CC-:B------:R-:W-:Y:S01]  /*10c90*/  FFMA.FTZ R57, R57, R0.reuse, -R13.reuse ;  /* 0x0000000039397223 */ /* 0x180fe2000001080d */
[----:B------:R-:W-:-:S01]  /*10ca0*/  FFMA.FTZ R15, R15, R0, -R13 ;  /* 0x000000000f0f7223 */ /* 0x000fc2000001080d */
        /* <DEDUP_REMOVED lines=38> */
[----:B------:R-:W-:Y:S01]  /*10f10*/  FMNMX.FTZ R13, R14, R3, !PT ;  /* 0x000000030e0d7209 */ /* 0x000fe20007810000 */
[----:B------:R-:W2:Y:S01]  /*10f20*/  MUFU.EX2 R57, R57 ;  /* 0x0000003900397308 */ /* 0x000ea20000000800 */
[----:B------:R-:W-:-:S02]  /*10f30*/  FSEL R61, R61, -INF , !P3 ;  /* 0xff8000003d3d7808 */ /* 0x000fc40005800000 */
[----:B------:R-:W-:Y:S02]  /*10f40*/  FMNMX.FTZ R13, R19, R13, !PT ;  /* 0x0000000d130d7209 */ /* 0x000fe40007810000 */
[----:B------:R-:W-:Y:S02]  /*10f50*/  ISETP.LT.OR P6, PT, R138, 0x9a, P6 ;  /* 0x0000009a8a00780c */ /* 0x000fe400037c1670 */
[----:B------:R-:W-:Y:S01]  /*10f60*/  FMNMX.FTZ R13, R122, R13, !PT ;  /* 0x0000000d7a0d7209 */ /* 0x000fe20007810000 */
[----:B------:R-:W0:Y:S01]  /*10f70*/  MUFU.EX2 R15, R15 ;  /* 0x0000000f000f7308 */ /* 0x000e220000000800 */
[----:B------:R-:W-:Y:S02]  /*10f80*/  FSEL R66, R66, -INF , !P2 ;  /* 0xff80000042427808 */ /* 0x000fe40005000000 */
[----:B------:R-:W-:Y:S02]  /*10f90*/  FMNMX.FTZ R13, R123, R13, !PT ;  /* 0x0000000d7b0d7209 */ /* 0x000fe40007810000 */
[----:B------:R-:W-:-:S02]  /*10fa0*/  FSEL R67, R67, -INF , !P6 ;  /* 0xff80000043437808 */ /* 0x000fc40007000000 */
[----:B------:R-:W-:Y:S01]  /*10fb0*/  FMNMX.FTZ R13, R126, R13, !PT ;  /* 0x0000000d7e0d7209 */ /* 0x000fe20007810000 */
[----:B------:R-:W-:Y:S01]  /*10fc0*/  MUFU.EX2 R120, R120 ;  /* 0x0000007800787308 */ /* 0x000fe20000000800 */
[----:B------:R-:W-:Y:S02]  /*10fd0*/  LOP3.LUT P0, RZ, R17, 0x40, RZ, 0xc0, !PT ;  /* 0x0000004011ff7812 */ /* 0x000fe4000780c0ff */
        /* <DEDUP_REMOVED lines=51> */
[----:B------:R-:W-:-:S05]  /*11310*/  FMNMX.FTZ R13, R67, R13, !PT ;  /* 0x0000000d430d7209 */ /* 0x000fca0007810000 */
[----:B------:R-:W1:Y:S01]  /*11320*/  SHFL.BFLY PT, R70, R13, 0x2, 0x1f ;  /* 0x0c401f000d467f89 */ /* 0x000e6200000e0000 */
[----:B------:R-:W-:Y:S08]  /*11330*/  MUFU.EX2 R96, R96 ;  /* 0x0000006000607308 */ /* 0x000ff00000000800 */
[----:B------:R-:W-:Y:S08]  /*11340*/  MUFU.EX2 R97, R97 ;  /* 0x0000006100617308 */ /* 0x000ff00000000800 */
[----:B------:R-:W-:Y:S01]  /*11350*/  MUFU.EX2 R100, R100 ;  /* 0x0000006400647308 */ /* 0x000fe20000000800 */
[----:B-1----:R-:W-:-:S07]  /*11360*/  FMNMX.FTZ R13, R13, R70, !PT ;  /* 0x000000460d0d7209 */ /* 0x002fce0007810000 */
[----:B------:R-:W-:Y:S01]  /*11370*/  MUFU.EX2 R101, R101 ;  /* 0x0000006500657308 */ /* 0x000fe20000000800 */
[----:B------:R-:W1:Y:S07]  /*11380*/  SHFL.BFLY PT, R70, R13, 0x1, 0x1f ;  /* 0x0c201f000d467f89 */ /* 0x000e6e00000e0000 */
[----:B------:R-:W-:Y:S08]  /*11390*/  MUFU.EX2 R72, R72 ;  /* 0x0000004800487308 */ /* 0x000ff00000000800 */
[----:B------:R-:W-:Y:S08]  /*113a0*/  MUFU.EX2 R73, R73 ;  /* 0x0000004900497308 */ /* 0x000ff00000000800 */
[----:B------:R-:W-:Y:S01]  /*113b0*/  MUFU.EX2 R76, R76 ;  /* 0x0000004c004c7308 */ /* 0x000fe20000000800 */
[----:B-1----:R-:W-:-:S04]  /*113c0*/  FMNMX.FTZ R13, R13, R70, !PT ;  /* 0x000000460d0d7209 */ /* 0x002fc80007810000 */
[----:B------:R-:W-:-:S03]  /*113d0*/  FSETP.NEU.FTZ.AND P1, PT, R13, -INF , PT ;  /* 0xff8000000d00780b */ /* 0x000fc60003f3d000 */
[----:B------:R-:W-:Y:S01]  /*113e0*/  MUFU.EX2 R77, R77 ;  /* 0x0000004d004d7308 */ /* 0x000fe20000000800 */
[----:B------:R-:W-:-:S05]  /*113f0*/  FSEL R70, R13, RZ, P1 ;  /* 0x000000ff0d467208 */ /* 0x000fca0000800000 */
[----:B------:R-:W-:Y:S01]  /*11400*/  FADD.FTZ R3, -R70, R3 ;  /* 0x0000000346037221 */ /* 0x000fe20000010100 */
[----:B------:R-:W-:-:S01]  /*11410*/  FFMA.FTZ R70, R13, R0, -8 ;  /* 0xc10000000d467423 */ /* 0x000fc20000010000 */
[----:B------:R-:W-:Y:S02]  /*11420*/  MUFU.EX2 R80, R80 ;  /* 0x0000005000507308 */ /* 0x000fe40000000800 */
[----:B------:R-:W-:Y:S02]  /*11430*/  FMUL.FTZ R3, R3, R0 ;  /* 0x0000000003037220 */ /* 0x000fe40000410000 */
[----:B------:R-:W-:Y:S01]  /*11440*/  FSEL R71, R70, RZ, P1 ;  /* 0x000000ff46477208 */ /* 0x000fe20000800000 */
[----:B--2---:R-:W-:-:S03]  /*11450*/  FFMA.FTZ R70, R8, R135, R57 ;  /* 0x0000008708467223 */ /* 0x004fc60000010039 */
[----:B------:R-:W-:Y:S01]  /*11460*/  MUFU.EX2 R3, R3 ;  /* 0x0000000300037308 */ /* 0x000fe20000000800 */
[----:B------:R-:W-:-:S01]  /*11470*/  FFMA.FTZ R14, R14, R0, -R71 ;  /* 0x000000000e0e7223 */ /* 0x000fc20000010847 */
[----:B------:R-:W-:Y:S01]  /*11480*/  FFMA.FTZ R19, R19, R0, -R71 ;  /* 0x0000000013137223 */ /* 0x000fe20000010847 */
[----:B0-----:R-:W-:-:S01]  /*11490*/  FADD.FTZ R70, R15, R70 ;  /* 0x000000460f467221 */ /* 0x001fc20000010000 */
        /* <DEDUP_REMOVED lines=20> */
[----:B------:R-:W-:Y:S01]  /*115e0*/  FFMA.FTZ R98, R98, R0, -R71 ;  /* 0x0000000062627223 */ /* 0x000fe20000010847 */
[----:B0-----:R-:W-:-:S01]  /*115f0*/  FFMA.FTZ R21, R3, R21, R14 ;  /* 0x0000001503157223 */ /* 0x001fc2000001000e */
        /* <DEDUP_REMOVED lines=19> */
[----:B-1----:R-:W-:-:S01]  /*11730*/  FADD.FTZ R71, R19, R21 ;  /* 0x0000001513477221 */ /* 0x002fc20000010000 */
[----:B------:R-:W-:Y:S01]  /*11740*/  FADD.FTZ R21, R120, R70 ;  /* 0x0000004678157221 */ /* 0x000fe20000010000 */
[----:B------:R-:W0:Y:S03]  /*11750*/  MUFU.EX2 R122, R122 ;  /* 0x0000007a007a7308 */ /* 0x000e260000000800 */
[----:B------:R-:W-:-:S04]  /*11760*/  FADD.FTZ R21, R121, R21 ;  /* 0x0000001579157221 */ /* 0x000fc80000010000 */
[----:B------:R-:W-:Y:S01]  /*11770*/  FADD.FTZ R21, R124, R21 ;  /* 0x000000157c157221 */ /* 0x000fe20000010000 */
[----:B------:R-:W1:Y:S03]  /*11780*/  MUFU.EX2 R123, R123 ;  /* 0x0000007b007b7308 */ /* 0x000e660000000800 */
[----:B------:R-:W-:-:S04]  /*11790*/  FADD.FTZ R21, R125, R21 ;  /* 0x000000157d157221 */ /* 0x000fc80000010000 */
[----:B------:R-:W-:Y:S01]  /*117a0*/  FADD.FTZ R21, R128, R21 ;  /* 0x0000001580157221 */ /* 0x000fe20000010000 */
[----:B------:R-:W2:Y:S01]  /*117b0*/  MUFU.EX2 R126, R126 ;  /* 0x0000007e007e7308 */ /* 0x000ea20000000800 */
[----:B0-----:R-:W-:-:S02]  /*117c0*/  FADD.FTZ R70, R122, R71 ;  /* 0x000000477a467221 */ /* 0x001fc40000010000 */
[----:B------:R-:W-:-:S04]  /*117d0*/  FADD.FTZ R21, R129, R21 ;  /* 0x0000001581157221 */ /* 0x000fc80000010000 */
[----:B------:R-:W-:Y:S01]  /*117e0*/  FADD.FTZ R21, R104, R21 ;  /* 0x0000001568157221 */ /* 0x000fe20000010000 */
[----:B------:R-:W0:Y:S01]  /*117f0*/  MUFU.EX2 R127, R127 ;  /* 0x0000007f007f7308 */ /* 0x000e220000000800 */
[----:B-1----:R-:W-:-:S02]  /*11800*/  FADD.FTZ R70, R123, R70 ;  /* 0x000000467b467221 */ /* 0x002fc40000010000 */
[----:B------:R-:W-:-:S04]  /*11810*/  FADD.FTZ R21, R105, R21 ;  /* 0x0000001569157221 */ /* 0x000fc80000010000 */
[----:B------:R-:W-:Y:S01]  /*11820*/  FADD.FTZ R21, R108, R21 ;  /* 0x000000156c157221 */ /* 0x000fe20000010000 */
[----:B------:R-:W1:Y:S01]  /*11830*/  MUFU.EX2 R130, R130 ;  /* 0x0000008200827308 */ /* 0x000e620000000800 */
[----:B--2---:R-:W-:-:S02]  /*11840*/  FADD.FTZ R70, R126, R70 ;  /* 0x000000467e467221 */ /* 0x004fc40000010000 */
        /* <DEDUP_REMOVED lines=95> */
[----:B--2---:R-:W-:-:S05]  /*11e40*/  FADD.FTZ R71, R69, R21 ;  /* 0x0000001545477221 */ /* 0x004fca0000010000 */
[----:B------:R2:W-:Y:S02]  /*11e50*/  STL [R1], R71 ;  /* 0x0000004701007387 */ /* 0x0005e40000100800 */
[----:B------:R-:W3:Y:S01]  /*11e60*/  MUFU.EX2 R62, R62 ;  /* 0x0000003e003e7308 */ /* 0x000ee20000000800 */
[----:B0-----:R-:W-:-:S07]  /*11e70*/  FADD.FTZ R70, R59, R70 ;  /* 0x000000463b467221 */ /* 0x001fce0000010000 */
[----:B------:R-:W0:Y:S01]  /*11e80*/  MUFU.EX2 R63, R63 ;  /* 0x0000003f003f7308 */ /* 0x000e220000000800 */
[----:B-1----:R-:W-:-:S07]  /*11e90*/  FADD.FTZ R70, R61, R70 ;  /* 0x000000463d467221 */ /* 0x002fce0000010000 */
[----:B------:R-:W1:Y:S01]  /*11ea0*/  MUFU.EX2 R64, R64 ;  /* 0x0000004000407308 */ /* 0x000e620000000800 */
[----:B---3--:R-:W-:-:S07]  /*11eb0*/  FADD.FTZ R70, R62, R70 ;  /* 0x000000463e467221 */ /* 0x008fce0000010000 */
[----:B------:R-:W3:Y:S01]  /*11ec0*/  MUFU.EX2 R66, R66 ;  /* 0x0000004200427308 */ /* 0x000ee20000000800 */
[----:B0-----:R-:W-:-:S07]  /*11ed0*/  FADD.FTZ R70, R63, R70 ;  /* 0x000000463f467221 */ /* 0x001fce0000010000 */
[----:B------:R-:W0:Y:S01]  /*11ee0*/  MUFU.EX2 R67, R67 ;  /* 0x0000004300437308 */ /* 0x000e220000000800 */
[----:B-1----:R-:W-:-:S04]  /*11ef0*/  FADD.FTZ R70, R64, R70 ;  /* 0x0000004640467221 */ /* 0x002fc80000010000 */
[----:B---3--:R-:W-:-:S04]  /*11f00*/  FADD.FTZ R70, R66, R70 ;  /* 0x0000004642467221 */ /* 0x008fc80000010000 */
[----:B0-----:R-:W-:Y:S01]  /*11f10*/  FADD.FTZ R21, R67, R70 ;  /* 0x0000004643157221 */ /* 0x001fe20000010000 */
[----:B--2---:R-:W-:Y:S06]  /*11f20*/  @!P0 BRA `(.L_x_1205) ;  /* 0x0000000000048947 */ /* 0x004fec0003800000 */
[----:B------:R-:W-:Y:S01]  /*11f30*/  BPT.TRAP 0x1 ;  /* 0x000000040000795c */ /* 0x000fe20000300000 */
.L_x_1205:
[----:B------:R-:W2:Y:S01]  /*11f40*/  LDL R70, [R1+0x40] ;  /* 0x0000400001467983 */ /* 0x000ea20000100800 */
[----:B------:R-:W-:-:S05]  /*11f50*/  VIADD R20, R20, 0x13260 ;  /* 0x0001326014147836 */ /* 0x000fca0000000000 */
[----:B--2---:R-:W-:Y:S02]  /*11f60*/  PRMT R20, R70, 0x654, R20 ;  /* 0x0000065446147816 */ /* 0x004fe40000000014 */
        /* <DEDUP_REMOVED lines=78> */
[C---:B--2---:R-:W-:Y:S01]  /*12450*/  ISETP.GT.AND P1, PT, R9.reuse, R70, PT ;  /* 0x000000460900720c */ /* 0x044fe20003f24270 */
[----:B------:R-:W-:-:S12]  /*12460*/  VIADD R9, R9, 0xffffffff ;  /* 0xffffffff09097836 */ /* 0x000fd80000000000 */
[----:B0-----:R-:W-:Y:S05]  /*12470*/  @P1 BRA `(.L_x_1206) ;  /* 0xffffffb000f81947 */ /* 0x001fea000383ffff */
[----:B------:R-:W-:Y:S05]  /*12480*/  BSYNC B0 ;  /* 0x0000000000007941 */ /* 0x000fea0003800000 */
.L_x_1186:
[----:B------:R0:W-:Y:S01]  /*12490*/  STL [R1+0x18], R24 ;  /* 0x0000181801007387 */ /* 0x0001e20000100800 */
[----:B------:R-:W-:Y:S02]  /*124a0*/  IMAD.MOV.U32 R3, RZ, RZ, R13 ;  /* 0x000000ffff037224 */ /* 0x000fe400078e000d */
[----:B------:R-:W-:Y:S01]  /*124b0*/  IMAD.MOV.U32 R8, RZ, RZ, R12 ;  /* 0x000000ffff087224 */ /* 0x000fe200078e000c */
[----:B------:R0:W-:Y:S01]  /*124c0*/  STL [R1+0x1c], R25 ;  /* 0x00001c1901007387 */ /* 0x0001e20000100800 */
[----:B------:R-:W-:Y:S02]  /*124d0*/  IMAD.MOV.U32 R19, RZ, RZ, R10 ;  /* 0x000000ffff137224 */ /* 0x000fe400078e000a */
[----:B------:R-:W-:Y:S01]  /*124e0*/  IMAD.MOV.U32 R156, RZ, RZ, R11 ;  /* 0x000000ffff9c7224 */ /* 0x000fe200078e000b */
[----:B------:R0:W-:Y:S06]  /*124f0*/  STL [R1+0x14], R28 ;  /* 0x0000141c01007387 */ /* 0x0001ec0000100800 */
.L_x_1185:
[----:B------:R-:W-:Y:S05]  /*12500*/  BSYNC B1 ;  /* 0x0000000000017941 */ /* 0x000fea0003800000 */
.L_x_1184:
[----:B------:R-:W2:Y:S01]  /*12510*/  LDL R10, [R1+0x38] ;  /* 0x00003800010a7983 */ /* 0x000ea20000100800 */
[----:B------:R-:W1:Y:S03]  /*12520*/  LDC R11, c[0x0][0x448] ;  /* 0x00011200ff0b7b82 */ /* 0x000e660000000800 */
[----:B------:R-:W3:Y:S04]  /*12530*/  LDL R15, [R1+0x4] ;  /* 0x00000400010f7983 */ /* 0x000ee80000100800 */
[----:B------:R-:W3:Y:S01]  /*12540*/  LDL R13, [R1+0x8] ;  /* 0x00000800010d7983 */ /* 0x000ee20000100800 */
[----:B------:R-:W4:Y:S01]  /*12550*/  LDC R14, c[0x0][0x9e4] ;  /* 0x00027900ff0e7b82 */ /* 0x000f220000000800 */
[----:B------:R-:W-:Y:S01]  /*12560*/  LOP3.LUT R17, R17, 0xffffffef, RZ, 0xc0, !PT ;  /* 0xffffffef11117812 */ /* 0x000fe200078ec0ff */
[----:B------:R-:W-:Y:S01]  /*12570*/  ULDC UR4, c[0x0][0x9dc] ;  /* 0x0002770000047ab9 */ /* 0x000fe20000000800 */
[----:B-1----:R-:W-:-:S13]  /*12580*/  ISETP.NE.AND P1, PT, R11, 0x1, PT ;  /* 0x000000010b00780c */ /* 0x002fda0003f25270 */
[----:B------:R-:W1:Y:S01]  /*12590*/  @P1 LDC R11, c[0x0][0x44c] ;  /* 0x00011300ff0b1b82 */ /* 0x000e620000000800 */
[----:B------:R-:W-:-:S04]  /*125a0*/  @P1 LOP3.LUT R17, R17, 0x10, RZ, 0xfc, !PT ;  /* 0x0000001011111812 */ /* 0x000fc800078efcff */
[----:B------:R-:W-:-:S03]  /*125b0*/  LOP3.LUT R17, R17, 0xffffffdf, RZ, 0xc0, !PT ;  /* 0xffffffdf11117812 */ /* 0x000fc600078ec0ff */
[----:B------:R-:W5:Y:S01]  /*125c0*/  @P1 LDC R12, c[0x0][0x450] ;  /* 0x00011400ff0c1b82 */ /* 0x000f620000000800 */
[----:B--2---:R-:W-:-:S04]  /*125d0*/  VIADD R10, R10, 0xbf ;  /* 0x000000bf0a0a7836 */ /* 0x004fc80000000000 */
[----:B-1----:R-:W-:Y:S01]  /*125e0*/  @P1 IMAD.HI.U32 R11, R10, R11, RZ ;  /* 0x0000000b0a0b1227 */ /* 0x002fe200078e00ff */
[----:B---3--:R-:W-:-:S04]  /*125f0*/  IADD3 R13, R13, 0x1, -R15 ;  /* 0x000000010d0d7810 */ /* 0x008fc80007ffe80f */
[----:B-----5:R-:W-:Y:S02]  /*12600*/  @P1 SHF.R.U32.HI R10, RZ, R12, R11 ;  /* 0x0000000cff0a1219 */ /* 0x020fe4000001160b */
[----:B----4-:R-:W-:-:S03]  /*12610*/  ISETP.GE.AND P1, PT, R14, 0x1, PT ;  /* 0x000000010e00780c */ /* 0x010fc60003f26270 */
[----:B------:R-:W-:-:S04]  /*12620*/  IMAD.IADD R10, R10, 0x1, R13 ;  /* 0x000000010a0a7824 */ /* 0x000fc800078e020d */
[----:B------:R-:W-:-:S06]  /*12630*/  VIADD R12, R10, -UR4 ;  /* 0x800000040a0c7c36 */ /* 0x000fcc0008000000 */
[----:B------:R-:W-:Y:S01]  /*12640*/  @P1 LOP3.LUT R17, R17, 0x20, RZ, 0xfc, !PT ;  /* 0x0000002011111812 */ /* 0x000fe200078efcff */
[----:B------:R-:W-:Y:S06]  /*12650*/  @!P1 BRA `(.L_x_1207) ;  /* 0x0000000000489947 */ /* 0x000fec0003800000 */
[----:B------:R-:W-:Y:S01]  /*12660*/  IMAD.MOV.U32 R13, RZ, RZ, R10 ;  /* 0x000000ffff0d7224 */ /* 0x000fe200078e000a */
[----:B------:R-:W-:Y:S04]  /*12670*/  BSSY B0, `(.L_x_1208) ;  /* 0x000000e000007945 */ /* 0x000fe80003800000 */
        /* <DEDUP_REMOVED lines=9> */
.L_x_1209:
[----:B------:R-:W-:-:S13]  /*12710*/  ISETP.NE.AND P1, PT, R14, 0x1, PT ;  /* 0x000000010e00780c */ /* 0x000fda0003f25270 */
[----:B------:R-:W1:Y:S02]  /*12720*/  @P1 LDC.64 R10, c[0x0][0x9e8] ;  /* 0x00027a00ff0a1b82 */ /* 0x000e640000000a00 */
[----:B-1----:R-:W-:-:S05]  /*12730*/  @P1 IMAD.HI.U32 R10, R13, R10, RZ ;  /* 0x0000000a0d0a1227 */ /* 0x002fca00078e00ff */
[----:B------:R-:W-:-:S07]  /*12740*/  @P1 SHF.R.U32.HI R13, RZ, R11, R10 ;  /* 0x0000000bff0d1219 */ /* 0x000fce000001160a */
.L_x_1210:
[----:B------:R-:W-:Y:S05]  /*12750*/  BSYNC B0 ;  /* 0x0000000000007941 */ /* 0x000fea0003800000 */
.L_x_1208:
[----:B------:R-:W-:-:S05]  /*12760*/  IMAD R13, R13, R14, RZ ;  /* 0x0000000e0d0d7224 */ /* 0x000fca00078e02ff */
[----:B------:R-:W-:-:S07]  /*12770*/  VIMNMX R12, R12, R13, !PT ;  /* 0x0000000d0c0c7248 */ /* 0x000fce0007fe0100 */
.L_x_1207:
[----:B------:R-:W2:Y:S01]  /*12780*/  LDL R10, [R1+0x54] ;  /* 0x00005400010a7983 */ /* 0x000ea20000100800 */
[----:B------:R-:W-:Y:S01]  /*12790*/  VIADD R12, R12, 0x9f ;  /* 0x0000009f0c0c7836 */ /* 0x000fe20000000000 */
[----:B------:R-:W-:Y:S03]  /*127a0*/  BSSY B0, `(.L_x_1211) ;  /* 0x0000309000007945 */ /* 0x000fe60003800000 */
[----:B------:R-:W-:-:S05]  /*127b0*/  IMAD.HI R12, R12, 0x66666667, RZ ;  /* 0x666666670c0c7827 */ /* 0x000fca00078e02ff */
[----:B------:R-:W-:-:S04]  /*127c0*/  SHF.R.U32.HI R11, RZ, 0x1f, R12 ;  /* 0x0000001fff0b7819 */ /* 0x000fc8000001160c */
[----:B------:R-:W-:-:S04]  /*127d0*/  LEA.HI.SX32 R11, R12, R11, 0x1a ;  /* 0x0000000b0c0b7211 */ /* 0x000fc800078fd2ff */
[----:B--2---:R-:W-:-:S04]  /*127e0*/  VIMNMX R10, R10, R11, !PT ;  /* 0x0000000b0a0a7248 */ /* 0x004fc80007fe0100 */
[----:B------:R-:W-:Y:S01]  /*127f0*/  ISETP.GE.AND P1, PT, R9, R10, PT ;  /* 0x0000000a0900720c */ /* 0x000fe20003f26270 */
[----:B------:R1:W-:-:S12]  /*12800*/  STL [R1+0x48], R10 ;  /* 0x0000480a01007387 */ /* 0x0003d80000100800 */
[----:B-1----:R-:W-:Y:S05]  /*12810*/  @!P1 BRA `(.L_x_1212) ;  /* 0x0000003000049947 */ /* 0x002fea0003800000 */
[----:B------:R-:W-:Y:S01]  /*12820*/  BSSY B1, `(.L_x_1212) ;  /* 0x0000300000017945 */ /* 0x000fe20003800000 */
[----:B------:R-:W-:Y:S02]  /*12830*/  IMAD.MOV.U32 R13, RZ, RZ, R3 ;  /* 0x000000ffff0d7224 */ /* 0x000fe400078e0003 */
[----:B------:R-:W-:Y:S02]  /*12840*/  IMAD.MOV.U32 R12, RZ, RZ, R8 ;  /* 0x000000ffff0c7224 */ /* 0x000fe400078e0008 */
[----:B------:R-:W-:Y:S02]  /*12850*/  IMAD.MOV.U32 R20, RZ, RZ, R156 ;  /* 0x000000ffff147224 */ /* 0x000fe400078e009c */
[----:B0-----:R-:W-:-:S07]  /*12860*/  IMAD.MOV.U32 R28, RZ, RZ, R19 ;  /* 0x000000ffff1c7224 */ /* 0x001fce00078e0013 */
.L_x_1224:
[----:B------:R-:W-:-:S05]  /*12870*/  VIADD R19, R28, 0x1 ;  /* 0x000000011c137836 */ /* 0x000fca0000000000 */
[----:B------:R-:W-:-:S04]  /*12880*/  ISETP.NE.AND P1, PT, R19, 0x2, PT ;  /* 0x000000021300780c */ /* 0x000fc80003f25270 */
[----:B------:R-:W-:Y:S02]  /*12890*/  SEL R3, RZ, 0x1, P1 ;  /* 0x00000001ff037807 */ /* 0x000fe40000800000 */
[----:B------:R-:W-:Y:S02]  /*128a0*/  SEL R19, R19, RZ, P1 ;  /* 0x000000ff13137207 */ /* 0x000fe40000800000 */
[----:B------:R-:W-:Y:S01]  /*128b0*/  LOP3.LUT R156, R20, R3, RZ, 0x3c, !PT ;  /* 0x00000003149c7212 */ /* 0x000fe200078e3cff */
[----:B------:R-:W-:Y:S06]  /*128c0*/  @!P0 BRA `(.L_x_1213) ;  /* 0x0000000000048947 */ /* 0x000fec0003800000 */
[----:B------:R-:W-:Y:S01]  /*128d0*/  BPT.TRAP 0x1 ;  /* 0x000000040000795c */ /* 0x000fe20000300000 */
.L_x_1213:
[----:B------:R-:W-:Y:S01]  /*128e0*/  IMAD R0, R19, 0x8, R18 ;  /* 0x0000000813007824 */ /* 0x000fe200078e0212 */
[----:B------:R-:W-:-:S04]  /*128f0*/  SHF.L.U32 R3, R156, 0x1f, RZ ;  /* 0x0000001f9c037819 */ /* 0x000fc800000006ff */
[----:B------:R0:W1:Y:S01]  /*12900*/  SYNCS.PHASECHK.TRANS64.TRYWAIT P1, [R0+URZ+0x13230], R3 ;  /* 0x01323003000075a7 */ /* 0x000062000802017f */
[----:B------:R-:W-:Y:S05]  /*12910*/  @!P0 BRA `(.L_x_1214) ;  /* 0x0000000000048947 */ /* 0x000fea0003800000 */
[----:B------:R-:W-:Y:S01]  /*12920*/  BPT.TRAP 0x1 ;  /* 0x000000040000795c */ /* 0x000fe20000300000 */
.L_x_1214:
        /* <DEDUP_REMOVED lines=8> */
.L_x_1216:
[----:B------:R-:W-:Y:S05]  /*129b0*/  BSYNC B2 ;  /* 0x0000000000027941 */ /* 0x000fea0003800000 */
.L_x_1215:
[----:B------:R-:W-:Y:S01]  /*129c0*/  IMAD.MOV.U32 R10, RZ, RZ, R8 ;  /* 0x000000ffff0a7224 */ /* 0x000fe200078e0008 */
[----:B------:R-:W-:Y:S01]  /*129d0*/  R2UR UR12, R4 ;  /* 0x00000000040c72ca */ /* 0x000fe200000e0000 */
[----:B------:R-:W-:Y:S01]  /*129e0*/  IMAD.MOV.U32 R11, RZ, RZ, -0x7fffffe0 ;  /* 0x80000020ff0b7424 */ /* 0x000fe200078e00ff */
        /* <DEDUP_REMOVED lines=84> */
.L_x_1218:
[----:B01----:R-:W-:Y:S01]  /*12f30*/  SHF.L.U32 R0, R20, 0x1f, RZ ;  /* 0x0000001f14007819 */ /* 0x003fe200000006ff */
[----:B------:R-:W-:-:S04]  /*12f40*/  IMAD R20, R28, 0x8, R18 ;  /* 0x000000081c147824 */ /* 0x000fc800078e0212 */
[----:B------:R0:W1:Y:S01]  /*12f50*/  SYNCS.PHASECHK.TRANS64.TRYWAIT P1, [R20+URZ+0x13250], R0 ;  /* 0x01325000140075a7 */ /* 0x000062000802017f */
[----:B------:R-:W-:Y:S05]  /*12f60*/  @!P0 BRA `(.L_x_1219) ;  /* 0x0000000000048947 */ /* 0x000fea0003800000 */
[----:B------:R-:W-:Y:S01]  /*12f70*/  BPT.TRAP 0x1 ;  /* 0x000000040000795c */ /* 0x000fe20000300000 */
.L_x_1219:
[----:B------:R-:W-:Y:S04]  /*12f80*/  BSSY B2, `(.L_x_1220) ;  /* 0x0000004000027945 */ /* 0x000fe80003800000 */
[----:B-1----:R-:W-:Y:S05]  /*12f90*/  @P1 BRA `(.L_x_1221) ;  /* 0x0000000000081947 */ /* 0x002fea0003800000 */
[----:B------:R-:W1:Y:S02]  /*12fa0*/  SYNCS.PHASECHK.TRANS64.TRYWAIT P1, [R20+URZ+0x13250], R0 ;  /* 0x01325000140075a7 */ /* 0x000e64000802017f */
[----:B-1----:R-:W-:Y:S05]  /*12fb0*/  @!P1 BRA `(.L_x_1222) ;  /* 0x0000012000989947 */ /* 0x002fea0003800000 */
.L_x_1221:
[----:B------:R-:W-:Y:S05]  /*12fc0*/  BSYNC B2 ;  /* 0x0000000000027941 */ /* 0x000fea0003800000 */
.L_x_1220:
[----:B01----:R-:W-:Y:S01]  /*12fd0*/  VIADD R0, R18, 0x1000 ;  /* 0x0000100012007836 */ /* 0x003fe20000000000 */
[----:B------:R-:W2:Y:S01]  /*12fe0*/  LDL.LU R24, [R1+0x18] ;  /* 0x0000180001187983 */ /* 0x000ea20000300800 */
[----:B------:R-:W-:-:S03]  /*12ff0*/  IMAD.MOV.U32 R11, RZ, RZ, -0x3ffffff0 ;  /* 0xc0000010ff0b7424 */ /* 0x000fc600078e00ff */
[----:B------:R-:W-:Y:S01]  /*13000*/  SHF.R.U32.HI R0, RZ, 0x4, R0 ;  /* 0x00000004ff007819 */ /* 0x000fe20000011600 */
[----:B------:R-:W2:Y:S01]  /*13010*/  LDL.LU R25, [R1+0x1c] ;  /* 0x00001c0001197983 */ /* 0x000ea20000300800 */
[----:B------:R-:W-:Y:S02]  /*13020*/  R2UR UR7, R11 ;  /* 0x000000000b0772ca */ /* 0x000fe400000e0000 */
[----:B------:R-:W-:-:S04]  /*13030*/  LOP3.LUT R0, R0, 0x3fff, RZ, 0xc0, !PT ;  /* 0x00003fff00007812 */ /* 0x000fc800078ec0ff */
[----:B------:R-:W-:-:S05]  /*13040*/  LOP3.LUT R0, R0, 0x10000, RZ, 0xfc, !PT ;  /* 0x0001000000007812 */ /* 0x000fca00078efcff */
[----:B------:R-:W-:Y:S02]  /*13050*/  IMAD R10, R28, 0x280, R0 ;  /* 0x000002801c0a7824 */ /* 0x000fe400078e0200 */
[----:B------:R-:W2:Y:S03]  /*13060*/  LDL.LU R28, [R1+0x14] ;  /* 0x00001400011c7983 */ /* 0x000ea60000300800 */
[C---:B------:R-:W-:Y:S01]  /*13070*/  R2UR UR6, R10.reuse ;  /* 0x000000000a0672ca */ /* 0x040fe200000e0000 */
[----:B------:R-:W-:Y:S02]  /*13080*/  VIADD R14, R10, 0x80 ;  /* 0x000000800a0e7836 */ /* 0x000fe40000000000 */
[----:B------:R-:W-:Y:S02]  /*13090*/  IMAD.MOV.U32 R15, RZ, RZ, -0x3ffffff0 ;  /* 0xc0000010ff0f7424 */ /* 0x000fe400078e00ff */
[C---:B------:R-:W-:Y:S01]  /*130a0*/  FMUL.FTZ R126, R2.reuse, R126 ;  /* 0x0000007e027e7220 */ /* 0x040fe20000410000 */
[C---:B------:R-:W-:Y:S01]  /*130b0*/  FMUL.FTZ R11, R2.reuse, R120 ;  /* 0x00000078020b7220 */ /* 0x040fe20000410000 */
[----:B------:R-:W-:-:S04]  /*130c0*/  FMUL.FTZ R123, R2, R123 ;  /* 0x0000007b027b7220 */ /* 0x000fc80000410000 */
[----:B------:R0:W-:Y:S01]  /*130d0*/  MUFU.TANH R3, R123 ;  /* 0x0000007b00037308 */ /* 0x0001e20000002400 */
[----:B------:R-:W-:-:S07]  /*130e0*/  FMUL.FTZ R120, R2, R125 ;  /* 0x0000007d02787220 */ /* 0x000fce0000410000 */
[----:B------:R-:W-:Y:S01]  /*130f0*/  MUFU.TANH R11, R11 ;  /* 0x0000000b000b7308 */ /* 0x000fe20000002400 */
[C---:B------:R-:W-:Y:S01]  /*13100*/  FMUL.FTZ R122, R2.reuse, R122 ;  /* 0x0000007a027a7220 */ /* 0x040fe20000410000 */
[----:B------:R-:W-:-:S06]  /*13110*/  FMUL.FTZ R127, R2, R127 ;  /* 0x0000007f027f7220 */ /* 0x000fcc0000410000 */
[----:B------:R-:W-:Y:S01]  /*13120*/  MUFU.TANH R120, R120 ;  /* 0x0000007800787308 */ /* 0x000fe20000002400 */
[----:B0-----:R-:W-:-:S07]  /*13130*/  FMUL.FTZ R123, R2, R132 ;  /* 0x00000084027b7220 */ /* 0x001fce0000410000 */
[----:B------:R0:W-:Y:S02]  /*13140*/  MUFU.TANH R8, R122 ;  /* 0x0000007a00087308 */ /* 0x0001e40000002400 */
[----:B0-----:R-:W-:-:S06]  /*13150*/  FMUL.FTZ R122, R2, R129 ;  /* 0x00000081027a7220 */ /* 0x001fcc0000410000 */
[----:B------:R-:W-:Y:S01]  /*13160*/  MUFU.TANH R123, R123 ;  /* 0x0000007b007b7308 */ /* 0x000fe20000002400 */
[----:B------:R-:W-:-:S07]  /*13170*/  FMUL.FTZ R104, R2, R104 ;  /* 0x0000006802687220 */ /* 0x000fce0000410000 */
[----:B------:R-:W-:Y:S01]  /*13180*/  MUFU.TANH R122, R122 ;  /* 0x0000007a007a7308 */ /* 0x000fe20000002400 */
[----:B------:R-:W-:-:S07]  /*13190*/  FMUL.FTZ R105, R2, R105 ;  /* 0x0000006902697220 */ /* 0x000fce0000410000 */
[----:B------:R-:W-:Y:S08]  /*131a0*/  MUFU.TANH R104, R104 ;  /* 0x0000006800687308 */ /* 0x000ff00000002400 */
[----:B------:R-:W-:Y:S01]  /*131b0*/  MUFU.TANH R105, R105 ;  /* 0x0000006900697308 */ /* 0x000fe20000002400 */
[C---:B------:R-:W-:Y:S01]  /*131c0*/  FMUL.FTZ R129, R2.reuse, R110 ;  /* 0x0000006e02817220 */ /* 0x040fe20000410000 */
[C---:B------:R-:W-:Y:S01]  /*131d0*/  FMUL.FTZ R110, R2.reuse, R116 ;  /* 0x00000074026e7220 */ /* 0x040fe20000410000 */
[C---:B------:R-:W-:Y:S01]  /*131e0*/  FMUL.FTZ R130, R2.reuse, R130 ;  /* 0x0000008202827220 */ /* 0x040fe20000410000 */
[----:B------:R-:W-:-:S04]  /*131f0*/  FMUL.FTZ R88, R2, R88 ;  /* 0x0000005802587220 */ /* 0x000fc80000410000 */
[----:B------:R-:W-:Y:S01]  /*13200*/  MUFU.TANH R0, R130 ;  /* 0x0000008200007308 */ /* 0x000fe20000002400 */
[----:B------:R-:W-:-:S07]  /*13210*/  FMUL.FTZ R89, R2, R89 ;  /* 0x0000005902597220 */ /* 0x000fce0000410000 */
[----:B------:R-:W-:Y:S08]  /*13220*/  MUFU.TANH R110, R110 ;  /* 0x0000006e006e7308 */ /* 0x000ff00000002400 */
[----:B------:R-:W-:Y:S01]  /*13230*/  MUFU.TANH R88, R88 ;  /* 0x0000005800587308 */ /* 0x000fe20000002400 */
[----:B--2---:R-:W-:-:S06]  /*13240*/  WARPGROUP.ARRIVE ;  /* 0x00000000000079c5 */ /* 0x004fcc0000000000 */
[----:B------:R-:W-:Y:S01]  /*13250*/  QGMMA.64x64x32.F32.E4M3.E4M3 R24, R152, gdesc[UR4], R24, gsb0 ;  /* 0x00e0000498187df3 */ /* 0x000fe20008000818 */
[----:B------:R-:W-:Y:S02]  /*13260*/  R2UR UR6, R14 ;  /* 0x000000000e0672ca */ /* 0x000fe400000e0000 */
[----:B------:R-:W-:Y:S01]  /*13270*/  R2UR UR7, R15 ;  /* 0x000000000f0772ca */ /* 0x000fe200000e0000 */
[----:B------:R-:W-:Y:S02]  /*13280*/  VIADD R14, R10, 0x100 ;  /* 0x000001000a0e7836 */ /* 0x000fe40000000000 */
[----:B------:R-:W-:Y:S01]  /*13290*/  IMAD.MOV.U32 R15, RZ, RZ, -0x3ffffff0 ;  /* 0xc0000010ff0f7424 */ /* 0x000fe200078e00ff */
[----:B------:R-:W-:Y:S02]  /*132a0*/  WARPGROUP.DEPBAR.LE gsb0, 0x0 ;  /* 0x00008000000079c5 */ /* 0x000fe40000010000 */
[----:B------:R-:W-:-:S07]  /*132b0*/  WARPGROUP.ARRIVE ;  /* 0x00000000000079c5 */ /* 0x000fce0000000000 */
[----:B------:R-:W-:Y:S01]  /*132c0*/  QGMMA.64x64x32.F32.E4M3.E4M3 R24, R148, gdesc[UR4], R24, gsb0 ;  /* 0x00e0000494187df3 */ /* 0x000fe20008000818 */
[----:B------:R-:W0:Y:S01]  /*132d0*/  MUFU.TANH R154, R126 ;  /* 0x0000007e009a7308 */ /* 0x000e220000002400 */
[----:B------:R-:W-:Y:S01]  /*132e0*/  R2UR UR6, R14 ;  /* 0x000000000e0672ca */ /* 0x000fe200000e0000 */
[C---:B------:R-:W-:Y:S01]  /*132f0*/  FMUL.FTZ R14, R2.reuse, R121 ;  /* 0x00000079020e7220 */ /* 0x040fe20000410000 */
[----:B------:R-:W-:Y:S01]  /*13300*/  R2UR UR7, R15 ;  /* 0x000000000f0772ca */ /* 0x000fe200000e0000 */
[----:B------:R-:W-:-:S04]  /*13310*/  FMUL.FTZ R15, R2, R124 ;  /* 0x0000007c020f7220 */ /* 0x000fc80000410000 */
[----:B------:R-:W1:Y:S01]  /*13320*/  MUFU.TANH R14, R14 ;  /* 0x0000000e000e7308 */ /* 0x000e620000002400 */
[C---:B------:R-:W-:Y:S01]  /*13330*/  FMUL.FTZ R121, R2.reuse, R128 ;  /* 0x0000008002797220 */ /* 0x040fe20000410000 */
[----:B------:R-:W-:-:S06]  /*13340*/  FMUL.FTZ R124, R2, R133 ;  /* 0x00000085027c7220 */ /* 0x000fcc0000410000 */
[----:B------:R-:W2:Y:S01]  /*13350*/  MUFU.TANH R15, R15 ;  /* 0x0000000f000f7308 */ /* 0x000ea20000002400 */
[----:B0-----:R-:W-:Y:S02]  /*13360*/  IMAD.MOV.U32 R133, RZ, RZ, R154 ;  /* 0x000000ffff857224 */ /* 0x001fe400078e009a */
[C---:B------:R-:W-:Y:S01]  /*13370*/  FMUL.FTZ R154, R2.reuse, R106 ;  /* 0x0000006a029a7220 */ /* 0x040fe20000410000 */
[C---:B------:R-:W-:Y:S01]  /*13380*/  FMUL.FTZ R106, R2.reuse, R108 ;  /* 0x0000006c026a7220 */ /* 0x040fe20000410000 */
[----:B------:R-:W-:Y:S01]  /*13390*/  FMUL.FTZ R108, R2, R112 ;  /* 0x00000070026c7220 */ /* 0x000fe20000410000 */
[----:B------:R-:W-:Y:S01]  /*133a0*/  IMAD.MOV.U32 R112, RZ, RZ, R3 ;  /* 0x000000ffff707224 */ /* 0x000fe200078e0003 */
[----:B------:R-:W-:Y:S01]  /*133b0*/  FMNMX.FTZ R3, R11, R12, !PT ;  /* 0x0000000c0b037209 */ /* 0x000fe20007810000 */
[----:B------:R-:W0:Y:S03]  /*133c0*/  MUFU.TANH R121, R121 ;  /* 0x0000007900797308 */ /* 0x000e260000002400 */
[----:B-1----:R-:W-:-:S05]  /*133d0*/  FMNMX.FTZ R3, R14, R3, !PT ;  /* 0x000000030e037209 */ /* 0x002fca0007810000 */
[----:B------:R-:W1:Y:S01]  /*133e0*/  MUFU.TANH R153, R127 ;  /* 0x0000007f00997308 */ /* 0x000e620000002400 */
[----:B--2---:R-:W-:-:S04]  /*133f0*/  FMNMX.FTZ R3, R15, R3, !PT ;  /* 0x000000030f037209 */ /* 0x004fc80007810000 */
[----:B------:R-:W-:-:S03]  /*13400*/  FMNMX.FTZ R3, R120, R3, !PT ;  /* 0x0000000378037209 */ /* 0x000fc60007810000 */
[----:B------:R-:W2:Y:S01]  /*13410*/  MUFU.TANH R124, R124 ;  /* 0x0000007c007c7308 */ /* 0x000ea20000002400 */
[----:B0-----:R-:W-:-:S04]  /*13420*/  FMNMX.FTZ R3, R121, R3, !PT ;  /* 0x0000000379037209 */ /* 0x001fc80007810000 */
[----:B------:R-:W-:Y:S01]  /*13430*/  FMNMX.FTZ R3, R122, R3, !PT ;  /* 0x000000037a037209 */ /* 0x000fe20007810000 */
[----:B------:R-:W-:Y:S02]  /*13440*/  WARPGROUP.DEPBAR.LE gsb0, 0x0 ;  /* 0x00008000000079c5 */ /* 0x000fe40000010000 */
[----:B------:R-:W-:-:S06]  /*13450*/  WARPGROUP.ARRIVE ;  /* 0x00000000000079c5 */ /* 0x000fcc0000000000 */
[----:B------:R-:W-:Y:S01]  /*13460*/  QGMMA.64x64x32.F32.E4M3.E4M3 R24, R144, gdesc[UR4], R24, gsb0 ;  /* 0x00e0000490187df3 */ /* 0x000fe20008000818 */
[----:B-1----:R-:W-:Y:S02]  /*13470*/  IMAD.MOV.U32 R132, RZ, RZ, R153 ;  /* 0x000000ffff847224 */ /* 0x002fe400078e0099 */
[C---:B------:R-:W-:Y:S01]  /*13480*/  FMUL.FTZ R153, R2.reuse, R107 ;  /* 0x0000006b02997220 */ /* 0x040fe20000410000 */
[C---:B------:R-:W-:Y:S01]  /*13490*/  FMUL.FTZ R107, R2.reuse, R109 ;  /* 0x0000006d026b7220 */ /* 0x040fe20000410000 */
[----:B------:R-:W0:Y:S01]  /*134a0*/  MUFU.TANH R106, R106 ;  /* 0x0000006a006a7308 */ /* 0x000e220000002400 */
[----:B------:R-:W-:Y:S01]  /*134b0*/  FMNMX.FTZ R3, R123, R3, !PT ;  /* 0x000000037b037209 */ /* 0x000fe20007810000 */
[----:B------:R-:W-:-:S03]  /*134c0*/  FMUL.FTZ R109, R2, R113 ;  /* 0x00000071026d7220 */ /* 0x000fc60000410000 */
[----:B--2---:R-:W-:-:S03]  /*134d0*/  FMNMX.FTZ R3, R124, R3, !PT ;  /* 0x000000037c037209 */ /* 0x004fc60007810000 */
[----:B------:R-:W1:Y:S01]  /*134e0*/  MUFU.TANH R107, R107 ;  /* 0x0000006b006b7308 */ /* 0x000e620000002400 */
[----:B------:R-:W-:Y:S01]  /*134f0*/  FMNMX.FTZ R3, R104, R3, !PT ;  /* 0x0000000368037209 */ /* 0x000fe20007810000 */
[----:B------:R-:W-:-:S06]  /*13500*/  FMUL.FTZ R128, R2, R111 ;  /* 0x0000006f02807220 */ /* 0x000fcc0000410000 */
[----:B------:R-:W2:Y:S01]  /*13510*/  MUFU.TANH R108, R108 ;  /* 0x0000006c006c7308 */ /* 0x000ea20000002400 */
[----:B------:R-:W-:Y:S01]  /*13520*/  FMNMX.FTZ R3, R105, R3, !PT ;  /* 0x0000000369037209 */ /* 0x000fe20007810000 */
[----:B------:R-:W-:-:S06]  /*13530*/  FMUL.FTZ R111, R2, R117 ;  /* 0x00000075026f7220 */ /* 0x000fcc0000410000 */
[----:B------:R-:W3:Y:S01]  /*13540*/  MUFU.TANH R109, R109 ;  /* 0x0000006d006d7308 */ /* 0x000ee20000002400 */
[----:B0-----:R-:W-:-:S04]  /*13550*/  FMNMX.FTZ R3, R106, R3, !PT ;  /* 0x000000036a037209 */ /* 0x001fc80007810000 */
[----:B-1----:R-:W-:-:S03]  /*13560*/  FMNMX.FTZ R3, R107, R3, !PT ;  /* 0x000000036b037209 */ /* 0x002fc60007810000 */
[----:B------:R-:W0:Y:S01]  /*13570*/  MUFU.TANH R111, R111 ;  /* 0x0000006f006f7308 */ /* 0x000e220000002400 */
[----:B------:R-:W-:Y:S01]  /*13580*/  FMUL.FTZ R149, R2, R90 ;  /* 0x0000005a02957220 */ /* 0x000fe20000410000 */
[----:B--2---:R-:W-:Y:S01]  /*13590*/  FMNMX.FTZ R3, R108, R3, !PT ;  /* 0x000000036c037209 */ /* 0x004fe20007810000 */
[C---:B------:R-:W-:Y:S01]  /*135a0*/  FMUL.FTZ R90, R2.reuse, R92 ;  /* 0x0000005c025a7220 */ /* 0x040fe20000410000 */
[C---:B------:R-:W-:Y:S01]  /*135b0*/  FMUL.FTZ R155, R2.reuse, R131 ;  /* 0x00000083029b7220 */ /* 0x040fe20000410000 */
[C---:B------:R-:W-:Y:S01]  /*135c0*/  FMUL.FTZ R131, R2.reuse, R135 ;  /* 0x0000008702837220 */ /* 0x040fe20000410000 */
[----:B------:R-:W-:Y:S02]  /*135d0*/  IMAD.MOV.U32 R135, RZ, RZ, R8 ;  /* 0x000000ffff877224 */ /* 0x000fe400078e0008 */
[C---:B------:R-:W-:Y:S01]  /*135e0*/  FMUL.FTZ R148, R2.reuse, R91 ;  /* 0x0000005b02947220 */ /* 0x040fe20000410000 */
[----:B------:R-:W1:Y:S01]  /*135f0*/  MUFU.TANH R89, R89 ;  /* 0x0000005900597308 */ /* 0x000e620000002400 */
[----:B---3--:R-:W-:Y:S01]  /*13600*/  FMNMX.FTZ R3, R109, R3, !PT ;  /* 0x000000036d037209 */ /* 0x008fe20007810000 */
[----:B------:R-:W-:Y:S01]  /*13610*/  FMUL.FTZ R91, R2, R93 ;  /* 0x0000005d025b7220 */ /* 0x000fe20000410000 */
[----:B------:R-:W-:-:S02]  /*13620*/  IMAD.MOV.U32 R113, RZ, RZ, R0 ;  /* 0x000000ffff717224 */ /* 0x000fc400078e0000 */
[----:B------:R-:W-:Y:S01]  /*13630*/  FMUL.FTZ R92, R2, R96 ;  /* 0x00000060025c7220 */ /* 0x000fe20000410000 */
[----:B------:R-:W-:Y:S02]  /*13640*/  FMNMX.FTZ R3, R110, R3, !PT ;  /* 0x000000036e037209 */ /* 0x000fe40007810000 */
[----:B------:R-:W2:Y:S01]  /*13650*/  MUFU.TANH R90, R90 ;  /* 0x0000005a005a7308 */ /* 0x000ea20000002400 */
[----:B------:R-:W-:Y:S01]  /*13660*/  FMNMX.FTZ R0, R135, R13, !PT ;  /* 0x0000000d87007209 */ /* 0x000fe20007810000 */
[C---:B------:R-:W-:Y:S01]  /*13670*/  FMUL.FTZ R130, R2.reuse, R134 ;  /* 0x0000008602827220 */ /* 0x040fe20000410000 */
[----:B0-----:R-:W-:Y:S01]  /*13680*/  FMNMX.FTZ R3, R111, R3, !PT ;  /* 0x000000036f037209 */ /* 0x001fe20007810000 */
[----:B------:R-:W-:Y:S01]  /*13690*/  FMUL.FTZ R93, R2, R97 ;  /* 0x00000061025d7220 */ /* 0x000fe20000410000 */
[----:B------:R-:W-:-:S03]  /*136a0*/  FMNMX.FTZ R0, R112, R0, !PT ;  /* 0x0000000070007209 */ /* 0x000fc60007810000 */
[----:B------:R-:W0:Y:S01]  /*136b0*/  MUFU.TANH R91, R91 ;  /* 0x0000005b005b7308 */ /* 0x000e220000002400 */
[----:B------:R-:W-:Y:S02]  /*136c0*/  FMNMX.FTZ R3, R88, R3, !PT ;  /* 0x0000000358037209 */ /* 0x000fe40007810000 */
[----:B------:R-:W-:-:S05]  /*136d0*/  FMNMX.FTZ R0, R133, R0, !PT ;  /* 0x0000000085007209 */ /* 0x000fca0007810000 */
[----:B------:R-:W3:Y:S01]  /*136e0*/  MUFU.TANH R155, R155 ;  /* 0x0000009b009b7308 */ /* 0x000ee20000002400 */
[----:B-1----:R-:W-:-:S07]  /*136f0*/  FMNMX.FTZ R3, R89, R3, !PT ;  /* 0x0000000359037209 */ /* 0x002fce0007810000 */
[----:B------:R-:W1:Y:S01]  /*13700*/  MUFU.TANH R92, R92 ;  /* 0x0000005c005c7308 */ /* 0x000e620000002400 */
[----:B------:R-:W-:Y:S02]  /*13710*/  WARPGROUP.DEPBAR.LE gsb0, 0x0 ;  /* 0x00008000000079c5 */ /* 0x000fe40000010000 */
[C---:B------:R-:W-:Y:S01]  /*13720*/  FMUL.FTZ R147, R2.reuse, R94 ;  /* 0x0000005e02937220 */ /* 0x040fe20000410000 */
[----:B------:R-:W-:-:S04]  /*13730*/  FMUL.FTZ R94, R2, R100 ;  /* 0x00000064025e7220 */ /* 0x000fc80000410000 */
[----:B------:R-:W4:Y:S01]  /*13740*/  MUFU.TANH R130, R130 ;  /* 0x0000008200827308 */ /* 0x000f220000002400 */
[C---:B------:R-:W-:Y:S01]  /*13750*/  FMUL.FTZ R146, R2.reuse, R95 ;  /* 0x0000005f02927220 */ /* 0x040fe20000410000 */
[----:B------:R-:W-:Y:S01]  /*13760*/  FMUL.FTZ R95, R2, R101 ;  /* 0x00000065025f7220 */ /* 0x000fe20000410000 */
[----:B------:R-:W-:-:S05]  /*13770*/  FMNMX.FTZ R0, R132, R0, !PT ;  /* 0x0000000084007209 */ /* 0x000fca0007810000 */
[----:B------:R-:W5:Y:S01]  /*13780*/  MUFU.TANH R93, R93 ;  /* 0x0000005d005d7308 */ /* 0x000f620000002400 */
[----:B--2---:R-:W-:Y:S01]  /*13790*/  FMNMX.FTZ R3, R90, R3, !PT ;  /* 0x000000035a037209 */ /* 0x004fe20007810000 */
[----:B------:R-:W-:Y:S01]  /*137a0*/  FMUL.FTZ R72, R2, R72 ;  /* 0x0000004802487220 */ /* 0x000fe20000410000 */
[----:B------:R-:W-:-:S05]  /*137b0*/  FMNMX.FTZ R0, R113, R0, !PT ;  /* 0x0000000071007209 */ /* 0x000fca0007810000 */
[----:B------:R-:W2:Y:S01]  /*137c0*/  MUFU.TANH R131, R131 ;  /* 0x0000008300837308 */ /* 0x000ea20000002400 */
[----:B0-----:R-:W-:Y:S01]  /*137d0*/  FMNMX.FTZ R3, R91, R3, !PT ;  /* 0x000000035b037209 */ /* 0x001fe20007810000 */
[----:B------:R-:W-:-:S06]  /*137e0*/  FMUL.FTZ R73, R2, R73 ;  /* 0x0000004902497220 */ /* 0x000fcc0000410000 */
[----:B------:R-:W0:Y:S01]  /*137f0*/  MUFU.TANH R94, R94 ;  /* 0x0000005e005e7308 */ /* 0x000e220000002400 */
[----:B---3--:R-:W-:-:S07]  /*13800*/  FMNMX.FTZ R0, R155, R0, !PT ;  /* 0x000000009b007209 */ /* 0x008fce0007810000 */
[----:B------:R-:W3:Y:S01]  /*13810*/  MUFU.TANH R154, R154 ;  /* 0x0000009a009a7308 */ /* 0x000ee20000002400 */
[C---:B------:R-:W-:Y:S01]  /*13820*/  FMUL.FTZ R126, R2.reuse, R74 ;  /* 0x0000004a027e7220 */ /* 0x040fe20000410000 */
[----:B------:R-:W-:Y:S01]  /*13830*/  FMUL.FTZ R74, R2, R75 ;  /* 0x0000004b024a7220 */ /* 0x000fe20000410000 */
[----:B-1----:R-:W-:-:S05]  /*13840*/  FMNMX.FTZ R3, R92, R3, !PT ;  /* 0x000000035c037209 */ /* 0x002fca0007810000 */
[----:B------:R-:W1:Y:S01]  /*13850*/  MUFU.TANH R95, R95 ;  /* 0x0000005f005f7308 */ /* 0x000e620000002400 */
[----:B------:R-:W-:Y:S01]  /*13860*/  FMUL.FTZ R75, R2, R76 ;  /* 0x0000004c024b7220 */ /* 0x000fe20000410000 */
[----:B----4-:R-:W-:-:S06]  /*13870*/  FMNMX.FTZ R0, R130, R0, !PT ;  /* 0x0000000082007209 */ /* 0x010fcc0007810000 */
[----:B------:R-:W4:Y:S01]  /*13880*/  MUFU.TANH R153, R153 ;  /* 0x0000009900997308 */ /* 0x000f220000002400 */
[----:B------:R-:W-:Y:S01]  /*13890*/  FMUL.FTZ R152, R2, R114 ;  /* 0x0000007202987220 */ /* 0x000fe20000410000 */
[----:B-----5:R-:W-:-:S06]  /*138a0*/  FMNMX.FTZ R3, R93, R3, !PT ;  /* 0x000000035d037209 */ /* 0x020fcc0007810000 */
[----:B------:R-:W5:Y:S01]  /*138b0*/  MUFU.TANH R72, R72 ;  /* 0x0000004800487308 */ /* 0x000f620000002400 */
[----:B------:R-:W-:Y:S01]  /*138c0*/  FMUL.FTZ R76, R2, R77 ;  /* 0x0000004d024c7220 */ /* 0x000fe20000410000 */
[----:B--2---:R-:W-:-:S06]  /*138d0*/  FMNMX.FTZ R0, R131, R0, !PT ;  /* 0x0000000083007209 */ /* 0x004fcc0007810000 */
[----:B------:R-:W2:Y:S01]  /*138e0*/  MUFU.TANH R129, R129 ;  /* 0x0000008100817308 */ /* 0x000ea20000002400 */
[C---:B------:R-:W-:Y:S01]  /*138f0*/  FMUL.FTZ R151, R2.reuse, R115 ;  /* 0x0000007302977220 */ /* 0x040fe20000410000 */
[C---:B------:R-:W-:Y:S01]  /*13900*/  FMUL.FTZ R77, R2.reuse, R78 ;  /* 0x0000004e024d7220 */ /* 0x040fe20000410000 */
[----:B------:R-:W-:-:S05]  /*13910*/  FMUL.FTZ R78, R2, R79 ;  /* 0x0000004f024e7220 */ /* 0x000fca0000410000 */
[----:B------:R-:W2:Y:S01]  /*13920*/  MUFU.TANH R73, R73 ;  /* 0x0000004900497308 */ /* 0x000ea20000002400 */
[----:B0-----:R-:W-:Y:S01]  /*13930*/  FMNMX.FTZ R3, R94, R3, !PT ;  /* 0x000000035e037209 */ /* 0x001fe20007810000 */
[----:B------:R-:W-:Y:S01]  /*13940*/  FMUL.FTZ R79, R2, R80 ;  /* 0x00000050024f7220 */ /* 0x000fe20000410000 */
[----:B---3--:R-:W-:-:S05]  /*13950*/  FMNMX.FTZ R0, R154, R0, !PT ;  /* 0x000000009a007209 */ /* 0x008fca0007810000 */
[----:B------:R-:W0:Y:S01]  /*13960*/  MUFU.TANH R128, R128 ;  /* 0x0000008000807308 */ /* 0x000e220000002400 */
[----:B------:R-:W-:Y:S01]  /*13970*/  FMUL.FTZ R150, R2, R118 ;  /* 0x0000007602967220 */ /* 0x000fe20000410000 */
[----:B-1----:R-:W-:-:S06]  /*13980*/  FMNMX.FTZ R3, R95, R3, !PT ;  /* 0x000000035f037209 */ /* 0x002fcc0007810000 */
[----:B------:R-:W1:Y:S01]  /*13990*/  MUFU.TANH R75, R75 ;  /* 0x0000004b004b7308 */ /* 0x000e620000002400 */
[----:B------:R-:W-:Y:S01]  /*139a0*/  FMUL.FTZ R80, R2, R81 ;  /* 0x0000005102507220 */ /* 0x000fe20000410000 */
[----:B----4-:R-:W-:-:S06]  /*139b0*/  FMNMX.FTZ R0, R153, R0, !PT ;  /* 0x0000000099007209 */ /* 0x010fcc0007810000 */
[----:B------:R-:W3:Y:S01]  /*139c0*/  MUFU.TANH R152, R152 ;  /* 0x0000009800987308 */ /* 0x000ee20000002400 */
[C---:B------:R-:W-:Y:S01]  /*139d0*/  FMUL.FTZ R125, R2.reuse, R119 ;  /* 0x00000077027d7220 */ /* 0x040fe20000410000 */
[C---:B------:R-:W-:Y:S01]  /*139e0*/  FMUL.FTZ R81, R2.reuse, R82 ;  /* 0x0000005202517220 */ /* 0x040fe20000410000 */
[----:B------:R-:W-:-:S05]  /*139f0*/  FMUL.FTZ R82, R2, R83 ;  /* 0x0000005302527220 */ /* 0x000fca0000410000 */
[----:B------:R-:W4:Y:S01]  /*13a00*/  MUFU.TANH R76, R76 ;  /* 0x0000004c004c7308 */ /* 0x000f220000002400 */
[----:B-----5:R-:W-:Y:S01]  /*13a10*/  FMNMX.FTZ R3, R72, R3, !PT ;  /* 0x0000000348037209 */ /* 0x020fe20007810000 */
[----:B------:R-:W-:Y:S01]  /*13a20*/  FMUL.FTZ R83, R2, R84 ;  /* 0x0000005402537220 */ /* 0x000fe20000410000 */
[----:B--2---:R-:W-:-:S05]  /*13a30*/  FMNMX.FTZ R0, R129, R0, !PT ;  /* 0x0000000081007209 */ /* 0x004fca0007810000 */
[----:B------:R-:W2:Y:S01]  /*13a40*/  MUFU.TANH R151, R151 ;  /* 0x0000009700977308 */ /* 0x000ea20000002400 */
[----:B------:R-:W-:Y:S01]  /*13a50*/  FMNMX.FTZ R3, R73, R3, !PT ;  /* 0x0000000349037209 */ /* 0x000fe20007810000 */
[----:B------:R-:W-:-:S06]  /*13a60*/  FMUL.FTZ R84, R2, R85 ;  /* 0x0000005502547220 */ /* 0x000fcc0000410000 */
[----:B------:R-:W5:Y:S01]  /*13a70*/  MUFU.TANH R79, R79 ;  /* 0x0000004f004f7308 */ /* 0x000f620000002400 */
[----:B0-----:R-:W-:-:S07]  /*13a80*/  FMNMX.FTZ R0, R128, R0, !PT ;  /* 0x0000000080007209 */ /* 0x001fce0007810000 */
[----:B------:R-:W0:Y:S01]  /*13a90*/  MUFU.TANH R150, R150 ;  /* 0x0000009600967308 */ /* 0x000e220000002400 */
[C---:B------:R-:W-:Y:S01]  /*13aa0*/  FMUL.FTZ R85, R2.reuse, R86 ;  /* 0x0000005602557220 */ /* 0x040fe20000410000 */
[----:B------:R-:W-:Y:S01]  /*13ab0*/  FMUL.FTZ R86, R2, R87 ;  /* 0x0000005702567220 */ /* 0x000fe20000410000 */
[----:B-1----:R-:W-:-:S05]  /*13ac0*/  FMNMX.FTZ R3, R75, R3, !PT ;  /* 0x000000034b037209 */ /* 0x002fca0007810000 */
[----:B------:R-:W1:Y:S01]  /*13ad0*/  MUFU.TANH R80, R80 ;  /* 0x0000005000507308 */ /* 0x000e620000002400 */
[----:B------:R-:W-:Y:S01]  /*13ae0*/  FMUL.FTZ R87, R2, R56 ;  /* 0x0000003802577220 */ /* 0x000fe20000410000 */
[----:B---3--:R-:W-:-:S06]  /*13af0*/  FMNMX.FTZ R0, R152, R0, !PT ;  /* 0x0000000098007209 */ /* 0x008fcc0007810000 */
[----:B------:R-:W3:Y:S01]  /*13b00*/  MUFU.TANH R125, R125 ;  /* 0x0000007d007d7308 */ /* 0x000ee20000002400 */
[----:B----4-:R-:W-:Y:S01]  /*13b10*/  FMNMX.FTZ R3, R76, R3, !PT ;  /* 0x000000034c037209 */ /* 0x010fe20007810000 */
[----:B------:R-:W-:-:S06]  /*13b20*/  FMUL.FTZ R96, R2, R57 ;  /* 0x0000003902607220 */ /* 0x000fcc0000410000 */
[----:B------:R-:W4:Y:S01]  /*13b30*/  MUFU.TANH R83, R83 ;  /* 0x0000005300537308 */ /* 0x000f220000002400 */
[----:B--2---:R-:W-:-:S07]  /*13b40*/  FMNMX.FTZ R0, R151, R0, !PT ;  /* 0x0000000097007209 */ /* 0x004fce0007810000 */
[----:B------:R-:W2:Y:S01]  /*13b50*/  MUFU.TANH R149, R149 ;  /* 0x0000009500957308 */ /* 0x000ea20000002400 */
[----:B-----5:R-:W-:Y:S01]  /*13b60*/  FMNMX.FTZ R3, R79, R3, !PT ;  /* 0x000000034f037209 */ /* 0x020fe20007810000 */
[----:B------:R-:W-:-:S06]  /*13b70*/  FMUL.FTZ R60, R2, R60 ;  /* 0x0000003c023c7220 */ /* 0x000fcc0000410000 */
[----:B------:R-:W5:Y:S01]  /*13b80*/  MUFU.TANH R84, R84 ;  /* 0x0000005400547308 */ /* 0x000f620000002400 */
[----:B0-----:R-:W-:Y:S01]  /*13b90*/  FMNMX.FTZ R0, R150, R0, !PT ;  /* 0x0000000096007209 */ /* 0x001fe20007810000 */
[----:B------:R-:W-:-:S06]  /*13ba0*/  FMUL.FTZ R145, R2, R98 ;  /* 0x0000006202917220 */ /* 0x000fcc0000410000 */
[----:B------:R-:W0:Y:S01]  /*13bb0*/  MUFU.TANH R148, R148 ;  /* 0x0000009400947308 */ /* 0x000e220000002400 */
[----:B-1----:R-:W-:Y:S01]  /*13bc0*/  FMNMX.FTZ R3, R80, R3, !PT ;  /* 0x0000000350037209 */ /* 0x002fe20007810000 */
[----:B------:R-:W-:-:S06]  /*13bd0*/  FMUL.FTZ R61, R2, R61 ;  /* 0x0000003d023d7220 */ /* 0x000fcc0000410000 */
[----:B------:R-:W1:Y:S01]  /*13be0*/  MUFU.TANH R87, R87 ;  /* 0x0000005700577308 */ /* 0x000e620000002400 */
[----:B---3--:R-:W-:Y:S01]  /*13bf0*/  FMNMX.FTZ R0, R125, R0, !PT ;  /* 0x000000007d007209 */ /* 0x008fe20007810000 */
[----:B------:R-:W-:-:S06]  /*13c00*/  FMUL.FTZ R144, R2, R99 ;  /* 0x0000006302907220 */ /* 0x000fcc0000410000 */
[----:B------:R-:W3:Y:S01]  /*13c10*/  MUFU.TANH R147, R147 ;  /* 0x0000009300937308 */ /* 0x000ee20000002400 */
[----:B----4-:R-:W-:Y:S01]  /*13c20*/  FMNMX.FTZ R3, R83, R3, !PT ;  /* 0x0000000353037209 */ /* 0x010fe20007810000 */
[----:B------:R-:W-:-:S06]  /*13c30*/  FMUL.FTZ R64, R2, R64 ;  /* 0x0000004002407220 */ /* 0x000fcc0000410000 */
[----:B------:R-:W4:Y:S01]  /*13c40*/  MUFU.TANH R96, R96 ;  /* 0x0000006000607308 */ /* 0x000f220000002400 */
[----:B--2---:R-:W-:Y:S01]  /*13c50*/  FMNMX.FTZ R0, R149, R0, !PT ;  /* 0x0000000095007209 */ /* 0x004fe20007810000 */
[----:B------:R-:W-:-:S06]  /*13c60*/  FMUL.FTZ R134, R2, R102 ;  /* 0x0000006602867220 */ /* 0x000fcc0000410000 */
        /* <DEDUP_REMOVED lines=10> */
[----:B---3--:R-:W-:-:S07]  /*13d10*/  FMNMX.FTZ R0, R147, R0, !PT ;  /* 0x0000000093007209 */ /* 0x008fce0007810000 */
[----:B------:R-:W3:Y:S01]  /*13d20*/  MUFU.TANH R144, R144 ;  /* 0x0000009000907308 */ /* 0x000ee20000002400 */
[----:B----4-:R-:W-:Y:S01]  /*13d30*/  FMNMX.FTZ R3, R96, R3, !PT ;  /* 0x0000000360037209 */ /* 0x010fe20007810000 */
[----:B------:R-:W-:-:S06]  /*13d40*/  FMUL.FTZ R100, R2, R69 ;  /* 0x0000004502647220 */ /* 0x000fcc0000410000 */
[----:B------:R-:W4:Y:S01]  /*13d50*/  MUFU.TANH R64, R64 ;  /* 0x0000004000407308 */ /* 0x000f220000002400 */
[----:B--2---:R-:W-:-:S07]  /*13d60*/  FMNMX.FTZ R0, R146, R0, !PT ;  /* 0x0000000092007209 */ /* 0x004fce0007810000 */
[----:B------:R-:W2:Y:S01]  /*13d70*/  MUFU.TANH R134, R134 ;  /* 0x0000008600867308 */ /* 0x000ea20000002400 */
[----:B-----5:R-:W-:-:S07]  /*13d80*/  FMNMX.FTZ R3, R60, R3, !PT ;  /* 0x000000033c037209 */ /* 0x020fce0007810000 */
[----:B------:R-:W5:Y:S01]  /*13d90*/  MUFU.TANH R97, R97 ;  /* 0x0000006100617308 */ /* 0x000f620000002400 */
[----:B0-----:R-:W-:-:S07]  /*13da0*/  FMNMX.FTZ R0, R145, R0, !PT ;  /* 0x0000000091007209 */ /* 0x001fce0007810000 */
[----:B------:R-:W0:Y:S01]  /*13db0*/  MUFU.TANH R127, R127 ;  /* 0x0000007f007f7308 */ /* 0x000e220000002400 */
[----:B-1----:R-:W-:-:S07]  /*13dc0*/  FMNMX.FTZ R3, R61, R3, !PT ;  /* 0x000000033d037209 */ /* 0x002fce0007810000 */
[----:B------:R-:W1:Y:S01]  /*13dd0*/  MUFU.TANH R99, R99 ;  /* 0x0000006300637308 */ /* 0x000e620000002400 */
[----:B---3--:R-:W-:-:S07]  /*13de0*/  FMNMX.FTZ R0, R144, R0, !PT ;  /* 0x0000000090007209 */ /* 0x008fce0007810000 */
[----:B------:R-:W3:Y:S01]  /*13df0*/  MUFU.TANH R126, R126 ;  /* 0x0000007e007e7308 */ /* 0x000ee20000002400 */
[----:B----4-:R-:W-:-:S07]  /*13e00*/  FMNMX.FTZ R3, R64, R3, !PT ;  /* 0x0000000340037209 */ /* 0x010fce0007810000 */
[----:B------:R-:W4:Y:S01]  /*13e10*/  MUFU.TANH R100, R100 ;  /* 0x0000006400647308 */ /* 0x000f220000002400 */
[----:B--2---:R-:W-:-:S07]  /*13e20*/  FMNMX.FTZ R0, R134, R0, !PT ;  /* 0x0000000086007209 */ /* 0x004fce0007810000 */
[----:B------:R-:W2:Y:S01]  /*13e30*/  MUFU.TANH R74, R74 ;  /* 0x0000004a004a7308 */ /* 0x000ea20000002400 */
[----:B-----5:R-:W-:Y:S02]  /*13e40*/  FMNMX.FTZ R3, R97, R3, !PT ;  /* 0x0000000361037209 */ /* 0x020fe40007810000 */
[----:B0-----:R-:W-:-:S05]  /*13e50*/  FMNMX.FTZ R0, R127, R0, !PT ;  /* 0x000000007f007209 */ /* 0x001fca0007810000 */
[----:B------:R-:W0:Y:S01]  /*13e60*/  MUFU.TANH R77, R77 ;  /* 0x0000004d004d7308 */ /* 0x000e220000002400 */
[----:B-1----:R-:W-:Y:S02]  /*13e70*/  FMNMX.FTZ R3, R99, R3, !PT ;  /* 0x0000000363037209 */ /* 0x002fe40007810000 */
[----:B---3--:R-:W-:-:S05]  /*13e80*/  FMNMX.FTZ R0, R126, R0, !PT ;  /* 0x000000007e007209 */ /* 0x008fca0007810000 */
[----:B------:R-:W1:Y:S01]  /*13e90*/  MUFU.TANH R78, R78 ;  /* 0x0000004e004e7308 */ /* 0x000e620000002400 */
[----:B----4-:R-:W-:Y:S02]  /*13ea0*/  FMNMX.FTZ R8, R100, R3, !PT ;  /* 0x0000000364087209 */ /* 0x010fe40007810000 */
[----:B--2---:R-:W-:-:S05]  /*13eb0*/  FMNMX.FTZ R0, R74, R0, !PT ;  /* 0x000000004a007209 */ /* 0x004fca0007810000 */
[----:B------:R-:W2:Y:S01]  /*13ec0*/  MUFU.TANH R81, R81 ;  /* 0x0000005100517308 */ /* 0x000ea20000002400 */
[----:B0-----:R-:W-:Y:S01]  /*13ed0*/  FMNMX.FTZ R0, R77, R0, !PT ;  /* 0x000000004d007209 */ /* 0x001fe20007810000 */
[----:B------:R-:W0:Y:S06]  /*13ee0*/  SHFL.BFLY PT, R56, R8, 0x2, 0x1f ;  /* 0x0c401f0008387f89 */ /* 0x000e2c00000e0000 */
[----:B------:R-:W3:Y:S01]  /*13ef0*/  MUFU.TANH R82, R82 ;  /* 0x0000005200527308 */ /* 0x000ee20000002400 */
[----:B------:R-:W-:Y:S01]  /*13f00*/  FMUL.FTZ R58, R2, R58 ;  /* 0x0000003a023a7220 */ /* 0x000fe20000410000 */
[----:B-1----:R-:W-:-:S06]  /*13f10*/  FMNMX.FTZ R0, R78, R0, !PT ;  /* 0x000000004e007209 */ /* 0x002fcc0007810000 */
[----:B------:R-:W1:Y:S01]  /*13f20*/  MUFU.TANH R85, R85 ;  /* 0x0000005500557308 */ /* 0x000e620000002400 */
[----:B------:R-:W-:Y:S01]  /*13f30*/  FMUL.FTZ R59, R2, R59 ;  /* 0x0000003b023b7220 */ /* 0x000fe20000410000 */
[----:B--2---:R-:W-:-:S06]  /*13f40*/  FMNMX.FTZ R0, R81, R0, !PT ;  /* 0x0000000051007209 */ /* 0x004fcc0007810000 */
[----:B------:R-:W2:Y:S01]  /*13f50*/  MUFU.TANH R86, R86 ;  /* 0x0000005600567308 */ /* 0x000ea20000002400 */
[----:B------:R-:W-:Y:S01]  /*13f60*/  FMUL.FTZ R62, R2, R62 ;  /* 0x0000003e023e7220 */ /* 0x000fe20000410000 */
[----:B---3--:R-:W-:-:S06]  /*13f70*/  FMNMX.FTZ R0, R82, R0, !PT ;  /* 0x0000000052007209 */ /* 0x008fcc0007810000 */
        /* <DEDUP_REMOVED lines=10> */
[----:B0-----:R-:W-:Y:S01]  /*14020*/  FMNMX.FTZ R8, R8, R56, !PT ;  /* 0x0000003808087209 */ /* 0x001fe20007810000 */
[----:B------:R-:W-:Y:S01]  /*14030*/  FMUL.FTZ R70, R2, R70 ;  /* 0x0000004602467220 */ /* 0x000fe20000410000 */
[----:B------:R-:W-:Y:S02]  /*14040*/  VIADD R56, R10, 0x180 ;  /* 0x000001800a387836 */ /* 0x000fe40000000000 */
[----:B------:R-:W-:-:S03]  /*14050*/  IMAD.MOV.U32 R57, RZ, RZ, -0x3ffffff0 ;  /* 0xc0000010ff397424 */ /* 0x000fc600078e00ff */
[----:B------:R-:W0:Y:S01]  /*14060*/  MUFU.TANH R98, R98 ;  /* 0x0000006200627308 */ /* 0x000e220000002400 */
[----:B-1----:R-:W-:Y:S01]  /*14070*/  FMNMX.FTZ R0, R59, R0, !PT ;  /* 0x000000003b007209 */ /* 0x002fe20007810000 */
[----:B------:R-:W-:Y:S01]  /*14080*/  FMUL.FTZ R71, R2, R71 ;  /* 0x0000004702477220 */ /* 0x000fe20000410000 */
[----:B------:R-:W-:Y:S02]  /*14090*/  R2UR UR6, R56 ;  /* 0x00000000380672ca */ /* 0x000fe400000e0000 */
[----:B------:R-:W-:-:S03]  /*140a0*/  R2UR UR7, R57 ;  /* 0x00000000390772ca */ /* 0x000fc600000e0000 */
[----:B------:R-:W1:Y:S01]  /*140b0*/  MUFU.TANH R67, R67 ;  /* 0x0000004300437308 */ /* 0x000e620000002400 */
[----:B--2---:R-:W-:Y:S01]  /*140c0*/  FMNMX.FTZ R0, R62, R0, !PT ;  /* 0x000000003e007209 */ /* 0x004fe20007810000 */
[----:B------:R-:W-:-:S06]  /*140d0*/  WARPGROUP.ARRIVE ;  /* 0x00000000000079c5 */ /* 0x000fcc0000000000 */
[----:B------:R-:W2:Y:S01]  /*140e0*/  MUFU.TANH R70, R70 ;  /* 0x0000004600467308 */ /* 0x000ea20000002400 */
[----:B---3--:R-:W-:Y:S01]  /*140f0*/  FMNMX.FTZ R0, R63, R0, !PT ;  /* 0x000000003f007209 */ /* 0x008fe20007810000 */
[----:B------:R-:W-:Y:S06]  /*14100*/  QGMMA.64x64x32.F32.E4M3.E4M3 R24, R140, gdesc[UR4], R24, gsb0 ;  /* 0x00e000048c187df3 */ /* 0x000fec0008000818 */
[----:B------:R-:W3:Y:S01]  /*14110*/  MUFU.TANH R71, R71 ;  /* 0x0000004700477308 */ /* 0x000ee20000002400 */
[----:B0-----:R-:W-:-:S04]  /*14120*/  FMNMX.FTZ R0, R98, R0, !PT ;  /* 0x0000000062007209 */ /* 0x001fc80007810000 */
[----:B-1----:R-:W-:-:S04]  /*14130*/  FMNMX.FTZ R0, R67, R0, !PT ;  /* 0x0000000043007209 */ /* 0x002fc80007810000 */
[----:B--2---:R-:W-:-:S04]  /*14140*/  FMNMX.FTZ R0, R70, R0, !PT ;  /* 0x0000000046007209 */ /* 0x004fc80007810000 */
[----:B---3--:R-:W-:-:S05]  /*14150*/  FMNMX.FTZ R0, R71, R0, !PT ;  /* 0x0000000047007209 */ /* 0x008fca0007810000 */
[----:B------:R-:W0:Y:S02]  /*14160*/  SHFL.BFLY PT, R3, R0, 0x2, 0x1f ;  /* 0x0c401f0000037f89 */ /* 0x000e2400000e0000 */
[----:B0-----:R-:W-:Y:S02]  /*14170*/  FMNMX.FTZ R3, R0, R3, !PT ;  /* 0x0000000300037209 */ /* 0x001fe40007810000 */
[----:B------:R-:W0:Y:S02]  /*14180*/  SHFL.BFLY PT, R0, R8, 0x1, 0x1f ;  /* 0x0c201f0008007f89 */ /* 0x000e2400000e0000 */
[----:B0-----:R-:W-:Y:S01]  /*14190*/  FMNMX.FTZ R8, R8, R0, !PT ;  /* 0x0000000008087209 */ /* 0x001fe20007810000 */
[----:B------:R-:W-:Y:S01]  /*141a0*/  IMAD.U32 R0, RZ, RZ, UR38 ;  /* 0x00000026ff007e24 */ /* 0x000fe2000f8e00ff */
[----:B------:R-:W-:Y:S02]  /*141b0*/  WARPGROUP.DEPBAR.LE gsb0, 0x0 ;  /* 0x00008000000079c5 */ /* 0x000fe40000010000 */
[----:B------:R-:W-:-:S02]  /*141c0*/  IMAD.MOV.U32 R143, RZ, RZ, R113 ;  /* 0x000000ffff8f7224 */ /* 0x000fc400078e0071 */
[----:B------:R-:W-:-:S04]  /*141d0*/  FFMA.FTZ R113, R8, R0, -8 ;  /* 0xc100000008717423 */ /* 0x000fc80000010000 */
[-CC-:B------:R-:W-:Y:S01]  /*141e0*/  FFMA.FTZ R118, R60, R0.reuse, -R113.reuse ;  /* 0x000000003c767223 */ /* 0x180fe20000010871 */
[----:B------:R-:W-:-:S02]  /*141f0*/  FFMA.FTZ R60, R64, R0, -R113 ;  /* 0x00000000403c7223 */ /* 0x000fc40000010871 */
[----:B------:R-:W2:Y:S04]  /*14200*/  LDL.LU R64, [R1] ;  /* 0x0000000001407983 */ /* 0x000ea80000300800 */
[----:B------:R-:W0:Y:S01]  /*14210*/  SHFL.BFLY PT, R56, R3, 0x1, 0x1f ;  /* 0x0c201f0003387f89 */ /* 0x000e2200000e0000 */
[----:B------:R-:W-:-:S01]  /*14220*/  FADD.FTZ R57, -R8, R12 ;  /* 0x0000000c08397221 */ /* 0x000fc20000010100 */
[----:B------:R-:W-:-:S05]  /*14230*/  VIADD R12, R10, 0x200 ;  /* 0x000002000a0c7836 */ /* 0x000fca0000000000 */
[----:B------:R-:W-:Y:S01]  /*14240*/  R2UR UR6, R12 ;  /* 0x000000000c0672ca */ /* 0x000fe200000e0000 */
[----:B------:R-:W-:Y:S01]  /*14250*/  FMUL.FTZ R57, R57, R0 ;  /* 0x0000000039397220 */ /* 0x000fe20000410000 */
[----:B0-----:R-:W-:-:S05]  /*14260*/  FMNMX.FTZ R3, R3, R56, !PT ;  /* 0x0000003803037209 */ /* 0x001fca0007810000 */
[----:B------:R-:W-:-:S04]  /*14270*/  FADD.FTZ R10, -R3, R13 ;  /* 0x0000000d030a7221 */ /* 0x000fc80000010100 */
[----:B------:R-:W-:-:S04]  /*14280*/  FMUL.FTZ R10, R10, R0 ;  /* 0x000000000a0a7220 */ /* 0x000fc80000410000 */
[----:B------:R0:W-:Y:S01]  /*14290*/  MUFU.EX2 R12, R10 ;  /* 0x0000000a000c7308 */ /* 0x0001e20000000800 */
[----:B------:R-:W-:-:S01]  /*142a0*/  FFMA.FTZ R101, R15, R0, -R113 ;  /* 0x000000000f657223 */ /* 0x000fc20000010871 */
[-CC-:B0-----:R-:W-:Y:S01]  /*142b0*/  FFMA.FTZ R10, R11, R0.reuse, -R113.reuse ;  /* 0x000000000b0a7223 */ /* 0x181fe20000010871 */
[----:B------:R-:W-:-:S05]  /*142c0*/  FFMA.FTZ R11, R14, R0, -R113 ;  /* 0x000000000e0b7223 */ /* 0x000fca0000010871 */
[----:B------:R0:W-:Y:S01]  /*142d0*/  MUFU.EX2 R66, R57 ;  /* 0x0000003900427308 */ /* 0x0001e20000000800 */
[----:B------:R-:W-:Y:S02]  /*142e0*/  IMAD.MOV.U32 R13, RZ, RZ, -0x3ffffff0 ;  /* 0xc0000010ff0d7424 */ /* 0x000fe400078e00ff */
[----:B------:R-:W-:-:S05]  /*142f0*/  FFMA.FTZ R102, R120, R0, -R113 ;  /* 0x0000000078667223 */ /* 0x000fca0000010871 */
[----:B------:R-:W-:Y:S01]  /*14300*/  MUFU.EX2 R10, R10 ;  /* 0x0000000a000a7308 */ /* 0x000fe20000000800 */
[----:B------:R-:W-:Y:S01]  /*14310*/  R2UR UR7, R13 ;  /* 0x000000000d0772ca */ /* 0x000fe200000e0000 */
[----:B------:R-:W-:-:S06]  /*14320*/  FFMA.FTZ R13, R121, R0, -R113 ;  /* 0x00000000790d7223 */ /* 0x000fcc0000010871 */
[----:B------:R-:W-:Y:S01]  /*14330*/  MUFU.EX2 R11, R11 ;  /* 0x0000000b000b7308 */ /* 0x000fe20000000800 */
[----:B------:R-:W-:Y:S02]  /*14340*/  IMAD.MOV.U32 R141, RZ, RZ, R135 ;  /* 0x000000ffff8d7224 */ /* 0x000fe400078e0087 */
[----:B------:R-:W-:-:S05]  /*14350*/  FFMA.FTZ R14, R122, R0, -R113 ;  /* 0x000000007a0e7223 */ /* 0x000fca0000010871 */
[----:B------:R-:W-:Y:S01]  /*14360*/  MUFU.EX2 R101, R101 ;  /* 0x0000006500657308 */ /* 0x000fe20000000800 */
[----:B------:R-:W-:-:S01]  /*14370*/  FFMA.FTZ R135, R3, R0, -8 ;  /* 0xc100000003877423 */ /* 0x000fc20000010000 */
[----:B------:R-:W-:-:S06]  /*14380*/  FFMA.FTZ R103, R123, R0, -R113 ;  /* 0x000000007b677223 */ /* 0x000fcc0000010871 */
[----:B------:R-:W-:Y:S01]  /*14390*/  MUFU.EX2 R102, R102 ;  /* 0x0000006600667308 */ /* 0x000fe20000000800 */
[----:B------:R-:W-:-:S01]  /*143a0*/  FFMA.FTZ R120, R99, R0, -R113 ;  /* 0x0000000063787223 */ /* 0x000fc20000010871 */
[----:B------:R-:W-:Y:S02]  /*143b0*/  IMAD.MOV.U32 R142, RZ, RZ, R112 ;  /* 0x000000ffff8e7224 */ /* 0x000fe400078e0070 */
[----:B------:R-:W-:-:S04]  /*143c0*/  FFMA.FTZ R99, R141, R0, -R135 ;  /* 0x000000008d637223 */ /* 0x000fc80000010887 */
[----:B------:R-:W-:Y:S01]  /*143d0*/  MUFU.EX2 R13, R13 ;  /* 0x0000000d000d7308 */ /* 0x000fe20000000800 */
[----:B------:R-:W-:-:S01]  /*143e0*/  FFMA.FTZ R119, R61, R0, -R113 ;  /* 0x000000003d777223 */ /* 0x000fc20000010871 */
[-CC-:B------:R-:W-:Y:S01]  /*143f0*/  FFMA.FTZ R112, R124, R0.reuse, -R113.reuse ;  /* 0x000000007c707223 */ /* 0x180fe20000010871 */
[----:B------:R-:W-:-:S01]  /*14400*/  FFMA.FTZ R61, R97, R0, -R113 ;  /* 0x00000000613d7223 */ /* 0x000fc20000010871 */
[----:B------:R-:W-:-:S04]  /*14410*/  FFMA.FTZ R97, R142, R0, -R135 ;  /* 0x000000008e617223 */ /* 0x000fc80000010887 */
[----:B------:R-:W-:Y:S01]  /*14420*/  MUFU.EX2 R14, R14 ;  /* 0x0000000e000e7308 */ /* 0x000fe20000000800 */
[----:B------:R-:W-:-:S01]  /*14430*/  FFMA.FTZ R15, R104, R0, -R113 ;  /* 0x00000000680f7223 */ /* 0x000fc20000010871 */
[----:B------:R-:W-:-:S06]  /*14440*/  FFMA.FTZ R133, R133, R0, -R135 ;  /* 0x0000000085857223 */ /* 0x000fcc0000010887 */
[----:B------:R-:W-:Y:S01]  /*14450*/  MUFU.EX2 R103, R103 ;  /* 0x0000006700677308 */ /* 0x000fe20000000800 */
[----:B------:R-:W-:-:S01]  /*14460*/  FFMA.FTZ R56, R105, R0, -R113 ;  /* 0x0000000069387223 */ /* 0x000fc20000010871 */
[----:B------:R-:W-:-:S06]  /*14470*/  FFMA.FTZ R132, R132, R0, -R135 ;  /* 0x0000000084847223 */ /* 0x000fcc0000010887 */
[----:B------:R-:W1:Y:S01]  /*14480*/  MUFU.EX2 R99, R99 ;  /* 0x0000006300637308 */ /* 0x000e620000000800 */
[----:B------:R-:W-:-:S01]  /*14490*/  FFMA.FTZ R123, R127, R0, -R135 ;  /* 0x000000007f7b7223 */ /* 0x000fc20000010887 */
[-C--:B------:R-:W-:Y:S01]  /*144a0*/  FFMA.FTZ R115, R76, R0.reuse, -R113 ;  /* 0x000000004c737223 */ /* 0x080fe20000010871 */
[----:B------:R-:W-:-:S05]  /*144b0*/  FFMA.FTZ R127, R126, R0, -R135 ;  /* 0x000000007e7f7223 */ /* 0x000fca0000010887 */
[----:B------:R-:W-:Y:S01]  /*144c0*/  MUFU.EX2 R112, R112 ;  /* 0x0000007000707308 */ /* 0x000fe20000000800 */
[----:B------:R-:W-:-:S01]  /*144d0*/  FFMA.FTZ R76, R80, R0, -R113 ;  /* 0x00000000504c7223 */ /* 0x000fc20000010871 */
[-CC-:B------:R-:W-:Y:S01]  /*144e0*/  FFMA.FTZ R104, R106, R0.reuse, -R113.reuse ;  /* 0x000000006a687223 */ /* 0x180fe20000010871 */
[----:B------:R-:W-:-:S05]  /*144f0*/  FFMA.FTZ R80, R96, R0, -R113 ;  /* 0x0000000060507223 */ /* 0x000fca0000010871 */
[----:B------:R-:W3:Y:S01]  /*14500*/  MUFU.EX2 R97, R97 ;  /* 0x0000006100617308 */ /* 0x000ee20000000800 */
[----:B------:R-:W-:-:S01]  /*14510*/  FFMA.FTZ R96, R143, R0, -R135 ;  /* 0x000000008f607223 */ /* 0x000fc20000010887 */
[-CC-:B------:R-:W-:Y:S01]  /*14520*/  FFMA.FTZ R105, R107, R0.reuse, -R113.reuse ;  /* 0x000000006b697223 */ /* 0x180fe20000010871 */
[----:B------:R-:W-:-:S05]  /*14530*/  FFMA.FTZ R107, R111, R0, -R113 ;  /* 0x000000006f6b7223 */ /* 0x000fca0000010871 */
[----:B------:R-:W-:Y:S01]  /*14540*/  MUFU.EX2 R15, R15 ;  /* 0x0000000f000f7308 */ /* 0x000fe20000000800 */
[----:B------:R-:W-:-:S01]  /*14550*/  FFMA.FTZ R111, R95, R0, -R113 ;  /* 0x000000005f6f7223 */ /* 0x000fc20000010871 */
[----:B------:R-:W-:-:S06]  /*14560*/  FFMA.FTZ R95, R155, R0, -R135 ;  /* 0x000000009b5f7223 */ /* 0x000fcc0000010887 */
[----:B------:R-:W4:Y:S01]  /*14570*/  MUFU.EX2 R133, R133 ;  /* 0x0000008500857308 */ /* 0x000f220000000800 */
[----:B0-----:R-:W-:-:S01]  /*14580*/  FFMA.FTZ R57, R108, R0, -R113 ;  /* 0x000000006c397223 */ /* 0x001fc20000010871 */
[----:B-1----:R-:W-:-:S06]  /*14590*/  FFMA.FTZ R21, R12, R21, R99 ;  /* 0x000000150c157223 */ /* 0x002fcc0000010063 */
[----:B------:R-:W-:Y:S01]  /*145a0*/  MUFU.EX2 R56, R56 ;  /* 0x0000003800387308 */ /* 0x000fe20000000800 */
[----:B------:R-:W-:-:S07]  /*145b0*/  FFMA.FTZ R130, R130, R0, -R135 ;  /* 0x0000000082827223 */ /* 0x000fce0000010887 */
[----:B------:R-:W0:Y:S01]  /*145c0*/  MUFU.EX2 R132, R132 ;  /* 0x0000008400847308 */ /* 0x000e220000000800 */
[----:B------:R-:W-:-:S01]  /*145d0*/  FFMA.FTZ R65, R109, R0, -R113 ;  /* 0x000000006d417223 */ /* 0x000fc20000010871 */
[----:B---3--:R-:W-:-:S06]  /*145e0*/  FADD.FTZ R21, R97, R21 ;  /* 0x0000001561157221 */ /* 0x008fcc0000010000 */
[----:B------:R-:W-:Y:S01]  /*145f0*/  MUFU.EX2 R104, R104 ;  /* 0x0000006800687308 */ /* 0x000fe20000000800 */
[----:B------:R-:W-:-:S07]  /*14600*/  FFMA.FTZ R131, R131, R0, -R135 ;  /* 0x0000000083837223 */ /* 0x000fce0000010887 */
[----:B------:R-:W1:Y:S01]  /*14610*/  MUFU.EX2 R96, R96 ;  /* 0x0000006000607308 */ /* 0x000e620000000800 */
[----:B------:R-:W-:-:S01]  /*14620*/  FFMA.FTZ R106, R110, R0, -R113 ;  /* 0x000000006e6a7223 */ /* 0x000fc20000010871 */
[----:B------:R-:W-:-:S06]  /*14630*/  FFMA.FTZ R110, R94, R0, -R113 ;  /* 0x000000005e6e7223 */ /* 0x000fcc0000010871 */
[----:B------:R-:W-:Y:S01]  /*14640*/  MUFU.EX2 R105, R105 ;  /* 0x0000006900697308 */ /* 0x000fe20000000800 */
[----:B----4-:R-:W-:-:S01]  /*14650*/  FADD.FTZ R21, R133, R21 ;  /* 0x0000001585157221 */ /* 0x010fc20000010000 */
[----:B------:R-:W-:-:S06]  /*14660*/  FFMA.FTZ R94, R154, R0, -R135 ;  /* 0x000000009a5e7223 */ /* 0x000fcc0000010887 */
[----:B------:R-:W3:Y:S01]  /*14670*/  MUFU.EX2 R95, R95 ;  /* 0x0000005f005f7308 */ /* 0x000ee20000000800 */
[----:B------:R-:W-:-:S01]  /*14680*/  FFMA.FTZ R69, R89, R0, -R113 ;  /* 0x0000000059457223 */ /* 0x000fc20000010871 */
[----:B------:R-:W-:-:S06]  /*14690*/  FFMA.FTZ R89, R93, R0, -R113 ;  /* 0x000000005d597223 */ /* 0x000fcc0000010871 */
[----:B------:R-:W-:Y:S01]  /*146a0*/  MUFU.EX2 R57, R57 ;  /* 0x0000003900397308 */ /* 0x000fe20000000800 */
[----:B0-----:R-:W-:-:S01]  /*146b0*/  FADD.FTZ R21, R132, R21 ;  /* 0x0000001584157221 */ /* 0x001fc20000010000 */
[----:B------:R-:W-:-:S06]  /*146c0*/  FFMA.FTZ R93, R153, R0, -R135 ;  /* 0x00000000995d7223 */ /* 0x000fcc0000010887 */
[----:B------:R-:W0:Y:S01]  /*146d0*/  MUFU.EX2 R130, R130 ;  /* 0x0000008200827308 */ /* 0x000e220000000800 */
[----:B------:R-:W-:-:S01]  /*146e0*/  FFMA.FTZ R68, R88, R0, -R113 ;  /* 0x0000000058447223 */ /* 0x000fc20000010871 */
[----:B-1----:R-:W-:-:S06]  /*146f0*/  FADD.FTZ R21, R96, R21 ;  /* 0x0000001560157221 */ /* 0x002fcc0000010000 */
[----:B------:R-:W1:Y:S01]  /*14700*/  MUFU.EX2 R65, R65 ;  /* 0x0000004100417308 */ /* 0x000e620000000800 */
[----:B------:R-:W-:-:S07]  /*14710*/  FFMA.FTZ R129, R129, R0, -R135 ;  /* 0x0000000081817223 */ /* 0x000fce0000010887 */
[----:B------:R-:W4:Y:S01]  /*14720*/  MUFU.EX2 R131, R131 ;  /* 0x0000008300837308 */ /* 0x000f220000000800 */
[----:B---3--:R-:W-:-:S07]  /*14730*/  FADD.FTZ R21, R95, R21 ;  /* 0x000000155f157221 */ /* 0x008fce0000010000 */
[----:B------:R-:W-:Y:S01]  /*14740*/  MUFU.EX2 R106, R106 ;  /* 0x0000006a006a7308 */ /* 0x000fe20000000800 */
[----:B------:R-:W-:-:S07]  /*14750*/  FFMA.FTZ R128, R128, R0, -R135 ;  /* 0x0000000080807223 */ /* 0x000fce0000010887 */
[----:B------:R-:W3:Y:S01]  /*14760*/  MUFU.EX2 R94, R94 ;  /* 0x0000005e005e7308 */ /* 0x000ee20000000800 */
[----:B------:R-:W-:-:S01]  /*14770*/  FFMA.FTZ R108, R90, R0, -R113 ;  /* 0x000000005a6c7223 */ /* 0x000fc20000010871 */
[----:B------:R-:W-:-:S06]  /*14780*/  FFMA.FTZ R88, R92, R0, -R113 ;  /* 0x000000005c587223 */ /* 0x000fcc0000010871 */
[----:B------:R-:W-:Y:S01]  /*14790*/  MUFU.EX2 R107, R107 ;  /* 0x0000006b006b7308 */ /* 0x000fe20000000800 */
[----:B--2---:R-:W-:-:S04]  /*147a0*/  FFMA.FTZ R64, R66, R64, R10 ;  /* 0x0000004042407223 */ /* 0x004fc8000001000a */
[----:B------:R-:W-:-:S04]  /*147b0*/  FADD.FTZ R64, R11, R64 ;  /* 0x000000400b407221 */ /* 0x000fc80000010000 */
[----:B------:R-:W-:-:S04]  /*147c0*/  FADD.FTZ R64, R101, R64 ;  /* 0x0000004065407221 */ /* 0x000fc80000010000 */
[----:B------:R-:W-:-:S04]  /*147d0*/  FADD.FTZ R64, R102, R64 ;  /* 0x0000004066407221 */ /* 0x000fc80000010000 */
[----:B------:R-:W-:-:S04]  /*147e0*/  FADD.FTZ R126, R13, R64 ;  /* 0x000000400d7e7221 */ /* 0x000fc80000010000 */
[----:B------:R-:W-:-:S04]  /*147f0*/  FADD.FTZ R126, R14, R126 ;  /* 0x0000007e0e7e7221 */ /* 0x000fc80000010000 */
[----:B------:R-:W-:Y:S01]  /*14800*/  FADD.FTZ R126, R103, R126 ;  /* 0x0000007e677e7221 */ /* 0x000fe20000010000 */
[----:B------:R2:W-:Y:S03]  /*14810*/  MUFU.EX2 R64, R127 ;  /* 0x0000007f00407308 */ /* 0x0005e60000000800 */
[----:B------:R-:W-:-:S01]  /*14820*/  FADD.FTZ R126, R112, R126 ;  /* 0x0000007e707e7221 */ /* 0x000fc20000010000 */
[----:B--2---:R-:W-:-:S03]  /*14830*/  FFMA.FTZ R127, R77, R0, -R135 ;  /* 0x000000004d7f7223 */ /* 0x004fc60000010887 */
[----:B------:R-:W-:-:S04]  /*14840*/  FADD.FTZ R77, R15, R126 ;  /* 0x0000007e0f4d7221 */ /* 0x000fc80000010000 */
[----:B------:R-:W-:-:S04]  /*14850*/  FADD.FTZ R77, R56, R77 ;  /* 0x0000004d384d7221 */ /* 0x000fc80000010000 */
[----:B------:R-:W-:Y:S01]  /*14860*/  FADD.FTZ R77, R104, R77 ;  /* 0x0000004d684d7221 */ /* 0x000fe20000010000 */
[----:B------:R-:W2:Y:S03]  /*14870*/  MUFU.EX2 R93, R93 ;  /* 0x0000005d005d7308 */ /* 0x000ea60000000800 */
[----:B------:R-:W-:-:S01]  /*14880*/  FADD.FTZ R77, R105, R77 ;  /* 0x0000004d694d7221 */ /* 0x000fc20000010000 */
[----:B0-----:R-:W-:-:S04]  /*14890*/  FADD.FTZ R21, R130, R21 ;  /* 0x0000001582157221 */ /* 0x001fc80000010000 */
[----:B------:R0:W-:Y:S01]  /*148a0*/  MUFU.EX2 R126, R127 ;  /* 0x0000007f007e7308 */ /* 0x0001e20000000800 */
[----:B------:R-:W-:-:S01]  /*148b0*/  FFMA.FTZ R92, R152, R0, -R135 ;  /* 0x00000000985c7223 */ /* 0x000fc20000010887 */
[----:B------:R-:W-:-:S06]  /*148c0*/  FFMA.FTZ R81, R81, R0, -R135 ;  /* 0x0000000051517223 */ /* 0x000fcc0000010887 */
[----:B------:R-:W-:Y:S01]  /*148d0*/  MUFU.EX2 R68, R68 ;  /* 0x0000004400447308 */ /* 0x000fe20000000800 */
[----:B0-----:R-:W-:-:S01]  /*148e0*/  FFMA.FTZ R127, R78, R0, -R135 ;  /* 0x000000004e7f7223 */ /* 0x001fc20000010887 */
[----:B------:R-:W-:Y:S01]  /*148f0*/  FADD.FTZ R78, R57, R77 ;  /* 0x0000004d394e7221 */ /* 0x000fe20000010000 */
[----:B------:R-:W-:-:S05]  /*14900*/  FFMA.FTZ R109, R91, R0, -R113 ;  /* 0x000000005b6d7223 */ /* 0x000fca0000010871 */
[----:B------:R-:W0:Y:S01]  /*14910*/  MUFU.EX2 R129, R129 ;  /* 0x0000008100817308 */ /* 0x000e220000000800 */
[----:B-1----:R-:W-:-:S01]  /*14920*/  FADD.FTZ R78, R65, R78 ;  /* 0x0000004e414e7221 */ /* 0x002fc20000010000 */
[----:B----4-:R-:W-:Y:S01]  /*14930*/  FADD.FTZ R21, R131, R21 ;  /* 0x0000001583157221 */ /* 0x010fe20000010000 */
[----:B------:R-:W-:-:S05]  /*14940*/  FFMA.FTZ R91, R151, R0, -R135 ;  /* 0x00000000975b7223 */ /* 0x000fca0000010887 */
[----:B------:R-:W-:Y:S01]  /*14950*/  MUFU.EX2 R69, R69 ;  /* 0x0000004500457308 */ /* 0x000fe20000000800 */
[----:B---3--:R-:W-:-:S01]  /*14960*/  FADD.FTZ R21, R94, R21 ;  /* 0x000000155e157221 */ /* 0x008fc20000010000 */
[----:B------:R-:W-:-:S06]  /*14970*/  FFMA.FTZ R124, R150, R0, -R135 ;  /* 0x00000000967c7223 */ /* 0x000fcc0000010887 */
[----:B------:R-:W1:Y:S01]  /*14980*/  MUFU.EX2 R128, R128 ;  /* 0x0000008000807308 */ /* 0x000e620000000800 */
[----:B------:R-:W-:-:S01]  /*14990*/  FFMA.FTZ R82, R82, R0, -R135 ;  /* 0x0000000052527223 */ /* 0x000fc20000010887 */
[----:B--2---:R-:W-:-:S06]  /*149a0*/  FADD.FTZ R21, R93, R21 ;  /* 0x000000155d157221 */ /* 0x004fcc0000010000 */
[----:B------:R-:W-:Y:S01]  /*149b0*/  MUFU.EX2 R108, R108 ;  /* 0x0000006c006c7308 */ /* 0x000fe20000000800 */
[----:B------:R-:W-:-:S07]  /*149c0*/  FFMA.FTZ R125, R125, R0, -R135 ;  /* 0x000000007d7d7223 */ /* 0x000fce0000010887 */
[----:B------:R2:W-:Y:S08]  /*149d0*/  MUFU.EX2 R77, R81 ;  /* 0x00000051004d7308 */ /* 0x0005f00000000800 */
[----:B------:R-:W3:Y:S01]  /*149e0*/  MUFU.EX2 R92, R92 ;  /* 0x0000005c005c7308 */ /* 0x000ee20000000800 */
[----:B--2---:R-:W-:-:S04]  /*149f0*/  FADD.FTZ R81, R106, R78 ;  /* 0x0000004e6a517221 */ /* 0x004fc80000010000 */
[----:B------:R-:W-:-:S03]  /*14a00*/  FADD.FTZ R81, R107, R81 ;  /* 0x000000516b517221 */ /* 0x000fc60000010000 */
[----:B------:R-:W-:Y:S01]  /*14a10*/  MUFU.EX2 R109, R109 ;  /* 0x0000006d006d7308 */ /* 0x000fe20000000800 */
[----:B0-----:R-:W-:-:S01]  /*14a20*/  FADD.FTZ R21, R129, R21 ;  /* 0x0000001581157221 */ /* 0x001fc20000010000 */
[----:B------:R-:W-:-:S06]  /*14a30*/  FFMA.FTZ R90, R149, R0, -R135 ;  /* 0x00000000955a7223 */ /* 0x000fcc0000010887 */
[----:B------:R-:W0:Y:S01]  /*14a40*/  MUFU.EX2 R91, R91 ;  /* 0x0000005b005b7308 */ /* 0x000e220000000800 */
[----:B------:R-:W-:-:S01]  /*14a50*/  FFMA.FTZ R114, R75, R0, -R113 ;  /* 0x000000004b727223 */ /* 0x000fc20000010871 */
[-C--:B------:R-:W-:Y:S01]  /*14a60*/  FFMA.FTZ R85, R85, R0.reuse, -R135 ;  /* 0x0000000055557223 */ /* 0x080fe20000010887 */
[----:B------:R-:W-:-:S05]  /*14a70*/  FFMA.FTZ R75, R79, R0, -R113 ;  /* 0x000000004f4b7223 */ /* 0x000fca0000010871 */
[----:B------:R-:W2:Y:S01]  /*14a80*/  MUFU.EX2 R88, R88 ;  /* 0x0000005800587308 */ /* 0x000ea20000000800 */
[----:B------:R-:W-:-:S01]  /*14a90*/  FFMA.FTZ R79, R87, R0, -R113 ;  /* 0x00000000574f7223 */ /* 0x000fc20000010871 */
[----:B-1----:R-:W-:-:S06]  /*14aa0*/  FADD.FTZ R21, R128, R21 ;  /* 0x0000001580157221 */ /* 0x002fcc0000010000 */
[----:B------:R1:W-:Y:S01]  /*14ab0*/  MUFU.EX2 R78, R82 ;  /* 0x00000052004e7308 */ /* 0x0003e20000000800 */
[----:B------:R-:W-:-:S07]  /*14ac0*/  FFMA.FTZ R87, R148, R0, -R135 ;  /* 0x0000000094577223 */ /* 0x000fce0000010887 */
[----:B------:R-:W4:Y:S01]  /*14ad0*/  MUFU.EX2 R124, R124 ;  /* 0x0000007c007c7308 */ /* 0x000f220000000800 */
[----:B-1----:R-:W-:-:S04]  /*14ae0*/  FADD.FTZ R82, R68, R81 ;  /* 0x0000005144527221 */ /* 0x002fc80000010000 */
[----:B------:R-:W-:-:S03]  /*14af0*/  FADD.FTZ R82, R69, R82 ;  /* 0x0000005245527221 */ /* 0x000fc60000010000 */
[----:B------:R-:W1:Y:S01]  /*14b00*/  MUFU.EX2 R89, R89 ;  /* 0x0000005900597308 */ /* 0x000e620000000800 */
[----:B------:R-:W-:-:S01]  /*14b10*/  FFMA.FTZ R72, R72, R0, -R113 ;  /* 0x0000000048487223 */ /* 0x000fc20000010871 */
[-CC-:B------:R-:W-:Y:S01]  /*14b20*/  FFMA.FTZ R73, R73, R0.reuse, -R113.reuse ;  /* 0x0000000049497223 */ /* 0x180fe20000010871 */
[----:B------:R-:W-:-:S05]  /*14b30*/  FFMA.FTZ R116, R83, R0, -R113 ;  /* 0x0000000053747223 */ /* 0x000fca0000010871 */
[----:B------:R-:W5:Y:S01]  /*14b40*/  MUFU.EX2 R125, R125 ;  /* 0x0000007d007d7308 */ /* 0x000f620000000800 */
[----:B------:R-:W-:-:S01]  /*14b50*/  FFMA.FTZ R117, R84, R0, -R113 ;  /* 0x0000000054757223 */ /* 0x000fc20000010871 */
[----:B------:R-:W-:Y:S01]  /*14b60*/  FFMA.FTZ R100, R100, R0, -R113 ;  /* 0x0000000064647223 */ /* 0x000fe20000010871 */
[----:B---3--:R-:W-:-:S01]  /*14b70*/  FADD.FTZ R21, R92, R21 ;  /* 0x000000155c157221 */ /* 0x008fc20000010000 */
[----:B------:R-:W-:-:S04]  /*14b80*/  FFMA.FTZ R113, R147, R0, -R135 ;  /* 0x0000000093717223 */ /* 0x000fc80000010887 */
[----:B------:R-:W3:Y:S01]  /*14b90*/  MUFU.EX2 R110, R110 ;  /* 0x0000006e006e7308 */ /* 0x000ee20000000800 */
[----:B0-----:R-:W-:-:S07]  /*14ba0*/  FADD.FTZ R21, R91, R21 ;  /* 0x000000155b157221 */ /* 0x001fce0000010000 */
[----:B------:R0:W-:Y:S01]  /*14bb0*/  MUFU.EX2 R81, R85 ;  /* 0x0000005500517308 */ /* 0x0001e20000000800 */
[----:B------:R-:W-:-:S07]  /*14bc0*/  FFMA.FTZ R121, R146, R0, -R135 ;  /* 0x0000000092797223 */ /* 0x000fce0000010887 */
[----:B------:R-:W3:Y:S01]  /*14bd0*/  MUFU.EX2 R90, R90 ;  /* 0x0000005a005a7308 */ /* 0x000ee20000000800 */
[----:B0-----:R-:W-:-:S04]  /*14be0*/  FADD.FTZ R85, R108, R82 ;  /* 0x000000526c557221 */ /* 0x001fc80000010000 */
[----:B------:R-:W-:-:S03]  /*14bf0*/  FADD.FTZ R85, R109, R85 ;  /* 0x000000556d557221 */ /* 0x000fc60000010000 */
[----:B------:R-:W0:Y:S01]  /*14c00*/  MUFU.EX2 R111, R111 ;  /* 0x0000006f006f7308 */ /* 0x000e220000000800 */
[----:B--2---:R-:W-:-:S01]  /*14c10*/  FADD.FTZ R85, R88, R85 ;  /* 0x0000005558557221 */ /* 0x004fc20000010000 */
[----:B----4-:R-:W-:-:S06]  /*14c20*/  FADD.FTZ R21, R124, R21 ;  /* 0x000000157c157221 */ /* 0x010fcc0000010000 */
[----:B------:R-:W2:Y:S01]  /*14c30*/  MUFU.EX2 R87, R87 ;  /* 0x0000005700577308 */ /* 0x000ea20000000800 */
[----:B------:R-:W-:-:S01]  /*14c40*/  FFMA.FTZ R84, R145, R0, -R135 ;  /* 0x0000000091547223 */ /* 0x000fc20000010887 */
[----:B-1----:R-:W-:-:S06]  /*14c50*/  FADD.FTZ R85, R89, R85 ;  /* 0x0000005559557221 */ /* 0x002fcc0000010000 */
[----:B------:R-:W-:Y:S01]  /*14c60*/  MUFU.EX2 R72, R72 ;  /* 0x0000004800487308 */ /* 0x000fe20000000800 */
[----:B-----5:R-:W-:-:S01]  /*14c70*/  FADD.FTZ R21, R125, R21 ;  /* 0x000000157d157221 */ /* 0x020fc20000010000 */
[----:B------:R-:W-:-:S06]  /*14c80*/  FFMA.FTZ R83, R144, R0, -R135 ;  /* 0x0000000090537223 */ /* 0x000fcc0000010887 */
[----:B------:R-:W1:Y:S01]  /*14c90*/  MUFU.EX2 R113, R113 ;  /* 0x0000007100717308 */ /* 0x000e620000000800 */
[----:B---3--:R-:W-:-:S01]  /*14ca0*/  FADD.FTZ R85, R110, R85 ;  /* 0x000000556e557221 */ /* 0x008fc20000010000 */
[----:B------:R-:W-:-:S06]  /*14cb0*/  FADD.FTZ R21, R90, R21 ;  /* 0x000000155a157221 */ /* 0x000fcc0000010000 */
[----:B------:R-:W-:Y:S01]  /*14cc0*/  MUFU.EX2 R73, R73 ;  /* 0x0000004900497308 */ /* 0x000fe20000000800 */
[----:B------:R-:W-:-:S01]  /*14cd0*/  FFMA.FTZ R122, R134, R0, -R135 ;  /* 0x00000000867a7223 */ /* 0x000fc20000010887 */
[----:B------:R-:W-:-:S06]  /*14ce0*/  WARPGROUP.ARRIVE ;  /* 0x00000000000079c5 */ /* 0x000fcc0000000000 */
[----:B------:R-:W3:Y:S01]  /*14cf0*/  MUFU.EX2 R121, R121 ;  /* 0x0000007900797308 */ /* 0x000ee20000000800 */
[----:B------:R-:W-:-:S01]  /*14d00*/  FFMA.FTZ R86, R86, R0, -R135 ;  /* 0x0000000056567223 */ /* 0x000fc20000010887 */
[----:B0-----:R-:W-:-:S06]  /*14d10*/  FADD.FTZ R85, R111, R85 ;  /* 0x000000556f557221 */ /* 0x001fcc0000010000 */
[----:B------:R-:W-:Y:S01]  /*14d20*/  MUFU.EX2 R114, R114 ;  /* 0x0000007200727308 */ /* 0x000fe20000000800 */
[----:B--2---:R-:W-:-:S01]  /*14d30*/  FADD.FTZ R21, R87, R21 ;  /* 0x0000001557157221 */ /* 0x004fc20000010000 */
[----:B------:R-:W-:Y:S06]  /*14d40*/  QGMMA.64x64x32.F32.E4M3.E4M3 R24, R136, gdesc[UR4], R24, gsb0 ;  /* 0x00e0000488187df3 */ /* 0x000fec0008000818 */
[----:B------:R-:W0:Y:S01]  /*14d50*/  MUFU.EX2 R84, R84 ;  /* 0x0000005400547308 */ /* 0x000e220000000800 */
[----:B-1----:R-:W-:-:S07]  /*14d60*/  FADD.FTZ R21, R113, R21 ;  /* 0x0000001571157221 */ /* 0x002fce0000010000 */
[----:B------:R-:W-:Y:S01]  /*14d70*/  MUFU.EX2 R115, R115 ;  /* 0x0000007300737308 */ /* 0x000fe20000000800 */
[----:B------:R-:W-:-:S07]  /*14d80*/  FFMA.FTZ R62, R62, R0, -R135 ;  /* 0x000000003e3e7223 */ /* 0x000fce0000010887 */
[----:B------:R-:W1:Y:S01]  /*14d90*/  MUFU.EX2 R83, R83 ;  /* 0x0000005300537308 */ /* 0x000e620000000800 */
[----:B------:R-:W2:Y:S01]  /*14da0*/  S2R R143, SR_TID.X ;  /* 0x00000000008f7919 */ /* 0x000ea20000002100 */
[----:B---3--:R-:W-:-:S06]  /*14db0*/  FADD.FTZ R21, R121, R21 ;  /* 0x0000001579157221 */ /* 0x008fcc0000010000 */
[----:B------:R-:W-:Y:S01]  /*14dc0*/  MUFU.EX2 R75, R75 ;  /* 0x0000004b004b7308 */ /* 0x000fe20000000800 */
[----:B------:R-:W-:-:S07]  /*14dd0*/  FFMA.FTZ R74, R74, R0, -R135 ;  /* 0x000000004a4a7223 */ /* 0x000fce0000010887 */
[----:B------:R3:W-:Y:S08]  /*14de0*/  MUFU.EX2 R82, R86 ;  /* 0x0000005600527308 */ /* 0x0007f00000000800 */
[----:B------:R-:W4:Y:S01]  /*14df0*/  MUFU.EX2 R122, R122 ;  /* 0x0000007a007a7308 */ /* 0x000f220000000800 */
[----:B---3--:R-:W-:-:S04]  /*14e00*/  FADD.FTZ R86, R72, R85 ;  /* 0x0000005548567221 */ /* 0x008fc80000010000 */
[----:B------:R-:W-:-:S03]  /*14e10*/  FADD.FTZ R86, R73, R86 ;  /* 0x0000005649567221 */ /* 0x000fc60000010000 */
[----:B------:R-:W-:Y:S01]  /*14e20*/  MUFU.EX2 R76, R76 ;  /* 0x0000004c004c7308 */ /* 0x000fe20000000800 */
[----:B0-----:R-:W-:-:S07]  /*14e30*/  FADD.FTZ R21, R84, R21 ;  /* 0x0000001554157221 */ /* 0x001fce0000010000 */
[----:B------:R-:W0:Y:S01]  /*14e40*/  MUFU.EX2 R123, R123 ;  /* 0x0000007b007b7308 */ /* 0x000e220000000800 */
[----:B------:R-:W-:-:S01]  /*14e50*/  FFMA.FTZ R63, R63, R0, -R135 ;  /* 0x000000003f3f7223 */ /* 0x000fc20000010887 */
[----:B-1----:R-:W-:-:S06]  /*14e60*/  FADD.FTZ R21, R83, R21 ;  /* 0x0000001553157221 */ /* 0x002fcc0000010000 */
[----:B------:R-:W-:Y:S08]  /*14e70*/  MUFU.EX2 R116, R116 ;  /* 0x0000007400747308 */ /* 0x000ff00000000800 */
[----:B------:R1:W-:Y:S02]  /*14e80*/  MUFU.EX2 R85, R62 ;  /* 0x0000003e00557308 */ /* 0x0003e40000000800 */
[----:B-1----:R-:W-:-:S06]  /*14e90*/  FADD.FTZ R62, R114, R86 ;  /* 0x00000056723e7221 */ /* 0x002fcc0000010000 */
[----:B------:R-:W-:Y:S01]  /*14ea0*/  MUFU.EX2 R117, R117 ;  /* 0x0000007500757308 */ /* 0x000fe20000000800 */
[----:B------:R-:W-:-:S07]  /*14eb0*/  FADD.FTZ R62, R115, R62 ;  /* 0x0000003e733e7221 */ /* 0x000fce0000010000 */
[----:B------:R-:W1:Y:S01]  /*14ec0*/  MUFU.EX2 R74, R74 ;  /* 0x0000004a004a7308 */ /* 0x000e620000000800 */
[----:B----4-:R-:W-:-:S01]  /*14ed0*/  FADD.FTZ R21, R122, R21 ;  /* 0x000000157a157221 */ /* 0x010fc20000010000 */
[----:B------:R-:W-:-:S06]  /*14ee0*/  FFMA.FTZ R98, R98, R0, -R135 ;  /* 0x0000000062627223 */ /* 0x000fcc0000010887 */
[----:B------:R-:W3:Y:S01]  /*14ef0*/  MUFU.EX2 R79, R79 ;  /* 0x0000004f004f7308 */ /* 0x000ee20000000800 */
[----:B0-----:R-:W-:-:S07]  /*14f00*/  FADD.FTZ R21, R123, R21 ;  /* 0x000000157b157221 */ /* 0x001fce0000010000 */
[----:B------:R0:W-:Y:S02]  /*14f10*/  MUFU.EX2 R86, R63 ;  /* 0x0000003f00567308 */ /* 0x0001e40000000800 */
[----:B0-----:R-:W-:-:S06]  /*14f20*/  FADD.FTZ R63, R75, R62 ;  /* 0x0000003e4b3f7221 */ /* 0x001fcc0000010000 */
[----:B------:R-:W0:Y:S01]  /*14f30*/  MUFU.EX2 R80, R80 ;  /* 0x0000005000507308 */ /* 0x000e220000000800 */
[----:B------:R-:W-:-:S07]  /*14f40*/  FADD.FTZ R63, R76, R63 ;  /* 0x0000003f4c3f7221 */ /* 0x000fce0000010000 */
[----:B------:R-:W4:Y:S01]  /*14f50*/  MUFU.EX2 R127, R127 ;  /* 0x0000007f007f7308 */ /* 0x000f220000000800 */
[----:B------:R-:W-:-:S07]  /*14f60*/  FADD.FTZ R21, R64, R21 ;  /* 0x0000001540157221 */ /* 0x000fce0000010000 */
[----:B------:R5:W-:Y:S01]  /*14f70*/  MUFU.EX2 R62, R98 ;  /* 0x00000062003e7308 */ /* 0x000be20000000800 */
[----:B-1----:R-:W-:-:S07]  /*14f80*/  FADD.FTZ R21, R74, R21 ;  /* 0x000000154a157221 */ /* 0x002fce0000010000 */
[----:B------:R-:W1:Y:S01]  /*14f90*/  MUFU.EX2 R118, R118 ;  /* 0x0000007600767308 */ /* 0x000e620000000800 */
[----:B-----5:R-:W-:-:S01]  /*14fa0*/  FFMA.FTZ R98, R67, R0, -R135 ;  /* 0x0000000043627223 */ /* 0x020fc20000010887 */
[----:B------:R-:W-:-:S04]  /*14fb0*/  FADD.FTZ R67, R116, R63 ;  /* 0x0000003f74437221 */ /* 0x000fc80000010000 */
[----:B------:R-:W-:Y:S02]  /*14fc0*/  FADD.FTZ R67, R117, R67 ;  /* 0x0000004375437221 */ /* 0x000fe40000010000 */
[----:B------:R-:W5:Y:S01]  /*14fd0*/  MUFU.EX2 R119, R119 ;  /* 0x0000007700777308 */ /* 0x000f620000000800 */
[----:B------:R-:W-:-:S01]  /*14fe0*/  FADD.FTZ R21, R126, R21 ;  /* 0x000000157e157221 */ /* 0x000fc20000010000 */
[----:B---3--:R-:W-:Y:S01]  /*14ff0*/  FADD.FTZ R67, R79, R67 ;  /* 0x000000434f437221 */ /* 0x008fe20000010000 */
[----:B------:R-:W-:-:S05]  /*15000*/  FFMA.FTZ R58, R58, R0, -R135 ;  /* 0x000000003a3a7223 */ /* 0x000fca0000010887 */
[----:B------:R-:W3:Y:S01]  /*15010*/  MUFU.EX2 R60, R60 ;  /* 0x0000003c003c7308 */ /* 0x000ee20000000800 */
[----:B--2---:R-:W-:Y:S01]  /*15020*/  LOP3.LUT R134, R143, 0x7f, RZ, 0xc0, !PT ;  /* 0x0000007f8f867812 */ /* 0x004fe200078ec0ff */
[----:B0-----:R-:W-:Y:S01]  /*15030*/  FADD.FTZ R67, R80, R67 ;  /* 0x0000004350437221 */ /* 0x001fe20000010000 */
[----:B----4-:R-:W-:-:S01]  /*15040*/  FADD.FTZ R21, R127, R21 ;  /* 0x000000157f157221 */ /* 0x010fc20000010000 */
[----:B------:R-:W-:-:S04]  /*15050*/  FFMA.FTZ R59, R59, R0, -R135 ;  /* 0x000000003b3b7223 */ /* 0x000fc80000010887 */
[----:B------:R-:W0:Y:S01]  /*15060*/  MUFU.EX2 R61, R61 ;  /* 0x0000003d003d7308 */ /* 0x000e220000000800 */
[----:B------:R-:W-:Y:S01]  /*15070*/  ISETP.NE.AND P1, PT, R134, RZ, PT ;  /* 0x000000ff8600720c */ /* 0x000fe20003f25270 */
[----:B-1----:R-:W-:Y:S01]  /*15080*/  FADD.FTZ R67, R118, R67 ;  /* 0x0000004376437221 */ /* 0x002fe20000010000 */
[----:B------:R-:W-:-:S05]  /*15090*/  FADD.FTZ R21, R77, R21 ;  /* 0x000000154d157221 */ /* 0x000fca0000010000 */
[----:B------:R-:W1:Y:S01]  /*150a0*/  MUFU.EX2 R120, R120 ;  /* 0x0000007800787308 */ /* 0x000e620000000800 */
[----:B-----5:R-:W-:-:S01]  /*150b0*/  FADD.FTZ R67, R119, R67 ;  /* 0x0000004377437221 */ /* 0x020fc20000010000 */
[----:B------:R-:W-:-:S06]  /*150c0*/  FADD.FTZ R21, R78, R21 ;  /* 0x000000154e157221 */ /* 0x000fcc0000010000 */
[----:B------:R-:W2:Y:S01]  /*150d0*/  MUFU.EX2 R58, R58 ;  /* 0x0000003a003a7308 */ /* 0x000ea20000000800 */
[----:B---3--:R-:W-:-:S01]  /*150e0*/  FADD.FTZ R67, R60, R67 ;  /* 0x000000433c437221 */ /* 0x008fc20000010000 */
[----:B------:R-:W-:-:S06]  /*150f0*/  FADD.FTZ R21, R81, R21 ;  /* 0x0000001551157221 */ /* 0x000fcc0000010000 */
[----:B------:R-:W3:Y:S08]  /*15100*/  MUFU.EX2 R100, R100 ;  /* 0x0000006400647308 */ /* 0x000ef00000000800 */
[----:B------:R-:W4:Y:S01]  /*15110*/  MUFU.EX2 R59, R59 ;  /* 0x0000003b003b7308 */ /* 0x000f220000000800 */
[----:B0-----:R-:W-:-:S01]  /*15120*/  FADD.FTZ R67, R61, R67 ;  /* 0x000000433d437221 */ /* 0x001fc20000010000 */
[----:B------:R-:W-:-:S06]  /*15130*/  FADD.FTZ R21, R82, R21 ;  /* 0x0000001552157221 */ /* 0x000fcc0000010000 */
[----:B------:R0:W5:Y:S01]  /*15140*/  MUFU.EX2 R63, R98 ;  /* 0x00000062003f7308 */ /* 0x0001620000000800 */
[----:B-1----:R-:W-:-:S01]  /*15150*/  FADD.FTZ R67, R120, R67 ;  /* 0x0000004378437221 */ /* 0x002fc20000010000 */
[----:B--2---:R-:W-:Y:S01]  /*15160*/  FADD.FTZ R21, R58, R21 ;  /* 0x000000153a157221 */ /* 0x004fe20000010000 */
[----:B0-----:R-:W-:Y:S02]  /*15170*/  @!P1 IMAD R98, R19, 0x8, R18 ;  /* 0x0000000813629824 */ /* 0x001fe400078e0212 */
[----:B------:R-:W-:Y:S02]  /*15180*/  FFMA.FTZ R70, R70, R0, -R135 ;  /* 0x0000000046467223 */ /* 0x000fe40000010887 */
[----:B------:R-:W-:Y:S02]  /*15190*/  @!P1 VIADD R134, R98, 0x13240 ;  /* 0x0001324062869836 */ /* 0x000fe40000000000 */
[----:B---3--:R-:W-:-:S01]  /*151a0*/  FADD.FTZ R67, R100, R67 ;  /* 0x0000004364437221 */ /* 0x008fc20000010000 */
[----:B----4-:R-:W-:Y:S01]  /*151b0*/  FADD.FTZ R21, R59, R21 ;  /* 0x000000153b157221 */ /* 0x010fe20000010000 */
[----:B------:R-:W0:Y:S01]  /*151c0*/  MUFU.EX2 R98, R70 ;  /* 0x0000004600627308 */ /* 0x000e220000000800 */
[----:B------:R-:W-:Y:S01]  /*151d0*/  @!P1 PRMT R134, RZ, 0x654, R134 ;  /* 0x00000654ff869816 */ /* 0x000fe20000000086 */
[----:B------:R-:W-:Y:S01]  /*151e0*/  FFMA.FTZ R71, R71, R0, -R135 ;  /* 0x0000000047477223 */ /* 0x000fe20000010887 */
[----:B------:R-:W-:-:S01]  /*151f0*/  FADD.FTZ R21, R85, R21 ;  /* 0x0000001555157221 */ /* 0x000fc20000010000 */
[----:B------:R1:W-:Y:S01]  /*15200*/  STL [R1], R67 ;  /* 0x0000004301007387 */ /* 0x0003e20000100800 */
[----:B------:R-:W-:-:S02]  /*15210*/  WARPGROUP.DEPBAR.LE gsb0, 0x0 ;  /* 0x00008000000079c5 */ /* 0x000fc40000010000 */
[----:B------:R2:W-:Y:S01]  /*15220*/  @!P1 SYNCS.ARRIVE.TRANS64.RED.A1T0 RZ, [R134+URZ], RZ ;  /* 0x000000ff86ff99a7 */ /* 0x0005e2000810043f */
[----:B------:R-:W-:-:S01]  /*15230*/  FADD.FTZ R21, R86, R21 ;  /* 0x0000001556157221 */ /* 0x000fc20000010000 */
[----:B--2---:R-:W2:Y:S03]  /*15240*/  MUFU.EX2 R134, R71 ;  /* 0x0000004700867308 */ /* 0x004ea60000000800 */
[----:B------:R-:W-:-:S04]  /*15250*/  FADD.FTZ R21, R62, R21 ;  /* 0x000000153e157221 */ /* 0x000fc80000010000 */
[----:B-----5:R-:W-:-:S04]  /*15260*/  FADD.FTZ R21, R63, R21 ;  /* 0x000000153f157221 */ /* 0x020fc80000010000 */
[----:B0-----:R-:W-:-:S04]  /*15270*/  FADD.FTZ R21, R98, R21 ;  /* 0x0000001562157221 */ /* 0x001fc80000010000 */
[----:B--2---:R-:W-:Y:S01]  /*15280*/  FADD.FTZ R21, R134, R21 ;  /* 0x0000001586157221 */ /* 0x004fe20000010000 */
[----:B-1----:R-:W-:Y:S06]  /*15290*/  @!P0 BRA `(.L_x_1223) ;  /* 0x0000000000048947 */ /* 0x002fec0003800000 */
[----:B------:R-:W-:Y:S01]  /*152a0*/  BPT.TRAP 0x1 ;  /* 0x000000040000795c */ /* 0x000fe20000300000 */
.L_x_1223:
[-C--:B------:R-:W-:Y:S01]  /*152b0*/  FMUL.FTZ R24, R24, R66.reuse ;  /* 0x0000004218187220 */ /* 0x080fe20000410000 */
[----:B------:R-:W2:Y:S01]  /*152c0*/  LDL R67, [R1+0x40] ;  /* 0x0000400001437983 */ /* 0x000ea20000100800 */
[----:B------:R-:W-:Y:S01]  /*152d0*/  F2FP.SATFINITE.E4M3.F32.PACK_AB_MERGE_C R81, R82, R81, RZ ;  /* 0x000000515251723e */ /* 0x000fe200048070ff */
[-C--:B------:R-:W-:Y:S01]  /*152e0*/  FMUL.FTZ R82, R25, R66.reuse ;  /* 0x0000004219527220 */ /* 0x080fe20000410000 */
[----:B------:R-:W-:Y:S01]  /*152f0*/  FMUL.FTZ R25, R28, R66 ;  /* 0x000000421c197220 */ /* 0x000fe20000410000 */
[----:B------:R0:W-:Y:S01]  /*15300*/  STL [R1+0x18], R24 ;  /* 0x0000181801007387 */ /* 0x0001e20000100800 */
[----:B------:R-:W-:Y:S01]  /*15310*/  VIADD R20, R20, 0x13260 ;  /* 0x0001326014147836 */ /* 0x000fe20000000000 */
[----:B------:R-:W-:Y:S02]  /*15320*/  F2FP.SATFINITE.E4M3.F32.PACK_AB_MERGE_C R103, R112, R103, RZ ;  /* 0x000000677067723e */ /* 0x000fe400048070ff */
[----:B------:R-:W-:Y:S02]  /*15330*/  F2FP.SATFINITE.E4M3.F32.PACK_AB_MERGE_C R101, R102, R101, RZ ;  /* 0x000000656665723e */ /* 0x000fe400048070ff */
[----:B------:R-:W-:-:S02]  /*15340*/  F2FP.SATFINITE.E4M3.F32.PACK_AB_MERGE_C R104, R105, R104, RZ ;  /* 0x000000686968723e */ /* 0x000fc400048070ff */
[----:B------:R-:W-:Y:S01]  /*15350*/  F2FP.SATFINITE.E4M3.F32.PACK_AB_MERGE_C R70, R128, R129, RZ ;  /* 0x000000818046723e */ /* 0x000fe200048070ff */
[----:B0-----:R-:W3:Y:S01]  /*15360*/  LDL R24, [R1+0x48] ;  /* 0x0000480001187983 */ /* 0x001ee20000100800 */
[----:B------:R-:W-:Y:S02]  /*15370*/  F2FP.SATFINITE.E4M3.F32.PACK_AB_MERGE_C R106, R107, R106, RZ ;  /* 0x0000006a6b6a723e */ /* 0x000fe400048070ff */
[----:B------:R-:W-:Y:S01]  /*15380*/  F2FP.SATFINITE.E4M3.F32.PACK_AB_MERGE_C R71, R125, R124, RZ ;  /* 0x0000007c7d47723e */ /* 0x000fe200048070ff */
[----:B------:R0:W-:Y:S01]  /*15390*/  STL [R1+0x1c], R82 ;  /* 0x00001c5201007387 */ /* 0x0001e20000100800 */
[----:B------:R-:W-:Y:S02]  /*153a0*/  F2FP.SATFINITE.E4M3.F32.PACK_AB_MERGE_C R108, R109, R108, RZ ;  /* 0x0000006c6d6c723e */ /* 0x000fe400048070ff */
[----:B------:R-:W-:Y:S01]  /*153b0*/  F2FP.SATFINITE.E4M3.F32.PACK_AB_MERGE_C R113, R121, R113, RZ ;  /* 0x000000717971723e */ /* 0x000fe200048070ff */
[----:B------:R0:W-:Y:S01]  /*153c0*/  STL [R1+0x14], R25 ;  /* 0x0000141901007387 */ /* 0x0001e20000100800 */
[----:B------:R-:W-:-:S02]  /*153d0*/  F2FP.SATFINITE.E4M3.F32.PACK_AB_MERGE_C R110, R111, R110, RZ ;  /* 0x0000006e6f6e723e */ /* 0x000fc400048070ff */
[----:B------:R-:W-:Y:S02]  /*153e0*/  F2FP.SATFINITE.E4M3.F32.PACK_AB_MERGE_C R122, R123, R122, RZ ;  /* 0x0000007a7b7a723e */ /* 0x000fe400048070ff */
[----:B------:R-:W-:Y:S02]  /*153f0*/  F2FP.SATFINITE.E4M3.F32.PACK_AB_MERGE_C R114, R115, R114, RZ ;  /* 0x000000727372723e */ /* 0x000fe400048070ff */
[----:B------:R-:W-:Y:S02]  /*15400*/  F2FP.SATFINITE.E4M3.F32.PACK_AB_MERGE_C R126, R127, R126, RZ ;  /* 0x0000007e7f7e723e */ /* 0x000fe400048070ff */
[----:B------:R-:W-:Y:S02]  /*15410*/  F2FP.SATFINITE.E4M3.F32.PACK_AB_MERGE_C R116, R117, R116, RZ ;  /* 0x000000747574723e */ /* 0x000fe400048070ff */
[----:B------:R-:W-:Y:S02]  /*15420*/  F2FP.SATFINITE.E4M3.F32.PACK_AB_MERGE_C R118, R119, R118, RZ ;  /* 0x000000767776723e */ /* 0x000fe400048070ff */
[----:B------:R-:W-:-:S02]  /*15430*/  F2FP.SATFINITE.E4M3.F32.PACK_AB_MERGE_C R85, R86, R85, RZ ;  /* 0x000000555655723e */ /* 0x000fc400048070ff */
[----:B------:R-:W-:Y:S02]  /*15440*/  F2FP.SATFINITE.E4M3.F32.PACK_AB_MERGE_C R100, R100, R120, RZ ;  /* 0x000000786464723e */ /* 0x000fe400048070ff */
[----:B------:R-:W-:Y:S01]  /*15450*/  F2FP.SATFINITE.E4M3.F32.PACK_AB_MERGE_C R98, R134, R98, RZ ;  /* 0x000000628662723e */ /* 0x000fe200048070ff */
        /* <DEDUP_REMOVED lines=50> */
[----:B--2---:R-:W-:Y:S02]  /*15780*/  PRMT R20, R67, 0x654, R20 ;  /* 0x0000065443147816 */ /* 0x004fe40000000014 */
[----:B------:R-:W-:Y:S02]  /*15790*/  F2FP.SATFINITE.E4M3.F32.PACK_AB_MERGE_C R67, R131, R130, RZ ;  /* 0x000000828343723e */ /* 0x000fe400048070ff */
[----:B------:R1:W-:Y:S01]  /*157a0*/  SYNCS.ARRIVE.TRANS64.RED.A1T0 RZ, [R20+URZ], RZ ;  /* 0x000000ff14ff79a7 */ /* 0x0003e2000810043f */
[C---:B---3--:R-:W-:Y:S02]  /*157b0*/  ISETP.GT.AND P1, PT, R9.reuse, R24, PT ;  /* 0x000000180900720c */ /* 0x048fe40003f24270 */
[----:B-1----:R-:W-:Y:S01]  /*157c0*/  F2FP.SATFINITE.E4M3.F32.PACK_AB_MERGE_C R20, R132, R133, RZ ;  /* 0x000000858414723e */ /* 0x002fe200048070ff */
[----:B------:R-:W-:Y:S01]  /*157d0*/  VIADD R9, R9, 0xffffffff ;  /* 0xffffffff09097836 */ /* 0x000fe20000000000 */
[----:B------:R-:W-:-:S02]  /*157e0*/  F2FP.SATFINITE.E4M3.F32.PACK_AB_MERGE_C R155, R95, R96, R67 ;  /* 0x000000605f9b723e */ /* 0x000fc40004807043 */
[----:B------:R-:W-:Y:S01]  /*157f0*/  F2FP.SATFINITE.E4M3.F32.PACK_AB_MERGE_C R153, R97, R99, R20 ;  /* 0x000000636199723e */ /* 0x000fe20004807014 */
[----:B------:R-:W-:-:S06]  /*15800*/  IMAD.MOV.U32 R20, RZ, RZ, R156 ;  /* 0x000000ffff147224 */ /* 0x000fcc00078e009c */
[----:B0-----:R-:W-:Y:S05]  /*15810*/  @P1 BRA `(.L_x_1224) ;  /* 0xffffffd000141947 */ /* 0x001fea000383ffff */
[----:B------:R-:W-:Y:S05]  /*15820*/  BSYNC B1 ;  /* 0x0000000000017941 */ /* 0x000fea0003800000 */
.L_x_1212:
[----:B------:R-:W-:Y:S05]  /*15830*/  BSYNC B0 ;  /* 0x0000000000007941 */ /* 0x000fea0003800000 */
.L_x_1211:
[----:B------:R-:W2:Y:S01]  /*15840*/  LDL R10, [R1+0x54] ;  /* 0x00005400010a7983 */ /* 0x000ea20000100800 */
[----:B------:R-:W-:Y:S01]  /*15850*/  BSSY B1, `(.L_x_1225) ;  /* 0x00004d2000017945 */ /* 0x000fe20003800000 */
[----:B--2---:R-:W-:-:S13]  /*15860*/  ISETP.GE.AND P1, PT, R9, R10, PT ;  /* 0x0000000a0900720c */ /* 0x004fda0003f26270 */
[----:B------:R-:W-:Y:S05]  /*15870*/  @!P1 BRA `(.L_x_1226) ;  /* 0x0000004c003c9947 */ /* 0x000fea0003800000 */
[----:B0-----:R0:W5:Y:S04]  /*15880*/  LDL.LU R24, [R1+0x18] ;  /* 0x0000180001187983 */ /* 0x0011680000300800 */
[----:B------:R0:W5:Y:S04]  /*15890*/  LDL.LU R25, [R1+0x1c] ;  /* 0x00001c0001197983 */ /* 0x0001680000300800 */
[----:B------:R0:W5:Y:S01]  /*158a0*/  LDL.LU R28, [R1+0x14] ;  /* 0x00001400011c7983 */ /* 0x0001620000300800 */
[----:B------:R-:W-:Y:S01]  /*158b0*/  BSSY B0, `(.L_x_1227) ;  /* 0x00004c4000007945 */ /* 0x000fe20003800000 */
.L_x_1247:
[----:B------:R-:W-:-:S05]  /*158c0*/  VIADD R10, R19, 0x1 ;  /* 0x00000001130a7836 */ /* 0x000fca0000000000 */
[----:B------:R-:W-:-:S04]  /*158d0*/  ISETP.NE.AND P1, PT, R10, 0x2, PT ;  /* 0x000000020a00780c */ /* 0x000fc80003f25270 */
[----:B------:R-:W-:Y:S02]  /*158e0*/  SEL R11, RZ, 0x1, P1 ;  /* 0x00000001ff0b7807 */ /* 0x000fe40000800000 */
[----:B------:R-:W-:Y:S02]  /*158f0*/  SEL R10, R10, RZ, P1 ;  /* 0x000000ff0a0a7207 */ /* 0x000fe40000800000 */
[----:B------:R-:W-:Y:S01]  /*15900*/  LOP3.LUT R11, R156, R11, RZ, 0x3c, !PT ;  /* 0x0000000b9c0b7212 */ /* 0x000fe200078e3cff */
[----:B------:R-:W-:Y:S06]  /*15910*/  @!P0 BRA `(.L_x_1228) ;  /* 0x0000000000048947 */ /* 0x000fec0003800000 */
[----:B------:R-:W-:Y:S01]  /*15920*/  BPT.TRAP 0x1 ;  /* 0x000000040000795c */ /* 0x000fe20000300000 */
.L_x_1228:
[----:B------:R-:W-:Y:S01]  /*15930*/  IMAD R0, R10, 0x8, R18 ;  /* 0x000000080a007824 */ /* 0x000fe200078e0212 */
[----:B------:R-:W-:-:S04]  /*15940*/  SHF.L.U32 R13, R11, 0x1f, RZ ;  /* 0x0000001f0b0d7819 */ /* 0x000fc800000006ff */
[----:B------:R1:W2:Y:S01]  /*15950*/  SYNCS.PHASECHK.TRANS64.TRYWAIT P1, [R0+URZ+0x13230], R13 ;  /* 0x0132300d000075a7 */ /* 0x0002a2000802017f */
[----:B------:R-:W-:Y:S05]  /*15960*/  @!P0 BRA `(.L_x_1229) ;  /* 0x0000000000048947 */ /* 0x000fea0003800000 */
[----:B------:R-:W-:Y:S01]  /*15970*/  BPT.TRAP 0x1 ;  /* 0x000000040000795c */ /* 0x000fe20000300000 */
.L_x_1229:
[----:B------:R-:W3:Y:S01]  /*15980*/  LDL R12, [R1+0x3c] ;  /* 0x00003c00010c7983 */ /* 0x000ee20000100800 */
[----:B------:R-:W-:Y:S01]  /*15990*/  BSSY B2, `(.L_x_1230) ;  /* 0x0000007000027945 */ /* 0x000fe20003800000 */
[----:B---3--:R-:W-:-:S04]  /*159a0*/  IMAD R20, R10, 0x280, R12 ;  /* 0x000002800a147824 */ /* 0x008fc800078e020c */
[C---:B------:R-:W-:Y:S02]  /*159b0*/  VIADD R14, R20.reuse, 0x80 ;  /* 0x00000080140e7836 */ /* 0x040fe40000000000 */
[----:B------:R-:W-:Y:S01]  /*159c0*/  VIADD R56, R20, 0x100 ;  /* 0x0000010014387836 */ /* 0x000fe20000000000 */
[----:B--2---:R-:W-:Y:S06]  /*159d0*/  @P1 BRA `(.L_x_1231) ;  /* 0x0000000000081947 */ /* 0x004fec0003800000 */
[----:B------:R-:W2:Y:S02]  /*159e0*/  SYNCS.PHASECHK.TRANS64.TRYWAIT P1, [R0+URZ+0x13230], R13 ;  /* 0x0132300d000075a7 */ /* 0x000ea4000802017f */
[----:B--2---:R-:W-:Y:S05]  /*159f0*/  @!P1 BRA `(.L_x_1232) ;  /* 0x000000f8001c9947 */ /* 0x004fea0003800000 */
.L_x_1231:
[----:B------:R-:W-:Y:S05]  /*15a00*/  BSYNC B2 ;  /* 0x0000000000027941 */ /* 0x000fea0003800000 */
.L_x_1230:
[----:B------:R-:W-:Y:S01]  /*15a10*/  IMAD.MOV.U32 R12, RZ, RZ, R20 ;  /* 0x000000ffff0c7224 */ /* 0x000fe200078e0014 */
[----:B------:R-:W-:Y:S01]  /*15a20*/  R2UR UR12, R4 ;  /* 0x00000000040c72ca */ /* 0x000fe200000e0000 */
[----:B-12---:R-:W-:Y:S01]  /*15a30*/  IMAD.MOV.U32 R13, RZ, RZ, -0x7fffffe0 ;  /* 0x80000020ff0d7424 */ /* 0x006fe200078e00ff */
        /* <DEDUP_REMOVED lines=84> */
.L_x_1233:
[----:B------:R-:W-:Y:S01]  /*15f80*/  SHF.L.U32 R12, R156, 0x1f, RZ ;  /* 0x0000001f9c0c7819 */ /* 0x000fe200000006ff */
[----:B------:R-:W-:-:S04]  /*15f90*/  IMAD R20, R19, 0x8, R18 ;  /* 0x0000000813147824 */ /* 0x000fc800078e0212 */
[----:B------:R1:W2:Y:S01]  /*15fa0*/  SYNCS.PHASECHK.TRANS64.TRYWAIT P1, [R20+URZ+0x13250], R12 ;  /* 0x0132500c140075a7 */ /* 0x0002a2000802017f */
[----:B------:R-:W-:Y:S05]  /*15fb0*/  @!P0 BRA `(.L_x_1234) ;  /* 0x0000000000048947 */ /* 0x000fea0003800000 */
[----:B------:R-:W-:Y:S01]  /*15fc0*/  BPT.TRAP 0x1 ;  /* 0x000000040000795c */ /* 0x000fe20000300000 */
.L_x_1234:
[----:B------:R-:W-:Y:S04]  /*15fd0*/  BSSY B2, `(.L_x_1235) ;  /* 0x0000004000027945 */ /* 0x000fe80003800000 */
[----:B--2---:R-:W-:Y:S05]  /*15fe0*/  @P1 BRA `(.L_x_1236) ;  /* 0x0000000000081947 */ /* 0x004fea0003800000 */
[----:B------:R-:W2:Y:S02]  /*15ff0*/  SYNCS.PHASECHK.TRANS64.TRYWAIT P1, [R20+URZ+0x13250], R12 ;  /* 0x0132500c140075a7 */ /* 0x000ea4000802017f */
[----:B--2---:R-:W-:Y:S05]  /*16000*/  @!P1 BRA `(.L_x_1237) ;  /* 0x000000f000ac9947 */ /* 0x004fea0003800000 */
.L_x_1236:
[----:B------:R-:W-:Y:S05]  /*16010*/  BSYNC B2 ;  /* 0x0000000000027941 */ /* 0x000fea0003800000 */
.L_x_1235:
[----:B-12---:R-:W-:Y:S01]  /*16020*/  VIADD R12, R18, 0x1000 ;  /* 0x00001000120c7836 */ /* 0x006fe20000000000 */
[----:B-----5:R-:W-:Y:S01]  /*16030*/  WARPGROUP.ARRIVE ;  /* 0x00000000000079c5 */ /* 0x020fe20000000000 */
[----:B------:R-:W-:-:S03]  /*16040*/  IMAD.MOV.U32 R13, RZ, RZ, -0x3ffffff0 ;  /* 0xc0000010ff0d7424 */ /* 0x000fc600078e00ff */
        /* <DEDUP_REMOVED lines=17> */
[----:B------:R-:W1:Y:S02]  /*16160*/  LDC R155, c[0x0][0x448] ;  /* 0x00011200ff9b7b82 */ /* 0x000e640000000800 */
        /* <DEDUP_REMOVED lines=19> */
[----:B------:R3:W4:Y:S01]  /*162a0*/  MUFU.TANH R12, R61 ;  /* 0x0000003d000c7308 */ /* 0x0007220000002400 */
[C---:B------:R-:W-:Y:S01]  /*162b0*/  FMUL.FTZ R107, R2.reuse, R107 ;  /* 0x0000006b026b7220 */ /* 0x040fe20000410000 */
[C---:B------:R-:W-:Y:S01]  /*162c0*/  FMUL.FTZ R108, R2.reuse, R108 ;  /* 0x0000006c026c7220 */ /* 0x040fe20000410000 */
[----:B-1----:R-:W-:Y:S01]  /*162d0*/  ISETP.NE.AND P2, PT, R155, 0x1, PT ;  /* 0x000000019b00780c */ /* 0x002fe20003f45270 */
        /* <DEDUP_REMOVED lines=49> */
[----:B------:R-:W1:Y:S01]  /*165f0*/  MUFU.TANH R13, R13 ;  /* 0x0000000d000d7308 */ /* 0x000e620000002400 */
[----:B------:R-:W-:-:S02]  /*16600*/  WARPGROUP.DEPBAR.LE gsb0, 0x0 ;  /* 0x00008000000079c5 */ /* 0x000fc40000010000 */
[----:B------:R-:W-:-:S06]  /*16610*/  WARPGROUP.ARRIVE ;  /* 0x00000000000079c5 */ /* 0x000fcc0000000000 */
[----:B------:R-:W0:Y:S01]  /*16620*/  S2R R155, SR_TID.X ;  /* 0x00000000009b7919 */ /* 0x000e220000002100 */
[----:B---3--:R-:W-:Y:S01]  /*16630*/  FMUL.FTZ R61, R2, R62 ;  /* 0x0000003e023d7220 */ /* 0x008fe20000410000 */
[----:B------:R-:W3:Y:S01]  /*16640*/  MUFU.TANH R19, R19 ;  /* 0x0000001300137308 */ /* 0x000ee20000002400 */
        /* <DEDUP_REMOVED lines=12> */
[----:B------:R-:W1:Y:S08]  /*16710*/  MUFU.TANH R120, R120 ;  /* 0x0000007800787308 */ /* 0x000e700000002400 */
[----:B------:R-:W1:Y:S01]  /*16720*/  MUFU.TANH R123, R123 ;  /* 0x0000007b007b7308 */ /* 0x000e620000002400 */
[----:B0-----:R-:W-:Y:S01]  /*16730*/  LOP3.LUT R155, R155, 0x7f, RZ, 0xc0, !PT ;  /* 0x0000007f9b9b7812 */ /* 0x001fe200078ec0ff */
[C---:B------:R-:W-:Y:S01]  /*16740*/  FMUL.FTZ R62, R2.reuse, R63 ;  /* 0x0000003f023e7220 */ /* 0x040fe20000410000 */
[----:B------:R-:W-:-:S05]  /*16750*/  FMUL.FTZ R130, R2, R134 ;  /* 0x0000008602827220 */ /* 0x000fca0000410000 */
        /* <DEDUP_REMOVED lines=8> */
[----:B------:R-:W-:Y:S01]  /*167e0*/  ISETP.NE.AND P1, PT, R155, RZ, PT ;  /* 0x000000ff9b00720c */ /* 0x000fe20003f25270 */
[C---:B------:R-:W-:Y:S01]  /*167f0*/  FMUL.FTZ R63, R2.reuse, R66 ;  /* 0x00000042023f7220 */ /* 0x040fe20000410000 */
[----:B------:R-:W-:Y:S02]  /*16800*/  FMUL.FTZ R134, R2, R64 ;  /* 0x0000004002867220 */ /* 0x000fe40000410000 */
[----:B------:R-:W0:Y:S01]  /*16810*/  MUFU.TANH R14, R14 ;  /* 0x0000000e000e7308 */ /* 0x000e220000002400 */
[----:B------:R-:W-:Y:S01]  /*16820*/  QGMMA.64x64x32.F32.E4M3.E4M3 R24, R140, gdesc[UR4], R24, gsb0 ;  /* 0x00e000048c187df3 */ /* 0x000fe20008000818 */
[----:B------:R-:W-:Y:S02]  /*16830*/  R2UR UR6, R56 ;  /* 0x00000000380672ca */ /* 0x000fe400000e0000 */
[----:B------:R-:W-:Y:S01]  /*16840*/  R2UR UR7, R57 ;  /* 0x00000000390772ca */ /* 0x000fe200000e0000 */
[----:B------:R-:W4:Y:S03]  /*16850*/  @P2 LDC R56, c[0x0][0x44c] ;  /* 0x00011300ff382b82 */ /* 0x000f260000000800 */
        /* <DEDUP_REMOVED lines=11> */
[----:B------:R-:W3:Y:S05]  /*16910*/  LDL R140, [R1+0x24] ;  /* 0x00002400018c7983 */ /* 0x000eea0000100800 */
[----:B------:R-:W0:Y:S01]  /*16920*/  MUFU.TANH R108, R108 ;  /* 0x0000006c006c7308 */ /* 0x000e220000002400 */
[----:B------:R-:W3:Y:S04]  /*16930*/  LDL R142, [R1+0x8] ;  /* 0x00000800018e7983 */ /* 0x000ee80000100800 */
[----:B------:R-:W3:Y:S01]  /*16940*/  LDL R141, [R1+0x4] ;  /* 0x00000400018d7983 */ /* 0x000ee20000100800 */
[----:B------:R-:W-:Y:S01]  /*16950*/  WARPGROUP.ARRIVE ;  /* 0x00000000000079c5 */ /* 0x000fe20000000000 */
[----:B------:R-:W1:Y:S01]  /*16960*/  LDC R143, c[0x0][0x9e4] ;  /* 0x00027900ff8f7b82 */ /* 0x000e620000000800 */
[----:B------:R-:W0:Y:S04]  /*16970*/  MUFU.TANH R109, R109 ;  /* 0x0000006d006d7308 */ /* 0x000e280000002400 */
[----:B------:R-:W-:Y:S01]  /*16980*/  QGMMA.64x64x32.F32.E4M3.E4M3 R24, R136, gdesc[UR4], R24, gsb0 ;  /* 0x00e0000488187df3 */ /* 0x000fe20008000818 */
[----:B------:R-:W-:-:S02]  /*16990*/  @!P1 VIADD R0, R0, 0x13240 ;  /* 0x0001324000009836 */ /* 0x000fc40000000000 */
[C---:B------:R-:W-:Y:S01]  /*169a0*/  FMUL.FTZ R66, R2.reuse, R70 ;  /* 0x0000004602427220 */ /* 0x040fe20000410000 */
[C---:B------:R-:W-:Y:S01]  /*169b0*/  FMUL.FTZ R64, R2.reuse, R67 ;  /* 0x0000004302407220 */ /* 0x040fe20000410000 */
[----:B------:R-:W-:Y:S01]  /*169c0*/  IMAD R70, R9, -0xa0, RZ ;  /* 0xffffff6009467824 */ /* 0x000fe200078e02ff */
[----:B------:R-:W0:Y:S01]  /*169d0*/  MUFU.TANH R110, R110 ;  /* 0x0000006e006e7308 */ /* 0x000e220000002400 */
[----:B------:R-:W-:Y:S01]  /*169e0*/  @!P1 PRMT R0, RZ, 0x654, R0 ;  /* 0x00000654ff009816 */ /* 0x000fe20000000000 */
[----:B------:R-:W-:-:S06]  /*169f0*/  FMUL.FTZ R67, R2, R71 ;  /* 0x0000004702437220 */ /* 0x000fcc0000410000 */
[----:B------:R-:W0:Y:S08]  /*16a00*/  MUFU.TANH R111, R111 ;  /* 0x0000006f006f7308 */ /* 0x000e300000002400 */
[----:B------:R-:W0:Y:S08]  /*16a10*/  MUFU.TANH R112, R112 ;  /* 0x0000007000707308 */ /* 0x000e300000002400 */
[----:B------:R-:W0:Y:S01]  /*16a20*/  MUFU.TANH R113, R113 ;  /* 0x0000007100717308 */ /* 0x000e220000002400 */
[----:B--2---:R-:W-:-:S04]  /*16a30*/  IMAD.IADD R135, R154, 0x1, R153 ;  /* 0x000000019a877824 */ /* 0x004fc800078e0299 */
[----:B----4-:R-:W-:-:S03]  /*16a40*/  @P2 IMAD.HI.U32 R56, R135, R56, RZ ;  /* 0x0000003887382227 */ /* 0x010fc600078e00ff */
[----:B------:R-:W2:Y:S02]  /*16a50*/  MUFU.TANH R114, R114 ;  /* 0x0000007200727308 */ /* 0x000ea40000002400 */
[----:B---3--:R-:W-:-:S06]  /*16a60*/  @P2 SHF.R.U32.HI R135, RZ, R57, R56 ;  /* 0x00000039ff872219 */ /* 0x008fcc0000011638 */
[----:B------:R-:W3:Y:S08]  /*16a70*/  MUFU.TANH R115, R115 ;  /* 0x0000007300737308 */ /* 0x000ef00000002400 */
[----:B------:R-:W4:Y:S08]  /*16a80*/  MUFU.TANH R116, R116 ;  /* 0x0000007400747308 */ /* 0x000f300000002400 */
[----:B------:R-:W0:Y:S08]  /*16a90*/  MUFU.TANH R117, R117 ;  /* 0x0000007500757308 */ /* 0x000e300000002400 */
[----:B------:R-:W0:Y:S08]  /*16aa0*/  MUFU.TANH R118, R118 ;  /* 0x0000007600767308 */ /* 0x000e300000002400 */
[----:B------:R-:W0:Y:S01]  /*16ab0*/  MUFU.TANH R119, R119 ;  /* 0x0000007700777308 */ /* 0x000e220000002400 */
[----:B------:R-:W-:-:S02]  /*16ac0*/  WARPGROUP.DEPBAR.LE gsb0, 0x0 ;  /* 0x00008000000079c5 */ /* 0x000fc40000010000 */
[----:B------:R-:W2:Y:S01]  /*16ad0*/  SHFL.IDX PT, R139, R135, RZ, 0x1c1f ;  /* 0x001c1fff878b7589 */ /* 0x000ea200000e0000 */
[----:B------:R4:W-:Y:S01]  /*16ae0*/  @!P1 SYNCS.ARRIVE.TRANS64.RED.A1T0 RZ, [R0+URZ], RZ ;  /* 0x000000ff00ff99a7 */ /* 0x0009e2000810043f */
[----:B-1----:R-:W-:-:S03]  /*16af0*/  ISETP.GE.AND P1, PT, R143, 0x1, PT ;  /* 0x000000018f00780c */ /* 0x002fc60003f26270 */
        /* <DEDUP_REMOVED lines=25> */
[----:B------:R-:W-:-:S07]  /*16c90*/  IADD3 R137, -R140, 0x1, R70 ;  /* 0x000000018c897810 */ /* 0x000fce0007ffe146 */
[----:B------:R-:W0:Y:S08]  /*16ca0*/  MUFU.TANH R81, R81 ;  /* 0x0000005100517308 */ /* 0x000e300000002400 */
[----:B------:R-:W0:Y:S01]  /*16cb0*/  MUFU.TANH R82, R82 ;  /* 0x0000005200527308 */ /* 0x000e220000002400 */
        /* <DEDUP_REMOVED lines=23> */
[----:B----4-:R-:W-:Y:S02]  /*16e30*/  IMAD.IADD R0, R70, 0x1, -R140 ;  /* 0x0000000146007824 */ /* 0x010fe400078e0a8c */
[--C-:B--2---:R-:W-:Y:S02]  /*16e40*/  IMAD.IADD R136, R138, 0x1, R139.reuse ;  /* 0x000000018a887824 */ /* 0x104fe400078e028b */
[----:B------:R-:W-:Y:S01]  /*16e50*/  IMAD.IADD R71, R137, 0x1, R139 ;  /* 0x0000000189477824 */ /* 0x000fe200078e028b */
[----:B-1-3--:R-:W-:Y:S06]  /*16e60*/  @!P1 BRA `(.L_x_1238) ;  /* 0x0000000000549947 */ /* 0x00afec0003800000 */
        /* <DEDUP_REMOVED lines=12> */
.L_x_1240:
[----:B------:R-:W-:-:S05]  /*16f30*/  IMAD.U32 R140, RZ, RZ, UR37 ;  /* 0x00000025ff8c7e24 */ /* 0x000fca000f8e00ff */
[----:B------:R-:W-:-:S13]  /*16f40*/  ISETP.NE.AND P1, PT, R140, 0x1, PT ;  /* 0x000000018c00780c */ /* 0x000fda0003f25270 */
[----:B------:R-:W1:Y:S02]  /*16f50*/  @P1 LDC.64 R56, c[0x0][0x9e8] ;  /* 0x00027a00ff381b82 */ /* 0x000e640000000a00 */
[----:B-1----:R-:W-:-:S05]  /*16f60*/  @P1 IMAD.HI.U32 R56, R139, R56, RZ ;  /* 0x000000388b381227 */ /* 0x002fca00078e00ff */
[----:B------:R-:W-:-:S07]  /*16f70*/  @P1 SHF.R.U32.HI R139, RZ, R57, R56 ;  /* 0x00000039ff8b1219 */ /* 0x000fce0000011638 */
.L_x_1241:
[----:B------:R-:W-:Y:S05]  /*16f80*/  BSYNC B2 ;  /* 0x0000000000027941 */ /* 0x000fea0003800000 */
.L_x_1239:
[----:B------:R-:W-:-:S05]  /*16f90*/  IMAD R139, R139, R140, R0 ;  /* 0x0000008c8b8b7224 */ /* 0x000fca00078e0200 */
[----:B------:R-:W-:Y:S02]  /*16fa0*/  VIMNMX R71, R71, R139, !PT ;  /* 0x0000008b47477248 */ /* 0x000fe40007fe0100 */
[----:B------:R-:W-:-:S07]  /*16fb0*/  VIADDMNMX R136, R139, R140, R136, PT ;  /* 0x0000008c8b887246 */ /* 0x000fce0003800188 */
.L_x_1238:
        /* <DEDUP_REMOVED lines=231> */
[----:B------:R-:W-:Y:S01]  /*17e30*/  ISETP.GE.AND P6, PT, R143, 0x1, PT ;  /* 0x000000018f00780c */ /* 0x000fe20003fc6270 */
        /* <DEDUP_REMOVED lines=15> */
.L_x_1244:
[----:B------:R-:W-:-:S05]  /*17f30*/  IMAD.U32 R71, RZ, RZ, UR37 ;  /* 0x00000025ff477e24 */ /* 0x000fca000f8e00ff */
[----:B------:R-:W-:-:S13]  /*17f40*/  ISETP.NE.AND P6, PT, R71, 0x1, PT ;  /* 0x000000014700780c */ /* 0x000fda0003fc5270 */
[----:B------:R-:W0:Y:S02]  /*17f50*/  @P6 LDC.64 R12, c[0x0][0x9e8] ;  /* 0x00027a00ff0c6b82 */ /* 0x000e240000000a00 */
[----:B0-----:R-:W-:-:S05]  /*17f60*/  @P6 IMAD.HI.U32 R12, R70, R12, RZ ;  /* 0x0000000c460c6227 */ /* 0x001fca00078e00ff */
[----:B------:R-:W-:-:S07]  /*17f70*/  @P6 SHF.R.U32.HI R70, RZ, R13, R12 ;  /* 0x0000000dff466219 */ /* 0x000fce000001160c */
.L_x_1245:
[----:B------:R-:W-:Y:S05]  /*17f80*/  BSYNC B2 ;  /* 0x0000000000027941 */ /* 0x000fea0003800000 */
.L_x_1243:
[----:B------:R-:W-:-:S05]  /*17f90*/  IMAD R0, R70, R71, R0 ;  /* 0x0000004746007224 */ /* 0x000fca00078e0200 */
[----:B------:R-:W-:Y:S02]  /*17fa0*/  VIMNMX R137, R137, R0, !PT ;  /* 0x0000000089897248 */ /* 0x000fe40007fe0100 */
[----:B------:R-:W-:-:S07]  /*17fb0*/  VIADDMNMX R138, R0, R71, R138, PT ;  /* 0x00000047008a7246 */ /* 0x000fce000380018a */
.L_x_1242:
        /* <DEDUP_REMOVED lines=511> */
.L_x_1246:
        /* <DEDUP_REMOVED lines=83> */
[----:B-1----:R-:W-:Y:S05]  /*1a4e0*/  @P1 BRA `(.L_x_1247) ;  /* 0xffffffb000f41947 */ /* 0x002fea000383ffff */
[----:B------:R-:W-:Y:S05]  /*1a4f0*/  BSYNC B0 ;  /* 0x0000000000007941 */ /* 0x000fea0003800000 */
.L_x_1227:
[----:B------:R1:W-:Y:S01]  /*1a500*/  STL [R1+0x18], R24 ;  /* 0x0000181801007387 */ /* 0x0003e20000100800 */
[----:B------:R-:W-:Y:S02]  /*1a510*/  IMAD.MOV.U32 R3, RZ, RZ, R13 ;  /* 0x000000ffff037224 */ /* 0x000fe400078e000d */
[----:B------:R-:W-:Y:S01]  /*1a520*/  IMAD.MOV.U32 R8, RZ, RZ, R12 ;  /* 0x000000ffff087224 */ /* 0x000fe200078e000c */
[----:B------:R1:W-:Y:S01]  /*1a530*/  STL [R1+0x1c], R25 ;  /* 0x00001c1901007387 */ /* 0x0003e20000100800 */
[----:B------:R-:W-:Y:S02]  /*1a540*/  IMAD.MOV.U32 R19, RZ, RZ, R10 ;  /* 0x000000ffff137224 */ /* 0x000fe400078e000a */
[----:B------:R-:W-:Y:S01]  /*1a550*/  IMAD.MOV.U32 R156, RZ, RZ, R11 ;  /* 0x000000ffff9c7224 */ /* 0x000fe200078e000b */
[----:B------:R1:W-:Y:S06]  /*1a560*/  STL [R1+0x14], R28 ;  /* 0x0000141c01007387 */ /* 0x0003ec0000100800 */
.L_x_1226:
[----:B------:R-:W-:Y:S05]  /*1a570*/  BSYNC B1 ;  /* 0x0000000000017941 */ /* 0x000fea0003800000 */
.L_x_1225:
[----:B------:R-:W-:Y:S06]  /*1a580*/  BAR.ARV 0x8, 0x200 ;  /* 0x0208000000007b1d */ /* 0x000fec0000002000 */
[----:B------:R-:W-:Y:S05]  /*1a590*/  @!P0 BRA `(.L_x_1248) ;  /* 0x0000000000048947 */ /* 0x000fea0003800000 */
[----:B------:R-:W-:Y:S01]  /*1a5a0*/  BPT.TRAP 0x1 ;  /* 0x000000040000795c */ /* 0x000fe20000300000 */
.L_x_1248:
[----:B------:R-:W-:Y:S01]  /*1a5b0*/  IMAD R9, R19, 0x8, R18 ;  /* 0x0000000813097824 */ /* 0x000fe200078e0212 */
[----:B------:R-:W-:-:S04]  /*1a5c0*/  SHF.L.U32 R2, R156, 0x1f, RZ ;  /* 0x0000001f9c027819 */ /* 0x000fc800000006ff */
[----:B------:R2:W3:Y:S01]  /*1a5d0*/  SYNCS.PHASECHK.TRANS64.TRYWAIT P1, [R9+URZ+0x13250], R2 ;  /* 0x01325002090075a7 */ /* 0x0004e2000802017f */
[----:B------:R-:W-:Y:S05]  /*1a5e0*/  @!P0 BRA `(.L_x_1249) ;  /* 0x0000000000048947 */ /* 0x000fea0003800000 */
[----:B------:R-:W-:Y:S01]  /*1a5f0*/  BPT.TRAP 0x1 ;  /* 0x000000040000795c */ /* 0x000fe20000300000 */
.L_x_1249:
[----:B------:R-:W-:Y:S04]  /*1a600*/  BSSY B0, `(.L_x_1250) ;  /* 0x0000004000007945 */ /* 0x000fe80003800000 */
[----:B---3--:R-:W-:Y:S05]  /*1a610*/  @P1 BRA `(.L_x_1251) ;  /* 0x0000000000081947 */ /* 0x008fea0003800000 */
[----:B------:R-:W3:Y:S02]  /*1a620*/  SYNCS.PHASECHK.TRANS64.TRYWAIT P1, [R9+URZ+0x13250], R2 ;  /* 0x01325002090075a7 */ /* 0x000ee4000802017f */
[----:B---3--:R-:W-:Y:S05]  /*1a630*/  @!P1 BRA `(.L_x_1252) ;  /* 0x000000ac00349947 */ /* 0x008fea0003800000 */
.L_x_1251:
[----:B------:R-:W-:Y:S05]  /*1a640*/  BSYNC B0 ;  /* 0x0000000000007941 */ /* 0x000fea0003800000 */
.L_x_1250:
[----:B------:R-:W4:Y:S01]  /*1a650*/  LDL.LU R12, [R1+0x6c] ;  /* 0x00006c00010c7983 */ /* 0x000f220000300800 */
[----:B------:R-:W-:Y:S01]  /*1a660*/  ULDC.64 UR4, c[0x0][0x9a0] ;  /* 0x0002680000047ab9 */ /* 0x000fe20000000a00 */
[----:B------:R-:W-:Y:S01]  /*1a670*/  VIADD R18, R18, 0x1000 ;  /* 0x0000100012127836 */ /* 0x000fe20000000000 */
[----:B------:R-:W-:Y:S01]  /*1a680*/  ISETP.NE.U32.AND P1, PT, RZ, UR4, PT ;  /* 0x00000004ff007c0c */ /* 0x000fe2000bf25070 */
[----:B01----:R-:W5:Y:S03]  /*1a690*/  LDL.LU R24, [R1+0x18] ;  /* 0x0000180001187983 */ /* 0x003f660000300800 */
[----:B------:R-:W-:Y:S01]  /*1a6a0*/  ISETP.NE.AND.EX P1, PT, RZ, UR5, PT, P1 ;  /* 0x00000005ff007c0c */ /* 0x000fe2000bf25310 */
[----:B------:R-:W5:Y:S01]  /*1a6b0*/  LDL.LU R25, [R1+0x1c] ;  /* 0x00001c0001197983 */ /* 0x000f620000300800 */
[----:B------:R-:W-:-:S03]  /*1a6c0*/  SHF.R.U32.HI R18, RZ, 0x4, R18 ;  /* 0x00000004ff127819 */ /* 0x000fc60000011612 */
[----:B------:R-:W5:Y:S01]  /*1a6d0*/  LDL.LU R28, [R1+0x14] ;  /* 0x00001400011c7983 */ /* 0x000f620000300800 */
[----:B------:R-:W-:-:S04]  /*1a6e0*/  LOP3.LUT R18, R18, 0x3fff, RZ, 0xc0, !PT ;  /* 0x00003fff12127812 */ /* 0x000fc800078ec0ff */
[----:B------:R-:W-:-:S03]  /*1a6f0*/  LOP3.LUT R18, R18, 0x10000, RZ, 0xfc, !PT ;  /* 0x0001000012127812 */ /* 0x000fc600078efcff */
[----:B------:R-:W0:Y:S02]  /*1a700*/  @P1 LDC.64 R10, c[0x0][0x9c8] ;  /* 0x00027200ff0a1b82 */ /* 0x000e240000000a00 */
[----:B------:R-:W-:-:S05]  /*1a710*/  IMAD R4, R19, 0x280, R18 ;  /* 0x0000028013047824 */ /* 0x000fca00078e0212 */
[----:B------:R-:W-:Y:S02]  /*1a720*/  R2UR UR6, R4 ;  /* 0x00000000040672ca */ /* 0x000fe400000e0000 */
[----:B----4-:R-:W-:Y:S01]  /*1a730*/  @P1 SHF.R.S32.HI R5, RZ, 0x1f, R12 ;  /* 0x0000001fff051819 */ /* 0x010fe2000001140c */
[----:B0-----:R-:W-:-:S04]  /*1a740*/  @P1 IMAD.WIDE.U32 R6, R12, R10, RZ ;  /* 0x0000000a0c061225 */ /* 0x001fc800078e00ff */
[----:B--23--:R-:W-:Y:S02]  /*1a750*/  @P1 IMAD R2, R5, R10, RZ ;  /* 0x0000000a05021224 */ /* 0x00cfe400078e02ff */
[----:B------:R-:W-:-:S05]  /*1a760*/  IMAD.MOV.U32 R5, RZ, RZ, -0x3ffffff0 ;  /* 0xc0000010ff057424 */ /* 0x000fca00078e00ff */
[----:B------:R-:W-:Y:S01]  /*1a770*/  R2UR UR7, R5 ;  /* 0x00000000050772ca */ /* 0x000fe200000e0000 */
[----:B------:R-:W-:Y:S02]  /*1a780*/  @P1 IMAD R5, R12, R11, R2 ;  /* 0x0000000b0c051224 */ /* 0x000fe400078e0202 */
[----:B------:R-:W2:Y:S01]  /*1a790*/  LDL R2, [R1+0x58] ;  /* 0x0000580001027983 */ /* 0x000ea20000100800 */
[----:B-----5:R-:W-:Y:S01]  /*1a7a0*/  WARPGROUP.ARRIVE ;  /* 0x00000000000079c5 */ /* 0x020fe20000000000 */
[----:B------:R-:W2:Y:S02]  /*1a7b0*/  @P1 LDC.64 R10, c[0x0][0x9d0] ;  /* 0x00027400ff0a1b82 */ /* 0x000ea40000000a00 */
[----:B------:R-:W3:Y:S06]  /*1a7c0*/  LDL.LU R13, [R1] ;  /* 0x00000000010d7983 */ /* 0x000eec0000300800 */
[----:B------:R-:W-:Y:S01]  /*1a7d0*/  QGMMA.64x64x32.F32.E4M3.E4M3 R24, R152, gdesc[UR4], R24, gsb0 ;  /* 0x00e0000498187df3 */ /* 0x000fe20008000818 */
[----:B------:R-:W-:-:S02]  /*1a7e0*/  @P1 IMAD.IADD R7, R7, 0x1, R5 ;  /* 0x0000000107071824 */ /* 0x000fc400078e0205 */
[----:B------:R-:W-:Y:S01]  /*1a7f0*/  IMAD.MOV.U32 R12, RZ, RZ, 0x3f800000 ;  /* 0x3f800000ff0c7424 */ /* 0x000fe200078e00ff */
[----:B------:R-:W-:Y:S02]  /*1a800*/  WARPGROUP.DEPBAR.LE gsb0, 0x0 ;  /* 0x00008000000079c5 */ /* 0x000fe40000010000 */
[----:B------:R-:W-:Y:S01]  /*1a810*/  WARPGROUP.ARRIVE ;  /* 0x00000000000079c5 */ /* 0x000fe20000000000 */
[----:B--2---:R-:W-:-:S04]  /*1a820*/  @P1 IMAD.WIDE.U32 R6, R2, R10, R6 ;  /* 0x0000000a02061225 */ /* 0x004fc800078e0006 */
[----:B------:R-:W-:Y:S01]  /*1a830*/  @P1 IMAD R11, R2, R11, R7 ;  /* 0x0000000b020b1224 */ /* 0x000fe200078e0207 */
[----:B------:R-:W-:Y:S01]  /*1a840*/  @P1 LEA R10, P2, R6, UR4, 0x2 ;  /* 0x00000004060a1c11 */ /* 0x000fe2000f8410ff */
[----:B------:R-:W-:-:S03]  /*1a850*/  IMAD.MOV.U32 R7, RZ, RZ, -0x3ffffff0 ;  /* 0xc0000010ff077424 */ /* 0x000fc600078e00ff */
[----:B------:R-:W-:Y:S01]  /*1a860*/  @P1 LEA.HI.X R11, R6, UR5, R11, 0x2, P2 ;  /* 0x00000005060b1c11 */ /* 0x000fe200090f140b */
[----:B------:R-:W-:Y:S01]  /*1a870*/  VIADD R6, R4, 0x80 ;  /* 0x0000008004067836 */ /* 0x000fe20000000000 */
[----:B------:R-:W-:-:S03]  /*1a880*/  R2UR UR7, R7 ;  /* 0x00000000070772ca */ /* 0x000fc600000e0000 */
[----:B------:R0:W2:Y:S01]  /*1a890*/  @P1 LDG.E R12, desc[UR44][R10.64] ;  /* 0x0000002c0a0c1981 */ /* 0x0000a2000c1e1900 */
        /* <DEDUP_REMOVED lines=13> */
[----:B---3--:R-:W1:Y:S04]  /*1a970*/  SHFL.BFLY PT, R2, R13, 0x2, 0x1f ;  /* 0x0c401f000d027f89 */ /* 0x008e6800000e0000 */
[----:B------:R-:W3:Y:S01]  /*1a980*/  SHFL.BFLY PT, R6, R21, 0x2, 0x1f ;  /* 0x0c401f0015067f89 */ /* 0x000ee200000e0000 */
[----:B------:R-:W-:Y:S02]  /*1a990*/  VIADD R4, R4, 0x200 ;  /* 0x0000020004047836 */ /* 0x000fe40000000000 */
[----:B------:R-:W-:Y:S01]  /*1a9a0*/  IMAD.MOV.U32 R5, RZ, RZ, -0x3ffffff0 ;  /* 0xc0000010ff057424 */ /* 0x000fe200078e00ff */
[----:B------:R-:W-:-:S02]  /*1a9b0*/  WARPGROUP.DEPBAR.LE gsb0, 0x0 ;  /* 0x00008000000079c5 */ /* 0x000fc40000010000 */
[----:B------:R-:W-:-:S06]  /*1a9c0*/  WARPGROUP.ARRIVE ;  /* 0x00000000000079c5 */ /* 0x000fcc0000000000 */
[----:B------:R-:W-:Y:S01]  /*1a9d0*/  QGMMA.64x64x32.F32.E4M3.E4M3 R24, R140, gdesc[UR4], R24, gsb0 ;  /* 0x00e000048c187df3 */ /* 0x000fe20008000818 */
[----:B------:R-:W-:Y:S02]  /*1a9e0*/  R2UR UR6, R4 ;  /* 0x00000000040672ca */ /* 0x000fe400000e0000 */
[----:B------:R-:W-:Y:S01]  /*1a9f0*/  R2UR UR7, R5 ;  /* 0x00000000050772ca */ /* 0x000fe200000e0000 */
[----:B-1----:R-:W-:-:S01]  /*1aa00*/  FADD.FTZ R2, R2, R13 ;  /* 0x0000000d02027221 */ /* 0x002fc20000010000 */
[----:B---3--:R-:W-:-:S04]  /*1aa10*/  FADD.FTZ R6, R6, R21 ;  /* 0x0000001506067221 */ /* 0x008fc80000010000 */
[----:B------:R-:W0:Y:S04]  /*1aa20*/  SHFL.BFLY PT, R7, R2, 0x1, 0x1f ;  /* 0x0c201f0002077f89 */ /* 0x000e2800000e0000 */
[----:B------:R-:W1:Y:S01]  /*1aa30*/  SHFL.BFLY PT, R5, R6, 0x1, 0x1f ;  /* 0x0c201f0006057f89 */ /* 0x000e6200000e0000 */
[----:B0-----:R-:W-:-:S01]  /*1aa40*/  FADD.FTZ R10, R2, R7 ;  /* 0x00000007020a7221 */ /* 0x001fc20000010000 */
[----:B-1----:R-:W-:-:S04]  /*1aa50*/  FADD.FTZ R13, R6, R5 ;  /* 0x00000005060d7221 */ /* 0x002fc80000010000 */
[C---:B------:R-:W-:Y:S01]  /*1aa60*/  FSETP.NE.FTZ.AND P1, PT, R10.reuse, RZ, PT ;  /* 0x000000ff0a00720b */ /* 0x040fe20003f35000 */
[----:B------:R-:W-:Y:S01]  /*1aa70*/  FMUL.FTZ R14, R10, 0.00390625 ;  /* 0x3b8000000a0e7820 */ /* 0x000fe20000410000 */
[----:B------:R-:W-:Y:S01]  /*1aa80*/  FMUL.FTZ R15, R13, 0.00390625 ;  /* 0x3b8000000d0f7820 */ /* 0x000fe20000410000 */
[----:B------:R-:W-:Y:S02]  /*1aa90*/  WARPGROUP.DEPBAR.LE gsb0, 0x0 ;  /* 0x00008000000079c5 */ /* 0x000fe40000010000 */
[----:B------:R-:W-:-:S06]  /*1aaa0*/  WARPGROUP.ARRIVE ;  /* 0x00000000000079c5 */ /* 0x000fcc0000000000 */
[----:B------:R-:W-:Y:S01]  /*1aab0*/  QGMMA.64x64x32.F32.E4M3.E4M3 R24, R136, gdesc[UR4], R24, gsb0 ;  /* 0x00e0000488187df3 */ /* 0x000fe20008000818 */
[----:B------:R-:W-:Y:S01]  /*1aac0*/  IMAD.MOV.U32 R5, RZ, RZ, RZ ;  /* 0x000000ffff057224 */ /* 0x000fe200078e00ff */
[----:B------:R-:W-:Y:S02]  /*1aad0*/  FSETP.NE.FTZ.AND P2, PT, R14, RZ, PT ;  /* 0x000000ff0e00720b */ /* 0x000fe40003f55000 */
[----:B------:R-:W-:-:S03]  /*1aae0*/  FSETP.NE.FTZ.AND P3, PT, R15, RZ, PT ;  /* 0x000000ff0f00720b */ /* 0x000fc60003f75000 */
[----:B------:R-:W-:Y:S01]  /*1aaf0*/  @P1 MUFU.RCP R5, R10 ;  /* 0x0000000a00051308 */ /* 0x000fe20000001000 */
[----:B------:R-:W-:Y:S01]  /*1ab00*/  FSETP.NE.FTZ.AND P1, PT, R13, RZ, PT ;  /* 0x000000ff0d00720b */ /* 0x000fe20003f35000 */
[----:B------:R-:W-:-:S06]  /*1ab10*/  IMAD.MOV.U32 R11, RZ, RZ, RZ ;  /* 0x000000ffff0b7224 */ /* 0x000fcc00078e00ff */
[----:B------:R-:W0:Y:S08]  /*1ab20*/  @P2 MUFU.LG2 R4, R14 ;  /* 0x0000000e00042308 */ /* 0x000e300000000c00 */
[----:B------:R-:W1:Y:S08]  /*1ab30*/  @P3 MUFU.LG2 R6, R15 ;  /* 0x0000000f00063308 */ /* 0x000e700000000c00 */
[----:B------:R-:W3:Y:S01]  /*1ab40*/  @P1 MUFU.RCP R11, R13 ;  /* 0x0000000d000b1308 */ /* 0x000ee20000001000 */
[C---:B------:R-:W-:Y:S01]  /*1ab50*/  @P2 FMUL.FTZ R7, R0.reuse, 0.69314718246459960938 ;  /* 0x3f31721800072820 */ /* 0x040fe20000410000 */
[----:B------:R-:W-:Y:S01]  /*1ab60*/  @P3 FMUL.FTZ R21, R0, 0.69314718246459960938 ;  /* 0x3f31721800153820 */ /* 0x000fe20000410000 */
[----:B0-----:R-:W-:Y:S01]  /*1ab70*/  @P2 FMUL.FTZ R4, R4, 0.69314718246459960938 ;  /* 0x3f31721804042820 */ /* 0x001fe20000410000 */
[----:B------:R-:W-:-:S02]  /*1ab80*/  IMAD.MOV.U32 R20, RZ, RZ, -0x800000 ;  /* 0xff800000ff147424 */ /* 0x000fc400078e00ff */
[----:B--2---:R-:W-:Y:S01]  /*1ab90*/  FMUL.FTZ R0, R5, R12 ;  /* 0x0000000c05007220 */ /* 0x004fe20000410000 */
[----:B------:R-:W-:Y:S02]  /*1aba0*/  IMAD.MOV.U32 R2, RZ, RZ, -0x800000 ;  /* 0xff800000ff027424 */ /* 0x000fe400078e00ff */
[----:B-1----:R-:W-:Y:S01]  /*1abb0*/  @P3 FMUL.FTZ R6, R6, 0.69314718246459960938 ;  /* 0x3f31721806063820 */ /* 0x002fe20000410000 */
[----:B------:R-:W-:-:S03]  /*1abc0*/  @P2 FFMA.FTZ R20, R7, R8, R4 ;  /* 0x0000000807142223 */ /* 0x000fc60000010004 */
[----:B------:R-:W-:Y:S01]  /*1abd0*/  @P3 FFMA.FTZ R2, R21, R3, R6 ;  /* 0x0000000315023223 */ /* 0x000fe20000010006 */
[----:B---3--:R-:W-:Y:S01]  /*1abe0*/  FMUL.FTZ R11, R11, R12 ;  /* 0x0000000c0b0b7220 */ /* 0x008fe20000410000 */
[----:B------:R-:W-:Y:S02]  /*1abf0*/  WARPGROUP.DEPBAR.LE gsb0, 0x0 ;  /* 0x00008000000079c5 */ /* 0x000fe40000010000 */
[----:B------:R-:W-:Y:S05]  /*1ac00*/  @!P0 BRA `(.L_x_1253) ;  /* 0x0000000000048947 */ /* 0x000fea0003800000 */
[----:B------:R-:W-:Y:S01]  /*1ac10*/  BPT.TRAP 0x1 ;  /* 0x000000040000795c */ /* 0x000fe20000300000 */
.L_x_1253:
[----:B------:R-:W2:Y:S01]  /*1ac20*/  LDL.LU R3, [R1+0x40] ;  /* 0x0000400001037983 */ /* 0x000ea20000300800 */
[----:B------:R-:W-:Y:S02]  /*1ac30*/  VIADD R9, R9, 0x13260 ;  /* 0x0001326009097836 */ /* 0x000fe40000000000 */
[-C--:B------:R-:W-:Y:S01]  /*1ac40*/  FMUL.FTZ R24, R24, R0.reuse ;  /* 0x0000000018187220 */ /* 0x080fe20000410000 */
[----:B------:R-:W-:Y:S01]  /*1ac50*/  FMUL.FTZ R29, R29, R0 ;  /* 0x000000001d1d7220 */ /* 0x000fe20000410000 */
[----:B------:R-:W3:Y:S01]  /*1ac60*/  LDL.LU R4, [R1+0x7c] ;  /* 0x00007c0001047983 */ /* 0x000ee20000300800 */
[----:B------:R-:W-:-:S05]  /*1ac70*/  VIADD R19, R19, 0x1 ;  /* 0x0000000113137836 */ /* 0x000fca0000000000 */
[----:B------:R-:W-:Y:S01]  /*1ac80*/  ISETP.NE.AND P1, PT, R19, 0x2, PT ;  /* 0x000000021300780c */ /* 0x000fe20003f25270 */
        /* <DEDUP_REMOVED lines=31> */
[----:B------:R-:W-:-:S02]  /*1ae80*/  SEL R19, R19, RZ, P1 ;  /* 0x000000ff13137207 */ /* 0x000fc40000800000 */
[----:B--2---:R-:W-:Y:S01]  /*1ae90*/  PRMT R9, R3, 0x654, R9 ;  /* 0x0000065403097816 */ /* 0x004fe20000000009 */
[----:B---3--:R-:W-:-:S03]  /*1aea0*/  VIADD R4, R4, 0x1 ;  /* 0x0000000104047836 */ /* 0x008fc60000000000 */
[----:B------:R0:W-:Y:S02]  /*1aeb0*/  SYNCS.ARRIVE.TRANS64.RED.A1T0 RZ, [R9+URZ], RZ ;  /* 0x000000ff09ff79a7 */ /* 0x0001e4000810043f */
[----:B------:R0:W-:Y:S01]  /*1aec0*/  STL [R1+0x7c], R4 ;  /* 0x00007c0401007387 */ /* 0x0001e20000100800 */
[----:B------:R-:W-:-:S04]  /*1aed0*/  SEL R3, RZ, 0x1, P1 ;  /* 0x00000001ff037807 */ /* 0x000fc80000800000 */
[----:B------:R-:W-:-:S07]  /*1aee0*/  LOP3.LUT R156, R156, R3, RZ, 0x3c, !PT ;  /* 0x000000039c9c7212 */ /* 0x000fce00078e3cff */
.L_x_1143:
[----:B------:R-:W2:Y:S01]  /*1aef0*/  LDL R77, [R1+0x74] ;  /* 0x00007400014d7983 */ /* 0x000ea20000100800 */
[----:B------:R-:W1:Y:S01]  /*1af00*/  S2UR UR4, SR_CgaCtaId ;  /* 0x00000000000479c3 */ /* 0x000e620000008800 */
[----:B------:R-:W-:Y:S01]  /*1af10*/  MOV R18, 0x400 ;  /* 0x0000040000127802 */ /* 0x000fe20000000f00 */
[----:B------:R-:W-:Y:S01]  /*1af20*/  BSSY B0, `(.L_x_1254) ;  /* 0x00002ab000007945 */ /* 0x000fe20003800000 */
[----:B------:R-:W3:Y:S01]  /*1af30*/  S2R R79, SR_TID.X ;  /* 0x00000000004f7919 */ /* 0x000ee20000002100 */
[----:B-1----:R-:W-:-:S05]  /*1af40*/  IMAD.U32 R0, RZ, RZ, UR4 ;  /* 0x00000004ff007e24 */ /* 0x002fca000f8e00ff */
[----:B------:R-:W-:Y:S01]  /*1af50*/  LEA R18, R0, R18, 0x18 ;  /* 0x0000001200127211 */ /* 0x000fe200078ec0ff */
[----:B------:R-:W-:Y:S01]  /*1af60*/  BAR.SYNC.DEFER_BLOCKING 0x5, 0x200 ;  /* 0x0148000000007b1d */ /* 0x000fe20000010000 */
[----:B---3--:R-:W-:-:S05]  /*1af70*/  VIADD R63, R79, 0xffffff80 ;  /* 0xffffff804f3f7836 */ /* 0x008fca0000000000 */
[----:B------:R1:W-:Y:S01]  /*1af80*/  STL [R1+0x40], R0 ;  /* 0x0000400001007387 */ /* 0x0003e20000100800 */
[----:B------:R-:W-:-:S04]  /*1af90*/  SHF.R.S32.HI R66, RZ, 0x1f, R63 ;  /* 0x0000001fff427819 */ /* 0x000fc8000001143f */
[----:B------:R-:W-:-:S04]  /*1afa0*/  LEA.HI R21, R66, R63, RZ, 0x3 ;  /* 0x0000003f42157211 */ /* 0x000fc800078f18ff */
[----:B------:R-:W-:Y:S02]  /*1afb0*/  LOP3.LUT R62, R21, 0xfffffff8, RZ, 0xc0, !PT ;  /* 0xfffffff8153e7812 */ /* 0x000fe400078ec0ff */
[----:B------:R-:W-:-:S03]  /*1afc0*/  SHF.R.S32.HI R21, RZ, 0x3, R21 ;  /* 0x00000003ff157819 */ /* 0x000fc60000011415 */
[----:B------:R-:W-:Y:S01]  /*1afd0*/  IMAD.IADD R62, R63, 0x1, -R62 ;  /* 0x000000013f3e7824 */ /* 0x000fe200078e0a3e */
[----:B0-----:R-:W0:Y:S03]  /*1afe0*/  LDS.128 R8, [R18+0x132d0] ;  /* 0x0132d00012087984 */ /* 0x001e260000000c00 */
[----:B-1----:R-:W-:-:S05]  /*1aff0*/  IMAD.SHL.U32 R0, R62, 0x8, RZ ;  /* 0x000000083e007824 */ /* 0x002fca00078e00ff */
[----:B------:R-:W-:Y:S01]  /*1b000*/  SHF.R.S32.HI R3, RZ, 0x1f, R0 ;  /* 0x0000001fff037819 */ /* 0x000fe20000011400 */
[----:B0-----:R0:W-:Y:S04]  /*1b010*/  STL.64 [R1+0x60], R8 ;  /* 0x0000600801007387 */ /* 0x0011e80000100a00 */
[----:B------:R0:W-:Y:S01]  /*1b020*/  STL.64 [R1+0x68], R10 ;  /* 0x0000680a01007387 */ /* 0x0001e20000100a00 */
[----:B------:R-:W-:Y:S06]  /*1b030*/  BAR.ARV 0x4, 0x200 ;  /* 0x0108000000007b1d */ /* 0x000fec0000002000 */
[----:B--2---:R-:W-:-:S13]  /*1b040*/  ISETP.NE.AND P1, PT, R77, RZ, PT ;  /* 0x000000ff4d00720c */ /* 0x004fda0003f25270 */
[----:B------:R-:W1:Y:S02]  /*1b050*/  @!P1 LDC R77, c[0x0][0xad4] ;  /* 0x0002b500ff4d9b82 */ /* 0x000e640000000800 */
[----:B-1----:R0:W-:Y:S01]  /*1b060*/  @!P1 STL [R1+0x74], R77 ;  /* 0x0000744d01009387 */ /* 0x0021e20000100800 */
[----:B------:R-:W-:Y:S05]  /*1b070*/  @P0 BRA `(.L_x_1255) ;  /* 0x0000001c00ec0947 */ /* 0x000fea0003800000 */
[----:B------:R-:W-:Y:S01]  /*1b080*/  IMAD.SHL.U32 R4, R79, 0x4, RZ ;  /* 0x000000044f047824 */ /* 0x000fe200078e00ff */
[----:B------:R-:W-:Y:S01]  /*1b090*/  ULDC.64 UR4, c[0x4][0x38] ;  /* 0x01000e0000047ab9 */ /* 0x000fe20000000a00 */
[----:B------:R-:W2:Y:S01]  /*1b0a0*/  LDL R83, [R1+0x58] ;  /* 0x0000580001537983 */ /* 0x000ea20000100800 */
[----:B------:R-:W1:Y:S02]  /*1b0b0*/  S2R R7, SR_SWINHI ;  /* 0x0000000000077919 */ /* 0x000e640000002f00 */
[----:B------:R-:W-:Y:S01]  /*1b0c0*/  LOP3.LUT R4, R4, 0xc, RZ, 0xc0, !PT ;  /* 0x0000000c04047812 */ /* 0x000fe200078ec0ff */
[----:B------:R-:W-:Y:S01]  /*1b0d0*/  ULDC.64 UR6, c[0x0][0xc08] ;  /* 0x0003020000067ab9 */ /* 0x000fe20000000a00 */
[----:B------:R-:W3:Y:S01]  /*1b0e0*/  LDL.LU R89, [R1+0x78] ;  /* 0x0000780001597983 */ /* 0x000ee20000300800 */
[----:B------:R-:W-:Y:S01]  /*1b0f0*/  BAR.SYNC.DEFER_BLOCKING 0x1, 0x180 ;  /* 0x0046000000007b1d */ /* 0x000fe20000010000 */
[----:B0-----:R-:W-:-:S05]  /*1b100*/  IADD3 R8, P0, R4, UR4, RZ ;  /* 0x0000000404087c10 */ /* 0x001fca000ff1e0ff */
[----:B------:R-:W-:Y:S01]  /*1b110*/  IMAD.X R9, RZ, RZ, UR5, P0 ;  /* 0x00000005ff097e24 */ /* 0x000fe200080e06ff */
[----:B------:R-:W-:Y:S01]  /*1b120*/  LEA.HI R6, R66, R63, RZ, 0x5 ;  /* 0x0000003f42067211 */ /* 0x000fe200078f28ff */
[----:B------:R-:W-:Y:S01]  /*1b130*/  ULDC.64 UR4, c[0x0][0xc00] ;  /* 0x0003000000047ab9 */ /* 0x000fe20000000a00 */
[----:B------:R-:W4:Y:S04]  /*1b140*/  LDL R87, [R1+0x50] ;  /* 0x0000500001577983 */ /* 0x000f280000100800 */
[----:B------:R0:W2:Y:S01]  /*1b150*/  LDG.E.CONSTANT R8, desc[UR44][R8.64] ;  /* 0x0000002c08087981 */ /* 0x0000a2000c1e9900 */
[----:B------:R-:W-:-:S03]  /*1b160*/  LOP3.LUT P0, R4, R79, 0x3, RZ, 0xc0, !PT ;  /* 0x000000034f047812 */ /* 0x000fc6000780c0ff */
[----:B------:R-:W4:Y:S01]  /*1b170*/  LDL R85, [R1+0x38] ;  /* 0x0000380001557983 */ /* 0x000f220000100800 */
[----:B------:R-:W-:Y:S02]  /*1b180*/  ISETP.EQ.OR P0, PT, R4, 0x3, !P0 ;  /* 0x000000030400780c */ /* 0x000fe40004702670 */
[----:B------:R-:W-:Y:S01]  /*1b190*/  LEA.HI R4, R66, R63, RZ, 0x4 ;  /* 0x0000003f42047211 */ /* 0x000fe200078f20ff */
[----:B------:R-:W-:Y:S01]  /*1b1a0*/  IMAD.SHL.U32 R10, R6, 0x20, RZ ;  /* 0x00000020060a7824 */ /* 0x000fe200078e00ff */
[----:B------:R-:W4:Y:S02]  /*1b1b0*/  LDL R81, [R1+0x80] ;  /* 0x0000800001517983 */ /* 0x000f240000100800 */
[----:B------:R-:W-:Y:S02]  /*1b1c0*/  SHF.R.S32.HI R13, RZ, 0x4, R4 ;  /* 0x00000004ff0d7819 */ /* 0x000fe40000011404 */
[C---:B------:R-:W-:Y:S02]  /*1b1d0*/  LOP3.LUT R6, R4.reuse, 0x3fffff0, RZ, 0xc0, !PT ;  /* 0x03fffff004067812 */ /* 0x040fe400078ec0ff */
[----:B------:R-:W-:-:S02]  /*1b1e0*/  LEA.HI R4, R4, R13, RZ, 0x1 ;  /* 0x0000000d04047211 */ /* 0x000fc400078f08ff */
[----:B------:R-:W-:Y:S02]  /*1b1f0*/  SEL R57, R40, R41, P0 ;  /* 0x0000002928397207 */ /* 0x000fe40000000000 */
[----:B------:R-:W-:Y:S02]  /*1b200*/  SEL R80, R41, R40, P0 ;  /* 0x0000002829507207 */ /* 0x000fe40000000000 */
[----:B------:R-:W-:Y:S02]  /*1b210*/  SEL R41, R44, R5, P0 ;  /* 0x000000052c297207 */ /* 0x000fe40000000000 */
[----:B------:R-:W-:Y:S01]  /*1b220*/  SEL R82, R5, R44, P0 ;  /* 0x0000002c05527207 */ /* 0x000fe20000000000 */
[----:B------:R-:W-:Y:S01]  /*1b230*/  IMAD.IADD R6, R63, 0x1, -R6 ;  /* 0x000000013f067824 */ /* 0x000fe200078e0a06 */
[----:B------:R-:W-:Y:S02]  /*1b240*/  LOP3.LUT R5, R10, 0xfffffc00, RZ, 0xc0, !PT ;  /* 0xfffffc000a057812 */ /* 0x000fe400078ec0ff */
[----:B------:R-:W-:-:S03]  /*1b250*/  LOP3.LUT R4, R4, 0x1ffffffe, RZ, 0xc0, !PT ;  /* 0x1ffffffe04047812 */ /* 0x000fc600078ec0ff */
[----:B------:R-:W-:Y:S02]  /*1b260*/  IMAD R5, R6, 0x40, R5 ;  /* 0x0000004006057824 */ /* 0x000fe400078e0205 */
[----:B------:R-:W-:Y:S01]  /*1b270*/  IMAD.IADD R4, R13, 0x1, -R4 ;  /* 0x000000010d047824 */ /* 0x000fe200078e0a04 */
[----:B------:R-:W-:Y:S02]  /*1b280*/  SEL R75, R28, R29, P0 ;  /* 0x0000001d1c4b7207 */ /* 0x000fe40000000000 */
[----:B------:R-:W-:Y:S01]  /*1b290*/  SEL R88, R29, R28, P0 ;  /* 0x0000001c1d587207 */ /* 0x000fe20000000000 */
[----:B------:R-:W-:Y:S01]  /*1b2a0*/  IMAD R5, R4, 0x8, R5 ;  /* 0x0000000804057824 */ /* 0x000fe200078e0205 */
[----:B------:R-:W-:Y:S02]  /*1b2b0*/  MOV R28, R18 ;  /* 0x00000012001c7202 */ /* 0x000fe40000000f00 */
[----:B-1----:R-:W-:-:S03]  /*1b2c0*/  MOV R29, R7 ;  /* 0x00000007001d7202 */ /* 0x002fc60000000f00 */
[----:B------:R-:W-:Y:S01]  /*1b2d0*/  IMAD.WIDE R4, R5, 0x2, R28 ;  /* 0x0000000205047825 */ /* 0x000fe200078e021c */
[----:B------:R-:W-:Y:S02]  /*1b2e0*/  SEL R59, R32, R33, P0 ;  /* 0x00000021203b7207 */ /* 0x000fe40000000000 */
[----:B------:R-:W-:Y:S02]  /*1b2f0*/  SEL R60, R33, R32, P0 ;  /* 0x00000020213c7207 */ /* 0x000fe40000000000 */
[C---:B------:R-:W-:Y:S02]  /*1b300*/  IADD3 R65, P3, R4.reuse, 0x20, RZ ;  /* 0x0000002004417810 */ /* 0x040fe40007f7e0ff */
[C---:B------:R-:W-:Y:S02]  /*1b310*/  LOP3.LUT R7, R4.reuse, 0x380, RZ, 0xc0, !PT ;  /* 0x0000038004077812 */ /* 0x040fe400078ec0ff */
[----:B------:R-:W-:Y:S02]  /*1b320*/  IADD3 R33, P2, R4, 0x40, RZ ;  /* 0x0000004004217810 */ /* 0x000fe40007f5e0ff */
[----:B------:R-:W-:-:S02]  /*1b330*/  LOP3.LUT R64, R65, 0x380, RZ, 0xc0, !PT ;  /* 0x0000038041407812 */ /* 0x000fc400078ec0ff */
[----:B0-----:R-:W-:Y:S02]  /*1b340*/  SEL R9, R36, R37, P0 ;  /* 0x0000002524097207 */ /* 0x001fe40000000000 */
[----:B------:R-:W-:Y:S02]  /*1b350*/  SEL R84, R37, R36, P0 ;  /* 0x0000002425547207 */ /* 0x000fe40000000000 */
[----:B------:R-:W-:Y:S02]  /*1b360*/  SHF.R.U64 R7, R7, 0x3, RZ ;  /* 0x0000000307077819 */ /* 0x000fe400000012ff */
[----:B------:R-:W-:Y:S02]  /*1b370*/  IADD3 R37, P1, R4, 0x60, RZ ;  /* 0x0000006004257810 */ /* 0x000fe40007f3e0ff */
[----:B------:R-:W-:Y:S02]  /*1b380*/  LOP3.LUT R6, R33, 0x380, RZ, 0xc0, !PT ;  /* 0x0000038021067812 */ /* 0x000fe400078ec0ff */
[----:B------:R-:W-:-:S02]  /*1b390*/  SHF.R.U64 R64, R64, 0x3, RZ ;  /* 0x0000000340407819 */ /* 0x000fc400000012ff */
[----:B------:R-:W-:Y:S02]  /*1b3a0*/  LOP3.LUT R4, R7, R4, RZ, 0x3c, !PT ;  /* 0x0000000407047212 */ /* 0x000fe400078e3cff */
[----:B------:R-:W-:Y:S02]  /*1b3b0*/  LOP3.LUT R10, R37, 0x380, RZ, 0xc0, !PT ;  /* 0x00000380250a7812 */ /* 0x000fe400078ec0ff */
[----:B------:R-:W-:Y:S01]  /*1b3c0*/  SHF.R.U64 R6, R6, 0x3, RZ ;  /* 0x0000000306067819 */ /* 0x000fe200000012ff */
[--C-:B------:R-:W-:Y:S01]  /*1b3d0*/  IMAD.X R69, RZ, RZ, R5.reuse, P1 ;  /* 0x000000ffff457224 */ /* 0x100fe200008e0605 */
[----:B------:R-:W-:Y:S01]  /*1b3e0*/  SEL R11, R48, R49, P0 ;  /* 0x00000031300b7207 */ /* 0x000fe20000000000 */
[--C-:B------:R-:W-:Y:S01]  /*1b3f0*/  IMAD.X R7, RZ, RZ, R5.reuse, P2 ;  /* 0x000000ffff077224 */ /* 0x100fe200010e0605 */
[----:B------:R-:W-:Y:S02]  /*1b400*/  SEL R76, R49, R48, P0 ;  /* 0x00000030314c7207 */ /* 0x000fe40000000000 */
[----:B------:R-:W-:Y:S01]  /*1b410*/  LOP3.LUT R64, R64, R65, RZ, 0x3c, !PT ;  /* 0x0000004140407212 */ /* 0x000fe200078e3cff */
[----:B------:R-:W-:Y:S01]  /*1b420*/  IMAD.X R65, RZ, RZ, R5, P3 ;  /* 0x000000ffff417224 */ /* 0x000fe200018e0605 */
[----:B------:R-:W-:-:S02]  /*1b430*/  SEL R49, R30, R31, P0 ;  /* 0x0000001f1e317207 */ /* 0x000fc40000000000 */
[----:B------:R-:W-:Y:S02]  /*1b440*/  MOV R73, R4 ;  /* 0x0000000400497202 */ /* 0x000fe40000000f00 */
[----:B------:R-:W-:Y:S02]  /*1b450*/  SEL R71, R24, R25, P0 ;  /* 0x0000001918477207 */ /* 0x000fe40000000000 */
[----:B------:R-:W-:Y:S02]  /*1b460*/  SEL R86, R25, R24, P0 ;  /* 0x0000001819567207 */ /* 0x000fe40000000000 */
[----:B------:R-:W-:Y:S02]  /*1b470*/  SEL R13, R26, R27, P0 ;  /* 0x0000001b1a0d7207 */ /* 0x000fe40000000000 */
[----:B------:R-:W-:Y:S02]  /*1b480*/  SEL R70, R27, R26, P0 ;  /* 0x0000001a1b467207 */ /* 0x000fe40000000000 */
[----:B------:R-:W-:-:S02]  /*1b490*/  SEL R15, R34, R35, P0 ;  /* 0x00000023220f7207 */ /* 0x000fc40000000000 */
[----:B------:R-:W-:Y:S02]  /*1b4a0*/  SEL R58, R35, R34, P0 ;  /* 0x00000022233a7207 */ /* 0x000fe40000000000 */
[----:B------:R-:W-:Y:S02]  /*1b4b0*/  SHF.R.U64 R10, R10, 0x3, RZ ;  /* 0x000000030a0a7819 */ /* 0x000fe400000012ff */
[----:B------:R-:W-:Y:S02]  /*1b4c0*/  SEL R27, R42, R43, P0 ;  /* 0x0000002b2a1b7207 */ /* 0x000fe40000000000 */
[----:B------:R-:W-:Y:S02]  /*1b4d0*/  SEL R35, R50, R51, P0 ;  /* 0x0000003332237207 */ /* 0x000fe40000000000 */
[----:B------:R-:W-:Y:S02]  /*1b4e0*/  LOP3.LUT R6, R6, R33, RZ, 0x3c, !PT ;  /* 0x0000002106067212 */ /* 0x000fe400078e3cff */
[----:B-----5:R-:W-:-:S02]  /*1b4f0*/  SEL R45, R52, R53, P0 ;  /* 0x00000035342d7207 */ /* 0x020fc40000000000 */
        /* <DEDUP_REMOVED lines=10> */
[----:B------:R-:W-:Y:S02]  /*1b5a0*/  LOP3.LUT R68, R10, R37, RZ, 0x3c, !PT ;  /* 0x000000250a447212 */ /* 0x000fe400078e3cff */
[----:B------:R-:W-:-:S02]  /*1b5b0*/  MOV R67, R6 ;  /* 0x0000000600437202 */ /* 0x000fc40000000f00 */
[----:B------:R-:W-:Y:S02]  /*1b5c0*/  MOV R64, R64 ;  /* 0x0000004000407202 */ /* 0x000fe40000000f00 */
[----:B------:R-:W-:Y:S02]  /*1b5d0*/  MOV R68, R68 ;  /* 0x0000004400447202 */ /* 0x000fe40000000f00 */
[----:B------:R-:W-:Y:S01]  /*1b5e0*/  ISETP.NE.U32.AND P1, PT, RZ, UR4, PT ;  /* 0x00000004ff007c0c */ /* 0x000fe2000bf25070 */
[----:B------:R-:W-:Y:S01]  /*1b5f0*/  IMAD.MOV.U32 R65, RZ, RZ, RZ ;  /* 0x000000ffff417224 */ /* 0x000fe200078e00ff */
[----:B--2---:R-:W-:Y:S01]  /*1b600*/  LOP3.LUT R5, R8, 0x2, RZ, 0x3c, !PT ;  /* 0x0000000208057812 */ /* 0x004fe200078e3cff */
[----:B------:R-:W-:Y:S04]  /*1b610*/  SHFL.IDX PT, R14, R49, R8, 0x1c1f ;  /* 0x001c1f08310e7589 */ /* 0x000fe800000e0000 */
[----:B------:R-:W-:Y:S04]  /*1b620*/  SHFL.IDX PT, R32, R71, R8, 0x1c1f ;  /* 0x001c1f0847207589 */ /* 0x000fe800000e0000 */
[----:B------:R-:W0:Y:S04]  /*1b630*/  SHFL.IDX PT, R33, R86, R5, 0x1c1f ;  /* 0x001c1f0556217589 */ /* 0x000e2800000e0000 */
[----:B------:R-:W-:Y:S04]  /*1b640*/  SHFL.IDX PT, R48, R13, R8, 0x1c1f ;  /* 0x001c1f080d307589 */ /* 0x000fe800000e0000 */
[----:B------:R1:W2:Y:S04]  /*1b650*/  SHFL.IDX PT, R49, R70, R5, 0x1c1f ;  /* 0x001c1f0546317589 */ /* 0x0002a800000e0000 */
[----:B------:R-:W-:Y:S04]  /*1b660*/  SHFL.IDX PT, R36, R59, R8, 0x1c1f ;  /* 0x001c1f083b247589 */ /* 0x000fe800000e0000 */
[----:B------:R-:W-:Y:S01]  /*1b670*/  SHFL.IDX PT, R40, R57, R8, 0x1c1f ;  /* 0x001c1f0839287589 */ /* 0x000fe200000e0000 */
[----:B-1----:R-:W3:Y:S03]  /*1b680*/  LDC.64 R70, c[0x0][0xc00] ;  /* 0x00030000ff467b82 */ /* 0x002ee60000000a00 */
[----:B------:R-:W-:Y:S04]  /*1b690*/  SHFL.IDX PT, R10, R41, R8, 0x1c1f ;  /* 0x001c1f08290a7589 */ /* 0x000fe800000e0000 */
[----:B------:R-:W1:Y:S04]  /*1b6a0*/  SHFL.IDX PT, R37, R60, R5, 0x1c1f ;  /* 0x001c1f053c257589 */ /* 0x000e6800000e0000 */
[----:B------:R-:W-:Y:S04]  /*1b6b0*/  SHFL.IDX PT, R52, R15, R8, 0x1c1f ;  /* 0x001c1f080f347589 */ /* 0x000fe800000e0000 */
[----:B------:R-:W4:Y:S04]  /*1b6c0*/  SHFL.IDX PT, R53, R58, R5, 0x1c1f ;  /* 0x001c1f053a357589 */ /* 0x000f2800000e0000 */
[----:B------:R-:W-:Y:S04]  /*1b6d0*/  SHFL.IDX PT, R4, R75, R8, 0x1c1f ;  /* 0x001c1f084b047589 */ /* 0x000fe800000e0000 */
[----:B------:R-:W-:Y:S04]  /*1b6e0*/  SHFL.IDX PT, R6, R9, R8, 0x1c1f ;  /* 0x001c1f0809067589 */ /* 0x000fe800000e0000 */
[----:B------:R-:W-:Y:S04]  /*1b6f0*/  SHFL.IDX PT, R12, R45, R8, 0x1c1f ;  /* 0x001c1f082d0c7589 */ /* 0x000fe800000e0000 */
[----:B------:R-:W3:Y:S04]  /*1b700*/  SHFL.IDX PT, R7, R88, R5, 0x1c1f ;  /* 0x001c1f0558077589 */ /* 0x000ee800000e0000 */
[----:B------:R-:W-:Y:S04]  /*1b710*/  SHFL.IDX PT, R24, R25, R8, 0x1c1f ;  /* 0x001c1f0819187589 */ /* 0x000fe800000e0000 */
[----:B------:R-:W3:Y:S04]  /*1b720*/  SHFL.IDX PT, R41, R80, R5, 0x1c1f ;  /* 0x001c1f0550297589 */ /* 0x000ee800000e0000 */
[----:B------:R-:W-:Y:S04]  /*1b730*/  SHFL.IDX PT, R56, R27, R8, 0x1c1f ;  /* 0x001c1f081b387589 */ /* 0x000fe800000e0000 */
[----:B------:R-:W-:Y:S04]  /*1b740*/  SHFL.IDX PT, R60, R35, R8, 0x1c1f ;  /* 0x001c1f08233c7589 */ /* 0x000fe800000e0000 */
[----:B------:R-:W3:Y:S04]  /*1b750*/  SHFL.IDX PT, R15, R74, R5, 0x1c1f ;  /* 0x001c1f054a0f7589 */ /* 0x000ee800000e0000 */
[----:B------:R-:W3:Y:S04]  /*1b760*/  SHFL.IDX PT, R57, R42, R5, 0x1c1f ;  /* 0x001c1f052a397589 */ /* 0x000ee800000e0000 */
[----:B------:R-:W3:Y:S04]  /*1b770*/  SHFL.IDX PT, R59, R50, R5, 0x1c1f ;  /* 0x001c1f05323b7589 */ /* 0x000ee800000e0000 */
[----:B------:R-:W-:Y:S04]  /*1b780*/  SHFL.IDX PT, R44, R11, R8, 0x1c1f ;  /* 0x001c1f080b2c7589 */ /* 0x000fe800000e0000 */
[----:B------:R-:W3:Y:S04]  /*1b790*/  SHFL.IDX PT, R9, R84, R5, 0x1c1f ;  /* 0x001c1f0554097589 */ /* 0x000ee800000e0000 */
[----:B------:R-:W3:Y:S04]  /*1b7a0*/  SHFL.IDX PT, R45, R76, R5, 0x1c1f ;  /* 0x001c1f054c2d7589 */ /* 0x000ee800000e0000 */
[----:B------:R-:W3:Y:S04]  /*1b7b0*/  SHFL.IDX PT, R25, R38, R5, 0x1c1f ;  /* 0x001c1f0526197589 */ /* 0x000ee800000e0000 */
[----:B------:R-:W3:Y:S04]  /*1b7c0*/  SHFL.IDX PT, R11, R82, R5, 0x1c1f ;  /* 0x001c1f05520b7589 */ /* 0x000ee800000e0000 */
[----:B------:R-:W-:Y:S04]  /*1b7d0*/  SHFL.IDX PT, R26, R31, R8, 0x1c1f ;  /* 0x001c1f081f1a7589 */ /* 0x000fe800000e0000 */
[----:B------:R-:W-:Y:S04]  /*1b7e0*/  SHFL.IDX PT, R61, R61, R8, 0x1c1f ;  /* 0x001c1f083d3d7589 */ /* 0x000fe800000e0000 */
[----:B------:R2:W3:Y:S04]  /*1b7f0*/  SHFL.IDX PT, R27, R46, R5, 0x1c1f ;  /* 0x001c1f052e1b7589 */ /* 0x0004e800000e0000 */
[----:B------:R-:W3:Y:S04]  /*1b800*/  SHFL.IDX PT, R72, R72, R5, 0x1c1f ;  /* 0x001c1f0548487589 */ /* 0x000ee800000e0000 */
[----:B------:R-:W3:Y:S01]  /*1b810*/  SHFL.IDX PT, R13, R78, R5, 0x1c1f ;  /* 0x001c1f054e0d7589 */ /* 0x000ee200000e0000 */
[----:B0-----:R-:W-:-:S02]  /*1b820*/  SEL R30, R32, R33, P0 ;  /* 0x00000021201e7207 */ /* 0x001fc40000000000 */
[----:B--2---:R-:W-:Y:S02]  /*1b830*/  SEL R46, R48, R49, P0 ;  /* 0x00000031302e7207 */ /* 0x004fe40000000000 */
[----:B------:R-:W-:Y:S02]  /*1b840*/  SEL R32, R33, R32, P0 ;  /* 0x0000002021207207 */ /* 0x000fe40000000000 */
[----:B-1----:R-:W-:Y:S02]  /*1b850*/  SEL R34, R36, R37, P0 ;  /* 0x0000002524227207 */ /* 0x002fe40000000000 */
        /* <DEDUP_REMOVED lines=44> */
[----:B------:R0:W-:Y:S04]  /*1bb20*/  STSM.16.M88.4 [R73], R24 ;  /* 0x0000001849007844 */ /* 0x0001e80000000200 */
[----:B------:R1:W-:Y:S04]  /*1bb30*/  STSM.16.M88.4 [R64], R4 ;  /* 0x0000000440007844 */ /* 0x0003e80000000200 */
[----:B------:R-:W-:Y:S04]  /*1bb40*/  STSM.16.M88.4 [R67], R8 ;  /* 0x0000000843007844 */ /* 0x000fe80000000200 */
[----:B------:R2:W-:Y:S01]  /*1bb50*/  STSM.16.M88.4 [R68], R12 ;  /* 0x0000000c44007844 */ /* 0x0005e20000000200 */
[----:B------:R-:W-:Y:S01]  /*1bb60*/  BAR.SYNC.DEFER_BLOCKING 0x1, 0x180 ;  /* 0x0046000000007b1d */ /* 0x000fe20000010000 */
[----:B------:R-:W-:Y:S01]  /*1bb70*/  ISETP.NE.AND.EX P0, PT, RZ, UR5, PT, P1 ;  /* 0x00000005ff007c0c */ /* 0x000fe2000bf05310 */
[----:B0-----:R-:W-:Y:S01]  /*1bb80*/  IMAD.WIDE R24, R89, 0x4, R70 ;  /* 0x0000000459187825 */ /* 0x001fe200078e0246 */
[----:B------:R-:W-:-:S05]  /*1bb90*/  ISETP.GT.AND P3, PT, R77, 0x1, PT ;  /* 0x000000014d00780c */ /* 0x000fca0003f64270 */
[----:B-1----:R-:W0:Y:S06]  /*1bba0*/  LDC R64, c[0x0][0xbe8] ;  /* 0x0002fa00ff407b82 */ /* 0x002e2c0000000800 */
[----:B------:R-:W3:Y:S01]  /*1bbb0*/  @P0 LDG.E R65, desc[UR44][R24.64] ;  /* 0x0000002c18410981 */ /* 0x000ee2000c1e1900 */
[----:B------:R-:W-:-:S04]  /*1bbc0*/  ISETP.NE.U32.AND P1, PT, RZ, UR6, PT ;  /* 0x00000006ff007c0c */ /* 0x000fc8000bf25070 */
[----:B------:R-:W-:-:S13]  /*1bbd0*/  ISETP.NE.AND.EX P1, PT, RZ, UR7, PT, P1 ;  /* 0x00000007ff007c0c */ /* 0x000fda000bf25310 */
[----:B------:R-:W1:Y:S02]  /*1bbe0*/  @P1 LDC.64 R26, c[0x0][0xc08] ;  /* 0x00030200ff1a1b82 */ /* 0x000e640000000a00 */
[----:B-1----:R-:W-:-:S04]  /*1bbf0*/  @P1 IMAD.WIDE R4, R89, 0x4, R26 ;  /* 0x0000000459041825 */ /* 0x002fc800078e021a */
[----:B------:R-:W-:-:S05]  /*1bc00*/  IMAD.MOV.U32 R26, RZ, RZ, 0x9b8 ;  /* 0x000009b8ff1a7424 */ /* 0x000fca00078e00ff */
[----:B------:R-:W-:-:S04]  /*1bc10*/  SEL R26, R26, 0x978, P3 ;  /* 0x000009781a1a7807 */ /* 0x000fc80001800000 */
[----:B--2---:R-:W1:Y:S08]  /*1bc20*/  LDC.64 R12, c[0x0][R26+0x220] ;  /* 0x000088001a0c7b82 */ /* 0x004e700000000a00 */
[----:B------:R-:W2:Y:S01]  /*1bc30*/  LDC.64 R10, c[0x0][R26+0x218] ;  /* 0x000086001a0a7b82 */ /* 0x000ea20000000a00 */
[----:B0-----:R-:W-:-:S07]  /*1bc40*/  ISETP.NE.AND P4, PT, R64, 0x1, PT ;  /* 0x000000014000780c */ /* 0x001fce0003f85270 */
[----:B------:R-:W0:Y:S01]  /*1bc50*/  LDC.64 R8, c[0x0][R26+0x228] ;  /* 0x00008a001a087b82 */ /* 0x000e220000000a00 */
[----:B------:R-:W-:Y:S02]  /*1bc60*/  ULDC UR6, c[0x0][0xa88] ;  /* 0x0002a20000067ab9 */ /* 0x000fe40000000800 */
[----:B------:R-:W-:-:S05]  /*1bc70*/  IMAD.U32 R69, RZ, RZ, UR6 ;  /* 0x00000006ff457e24 */ /* 0x000fca000f8e00ff */
[----:B------:R4:W4:Y:S01]  /*1bc80*/  LDC.64 R6, c[0x0][R26+0x210] ;  /* 0x000084001a067b82 */ /* 0x0009220000000a00 */
[----:B------:R1:W5:Y:S01]  /*1bc90*/  @P1 LDG.E R69, desc[UR44][R4.64] ;  /* 0x0000002c04451981 */ /* 0x000362000c1e1900 */
[----:B------:R-:W-:-:S06]  /*1bca0*/  ISETP.NE.U32.AND P2, PT, RZ, UR4, PT ;  /* 0x00000004ff007c0c */ /* 0x000fcc000bf45070 */
[----:B------:R-:W0:Y:S01]  /*1bcb0*/  @P4 LDC R68, c[0x0][0xbec] ;  /* 0x0002fb00ff444b82 */ /* 0x000e220000000800 */
[----:B------:R-:W-:-:S07]  /*1bcc0*/  ISETP.NE.AND.EX P2, PT, RZ, UR5, PT, P2 ;  /* 0x00000005ff007c0c */ /* 0x000fce000bf45320 */
[----:B------:R-:W4:Y:S08]  /*1bcd0*/  @P4 LDC R75, c[0x0][0xbf0] ;  /* 0x0002fc00ff4b4b82 */ /* 0x000f300000000800 */
[----:B-1----:R-:W1:Y:S01]  /*1bce0*/  LDC.64 R4, c[0x0][0xba8] ;  /* 0x0002ea00ff047b82 */ /* 0x002e620000000a00 */
[----:B------:R-:W-:Y:S02]  /*1bcf0*/  SHF.R.S32.HI R15, RZ, 0x1f, R89 ;  /* 0x0000001fff0f7819 */ /* 0x000fe40000011459 */
[----:B------:R-:W-:-:S02]  /*1bd00*/  SEL R67, R89, RZ, !P2 ;  /* 0x000000ff59437207 */ /* 0x000fc40005000000 */
[----:B------:R-:W-:Y:S02]  /*1bd10*/  SEL R15, R15, RZ, !P2 ;  /* 0x000000ff0f0f7207 */ /* 0x000fe40005000000 */
[----:B------:R-:W-:Y:S01]  /*1bd20*/  LEA.HI R70, R66, R63, RZ, 0x7 ;  /* 0x0000003f42467211 */ /* 0x000fe200078f38ff */
[----:B------:R-:W-:Y:S02]  /*1bd30*/  IMAD R13, R13, R67, RZ ;  /* 0x000000430d0d7224 */ /* 0x000fe400078e02ff */
[----:B--2---:R-:W-:Y:S02]  /*1bd40*/  IMAD R71, R11, R83, RZ ;  /* 0x000000530b477224 */ /* 0x004fe400078e02ff */
[----:B------:R-:W-:Y:S01]  /*1bd50*/  IMAD.IADD R11, R87, 0x1, R85 ;  /* 0x00000001570b7824 */ /* 0x000fe200078e0255 */
[----:B------:R-:W-:Y:S01]  /*1bd60*/  LOP3.LUT R66, R70, 0xffffff80, RZ, 0xc0, !PT ;  /* 0xffffff8046427812 */ /* 0x000fe200078ec0ff */
[----:B------:R-:W-:Y:S01]  /*1bd70*/  IMAD R73, R12, R15, R13 ;  /* 0x0000000f0c497224 */ /* 0x000fe200078e020d */
[----:B------:R-:W-:Y:S01]  /*1bd80*/  SEL R27, R81, RZ, P3 ;  /* 0x000000ff511b7207 */ /* 0x000fe20001800000 */
[----:B------:R-:W-:-:S04]  /*1bd90*/  IMAD.WIDE.U32 R14, R10, R83, RZ ;  /* 0x000000530a0e7225 */ /* 0x000fc800078e00ff */
[----:B------:R-:W-:-:S04]  /*1bda0*/  IMAD.WIDE.U32 R12, R12, R67, RZ ;  /* 0x000000430c0c7225 */ /* 0x000fc800078e00ff */
[----:B0-----:R-:W-:Y:S01]  /*1bdb0*/  @P4 IMAD.HI.U32 R10, R11, R68, RZ ;  /* 0x000000440b0a4227 */ /* 0x001fe200078e00ff */
[----:B-1----:R-:W0:Y:S03]  /*1bdc0*/  @!P3 LDC R4, c[0x0][0xb50] ;  /* 0x0002d400ff04bb82 */ /* 0x002e260000000800 */
[----:B------:R-:W-:Y:S02]  /*1bdd0*/  IMAD.IADD R72, R63, 0x1, -R66 ;  /* 0x000000013f487824 */ /* 0x000fe400078e0a42 */
[----:B------:R-:W-:Y:S02]  /*1bde0*/  IMAD.IADD R71, R15, 0x1, R71 ;  /* 0x000000010f477824 */ /* 0x000fe400078e0247 */
[----:B------:R-:W-:Y:S01]  /*1bdf0*/  IMAD.IADD R73, R13, 0x1, R73 ;  /* 0x000000010d497824 */ /* 0x000fe200078e0249 */
[----:B------:R-:W1:Y:S01]  /*1be00*/  @!P3 LDC R5, c[0x0][0xb54] ;  /* 0x0002d500ff05bb82 */ /* 0x000e620000000800 */
[----:B------:R-:W-:Y:S01]  /*1be10*/  IMAD.MOV.U32 R13, RZ, RZ, R11 ;  /* 0x000000ffff0d7224 */ /* 0x000fe200078e000b */
[----:B----4-:R-:W-:Y:S01]  /*1be20*/  @P4 SHF.R.U32.HI R13, RZ, R75, R10 ;  /* 0x0000004bff0d4219 */ /* 0x010fe2000001160a */
[----:B------:R-:W-:-:S02]  /*1be30*/  IMAD R15, R9, R27, RZ ;  /* 0x0000001b090f7224 */ /* 0x000fc400078e02ff */
[----:B------:R-:W-:Y:S01]  /*1be40*/  IMAD.WIDE.U32 R8, R8, R27, RZ ;  /* 0x0000001b08087225 */ /* 0x000fe200078e00ff */
[----:B------:R-:W-:Y:S02]  /*1be50*/  SHF.R.S32.HI R27, RZ, 0x1f, R72 ;  /* 0x0000001fff1b7819 */ /* 0x000fe40000011448 */
[----:B------:R-:W-:Y:S02]  /*1be60*/  SHF.R.S32.HI R70, RZ, 0x7, R70 ;  /* 0x00000007ff467819 */ /* 0x000fe40000011446 */
[--C-:B---3--:R-:W-:Y:S02]  /*1be70*/  IADD3 R12, P2, P5, R12, R14, R65.reuse ;  /* 0x0000000e0c0c7210 */ /* 0x108fe40007d5e041 */
[----:B------:R-:W-:Y:S01]  /*1be80*/  SHF.R.S32.HI R66, RZ, 0x1f, R65 ;  /* 0x0000001fff427819 */ /* 0x000fe20000011441 */
[----:B------:R-:W-:Y:S02]  /*1be90*/  IMAD.IADD R14, R9, 0x1, R15 ;  /* 0x00000001090e7824 */ /* 0x000fe400078e020f */
[----:B------:R-:W-:Y:S01]  /*1bea0*/  IMAD.MOV R15, RZ, RZ, -R13 ;  /* 0x000000ffff0f7224 */ /* 0x000fe200078e0a0d */
[----:B------:R-:W-:-:S02]  /*1beb0*/  IADD3.X R10, R73, R71, R66, P2, P5 ;  /* 0x00000047490a7210 */ /* 0x000fc400017ea442 */
[----:B------:R-:W-:Y:S02]  /*1bec0*/  IADD3 R8, P2, P5, R13, R12, R8 ;  /* 0x0000000c0d087210 */ /* 0x000fe40007d5e008 */
[----:B------:R-:W-:Y:S01]  /*1bed0*/  LEA.HI R12, R27, R72, RZ, 0x2 ;  /* 0x000000481b0c7211 */ /* 0x000fe200078f10ff */
[----:B------:R-:W-:Y:S01]  /*1bee0*/  IMAD R15, R64, R15, R11 ;  /* 0x0000000f400f7224 */ /* 0x000fe200078e020b */
[----:B------:R-:W-:Y:S02]  /*1bef0*/  SHF.R.S32.HI R9, RZ, 0x1f, R13 ;  /* 0x0000001fff097819 */ /* 0x000fe4000001140d */
[--C-:B------:R-:W-:Y:S02]  /*1bf00*/  SHF.R.S32.HI R26, RZ, 0x2, R12.reuse ;  /* 0x00000002ff1a7819 */ /* 0x100fe4000001140c */
[----:B------:R-:W-:Y:S01]  /*1bf10*/  SHF.R.S32.HI R63, RZ, 0x1f, R12 ;  /* 0x0000001fff3f7819 */ /* 0x000fe2000001140c */
[----:B------:R-:W-:Y:S01]  /*1bf20*/  IMAD R7, R7, R15, RZ ;  /* 0x0000000f07077224 */ /* 0x000fe200078e02ff */
[----:B------:R-:W-:-:S02]  /*1bf30*/  SHF.R.S32.HI R13, RZ, 0x1f, R15 ;  /* 0x0000001fff0d7819 */ /* 0x000fc4000001140f */
[----:B------:R-:W-:Y:S02]  /*1bf40*/  IADD3.X R9, R9, R10, R14, P2, P5 ;  /* 0x0000000a09097210 */ /* 0x000fe400017ea40e */
[----:B------:R-:W-:Y:S01]  /*1bf50*/  LEA.HI R63, R63, R26, RZ, 0x3 ;  /* 0x0000001a3f3f7211 */ /* 0x000fe200078f18ff */
[----:B------:R-:W-:Y:S01]  /*1bf60*/  IMAD.HI R10, R70, 0x55555556, RZ ;  /* 0x55555556460a7827 */ /* 0x000fe200078e02ff */
[----:B------:R-:W-:Y:S02]  /*1bf70*/  LEA.HI R27, R27, R72, RZ, 0x5 ;  /* 0x000000481b1b7211 */ /* 0x000fe400078f28ff */
[----:B------:R-:W-:Y:S01]  /*1bf80*/  LOP3.LUT R63, R63, 0xfffffff8, RZ, 0xc0, !PT ;  /* 0xfffffff83f3f7812 */ /* 0x000fe200078ec0ff */
[C---:B------:R-:W-:Y:S02]  /*1bf90*/  IMAD R7, R6.reuse, R13, R7 ;  /* 0x0000000d06077224 */ /* 0x040fe400078e0207 */
[----:B------:R-:W-:Y:S01]  /*1bfa0*/  IMAD.WIDE.U32 R8, R6, R15, R8 ;  /* 0x0000000f06087225 */ /* 0x000fe200078e0008 */
[----:B------:R-:W-:-:S02]  /*1bfb0*/  LEA.HI R13, R10, R10, RZ, 0x1 ;  /* 0x0000000a0a0d7211 */ /* 0x000fc400078f08ff */
[----:B------:R-:W-:Y:S01]  /*1bfc0*/  SHF.R.S32.HI R27, RZ, 0x5, R27 ;  /* 0x00000005ff1b7819 */ /* 0x000fe2000001141b */
[----:B------:R-:W-:Y:S01]  /*1bfd0*/  IMAD.IADD R6, R9, 0x1, R7 ;  /* 0x0000000109067824 */ /* 0x000fe200078e0207 */
[----:B0-----:R-:W-:Y:S01]  /*1bfe0*/  LEA R10, P2, R8, R4, 0x2 ;  /* 0x00000004080a7211 */ /* 0x001fe200078410ff */
[----:B------:R-:W-:Y:S02]  /*1bff0*/  IMAD.IADD R26, R26, 0x1, -R63 ;  /* 0x000000011a1a7824 */ /* 0x000fe400078e0a3f */
[----:B------:R-:W-:Y:S01]  /*1c000*/  IMAD R13, R13, -0x3, R70 ;  /* 0xfffffffd0d0d7824 */ /* 0x000fe200078e0246 */
[----:B-1----:R-:W-:Y:S01]  /*1c010*/  LEA.HI.X R5, R8, R5, R6, 0x2, P2 ;  /* 0x0000000508057211 */ /* 0x002fe200010f1406 */
[----:B------:R-:W-:Y:S01]  /*1c020*/  IMAD R26, R27, 0x10, R26 ;  /* 0x000000101b1a7824 */ /* 0x000fe200078e021a */
[----:B------:R-:W-:Y:S07]  /*1c030*/  @P1 BRA `(.L_x_1256) ;  /* 0x0000000000101947 */ /* 0x000fee0003800000 */
[----:B------:R-:W-:Y:S05]  /*1c040*/  @!P0 BRA `(.L_x_1256) ;  /* 0x00000000000c8947 */ /* 0x000fea0003800000 */
[----:B------:R-:W2:Y:S04]  /*1c050*/  LDG.E R4, desc[UR44][R24.64] ;  /* 0x0000002c18047981 */ /* 0x000ea8000c1e1900 */
[----:B-----5:R-:W2:Y:S02]  /*1c060*/  LDG.E R69, desc[UR44][R24.64+0x4] ;  /* 0x0000042c18457981 */ /* 0x020ea4000c1e1900 */
[----:B--2---:R-:W-:-:S07]  /*1c070*/  IMAD.IADD R69, R69, 0x1, -R4 ;  /* 0x0000000145457824 */ /* 0x004fce00078e0a04 */
.L_x_1256:
[----:B------:R-:W-:Y:S01]  /*1c080*/  IMAD R12, R13, 0x40, R26 ;  /* 0x000000400d0c7824 */ /* 0x000fe200078e021a */
[----:B------:R-:W-:Y:S01]  /*1c090*/  SHFL.IDX PT, R6, R10, RZ, 0x1c1f ;  /* 0x001c1fff0a067589 */ /* 0x000fe200000e0000 */
[----:B-----5:R-:W-:Y:S01]  /*1c0a0*/  IMAD R63, R69, R64, RZ ;  /* 0x00000040453f7224 */ /* 0x020fe200078e02ff */
[----:B------:R-:W-:Y:S01]  /*1c0b0*/  LOP3.LUT P0, RZ, R72, 0x3, RZ, 0xc0, !PT ;  /* 0x0000000348ff7812 */ /* 0x000fe2000780c0ff */
[----:B------:R-:W-:Y:S01]  /*1c0c0*/  IMAD.IADD R12, R12, 0x1, R85 ;  /* 0x000000010c0c7824 */ /* 0x000fe200078e0255 */
        /* <DEDUP_REMOVED lines=8> */
[----:B------:R-:W-:Y:S05]  /*1c150*/  @P3 BRA `(.L_x_1257) ;  /* 0x0000000400a03947 */ /* 0x000fea0003800000 */
[----:B------:R-:W-:Y:S01]  /*1c160*/  IMAD R5, R21, 0x40, R0 ;  /* 0x0000004015057824 */ /* 0x000fe200078e0200 */
[----:B------:R-:W1:Y:S01]  /*1c170*/  @P4 LDC R33, c[0x0][0xbec] ;  /* 0x0002fb00ff214b82 */ /* 0x000e620000000800 */
[----:B------:R-:W-:Y:S02]  /*1c180*/  ULDC.64 UR4, c[0x0][0xaa0] ;  /* 0x0002a80000047ab9 */ /* 0x000fe40000000a00 */
[----:B------:R-:W-:-:S03]  /*1c190*/  IMAD.WIDE R28, R5, 0x2, R28 ;  /* 0x00000002051c7825 */ /* 0x000fc600078e021c */
[C---:B0-----:R-:W-:Y:S02]  /*1c1a0*/  IADD3 R9, P0, R28.reuse, 0x1800, RZ ;  /* 0x000018001c097810 */ /* 0x041fe40007f1e0ff */
[----:B------:R-:W0:Y:S01]  /*1c1b0*/  @P4 LDC R35, c[0x0][0xbf0] ;  /* 0x0002fc00ff234b82 */ /* 0x000e220000000800 */
        /* <DEDUP_REMOVED lines=16> */
[----:B------:R-:W-:Y:S01]  /*1c2c0*/  IADD3 R27, P0, R28, 0x4800, RZ ;  /* 0x000048001c1b7810 */ /* 0x000fe20007f1e0ff */
[----:B------:R-:W-:-:S02]  /*1c2d0*/  IMAD R66, R66, UR4, RZ ;  /* 0x0000000442427c24 */ /* 0x000fc4000f8e02ff */
[----:B------:R-:W-:Y:S01]  /*1c2e0*/  IMAD R62, R62, 0x30, R21 ;  /* 0x000000303e3e7824 */ /* 0x000fe200078e0215 */
[----:B------:R-:W-:Y:S01]  /*1c2f0*/  LOP3.LUT R2, R27, 0x380, RZ, 0xc0, !PT ;  /* 0x000003801b027812 */ /* 0x000fe200078ec0ff */
[----:B------:R-:W-:Y:S02]  /*1c300*/  IMAD.X R25, RZ, RZ, R29, P0 ;  /* 0x000000ffff197224 */ /* 0x000fe400000e061d */
[C---:B------:R-:W-:Y:S01]  /*1c310*/  IMAD R31, R65.reuse, UR5, R66 ;  /* 0x00000005411f7c24 */ /* 0x040fe2000f8e0242 */
[----:B------:R-:W-:Y:S01]  /*1c320*/  SHF.R.U64 R2, R2, 0x3, RZ ;  /* 0x0000000302027819 */ /* 0x000fe200000012ff */
[----:B------:R-:W-:Y:S01]  /*1c330*/  IMAD.WIDE.U32 R28, R65, UR4, RZ ;  /* 0x00000004411c7c25 */ /* 0x000fe2000f8e00ff */
[----:B------:R-:W-:Y:S01]  /*1c340*/  ULDC.64 UR4, c[0x0][0xae8] ;  /* 0x0002ba0000047ab9 */ /* 0x000fe20000000a00 */
[----:B------:R-:W-:Y:S02]  /*1c350*/  SHF.R.S32.HI R20, RZ, 0x1f, R67 ;  /* 0x0000001fff147819 */ /* 0x000fe40000011443 */
[----:B------:R-:W-:Y:S01]  /*1c360*/  IMAD.IADD R29, R29, 0x1, R31 ;  /* 0x000000011d1d7824 */ /* 0x000fe200078e021f */
[----:B------:R-:W-:Y:S01]  /*1c370*/  LOP3.LUT R24, R2, R27, RZ, 0x3c, !PT ;  /* 0x0000001b02187212 */ /* 0x000fe200078e3cff */
[----:B------:R-:W-:-:S02]  /*1c380*/  IMAD.IADD R62, R85, 0x1, R62 ;  /* 0x00000001553e7824 */ /* 0x000fc400078e023e */
[----:B------:R-:W-:-:S03]  /*1c390*/  IMAD.WIDE.U32 R28, R83, UR4, R28 ;  /* 0x00000004531c7c25 */ /* 0x000fc6000f8e001c */
[----:B------:R-:W5:Y:S01]  /*1c3a0*/  LD.E.128 R24, desc[UR44][R24.64] ;  /* 0x0000002c18187980 */ /* 0x000f62000c101d00 */
[----:B-1----:R-:W-:Y:S01]  /*1c3b0*/  @P4 IMAD.HI.U32 R2, R62, R33, RZ ;  /* 0x000000213e024227 */ /* 0x002fe200078e00ff */
[----:B------:R-:W-:Y:S01]  /*1c3c0*/  @!PT LDS RZ, [RZ] ;  /* 0x00000000fffff984 */ /* 0x000fe20000000800 */
[----:B------:R-:W-:Y:S01]  /*1c3d0*/  @!PT LDS RZ, [RZ] ;  /* 0x00000000fffff984 */ /* 0x000fe20000000800 */
[----:B------:R-:W-:Y:S01]  /*1c3e0*/  @!PT LDS RZ, [RZ] ;  /* 0x00000000fffff984 */ /* 0x000fe20000000800 */
[----:B------:R-:W-:Y:S01]  /*1c3f0*/  @!PT LDS RZ, [RZ] ;  /* 0x00000000fffff984 */ /* 0x000fe20000000800 */
[----:B------:R1:W-:Y:S06]  /*1c400*/  MEMBAR.ALL.CTA ;  /* 0x0000000000007992 */ /* 0x0003ec0000008000 */
[----:B-1----:R-:W1:Y:S01]  /*1c410*/  FENCE.VIEW.ASYNC.S ;  /* 0x00000000000073c6 */ /* 0x002e620000000000 */
[----:B------:R-:W-:Y:S01]  /*1c420*/  IMAD R29, R83, UR5, R29 ;  /* 0x00000005531d7c24 */ /* 0x000fe2000f8e021d */
[----:B------:R-:W-:Y:S01]  /*1c430*/  ULDC.64 UR4, c[0x0][0xaf0] ;  /* 0x0002bc0000047ab9 */ /* 0x000fe20000000a00 */
[----:B------:R-:W-:Y:S01]  /*1c440*/  IMAD.MOV.U32 R31, RZ, RZ, R62 ;  /* 0x000000ffff1f7224 */ /* 0x000fe200078e003e */
[----:B0-----:R-:W-:Y:S01]  /*1c450*/  @P4 SHF.R.U32.HI R31, RZ, R35, R2 ;  /* 0x00000023ff1f4219 */ /* 0x001fe20000011602 */
[----:B------:R-:W-:-:S02]  /*1c460*/  IMAD R20, R20, UR4, RZ ;  /* 0x0000000414147c24 */ /* 0x000fc4000f8e02ff */
        /* <DEDUP_REMOVED lines=12> */
[----:B------:R-:W-:Y:S02]  /*1c530*/  IMAD.IADD R29, R29, 0x1, R35 ;  /* 0x000000011d1d7824 */ /* 0x000fe400078e0223 */
[----:B------:R-:W-:Y:S02]  /*1c540*/  IMAD R2, R2, UR4, RZ ;  /* 0x0000000402027c24 */ /* 0x000fe4000f8e02ff */
[----:B------:R-:W-:-:S04]  /*1c550*/  IMAD.WIDE.U32 R28, R33, UR4, R28 ;  /* 0x00000004211c7c25 */ /* 0x000fc8000f8e001c */
[----:B------:R-:W-:Y:S01]  /*1c560*/  IMAD R31, R33, UR5, R2 ;  /* 0x00000005211f7c24 */ /* 0x000fe2000f8e0202 */
[----:B------:R-:W-:Y:S01]  /*1c570*/  ULDC.64 UR4, c[0x0][0xa80] ;  /* 0x0002a00000047ab9 */ /* 0x000fe20000000a00 */
[----:B------:R-:W-:Y:S01]  /*1c580*/  IMAD.IADD R34, R21, 0x1, R85 ;  /* 0x0000000115227824 */ /* 0x000fe200078e0255 */
[----:B------:R-:W-:Y:S01]  /*1c590*/  LEA R32, P0, R28, UR4, 0x1 ;  /* 0x000000041c207c11 */ /* 0x000fe2000f8008ff */
[----:B------:R-:W-:Y:S01]  /*1c5a0*/  IMAD.IADD R29, R29, 0x1, R31 ;  /* 0x000000011d1d7824 */ /* 0x000fe200078e021f */
[----:B------:R-:W-:Y:S01]  /*1c5b0*/  ULDC UR4, c[0x0][0xac8] ;  /* 0x0002b20000047ab9 */ /* 0x000fe20000000800 */
[----:B------:R-:W-:Y:S02]  /*1c5c0*/  VIADD R2, R34, 0x30 ;  /* 0x0000003022027836 */ /* 0x000fe40000000000 */
[----:B-1----:R-:W0:Y:S01]  /*1c5d0*/  SHFL.IDX PT, R31, R32, RZ, 0x181f ;  /* 0x00181fff201f7589 */ /* 0x002e2200000e0000 */
[----:B------:R-:W-:Y:S01]  /*1c5e0*/  LEA.HI.X R33, R28, UR5, R29, 0x1, P0 ;  /* 0x000000051c217c11 */ /* 0x000fe200080f0c1d */
[----:B------:R-:W-:Y:S01]  /*1c5f0*/  VIADD R20, R34, 0x60 ;  /* 0x0000006022147836 */ /* 0x000fe20000000000 */
[----:B------:R-:W-:Y:S01]  /*1c600*/  ISETP.GE.AND P0, PT, R0, UR4, PT ;  /* 0x0000000400007c0c */ /* 0x000fe2000bf06270 */
[----:B------:R-:W1:Y:S03]  /*1c610*/  SHFL.IDX PT, R37, R32, 0x1, 0x181f ;  /* 0x00381f0020257f89 */ /* 0x000e6600000e0000 */
[-C--:B------:R-:W-:Y:S01]  /*1c620*/  ISETP.GE.OR P1, PT, R34, R63.reuse, P0 ;  /* 0x0000003f2200720c */ /* 0x080fe20000726670 */
[----:B------:R-:W1:Y:S01]  /*1c630*/  SHFL.IDX PT, R39, R32, 0x2, 0x181f ;  /* 0x00581f0020277f89 */ /* 0x000e6200000e0000 */
[-C--:B------:R-:W-:Y:S01]  /*1c640*/  ISETP.GE.OR P2, PT, R2, R63.reuse, P0 ;  /* 0x0000003f0200720c */ /* 0x080fe20000746670 */
[----:B------:R-:W-:Y:S01]  /*1c650*/  VIADD R2, R18, 0x13220 ;  /* 0x0001322012027836 */ /* 0x000fe20000000000 */
[----:B------:R-:W-:Y:S01]  /*1c660*/  ISETP.GE.OR P3, PT, R20, R63, P0 ;  /* 0x0000003f1400720c */ /* 0x000fe20000766670 */
[----:B------:R-:W1:Y:S03]  /*1c670*/  SHFL.IDX PT, R29, R33, RZ, 0x181f ;  /* 0x00181fff211d7589 */ /* 0x000e6600000e0000 */
[----:B------:R-:W-:Y:S01]  /*1c680*/  PRMT R2, RZ, 0x654, R2 ;  /* 0x00000654ff027816 */ /* 0x000fe20000000002 */
[----:B------:R-:W1:Y:S03]  /*1c690*/  SHFL.IDX PT, R35, R33, 0x1, 0x181f ;  /* 0x00381f0021237f89 */ /* 0x000e6600000e0000 */
[----:B------:R1:W-:Y:S01]  /*1c6a0*/  SYNCS.ARRIVE.TRANS64.RED.A1T0 RZ, [R2+URZ], RZ ;  /* 0x000000ff02ff79a7 */ /* 0x0003e2000810043f */
[----:B------:R-:W1:Y:S01]  /*1c6b0*/  SHFL.IDX PT, R36, R33, 0x2, 0x181f ;  /* 0x00581f0021247f89 */ /* 0x000e6200000e0000 */
[----:B0-----:R-:W-:-:S03]  /*1c6c0*/  @!P1 LEA R20, P4, R0, R31, 0x1 ;  /* 0x0000001f00149211 */ /* 0x001fc600078808ff */
[----:B------:R-:W0:Y:S01]  /*1c6d0*/  SHFL.IDX PT, R33, R33, 0x3, 0x181f ;  /* 0x00781f0021217f89 */ /* 0x000e2200000e0000 */
[----:B-1----:R-:W-:Y:S01]  /*1c6e0*/  VIADD R2, R34, 0x90 ;  /* 0x0000009022027836 */ /* 0x002fe20000000000 */
[C---:B------:R-:W-:Y:S02]  /*1c6f0*/  @!P2 LEA R28, P5, R0.reuse, R37, 0x1 ;  /* 0x00000025001ca211 */ /* 0x040fe400078a08ff */
[----:B------:R-:W-:Y:S02]  /*1c700*/  @!P3 LEA R30, P6, R0, R39, 0x1 ;  /* 0x00000027001eb211 */ /* 0x000fe400078c08ff */
[----:B------:R-:W-:Y:S02]  /*1c710*/  ISETP.GE.OR P0, PT, R2, R63, P0 ;  /* 0x0000003f0200720c */ /* 0x000fe40000706670 */
[C-C-:B------:R-:W-:Y:S02]  /*1c720*/  @!P1 LEA.HI.X R21, R0.reuse, R29, R3.reuse, 0x1, P4 ;  /* 0x0000001d00159211 */ /* 0x140fe400020f0c03 */
[----:B------:R-:W-:-:S02]  /*1c730*/  @!P2 LEA.HI.X R29, R0, R35, R3, 0x1, P5 ;  /* 0x00000023001da211 */ /* 0x000fc400028f0c03 */
[----:B------:R1:W0:Y:S01]  /*1c740*/  SHFL.IDX PT, R35, R32, 0x3, 0x181f ;  /* 0x00781f0020237f89 */ /* 0x00022200000e0000 */
[----:B------:R-:W-:-:S03]  /*1c750*/  @!P3 LEA.HI.X R31, R0, R36, R3, 0x1, P6 ;  /* 0x00000024001fb211 */ /* 0x000fc600030f0c03 */
[----:B--2---:R1:W-:Y:S04]  /*1c760*/  @!P1 ST.E.128 desc[UR44][R20.64], R4 ;  /* 0x0000000414009985 */ /* 0x0043e8000c101d2c */
[----:B---3--:R1:W-:Y:S04]  /*1c770*/  @!P2 ST.E.128 desc[UR44][R28.64], R8 ;  /* 0x000000081c00a985 */ /* 0x0083e8000c101d2c */
[----:B----4-:R1:W-:Y:S01]  /*1c780*/  @!P3 ST.E.128 desc[UR44][R30.64], R12 ;  /* 0x0000000c1e00b985 */ /* 0x0103e2000c101d2c */
[----:B0-----:R-:W-:Y:S05]  /*1c790*/  @P0 BRA `(.L_x_1258) ;  /* 0x00000010008c0947 */ /* 0x001fea0003800000 */
[----:B------:R-:W-:-:S04]  /*1c7a0*/  LEA R2, P0, R0, R35, 0x1 ;  /* 0x0000002300027211 */ /* 0x000fc800078008ff */
[----:B------:R-:W-:-:S05]  /*1c7b0*/  LEA.HI.X R3, R0, R33, R3, 0x1, P0 ;  /* 0x0000002100037211 */ /* 0x000fca00000f0c03 */
[----:B-----5:R4:W-:Y:S01]  /*1c7c0*/  ST.E.128 desc[UR44][R2.64], R24 ;  /* 0x0000001802007985 */ /* 0x0209e2000c101d2c */
[----:B------:R-:W-:Y:S05]  /*1c7d0*/  BRA `(.L_x_1258) ;  /* 0x00000010007c7947 */ /* 0x000fea0003800000 */
.L_x_1257:
[----:B------:R-:W2:Y:S01]  /*1c7e0*/  LDL R68, [R1+0x24] ;  /* 0x0000240001447983 */ /* 0x000ea20000100800 */
[----:B0-----:R-:W0:Y:S01]  /*1c7f0*/  @P4 LDC R6, c[0x0][0xbec] ;  /* 0x0002fb00ff064b82 */ /* 0x001e220000000800 */
[----:B------:R-:W-:Y:S01]  /*1c800*/  ULDC.64 UR4, c[0x0][0xb08] ;  /* 0x0002c20000047ab9 */ /* 0x000fe20000000a00 */
[----:B------:R-:W-:Y:S01]  /*1c810*/  SHF.R.S32.HI R0, RZ, 0x1f, R67 ;  /* 0x0000001fff007819 */ /* 0x000fe20000011443 */
[----:B------:R-:W-:Y:S01]  /*1c820*/  IMAD R66, R66, UR4, RZ ;  /* 0x0000000442427c24 */ /* 0x000fe2000f8e02ff */
[----:B------:R-:W-:Y:S01]  /*1c830*/  ULDC.64 UR6, c[0x0][0xb30] ;  /* 0x0002cc0000067ab9 */ /* 0x000fe20000000a00 */
[----:B------:R-:W-:-:S03]  /*1c840*/  IMAD.WIDE.U32 R2, R65, UR4, RZ ;  /* 0x0000000441027c25 */ /* 0x000fc6000f8e00ff */
[----:B------:R-:W1:Y:S01]  /*1c850*/  @P4 LDC R9, c[0x0][0xbf0] ;  /* 0x0002fc00ff094b82 */ /* 0x000e620000000800 */
[----:B------:R-:W-:Y:S01]  /*1c860*/  IMAD R65, R65, UR5, R66 ;  /* 0x0000000541417c24 */ /* 0x000fe2000f8e0242 */
[----:B------:R-:W-:-:S03]  /*1c870*/  ULDC.64 UR4, c[0x0][0xb38] ;  /* 0x0002ce0000047ab9 */ /* 0x000fc60000000a00 */
[----:B------:R-:W-:Y:S02]  /*1c880*/  IMAD.IADD R3, R3, 0x1, R65 ;  /* 0x0000000103037824 */ /* 0x000fe400078e0241 */
[----:B------:R-:W-:-:S04]  /*1c890*/  IMAD.WIDE.U32 R2, R83, UR4, R2 ;  /* 0x0000000453027c25 */ /* 0x000fc8000f8e0002 */
[----:B------:R-:W-:Y:S01]  /*1c8a0*/  IMAD R3, R83, UR5, R3 ;  /* 0x0000000553037c24 */ /* 0x000fe2000f8e0203 */
[----:B------:R-:W-:Y:S02]  /*1c8b0*/  ULDC.64 UR4, c[0x0][0xb40] ;  /* 0x0002d00000047ab9 */ /* 0x000fe40000000a00 */
[----:B------:R-:W-:Y:S02]  /*1c8c0*/  IMAD R0, R0, UR4, RZ ;  /* 0x0000000400007c24 */ /* 0x000fe4000f8e02ff */
[----:B0-----:R-:W-:-:S04]  /*1c8d0*/  @P4 IMAD.HI.U32 R6, R11, R6, RZ ;  /* 0x000000060b064227 */ /* 0x001fc800078e00ff */
[C---:B------:R-:W-:Y:S02]  /*1c8e0*/  IMAD R7, R67.reuse, UR5, R0 ;  /* 0x0000000543077c24 */ /* 0x040fe4000f8e0200 */
[----:B------:R-:W-:Y:S01]  /*1c8f0*/  IMAD.WIDE.U32 R2, R67, UR4, R2 ;  /* 0x0000000443027c25 */ /* 0x000fe2000f8e0002 */
[----:B------:R-:W-:-:S03]  /*1c900*/  ULDC.64 UR4, c[0x0][0xb48] ;  /* 0x0002d20000047ab9 */ /* 0x000fc60000000a00 */
[----:B------:R-:W-:Y:S01]  /*1c910*/  IMAD.MOV.U32 R5, RZ, RZ, R11 ;  /* 0x000000ffff057224 */ /* 0x000fe200078e000b */
[----:B-1----:R-:W-:Y:S01]  /*1c920*/  @P4 SHF.R.U32.HI R5, RZ, R9, R6 ;  /* 0x00000009ff054219 */ /* 0x002fe20000011606 */
        /* <DEDUP_REMOVED lines=24> */
[----:B------:R1:W3:Y:S04]  /*1cab0*/  SHFL.IDX PT, R7, R5, RZ, 0x1c1f ;  /* 0x001c1fff05077589 */ /* 0x0002e800000e0000 */
[----:B0-----:R1:W0:Y:S01]  /*1cac0*/  SHFL.IDX PT, R6, R0, RZ, 0x1c1f ;  /* 0x001c1fff00067589 */ /* 0x00122200000e0000 */
[----:B--2---:R-:W-:-:S02]  /*1cad0*/  VIADD R21, R68, 0x8 ;  /* 0x0000000844157836 */ /* 0x004fc40000000000 */
[C---:B------:R-:W-:Y:S02]  /*1cae0*/  VIADD R25, R68.reuse, 0x10 ;  /* 0x0000001044197836 */ /* 0x040fe40000000000 */
[C---:B------:R-:W-:Y:S02]  /*1caf0*/  VIADD R27, R68.reuse, 0x18 ;  /* 0x00000018441b7836 */ /* 0x040fe40000000000 */
[C---:B------:R-:W-:Y:S02]  /*1cb00*/  VIADD R29, R68.reuse, 0x20 ;  /* 0x00000020441d7836 */ /* 0x040fe40000000000 */
[C---:B------:R-:W-:Y:S02]  /*1cb10*/  VIADD R65, R68.reuse, 0x28 ;  /* 0x0000002844417836 */ /* 0x040fe40000000000 */
[C---:B------:R-:W-:Y:S02]  /*1cb20*/  VIADD R67, R68.reuse, 0x30 ;  /* 0x0000003044437836 */ /* 0x040fe40000000000 */
[----:B------:R-:W-:Y:S01]  /*1cb30*/  VIADD R69, R68, 0x38 ;  /* 0x0000003844457836 */ /* 0x000fe20000000000 */
[----:B------:R-:W-:-:S02]  /*1cb40*/  SHF.R.S32.HI R20, RZ, 0x1f, R25 ;  /* 0x0000001fff147819 */ /* 0x000fc40000011419 */
[----:B------:R-:W-:Y:S02]  /*1cb50*/  SHF.R.S32.HI R24, RZ, 0x1f, R27 ;  /* 0x0000001fff187819 */ /* 0x000fe4000001141b */
[----:B------:R-:W-:Y:S02]  /*1cb60*/  SHF.R.S32.HI R26, RZ, 0x1f, R29 ;  /* 0x0000001fff1a7819 */ /* 0x000fe4000001141d */
[----:B------:R-:W-:Y:S02]  /*1cb70*/  SHF.R.S32.HI R28, RZ, 0x1f, R65 ;  /* 0x0000001fff1c7819 */ /* 0x000fe40000011441 */
[----:B------:R-:W-:Y:S02]  /*1cb80*/  SHF.R.S32.HI R62, RZ, 0x1f, R67 ;  /* 0x0000001fff3e7819 */ /* 0x000fe40000011443 */
[----:B------:R-:W-:Y:S02]  /*1cb90*/  SHF.R.S32.HI R64, RZ, 0x1f, R69 ;  /* 0x0000001fff407819 */ /* 0x000fe40000011445 */
[----:B------:R-:W-:Y:S01]  /*1cba0*/  SHF.R.S32.HI R66, RZ, 0x1f, R21 ;  /* 0x0000001fff427819 */ /* 0x000fe20000011415 */
[----:B01-3--:R-:W-:Y:S06]  /*1cbb0*/  @P0 BRA `(.L_x_1260) ;  /* 0x0000000000800947 */ /* 0x00bfec0003800000 */
[----:B------:R-:W-:Y:S02]  /*1cbc0*/  ULDC UR4, c[0x0][0xac8] ;  /* 0x0002b20000047ab9 */ /* 0x000fe40000000800 */
[----:B------:R-:W-:Y:S02]  /*1cbd0*/  ISETP.GE.AND P1, PT, R21, UR4, PT ;  /* 0x0000000415007c0c */ /* 0x000fe4000bf26270 */
[----:B------:R-:W-:Y:S02]  /*1cbe0*/  ISETP.GE.AND P0, PT, R68, UR4, PT ;  /* 0x0000000444007c0c */ /* 0x000fe4000bf06270 */
[----:B------:R-:W-:Y:S02]  /*1cbf0*/  ISETP.GE.AND P4, PT, R25, UR4, PT ;  /* 0x0000000419007c0c */ /* 0x000fe4000bf86270 */
[----:B------:R-:W-:Y:S02]  /*1cc00*/  ISETP.GE.AND P5, PT, R27, UR4, PT ;  /* 0x000000041b007c0c */ /* 0x000fe4000bfa6270 */
[----:B------:R-:W-:-:S05]  /*1cc10*/  ISETP.GE.AND P3, PT, R29, UR4, PT ;  /* 0x000000041d007c0c */ /* 0x000fca000bf66270 */
        /* <DEDUP_REMOVED lines=18> */
[-C--:B-1----:R-:W-:Y:S02]  /*1cd40*/  @!P1 LEA R8, P5, R67, R6.reuse, 0x2 ;  /* 0x0000000643089211 */ /* 0x082fe400078a10ff */
[----:B------:R-:W-:Y:S01]  /*1cd50*/  @!P0 LEA R6, P6, R69, R6, 0x2 ;  /* 0x0000000645068211 */ /* 0x000fe200078c10ff */
[----:B------:R2:W-:Y:S01]  /*1cd60*/  @!P3 ST.E.64 desc[UR44][R2.64], R38 ;  /* 0x000000260200b985 */ /* 0x0005e2000c101b2c */
[-C--:B------:R-:W-:Y:S02]  /*1cd70*/  @!P1 LEA.HI.X R9, R67, R7.reuse, R62, 0x2, P5 ;  /* 0x0000000743099211 */ /* 0x080fe400028f143e */
[----:B------:R-:W-:Y:S01]  /*1cd80*/  @!P0 LEA.HI.X R7, R69, R7, R64, 0x2, P6 ;  /* 0x0000000745078211 */ /* 0x000fe200030f1440 */
[----:B------:R2:W-:Y:S04]  /*1cd90*/  @!P2 ST.E.64 desc[UR44][R14.64], R40 ;  /* 0x000000280e00a985 */ /* 0x0005e8000c101b2c */
[----:B------:R2:W-:Y:S04]  /*1cda0*/  @!P1 ST.E.64 desc[UR44][R8.64], R42 ;  /* 0x0000002a08009985 */ /* 0x0005e8000c101b2c */
[----:B------:R2:W-:Y:S02]  /*1cdb0*/  @!P0 ST.E.64 desc[UR44][R6.64], R44 ;  /* 0x0000002c06008985 */ /* 0x0005e4000c101b2c */
.L_x_1260:
[----:B------:R-:W-:Y:S05]  /*1cdc0*/  BSYNC B1 ;  /* 0x0000000000017941 */ /* 0x000fea0003800000 */
.L_x_1259:
[----:B------:R-:W-:Y:S01]  /*1cdd0*/  ISETP.GE.AND P0, PT, R4, R63, PT ;  /* 0x0000003f0400720c */ /* 0x000fe20003f06270 */
[----:B--2---:R0:W1:Y:S04]  /*1cde0*/  SHFL.IDX PT, R7, R5, 0x1, 0x1c1f ;  /* 0x003c1f0005077f89 */ /* 0x00406800000e0000 */
[----:B------:R0:W2:Y:S08]  /*1cdf0*/  SHFL.IDX PT, R6, R0, 0x1, 0x1c1f ;  /* 0x003c1f0000067f89 */ /* 0x0000b000000e0000 */
[----:B0-----:R-:W-:Y:S05]  /*1ce00*/  @P0 BRA `(.L_x_1258) ;  /* 0x0000000800f00947 */ /* 0x001fea0003800000 */
[----:B------:R-:W-:Y:S02]  /*1ce10*/  ULDC UR4, c[0x0][0xac8] ;  /* 0x0002b20000047ab9 */ /* 0x000fe40000000800 */
[----:B------:R-:W-:Y:S02]  /*1ce20*/  ISETP.GE.AND P0, PT, R68, UR4, PT ;  /* 0x0000000444007c0c */ /* 0x000fe4000bf06270 */
[----:B------:R-:W-:Y:S02]  /*1ce30*/  ISETP.GE.AND P4, PT, R21, UR4, PT ;  /* 0x0000000415007c0c */ /* 0x000fe4000bf86270 */
[----:B------:R-:W-:Y:S02]  /*1ce40*/  ISETP.GE.AND P3, PT, R25, UR4, PT ;  /* 0x0000000419007c0c */ /* 0x000fe4000bf66270 */
[----:B------:R-:W-:Y:S02]  /*1ce50*/  ISETP.GE.AND P2, PT, R27, UR4, PT ;  /* 0x000000041b007c0c */ /* 0x000fe4000bf46270 */
[----:B------:R-:W-:-:S05]  /*1ce60*/  ISETP.GE.AND P1, PT, R29, UR4, PT ;  /* 0x000000041d007c0c */ /* 0x000fca000bf26270 */
[----:B-12---:R-:W-:Y:S02]  /*1ce70*/  @!P0 IMAD.WIDE R2, R68, 0x4, R6 ;  /* 0x0000000444028825 */ /* 0x006fe400078e0206 */
[-C--:B------:R-:W-:Y:S02]  /*1ce80*/  @!P4 LEA R4, P5, R21, R6.reuse, 0x2 ;  /* 0x000000061504c211 */ /* 0x080fe400078a10ff */
        /* <DEDUP_REMOVED lines=26> */
.L_x_1255:
[----:B0-----:R-:W2:Y:S01]  /*1d030*/  LDL R8, [R1+0x78] ;  /* 0x0000780001087983 */ /* 0x001ea20000100800 */
[----:B------:R-:W-:Y:S01]  /*1d040*/  ULDC.64 UR4, c[0x0][0xc08] ;  /* 0x0003020000047ab9 */ /* 0x000fe20000000a00 */
[----:B------:R-:W2:Y:S01]  /*1d050*/  LDC.64 R4, c[0x0][0xc00] ;  /* 0x00030000ff047b82 */ /* 0x000ea20000000a00 */
[----:B------:R-:W-:Y:S01]  /*1d060*/  ISETP.NE.U32.AND P0, PT, RZ, UR4, PT ;  /* 0x00000004ff007c0c */ /* 0x000fe2000bf05070 */
[----:B------:R-:W-:-:S03]  /*1d070*/  IMAD.MOV.U32 R15, RZ, RZ, RZ ;  /* 0x000000ffff0f7224 */ /* 0x000fc600078e00ff */
[----:B------:R-:W-:Y:S01]  /*1d080*/  ISETP.NE.AND.EX P1, PT, RZ, UR5, PT, P0 ;  /* 0x00000005ff007c0c */ /* 0x000fe2000bf25300 */
[----:B------:R-:W-:Y:S02]  /*1d090*/  ULDC.64 UR4, c[0x0][0xc00] ;  /* 0x0003000000047ab9 */ /* 0x000fe40000000a00 */
[----:B------:R-:W-:-:S04]  /*1d0a0*/  ISETP.NE.U32.AND P0, PT, RZ, UR4, PT ;  /* 0x00000004ff007c0c */ /* 0x000fc8000bf05070 */
[----:B------:R-:W-:-:S06]  /*1d0b0*/  ISETP.NE.AND.EX P0, PT, RZ, UR5, PT, P0 ;  /* 0x00000005ff007c0c */ /* 0x000fcc000bf05300 */
[----:B------:R-:W0:Y:S01]  /*1d0c0*/  @P1 LDC.64 R6, c[0x0][0xc08] ;  /* 0x00030200ff061b82 */ /* 0x000e220000000a00 */
[----:B------:R-:W-:Y:S02]  /*1d0d0*/  ULDC UR4, c[0x0][0xa88] ;  /* 0x0002a20000047ab9 */ /* 0x000fe40000000800 */
[----:B------:R-:W-:Y:S02]  /*1d0e0*/  IMAD.U32 R2, RZ, RZ, UR4 ;  /* 0x00000004ff027e24 */ /* 0x000fe4000f8e00ff */
[----:B--2---:R-:W-:-:S04]  /*1d0f0*/  IMAD.WIDE R4, R8, 0x4, R4 ;  /* 0x0000000408047825 */ /* 0x004fc800078e0204 */
[----:B0-----:R-:W-:Y:S01]  /*1d100*/  @P1 IMAD.WIDE R6, R8, 0x4, R6 ;  /* 0x0000000408061825 */ /* 0x001fe200078e0206 */
[----:B------:R0:W5:Y:S04]  /*1d110*/  @P0 LDG.E R15, desc[UR44][R4.64] ;  /* 0x0000002c040f0981 */ /* 0x000168000c1e1900 */
[----:B------:R0:W5:Y:S01]  /*1d120*/  @P1 LDG.E R2, desc[UR44][R6.64] ;  /* 0x0000002c06021981 */ /* 0x000162000c1e1900 */
[----:B------:R-:W-:Y:S02]  /*1d130*/  ISETP.GT.AND P3, PT, R63, 0xbf, PT ;  /* 0x000000bf3f00780c */ /* 0x000fe40003f64270 */
[----:B------:R-:W-:Y:S02]  /*1d140*/  ISETP.GT.AND P2, PT, R77, 0x1, PT ;  /* 0x000000014d00780c */ /* 0x000fe40003f44270 */
[----:B------:R-:W-:Y:S01]  /*1d150*/  SHF.R.S32.HI R24, RZ, 0x1f, R8 ;  /* 0x0000001fff187819 */ /* 0x000fe20000011408 */
[----:B------:R-:W-:Y:S10]  /*1d160*/  @P1 BRA `(.L_x_1261) ;  /* 0x0000000000101947 */ /* 0x000ff40003800000 */
[----:B------:R-:W-:Y:S05]  /*1d170*/  @!P0 BRA `(.L_x_1261) ;  /* 0x00000000000c8947 */ /* 0x000fea0003800000 */
[----:B0-----:R-:W2:Y:S04]  /*1d180*/  LDG.E R7, desc[UR44][R4.64] ;  /* 0x0000002c04077981 */ /* 0x001ea8000c1e1900 */
[----:B-----5:R-:W2:Y:S02]  /*1d190*/  LDG.E R2, desc[UR44][R4.64+0x4] ;  /* 0x0000042c04027981 */ /* 0x020ea4000c1e1900 */
[----:B--2---:R-:W-:-:S07]  /*1d1a0*/  IMAD.IADD R2, R2, 0x1, -R7 ;  /* 0x0000000102027824 */ /* 0x004fce00078e0a07 */
.L_x_1261:
[----:B------:R-:W-:Y:S01]  /*1d1b0*/  BSSY B1, `(.L_x_1262) ;  /* 0x0000038000017945 */ /* 0x000fe20003800000 */
[----:B------:R-:W-:Y:S02]  /*1d1c0*/  SEL R27, R8, RZ, !P0 ;  /* 0x000000ff081b7207 */ /* 0x000fe40004000000 */
[----:B------:R-:W-:Y:S02]  /*1d1d0*/  SEL R24, R24, RZ, !P0 ;  /* 0x000000ff18187207 */ /* 0x000fe40004000000 */
[----:B-----5:R-:W-:Y:S01]  /*1d1e0*/  SHF.R.S32.HI R20, RZ, 0x1f, R15 ;  /* 0x0000001fff147819 */ /* 0x020fe2000001140f */
[----:B------:R-:W-:Y:S06]  /*1d1f0*/  @P3 BRA `(.L_x_1263) ;  /* 0x0000000000cc3947 */ /* 0x000fec0003800000 */
[----:B0-----:R-:W2:Y:S01]  /*1d200*/  LDL R5, [R1+0x38] ;  /* 0x0000380001057983 */ /* 0x001ea20000100800 */
[----:B------:R-:W0:Y:S02]  /*1d210*/  LDC R31, c[0x0][0xbe8] ;  /* 0x0002fa00ff1f7b82 */ /* 0x000e240000000800 */
[----:B0-----:R-:W-:Y:S01]  /*1d220*/  IMAD R4, R2, R31, RZ ;  /* 0x0000001f02047224 */ /* 0x001fe200078e02ff */
[----:B--2---:R-:W-:-:S04]  /*1d230*/  IADD3 R29, R5, -0x80, R79 ;  /* 0xffffff80051d7810 */ /* 0x004fc80007ffe04f */
[----:B------:R-:W-:-:S13]  /*1d240*/  ISETP.GE.AND P0, PT, R29, R4, PT ;  /* 0x000000041d00720c */ /* 0x000fda0003f06270 */
[----:B------:R-:W-:Y:S05]  /*1d250*/  @P0 BRA `(.L_x_1263) ;  /* 0x0000000000b40947 */ /* 0x000fea0003800000 */
[----:B------:R-:W2:Y:S01]  /*1d260*/  LDL R12, [R1+0x58] ;  /* 0x00005800010c7983 */ /* 0x000ea20000100800 */
[----:B------:R-:W-:Y:S01]  /*1d270*/  IMAD.MOV.U32 R4, RZ, RZ, 0x9b8 ;  /* 0x000009b8ff047424 */ /* 0x000fe200078e00ff */
[----:B------:R-:W-:Y:S01]  /*1d280*/  ISETP.GT.AND P3, PT, R77, 0x1, PT ;  /* 0x000000014d00780c */ /* 0x000fe20003f64270 */
[----:B------:R-:W0:Y:S01]  /*1d290*/  LDC.64 R32, c[0x0][0xba8] ;  /* 0x0002ea00ff207b82 */ /* 0x000e220000000a00 */
[----:B------:R-:W3:Y:S01]  /*1d2a0*/  LDL.LU R28, [R1+0x80] ;  /* 0x00008000011c7983 */ /* 0x000ee20000300800 */
[----:B------:R-:W-:Y:S01]  /*1d2b0*/  ISETP.NE.AND P0, PT, R31, 0x1, PT ;  /* 0x000000011f00780c */ /* 0x000fe20003f05270 */
[----:B------:R-:W-:Y:S01]  /*1d2c0*/  IMAD.MOV.U32 R25, RZ, RZ, R29 ;  /* 0x000000ffff197224 */ /* 0x000fe200078e001d */
[----:B------:R-:W-:-:S04]  /*1d2d0*/  SEL R26, R4, 0x978, P3 ;  /* 0x00000978041a7807 */ /* 0x000fc80001800000 */
        /* <DEDUP_REMOVED lines=37> */
.L_x_1263:
[----:B------:R-:W-:Y:S05]  /*1d530*/  BSYNC B1 ;  /* 0x0000000000017941 */ /* 0x000fea0003800000 */
.L_x_1262:
[----:B------:R-:W-:Y:S05]  /*1d540*/  @P2 BRA `(.L_x_1258) ;  /* 0x0000000400202947 */ /* 0x000fea0003800000 */
[----:B------:R-:W2:Y:S01]  /*1d550*/  LDL.LU R12, [R1+0x58] ;  /* 0x00005800010c7983 */ /* 0x000ea20000300800 */
[----:B------:R-:W3:Y:S01]  /*1d560*/  LDC R13, c[0x0][0xbe8] ;  /* 0x0002fa00ff0d7b82 */ /* 0x000ee20000000800 */
[----:B------:R-:W-:Y:S01]  /*1d570*/  ULDC.64 UR4, c[0x0][0xaa0] ;  /* 0x0002a80000047ab9 */ /* 0x000fe20000000a00 */
[----:B------:R-:W-:Y:S01]  /*1d580*/  IMAD R62, R62, 0x30, R21 ;  /* 0x000000303e3e7824 */ /* 0x000fe200078e0215 */
[----:B------:R-:W4:Y:S01]  /*1d590*/  LDL.LU R10, [R1+0x38] ;  /* 0x00003800010a7983 */ /* 0x000f220000300800 */
[----:B0-----:R-:W-:Y:S01]  /*1d5a0*/  IMAD R4, R20, UR4, RZ ;  /* 0x0000000414047c24 */ /* 0x001fe2000f8e02ff */
[----:B------:R-:W-:Y:S02]  /*1d5b0*/  ULDC.64 UR6, c[0x0][0xaf0] ;  /* 0x0002bc0000067ab9 */ /* 0x000fe40000000a00 */
[----:B------:R-:W-:Y:S02]  /*1d5c0*/  IMAD R8, R24, UR6, RZ ;  /* 0x0000000618087c24 */ /* 0x000fe4000f8e02ff */
[----:B-1----:R-:W-:-:S02]  /*1d5d0*/  IMAD R7, R15, UR5, R4 ;  /* 0x000000050f077c24 */ /* 0x002fc4000f8e0204 */
[----:B------:R-:W-:Y:S01]  /*1d5e0*/  IMAD.WIDE.U32 R4, R15, UR4, RZ ;  /* 0x000000040f047c25 */ /* 0x000fe2000f8e00ff */
[----:B------:R-:W-:-:S03]  /*1d5f0*/  ULDC.64 UR4, c[0x0][0xae8] ;  /* 0x0002ba0000047ab9 */ /* 0x000fc60000000a00 */
[----:B------:R-:W-:Y:S01]  /*1d600*/  IMAD.IADD R5, R5, 0x1, R7 ;  /* 0x0000000105057824 */ /* 0x000fe200078e0207 */
[----:B---3--:R-:W-:Y:S01]  /*1d610*/  ISETP.NE.AND P0, PT, R13, 0x1, PT ;  /* 0x000000010d00780c */ /* 0x008fe20003f05270 */
[----:B------:R-:W-:-:S12]  /*1d620*/  IMAD R25, R2, R13, RZ ;  /* 0x0000000d02197224 */ /* 0x000fd800078e02ff */
[----:B------:R-:W0:Y:S08]  /*1d630*/  @P0 LDC R9, c[0x0][0xbec] ;  /* 0x0002fb00ff090b82 */ /* 0x000e300000000800 */
[----:B------:R-:W1:Y:S01]  /*1d640*/  @P0 LDC R11, c[0x0][0xbf0] ;  /* 0x0002fc00ff0b0b82 */ /* 0x000e620000000800 */
[----:B--2---:R-:W-:-:S04]  /*1d650*/  IMAD.WIDE.U32 R4, R12, UR4, R4 ;  /* 0x000000040c047c25 */ /* 0x004fc8000f8e0004 */
[----:B----4-:R-:W-:Y:S02]  /*1d660*/  IMAD.IADD R62, R10, 0x1, R62 ;  /* 0x000000010a3e7824 */ /* 0x010fe400078e023e */
[----:B------:R-:W-:Y:S01]  /*1d670*/  IMAD R5, R12, UR5, R5 ;  /* 0x000000050c057c24 */ /* 0x000fe2000f8e0205 */
[----:B------:R-:W-:Y:S01]  /*1d680*/  ULDC.64 UR4, c[0x0][0xae0] ;  /* 0x0002b80000047ab9 */ /* 0x000fe20000000a00 */
[----:B0-----:R-:W-:-:S04]  /*1d690*/  @P0 IMAD.HI.U32 R6, R62, R9, RZ ;  /* 0x000000093e060227 */ /* 0x001fc800078e00ff */
[----:B------:R-:W-:Y:S01]  /*1d6a0*/  IMAD.MOV.U32 R7, RZ, RZ, R62 ;  /* 0x000000ffff077224 */ /* 0x000fe200078e003e */
[----:B-1----:R-:W-:Y:S01]  /*1d6b0*/  @P0 SHF.R.U32.HI R7, RZ, R11, R6 ;  /* 0x0000000bff070219 */ /* 0x002fe20000011606 */
[C---:B------:R-:W-:Y:S02]  /*1d6c0*/  IMAD R11, R27.reuse, UR7, R8 ;  /* 0x000000071b0b7c24 */ /* 0x040fe4000f8e0208 */
[----:B------:R-:W-:Y:S01]  /*1d6d0*/  IMAD.WIDE.U32 R4, R27, UR6, R4 ;  /* 0x000000061b047c25 */ /* 0x000fe2000f8e0004 */
[----:B------:R-:W-:-:S03]  /*1d6e0*/  SHF.R.S32.HI R6, RZ, 0x1f, R7 ;  /* 0x0000001fff067819 */ /* 0x000fc60000011407 */
[----:B------:R-:W-:Y:S02]  /*1d6f0*/  IMAD.MOV R9, RZ, RZ, -R7 ;  /* 0x000000ffff097224 */ /* 0x000fe400078e0a07 */
[----:B------:R-:W-:Y:S02]  /*1d700*/  IMAD R6, R6, UR4, RZ ;  /* 0x0000000406067c24 */ /* 0x000fe4000f8e02ff */
[----:B------:R-:W-:Y:S02]  /*1d710*/  IMAD R9, R13, R9, R62 ;  /* 0x000000090d097224 */ /* 0x000fe400078e023e */
[----:B------:R-:W-:Y:S02]  /*1d720*/  IMAD.IADD R5, R5, 0x1, R11 ;  /* 0x0000000105057824 */ /* 0x000fe400078e020b */
[C---:B------:R-:W-:Y:S01]  /*1d730*/  IMAD R11, R7.reuse, UR5, R6 ;  /* 0x00000005070b7c24 */ /* 0x040fe2000f8e0206 */
[----:B------:R-:W-:Y:S01]  /*1d740*/  SHF.R.S32.HI R6, RZ, 0x1f, R9 ;  /* 0x0000001fff067819 */ /* 0x000fe20000011409 */
[----:B------:R-:W-:Y:S01]  /*1d750*/  IMAD.WIDE.U32 R4, R7, UR4, R4 ;  /* 0x0000000407047c25 */ /* 0x000fe2000f8e0004 */
[----:B------:R-:W-:-:S03]  /*1d760*/  ULDC.64 UR4, c[0x0][0xad8] ;  /* 0x0002b60000047ab9 */ /* 0x000fc60000000a00 */
[----:B------:R-:W-:Y:S02]  /*1d770*/  IMAD R6, R6, UR4, RZ ;  /* 0x0000000406067c24 */ /* 0x000fe4000f8e02ff */
[----:B------:R-:W-:Y:S02]  /*1d780*/  IMAD.IADD R5, R5, 0x1, R11 ;  /* 0x0000000105057824 */ /* 0x000fe400078e020b */
[C---:B------:R-:W-:Y:S02]  /*1d790*/  IMAD R7, R9.reuse, UR5, R6 ;  /* 0x0000000509077c24 */ /* 0x040fe4000f8e0206 */
[----:B------:R-:W-:Y:S01]  /*1d7a0*/  IMAD.WIDE.U32 R4, R9, UR4, R4 ;  /* 0x0000000409047c25 */ /* 0x000fe2000f8e0004 */
[----:B------:R-:W-:-:S03]  /*1d7b0*/  ULDC.64 UR4, c[0x0][0xa80] ;  /* 0x0002a00000047ab9 */ /* 0x000fc60000000a00 */
[----:B------:R-:W-:Y:S01]  /*1d7c0*/  IMAD.IADD R5, R5, 0x1, R7 ;  /* 0x0000000105057824 */ /* 0x000fe200078e0207 */
[C---:B------:R-:W-:Y:S01]  /*1d7d0*/  LEA R6, P0, R4.reuse, UR4, 0x1 ;  /* 0x0000000404067c11 */ /* 0x040fe2000f8008ff */
[----:B------:R-:W-:Y:S01]  /*1d7e0*/  IMAD.IADD R8, R21, 0x1, R10 ;  /* 0x0000000115087824 */ /* 0x000fe200078e020a */
[----:B------:R-:W-:Y:S02]  /*1d7f0*/  ULDC UR4, c[0x0][0xac8] ;  /* 0x0002b20000047ab9 */ /* 0x000fe40000000800 */
[----:B------:R-:W-:Y:S01]  /*1d800*/  LEA.HI.X R10, R4, UR5, R5, 0x1, P0 ;  /* 0x00000005040a7c11 */ /* 0x000fe200080f0c05 */
[----:B------:R-:W0:Y:S01]  /*1d810*/  SHFL.IDX PT, R9, R6, RZ, 0x181f ;  /* 0x00181fff06097589 */ /* 0x000e2200000e0000 */
[----:B------:R-:W-:Y:S01]  /*1d820*/  ISETP.GE.AND P0, PT, R0, UR4, PT ;  /* 0x0000000400007c0c */ /* 0x000fe2000bf06270 */
[C---:B------:R-:W-:Y:S02]  /*1d830*/  VIADD R2, R8.reuse, 0x30 ;  /* 0x0000003008027836 */ /* 0x040fe40000000000 */
[----:B------:R-:W1:Y:S01]  /*1d840*/  SHFL.IDX PT, R13, R6, 0x1, 0x181f ;  /* 0x00381f00060d7f89 */ /* 0x000e6200000e0000 */
[C---:B------:R-:W-:Y:S01]  /*1d850*/  VIADD R4, R8.reuse, 0x60 ;  /* 0x0000006008047836 */ /* 0x040fe20000000000 */
[CC--:B------:R-:W-:Y:S01]  /*1d860*/  ISETP.GE.OR P3, PT, R8.reuse, R25.reuse, P0 ;  /* 0x000000190800720c */ /* 0x0c0fe20000766670 */
[----:B------:R-:W-:Y:S01]  /*1d870*/  VIADD R5, R8, 0x90 ;  /* 0x0000009008057836 */ /* 0x000fe20000000000 */
[----:B------:R-:W2:Y:S01]  /*1d880*/  SHFL.IDX PT, R15, R6, 0x2, 0x181f ;  /* 0x00581f00060f7f89 */ /* 0x000ea200000e0000 */
[----:B------:R-:W-:-:S02]  /*1d890*/  ISETP.GE.OR P2, PT, R2, R25, P0 ;  /* 0x000000190200720c */ /* 0x000fc40000746670 */
[-C--:B------:R-:W-:Y:S01]  /*1d8a0*/  ISETP.GE.OR P1, PT, R4, R25.reuse, P0 ;  /* 0x000000190400720c */ /* 0x080fe20000726670 */
[----:B------:R-:W3:Y:S01]  /*1d8b0*/  SHFL.IDX PT, R7, R10, RZ, 0x181f ;  /* 0x00181fff0a077589 */ /* 0x000ee200000e0000 */
[----:B------:R-:W-:-:S03]  /*1d8c0*/  ISETP.GE.OR P0, PT, R5, R25, P0 ;  /* 0x000000190500720c */ /* 0x000fc60000706670 */
[----:B------:R1:W4:Y:S04]  /*1d8d0*/  SHFL.IDX PT, R21, R6, 0x3, 0x181f ;  /* 0x00781f0006157f89 */ /* 0x00032800000e0000 */
[----:B------:R-:W5:Y:S04]  /*1d8e0*/  SHFL.IDX PT, R11, R10, 0x1, 0x181f ;  /* 0x00381f000a0b7f89 */ /* 0x000f6800000e0000 */
[----:B------:R-:W5:Y:S01]  /*1d8f0*/  SHFL.IDX PT, R12, R10, 0x2, 0x181f ;  /* 0x00581f000a0c7f89 */ /* 0x000f6200000e0000 */
[----:B0-----:R-:W-:-:S03]  /*1d900*/  @!P3 LEA R4, P6, R0, R9, 0x1 ;  /* 0x000000090004b211 */ /* 0x001fc600078c08ff */
[----:B------:R-:W0:Y:S01]  /*1d910*/  SHFL.IDX PT, R14, R10, 0x3, 0x181f ;  /* 0x00781f000a0e7f89 */ /* 0x000e2200000e0000 */
        /* <DEDUP_REMOVED lines=11> */
.L_x_1258:
[----:B------:R-:W-:Y:S05]  /*1d9d0*/  BSYNC B0 ;  /* 0x0000000000007941 */ /* 0x000fea0003800000 */
.L_x_1254:
[----:B------:R-:W3:Y:S01]  /*1d9e0*/  LDL R0, [R1+0x6c] ;  /* 0x00006c0001007983 */ /* 0x000ee20000100800 */
[----:B------:R-:W-:Y:S02]  /*1d9f0*/  ULDC UR4, c[0x0][0xc3c] ;  /* 0x00030f0000047ab9 */ /* 0x000fe40000000800 */
[----:B---3--:R-:W-:-:S13]  /*1da00*/  ISETP.GE.AND P0, PT, R0, UR4, PT ;  /* 0x0000000400007c0c */ /* 0x008fda000bf06270 */
[----:B------:R-:W-:Y:S05]  /*1da10*/  @!P0 BRA `(.L_x_1264) ;  /* 0xfffffe3400608947 */ /* 0x000fea000383ffff */
[----:B------:R-:W-:Y:S05]  /*1da20*/  BRA `(.L_x_1082) ;  /* 0x0000007000547947 */ /* 0x000fea0003800000 */
.L_x_1080:
[----:B------:R-:W-:-:S08]  /*1da30*/  NOP ;  /* 0x0000000000007918 */ /* 0x000fd00000000000 */
[----:B0-----:R-:W0:-:S00]  /*1da40*/  USETMAXREG.DEALLOC.CTAPOOL 0x20 ;  /* 0x00000020000079c8 */ /* 0x001e0000080e0500 */
        /* <DEDUP_REMOVED lines=11> */
[----:B------:R-:W1:Y:S01]  /*1db00*/  LDS.128 R24, [UR4+0x132d0] ;  /* 0x0132d004ff187984 */ /* 0x000e620008000c00 */
[----:B------:R-:W-:Y:S06]  /*1db10*/  BAR.ARV 0x4, 0x200 ;  /* 0x0108000000007b1d */ /* 0x000fec0000002000 */
[----:B------:R-:W-:Y:S05]  /*1db20*/  BRA `(.L_x_1266) ;  /* 0x0000000c008c7947 */ /* 0x000fea0003800000 */
.L_x_1265:
        /* <DEDUP_REMOVED lines=44> */
.L_x_1269:
[----:B------:R-:W0:Y:S01]  /*1ddf0*/  LDC R2, c[0x0][0xc3c] ;  /* 0x00030f00ff027b82 */ /* 0x000e220000000800 */
[----:B------:R-:W-:Y:S01]  /*1de00*/  UIADD3 UR4, UR4, 0x1f, URZ ;  /* 0x0000001f04047890 */ /* 0x000fe2000fffe03f */
[----:B------:R-:W-:Y:S02]  /*1de10*/  ULDC UR7, c[0x0][0xc3c] ;  /* 0x00030f0000077ab9 */ /* 0x000fe40000000800 */
[----:B------:R-:W-:-:S03]  /*1de20*/  IMAD.U32 R27, RZ, RZ, UR7 ;  /* 0x00000007ff1b7e24 */ /* 0x000fc6000f8e00ff */
[----:B0-----:R-:W-:-:S13]  /*1de30*/  ISETP.LE.AND P6, PT, R2, UR4, PT ;  /* 0x0000000402007c0c */ /* 0x001fda000bfc3270 */
[----:B------:R-:W-:Y:S05]  /*1de40*/  @P6 BRA `(.L_x_1268) ;  /* 0x0000000800a06947 */ /* 0x000fea0003800000 */
[----:B------:R-:W-:Y:S02]  /*1de50*/  VIADD R9, R0, UR4 ;  /* 0x0000000400097c36 */ /* 0x000fe40008000000 */
[----:B------:R-:W-:Y:S02]  /*1de60*/  IMAD.MOV.U32 R25, RZ, RZ, RZ ;  /* 0x000000ffff197224 */ /* 0x000fe400078e00ff */
[----:B------:R-:W-:Y:S01]  /*1de70*/  IMAD.MOV.U32 R6, RZ, RZ, RZ ;  /* 0x000000ffff067224 */ /* 0x000fe200078e00ff */
[----:B------:R-:W-:-:S13]  /*1de80*/  ISETP.GE.OR P6, PT, R9, R2, !P0 ;  /* 0x000000020900720c */ /* 0x000fda00047c6670 */
[----:B------:R-:W0:Y:S08]  /*1de90*/  @!P6 LDC.64 R4, c[0x0][0xc80] ;  /* 0x00032000ff04eb82 */ /* 0x000e300000000a00 */
[----:B------:R-:W1:Y:S01]  /*1dea0*/  @!P6 LDC.64 R2, c[0x0][0xc78] ;  /* 0x00031e00ff02eb82 */ /* 0x000e620000000a00 */
[----:B0-----:R-:W-:-:S05]  /*1deb0*/  @!P6 IMAD.WIDE R4, R9, 0x4, R4 ;  /* 0x000000040904e825 */ /* 0x001fca00078e0204 */
[----:B------:R-:W2:Y:S01]  /*1dec0*/  @!P6 LDG.E R25, desc[UR44][R4.64] ;  /* 0x0000002c0419e981 */ /* 0x000ea2000c1e1900 */
[----:B-1----:R-:W-:-:S05]  /*1ded0*/  @!P6 IMAD.WIDE R2, R9, 0x4, R2 ;  /* 0x000000040902e825 */ /* 0x002fca00078e0202 */
        /* <DEDUP_REMOVED lines=22> */
.L_x_1267:
        /* <DEDUP_REMOVED lines=8> */
[----:B------:R1:W2:Y:S01]  /*1e0c0*/  SHFL.IDX PT, R25, R25, R27, 0x1f ;  /* 0x00001f1b19197589 */ /* 0x0002a200000e0000 */
[----:B0-----:R-:W-:-:S07]  /*1e0d0*/  ISETP.NE.AND P1, PT, R6, 0x1, PT ;  /* 0x000000010600780c */ /* 0x001fce0003f25270 */
[----:B-1----:R-:W-:Y:S06]  /*1e0e0*/  @!P0 BRA `(.L_x_1270) ;  /* 0x0000000000088947 */ /* 0x002fec0003800000 */
[----:B------:R-:W-:-:S05]  /*1e0f0*/  VIADD R3, R27, 0xffffffff ;  /* 0xffffffff1b037836 */ /* 0x000fca0000000000 */
[----:B------:R0:W1:Y:S02]  /*1e100*/  SHFL.IDX PT, R24, R2, R3, 0x1f ;  /* 0x00001f0302187589 */ /* 0x00006400000e0000 */
.L_x_1270:
[----:B-1----:R-:W-:Y:S02]  /*1e110*/  IMAD R24, R24, UR5, R5 ;  /* 0x0000000518187c24 */ /* 0x002fe4000f8e0205 */
[----:B------:R-:W-:-:S03]  /*1e120*/  VIADD R27, R27, UR4 ;  /* 0x000000041b1b7c36 */ /* 0x000fc60008000000 */
[----:B------:R-:W-:Y:S01]  /*1e130*/  IADD3 R4, -R24, UR6, RZ ;  /* 0x0000000618047c10 */ /* 0x000fe2000fffe1ff */
[----:B------:R-:W-:Y:S06]  /*1e140*/  @!P1 BRA `(.L_x_1271) ;  /* 0x0000000000e49947 */ /* 0x000fec0003800000 */
[----:B--2---:R-:W-:Y:S02]  /*1e150*/  IABS R7, R25 ;  /* 0x0000001900077213 */ /* 0x004fe40000000000 */
[----:B------:R-:W-:Y:S02]  /*1e160*/  IABS R5, R6 ;  /* 0x0000000600057213 */ /* 0x000fe40000000000 */
[----:B------:R-:W1:Y:S08]  /*1e170*/  I2F.RP R8, R7 ;  /* 0x0000000700087306 */ /* 0x000e700000209400 */
[----:B-1----:R-:W0:Y:S02]  /*1e180*/  MUFU.RCP R8, R8 ;  /* 0x0000000800087308 */ /* 0x002e240000001000 */
[----:B0-----:R-:W-:Y:S01]  /*1e190*/  VIADD R2, R8, 0xffffffe ;  /* 0x0ffffffe08027836 */ /* 0x001fe20000000000 */
[----:B------:R-:W-:-:S05]  /*1e1a0*/  IABS R8, R4 ;  /* 0x0000000400087213 */ /* 0x000fca0000000000 */
[----:B------:R0:W1:Y:S02]  /*1e1b0*/  F2I.FTZ.U32.TRUNC.NTZ R3, R2 ;  /* 0x0000000200037305 */ /* 0x000064000021f000 */
[----:B0-----:R-:W-:Y:S02]  /*1e1c0*/  IMAD.MOV.U32 R2, RZ, RZ, RZ ;  /* 0x000000ffff027224 */ /* 0x001fe400078e00ff */
[----:B-1----:R-:W-:-:S04]  /*1e1d0*/  IMAD.MOV R10, RZ, RZ, -R3 ;  /* 0x000000ffff0a7224 */ /* 0x002fc800078e0a03 */
[----:B------:R-:W-:Y:S01]  /*1e1e0*/  IMAD R9, R10, R7, RZ ;  /* 0x000000070a097224 */ /* 0x000fe200078e02ff */
[----:B------:R-:W-:-:S03]  /*1e1f0*/  IABS R10, R25 ;  /* 0x00000019000a7213 */ /* 0x000fc60000000000 */
[----:B------:R-:W-:Y:S02]  /*1e200*/  IMAD.HI.U32 R3, R3, R9, R2 ;  /* 0x0000000903037227 */ /* 0x000fe400078e0002 */
[----:B------:R-:W0:Y:S02]  /*1e210*/  I2F.RP R9, R5 ;  /* 0x0000000500097306 */ /* 0x000e240000209400 */
[----:B------:R-:W-:Y:S02]  /*1e220*/  IMAD.MOV R11, RZ, RZ, -R10 ;  /* 0x000000ffff0b7224 */ /* 0x000fe400078e0a0a */
[----:B------:R-:W-:-:S04]  /*1e230*/  IMAD.HI.U32 R2, R3, R8, RZ ;  /* 0x0000000803027227 */ /* 0x000fc800078e00ff */
[----:B------:R-:W-:-:S05]  /*1e240*/  IMAD R8, R2, R11, R8 ;  /* 0x0000000b02087224 */ /* 0x000fca00078e0208 */
[----:B------:R-:W-:Y:S01]  /*1e250*/  ISETP.GT.U32.AND P1, PT, R7, R8, PT ;  /* 0x000000080700720c */ /* 0x000fe20003f24070 */
[----:B0-----:R-:W0:-:S12]  /*1e260*/  MUFU.RCP R9, R9 ;  /* 0x0000000900097308 */ /* 0x001e180000001000 */
[----:B------:R-:W-:Y:S02]  /*1e270*/  @!P1 IMAD.IADD R8, R8, 0x1, -R7 ;  /* 0x0000000108089824 */ /* 0x000fe400078e0a07 */
[----:B------:R-:W-:Y:S01]  /*1e280*/  @!P1 VIADD R2, R2, 0x1 ;  /* 0x0000000102029836 */ /* 0x000fe20000000000 */
[----:B------:R-:W-:Y:S02]  /*1e290*/  ISETP.NE.AND P1, PT, R25, RZ, PT ;  /* 0x000000ff1900720c */ /* 0x000fe40003f25270 */
[----:B------:R-:W-:Y:S01]  /*1e2a0*/  ISETP.GE.U32.AND P0, PT, R8, R7, PT ;  /* 0x000000070800720c */ /* 0x000fe20003f06070 */
[----:B0-----:R-:W-:Y:S01]  /*1e2b0*/  VIADD R3, R9, 0xffffffe ;  /* 0x0ffffffe09037836 */ /* 0x001fe20000000000 */
[----:B------:R-:W-:-:S04]  /*1e2c0*/  LOP3.LUT R7, R4, R25, RZ, 0x3c, !PT ;  /* 0x0000001904077212 */ /* 0x000fc800078e3cff */
[----:B------:R-:W-:Y:S01]  /*1e2d0*/  ISETP.GE.AND P2, PT, R7, RZ, PT ;  /* 0x000000ff0700720c */ /* 0x000fe20003f46270 */
[----:B------:R-:W0:Y:S06]  /*1e2e0*/  F2I.FTZ.U32.TRUNC.NTZ R3, R3 ;  /* 0x0000000300037305 */ /* 0x000e2c000021f000 */
[----:B------:R-:W-:-:S04]  /*1e2f0*/  @P0 VIADD R2, R2, 0x1 ;  /* 0x0000000102020836 */ /* 0x000fc80000000000 */
[----:B------:R-:W-:-:S04]  /*1e300*/  IMAD.MOV.U32 R7, RZ, RZ, R2 ;  /* 0x000000ffff077224 */ /* 0x000fc800078e0002 */
[----:B------:R-:W-:Y:S01]  /*1e310*/  @!P2 IMAD.MOV R7, RZ, RZ, -R7 ;  /* 0x000000ffff07a224 */ /* 0x000fe200078e0a07 */
[----:B------:R-:W-:Y:S01]  /*1e320*/  @!P1 LOP3.LUT R7, RZ, R25, RZ, 0x33, !PT ;  /* 0x00000019ff079212 */ /* 0x000fe200078e33ff */
[----:B0-----:R-:W-:-:S04]  /*1e330*/  IMAD.MOV R8, RZ, RZ, -R3 ;  /* 0x000000ffff087224 */ /* 0x001fc800078e0a03 */
[----:B------:R-:W-:Y:S01]  /*1e340*/  IMAD.MOV.U32 R2, RZ, RZ, R8 ;  /* 0x000000ffff027224 */ /* 0x000fe200078e0008 */
[----:B------:R-:W-:-:S03]  /*1e350*/  IABS R8, R6 ;  /* 0x0000000600087213 */ /* 0x000fc60000000000 */
[----:B------:R-:W-:Y:S02]  /*1e360*/  IMAD R9, R2, R5, RZ ;  /* 0x0000000502097224 */ /* 0x000fe400078e02ff */
[----:B------:R-:W-:Y:S02]  /*1e370*/  IMAD.MOV.U32 R2, RZ, RZ, RZ ;  /* 0x000000ffff027224 */ /* 0x000fe400078e00ff */
[----:B------:R-:W-:Y:S02]  /*1e380*/  IMAD.MOV R8, RZ, RZ, -R8 ;  /* 0x000000ffff087224 */ /* 0x000fe400078e0a08 */
[----:B------:R-:W-:Y:S01]  /*1e390*/  IMAD.HI.U32 R2, R3, R9, R2 ;  /* 0x0000000903027227 */ /* 0x000fe200078e0002 */
[----:B------:R-:W-:-:S05]  /*1e3a0*/  IABS R3, R7 ;  /* 0x0000000700037213 */ /* 0x000fca0000000000 */
[----:B------:R-:W-:-:S04]  /*1e3b0*/  IMAD.HI.U32 R2, R2, R3, RZ ;  /* 0x0000000302027227 */ /* 0x000fc800078e00ff */
[----:B------:R-:W-:Y:S01]  /*1e3c0*/  IMAD R8, R2, R8, R3 ;  /* 0x0000000802087224 */ /* 0x000fe200078e0203 */
[----:B------:R-:W-:-:S04]  /*1e3d0*/  LOP3.LUT R3, R7, R6, RZ, 0x3c, !PT ;  /* 0x0000000607037212 */ /* 0x000fc800078e3cff */
[----:B------:R-:W-:Y:S02]  /*1e3e0*/  ISETP.GT.U32.AND P1, PT, R5, R8, PT ;  /* 0x000000080500720c */ /* 0x000fe40003f24070 */
[----:B------:R-:W-:Y:S01]  /*1e3f0*/  ISETP.GE.AND P2, PT, R3, RZ, PT ;  /* 0x000000ff0300720c */ /* 0x000fe20003f46270 */
[----:B------:R-:W-:-:S10]  /*1e400*/  IMAD.MOV R3, RZ, RZ, -R7 ;  /* 0x000000ffff037224 */ /* 0x000fd400078e0a07 */
        /* <DEDUP_REMOVED lines=13> */
.L_x_1271:
[----:B0-----:R-:W0:Y:S02]  /*1e4e0*/  LDC.64 R2, c[0x0][0xc90] ;  /* 0x00032400ff027b82 */ /* 0x001e240000000a00 */
[----:B0-----:R-:W-:-:S05]  /*1e4f0*/  IMAD.WIDE R2, R27, 0x4, R2 ;  /* 0x000000041b027825 */ /* 0x001fca00078e0202 */
[----:B------:R0:W2:Y:S02]  /*1e500*/  LDG.E R8, desc[UR44][R2.64] ;  /* 0x0000002c02087981 */ /* 0x0000a4000c1e1900 */
[----:B0-----:R-:W-:Y:S02]  /*1e510*/  IMAD.MOV.U32 R2, RZ, RZ, RZ ;  /* 0x000000ffff027224 */ /* 0x001fe400078e00ff */
[----:B--2---:R-:W-:-:S05]  /*1e520*/  IMAD R5, R25, R8, RZ ;  /* 0x0000000819057224 */ /* 0x004fca00078e02ff */
[----:B------:R-:W-:-:S04]  /*1e530*/  IABS R10, R5 ;  /* 0x00000005000a7213 */ /* 0x000fc80000000000 */
[----:B------:R-:W0:Y:S08]  /*1e540*/  I2F.RP R6, R10 ;  /* 0x0000000a00067306 */ /* 0x000e300000209400 */
[----:B0-----:R-:W0:Y:S02]  /*1e550*/  MUFU.RCP R6, R6 ;  /* 0x0000000600067308 */ /* 0x001e240000001000 */
[----:B0-----:R-:W-:-:S06]  /*1e560*/  VIADD R7, R6, 0xffffffe ;  /* 0x0ffffffe06077836 */ /* 0x001fcc0000000000 */
[----:B------:R-:W0:Y:S02]  /*1e570*/  F2I.FTZ.U32.TRUNC.NTZ R3, R7 ;  /* 0x0000000700037305 */ /* 0x000e24000021f000 */
[----:B0-----:R-:W-:-:S04]  /*1e580*/  IMAD.MOV R9, RZ, RZ, -R3 ;  /* 0x000000ffff097224 */ /* 0x001fc800078e0a03 */
[----:B------:R-:W-:-:S04]  /*1e590*/  IMAD R9, R9, R10, RZ ;  /* 0x0000000a09097224 */ /* 0x000fc800078e02ff */
[----:B------:R-:W-:Y:S01]  /*1e5a0*/  IMAD.HI.U32 R2, R3, R9, R2 ;  /* 0x0000000903027227 */ /* 0x000fe200078e0002 */
[----:B------:R-:W-:Y:S02]  /*1e5b0*/  IABS R9, R4 ;  /* 0x0000000400097213 */ /* 0x000fe40000000000 */
[----:B------:R-:W-:-:S03]  /*1e5c0*/  IABS R3, R5 ;  /* 0x0000000500037213 */ /* 0x000fc60000000000 */
[----:B------:R-:W-:-:S04]  /*1e5d0*/  IMAD.HI.U32 R2, R2, R9, RZ ;  /* 0x0000000902027227 */ /* 0x000fc800078e00ff */
[----:B------:R-:W-:-:S04]  /*1e5e0*/  IMAD.MOV R3, RZ, RZ, -R3 ;  /* 0x000000ffff037224 */ /* 0x000fc800078e0a03 */
        /* <DEDUP_REMOVED lines=14> */
[----:B------:R-:W-:Y:S02]  /*1e6d0*/  IMAD R4, R5, R2, R4 ;  /* 0x0000000205047224 */ /* 0x000fe400078e0204 */
[----:B------:R-:W-:Y:S01]  /*1e6e0*/  IMAD.MOV.U32 R2, RZ, RZ, RZ ;  /* 0x000000ffff027224 */ /* 0x000fe200078e00ff */
[----:B------:R-:W-:-:S04]  /*1e6f0*/  VIADDMNMX R7, R7, UR5, R8, PT ;  /* 0x0000000507077c46 */ /* 0x000fc8000b800108 */
[----:B------:R-:W-:Y:S01]  /*1e700*/  IABS R8, R7 ;  /* 0x0000000700087213 */ /* 0x000fe20000000000 */
[----:B------:R-:W-:-:S03]  /*1e710*/  IMAD.MOV R26, RZ, RZ, -R7 ;  /* 0x000000ffff1a7224 */ /* 0x000fc600078e0a07 */
[----:B------:R-:W0:Y:S08]  /*1e720*/  I2F.RP R9, R8 ;  /* 0x0000000800097306 */ /* 0x000e300000209400 */
[----:B0-----:R-:W0:Y:S02]  /*1e730*/  MUFU.RCP R9, R9 ;  /* 0x0000000900097308 */ /* 0x001e240000001000 */
[----:B0-----:R-:W-:Y:S01]  /*1e740*/  VIADD R3, R9, 0xffffffe ;  /* 0x0ffffffe09037836 */ /* 0x001fe20000000000 */
[----:B------:R-:W-:-:S05]  /*1e750*/  IABS R9, R7 ;  /* 0x0000000700097213 */ /* 0x000fca0000000000 */
[----:B------:R-:W0:Y:S02]  /*1e760*/  F2I.FTZ.U32.TRUNC.NTZ R3, R3 ;  /* 0x0000000300037305 */ /* 0x000e24000021f000 */
[----:B0-----:R-:W-:-:S04]  /*1e770*/  IMAD.MOV R11, RZ, RZ, -R3 ;  /* 0x000000ffff0b7224 */ /* 0x001fc800078e0a03 */
        /* <DEDUP_REMOVED lines=12> */
[----:B------:R-:W-:Y:S02]  /*1e840*/  ISETP.GE.AND P2, PT, R3, RZ, PT ;  /* 0x000000ff0300720c */ /* 0x000fe40003f46270 */
[----:B------:R-:W-:-:S05]  /*1e850*/  IADD3 R3, R6, 0x1000000, R4 ;  /* 0x0100000006037810 */ /* 0x000fca0007ffe004 */
[----:B------:R-:W-:-:S06]  /*1e860*/  @P0 VIADD R2, R2, 0x1 ;  /* 0x0000000102020836 */ /* 0x000fcc0000000000 */
[----:B------:R-:W-:Y:S01]  /*1e870*/  @!P2 IMAD.MOV R2, RZ, RZ, -R2 ;  /* 0x000000ffff02a224 */ /* 0x000fe200078e0a02 */
[----:B------:R-:W-:-:S05]  /*1e880*/  @!P1 LOP3.LUT R2, RZ, R7, RZ, 0x33, !PT ;  /* 0x00000007ff029212 */ /* 0x000fca00078e33ff */
[----:B------:R-:W-:-:S07]  /*1e890*/  IMAD R26, R2, R26, R3 ;  /* 0x0000001a021a7224 */ /* 0x000fce00078e0203 */
.L_x_1272:
[----:B------:R-:W-:-:S05]  /*1e8a0*/  LOP3.LUT R2, RZ, R2, RZ, 0x33, !PT ;  /* 0x00000002ff027212 */ /* 0x000fca00078e33ff */
[----:B------:R-:W-:Y:S01]  /*1e8b0*/  IMAD.IADD R25, R25, 0x1, R2 ;  /* 0x0000000119197824 */ /* 0x000fe200078e0202 */
[----:B------:R-:W-:Y:S06]  /*1e8c0*/  BRA `(.L_x_1273) ;  /* 0x00000000000c7947 */ /* 0x000fec0003800000 */
.L_x_1268:
[----:B------:R-:W-:Y:S02]  /*1e8d0*/  IMAD.MOV.U32 R25, RZ, RZ, RZ ;  /* 0x000000ffff197224 */ /* 0x000fe400078e00ff */
[----:B------:R-:W-:Y:S02]  /*1e8e0*/  IMAD.U32 R24, RZ, RZ, UR6 ;  /* 0x00000006ff187e24 */ /* 0x000fe4000f8e00ff */
[----:B------:R-:W-:-:S07]  /*1e8f0*/  IMAD.MOV.U32 R26, RZ, RZ, RZ ;  /* 0x000000ffff1a7224 */ /* 0x000fce00078e00ff */
.L_x_1273:
[----:B------:R-:W-:-:S13]  /*1e900*/  ISETP.NE.AND P0, PT, R0, RZ, PT ;  /* 0x000000ff0000720c */ /* 0x000fda0003f05270 */
[----:B------:R-:W0:Y:S01]  /*1e910*/  @!P0 S2R R3, SR_CgaCtaId ;  /* 0x0000000000038919 */ /* 0x000e220000008800 */
[----:B------:R-:W-:-:S04]  /*1e920*/  @!P0 MOV R0, 0x400 ;  /* 0x0000040000008802 */ /* 0x000fc80000000f00 */
[----:B0-----:R-:W-:-:S05]  /*1e930*/  @!P0 LEA R0, R3, R0, 0x18 ;  /* 0x0000000003008211 */ /* 0x001fca00078ec0ff */
[----:B------:R0:W-:Y:S01]  /*1e940*/  @!P0 STS.128 [R0+0x132d0], R24 ;  /* 0x0132d01800008388 */ /* 0x0001e20000000c00 */
[----:B------:R-:W-:Y:S06]  /*1e950*/  BAR.ARV 0x5, 0x200 ;  /* 0x0148000000007b1d */ /* 0x000fec0000002000 */
.L_x_1266:
[----:B------:R2:W-:Y:S01]  /*1e960*/  STL [R1+0x40], RZ ;  /* 0x000040ff01007387 */ /* 0x0005e20000100800 */
[----:B------:R-:W-:Y:S01]  /*1e970*/  ULDC UR4, c[0x0][0xc3c] ;  /* 0x00030f0000047ab9 */ /* 0x000fe20000000800 */
[----:B------:R-:W-:Y:S01]  /*1e980*/  IMAD.MOV.U32 R28, RZ, RZ, 0x1 ;  /* 0x00000001ff1c7424 */ /* 0x000fe200078e00ff */
[----:B-1----:R-:W-:Y:S01]  /*1e990*/  ISETP.GE.AND P0, PT, R27, UR4, PT ;  /* 0x000000041b007c0c */ /* 0x002fe2000bf06270 */
[----:B------:R-:W-:-:S12]  /*1e9a0*/  IMAD.MOV.U32 R22, RZ, RZ, RZ ;  /* 0x000000ffff167224 */ /* 0x000fd800078e00ff */
[----:B--2---:R-:W-:Y:S05]  /*1e9b0*/  @P0 BRA `(.L_x_1274) ;  /* 0x0000005c00780947 */ /* 0x004fea0003800000 */
[----:B------:R-:W2:Y:S01]  /*1e9c0*/  LDL R10, [R1+0x38] ;  /* 0x00003800010a7983 */ /* 0x000ea20000100800 */
[----:B------:R-:W1:Y:S01]  /*1e9d0*/  S2R R12, SR_TID.X ;  /* 0x00000000000c7919 */ /* 0x000e620000002100 */
[----:B------:R-:W3:Y:S01]  /*1e9e0*/  S2UR UR5, SR_CgaCtaId ;  /* 0x00000000000579c3 */ /* 0x000ee20000008800 */
[----:B------:R-:W-:Y:S01]  /*1e9f0*/  UMOV UR4, 0x400 ;  /* 0x0000040000047882 */ /* 0x000fe20000000000 */
[C---:B-1----:R-:W-:Y:S01]  /*1ea00*/  IMAD.SHL.U32 R3, R12.reuse, 0x40, RZ ;  /* 0x000000400c037824 */ /* 0x042fe200078e00ff */
[C---:B------:R-:W-:Y:S01]  /*1ea10*/  LOP3.LUT R11, R12.reuse, 0x7f, RZ, 0xc0, !PT ;  /* 0x0000007f0c0b7812 */ /* 0x040fe200078ec0ff */
[C---:B------:R-:W-:Y:S01]  /*1ea20*/  IMAD.SHL.U32 R2, R12.reuse, 0x10, RZ ;  /* 0x000000100c027824 */ /* 0x040fe200078e00ff */
[----:B------:R-:W-:Y:S02]  /*1ea30*/  SHF.R.U32.HI R5, RZ, 0x1, R12 ;  /* 0x00000001ff057819 */ /* 0x000fe4000001160c */
[----:B------:R-:W-:Y:S01]  /*1ea40*/  LOP3.LUT R4, R3, 0x180, RZ, 0xc0, !PT ;  /* 0x0000018003047812 */ /* 0x000fe200078ec0ff */
[----:B0-----:R-:W-:-:S02]  /*1ea50*/  IMAD.SHL.U32 R0, R12, 0x20, RZ ;  /* 0x000000200c007824 */ /* 0x001fc400078e00ff */
[----:B------:R-:W-:Y:S01]  /*1ea60*/  IMAD.SHL.U32 R7, R11, 0x10, RZ ;  /* 0x000000100b077824 */ /* 0x000fe200078e00ff */
[----:B------:R-:W-:Y:S01]  /*1ea70*/  LOP3.LUT R4, R4, 0x30, R5, 0xf8, !PT ;  /* 0x0000003004047812 */ /* 0x000fe200078ef805 */
[----:B------:R-:W-:Y:S01]  /*1ea80*/  IMAD.SHL.U32 R9, R12, 0x2, RZ ;  /* 0x000000020c097824 */ /* 0x000fe200078e00ff */
[----:B------:R-:W-:Y:S01]  /*1ea90*/  LOP3.LUT R8, R2, 0x1b0, RZ, 0xc0, !PT ;  /* 0x000001b002087812 */ /* 0x000fe200078ec0ff */
[----:B------:R-:W-:Y:S01]  /*1eaa0*/  IMAD.SHL.U32 R5, R12, 0x8, RZ ;  /* 0x000000080c057824 */ /* 0x000fe200078e00ff */
[----:B------:R-:W-:Y:S02]  /*1eab0*/  LOP3.LUT R6, R0, 0x80, RZ, 0xc0, !PT ;  /* 0x0000008000067812 */ /* 0x000fe400078ec0ff */
[----:B------:R-:W-:Y:S02]  /*1eac0*/  LOP3.LUT R7, R7, 0x600, RZ, 0xc0, !PT ;  /* 0x0000060007077812 */ /* 0x000fe400078ec0ff */
[----:B------:R-:W-:Y:S01]  /*1ead0*/  LOP3.LUT R8, R8, 0x30, R9, 0x78, !PT ;  /* 0x0000003008087812 */ /* 0x000fe200078e7809 */
[----:B------:R-:W-:Y:S01]  /*1eae0*/  IMAD.SHL.U32 R9, R12, 0x4, RZ ;  /* 0x000000040c097824 */ /* 0x000fe200078e00ff */
[----:B------:R-:W-:-:S02]  /*1eaf0*/  LOP3.LUT R4, R4, 0x30, R5, 0x78, !PT ;  /* 0x0000003004047812 */ /* 0x000fc400078e7805 */
[----:B------:R-:W-:Y:S02]  /*1eb00*/  LOP3.LUT R6, R6, 0x10, R12, 0xf8, !PT ;  /* 0x0000001006067812 */ /* 0x000fe400078ef80c */
[--C-:B------:R-:W-:Y:S01]  /*1eb10*/  LOP3.LUT R5, R7, 0x60, R0.reuse, 0xf8, !PT ;  /* 0x0000006007057812 */ /* 0x100fe200078ef800 */
[----:B---3--:R-:W-:Y:S01]  /*1eb20*/  ULEA UR4, UR5, UR4, 0x18 ;  /* 0x0000000405047291 */ /* 0x008fe2000f8ec03f */
[----:B------:R-:W-:Y:S02]  /*1eb30*/  LOP3.LUT R6, R6, 0x10, R9, 0x78, !PT ;  /* 0x0000001006067812 */ /* 0x000fe400078e7809 */
[----:B------:R-:W-:Y:S02]  /*1eb40*/  LOP3.LUT R5, R5, 0x100, R0, 0xf8, !PT ;  /* 0x0000010005057812 */ /* 0x000fe400078ef800 */
[----:B------:R-:W-:Y:S02]  /*1eb50*/  LOP3.LUT R3, R4, 0x640, R3, 0xf8, !PT ;  /* 0x0000064004037812 */ /* 0x000fe400078ef803 */
[----:B------:R-:W-:-:S02]  /*1eb60*/  LOP3.LUT R7, R7, 0x40, R2, 0xf8, !PT ;  /* 0x0000004007077812 */ /* 0x000fc400078ef802 */
        /* <DEDUP_REMOVED lines=9> */
[----:B------:R-:W-:Y:S01]  /*1ec00*/  IMAD.MOV.U32 R29, RZ, RZ, 0x1 ;  /* 0x00000001ff1d7424 */ /* 0x000fe200078e00ff */
[----:B------:R-:W-:Y:S01]  /*1ec10*/  CS2R R22, SRZ ;  /* 0x0000000000167805 */ /* 0x000fe2000001ff00 */
[----:B------:R-:W-:Y:S01]  /*1ec20*/  IMAD.MOV.U32 R28, RZ, RZ, 0x1 ;  /* 0x00000001ff1c7424 */ /* 0x000fe200078e00ff */
[----:B------:R-:W-:Y:S01]  /*1ec30*/  ULDC.64 UR38, c[0x0][0x198] ;  /* 0x0000660000267ab9 */ /* 0x000fe20000000a00 */
[----:B------:R-:W-:Y:S01]  /*1ec40*/  ULDC UR36, c[0x0][0xc] ;  /* 0x0000030000247ab9 */ /* 0x000fe20000000800 */
[C---:B--2---:R-:W-:Y:S02]  /*1ec50*/  LOP3.LUT R4, R10.reuse, 0x1, RZ, 0xfc, !PT ;  /* 0x000000010a047812 */ /* 0x044fe400078efcff */
[----:B------:R-:W-:-:S03]  /*1ec60*/  LOP3.LUT R0, R10, 0x2, RZ, 0xfc, !PT ;  /* 0x000000020a007812 */ /* 0x000fc600078efcff */
[----:B------:R0:W-:Y:S04]  /*1ec70*/  STL [R1+0x44], R4 ;  /* 0x0000440401007387 */ /* 0x0001e80000100800 */
[----:B------:R0:W-:Y:S04]  /*1ec80*/  STL [R1+0x30], R2 ;  /* 0x0000300201007387 */ /* 0x0001e80000100800 */
[----:B------:R0:W-:Y:S04]  /*1ec90*/  STL [R1+0x1c], R0 ;  /* 0x00001c0001007387 */ /* 0x0001e80000100800 */
[----:B------:R0:W-:Y:S02]  /*1eca0*/  STL [R1+0x40], RZ ;  /* 0x000040ff01007387 */ /* 0x0001e40000100800 */
.L_x_1396:
[----:B------:R-:W-:Y:S05]  /*1ecb0*/  YIELD ;  /* 0x0000000000007946 */ /* 0x000fea0003800000 */
[----:B------:R-:W-:Y:S01]  /*1ecc0*/  ULDC.64 UR4, c[0x0][0xa28] ;  /* 0x00028a0000047ab9 */ /* 0x000fe20000000a00 */
[----:B------:R-:W-:Y:S02]  /*1ecd0*/  CS2R R6, SRZ ;  /* 0x0000000000067805 */ /* 0x000fe4000001ff00 */
[----:B------:R-:W-:Y:S01]  /*1ece0*/  ISETP.NE.U32.AND P0, PT, RZ, UR4, PT ;  /* 0x00000004ff007c0c */ /* 0x000fe2000bf05070 */
[----:B01----:R-:W1:Y:S01]  /*1ecf0*/  LDC.64 R10, c[0x0][0xa00] ;  /* 0x00028000ff0a7b82 */ /* 0x003e620000000a00 */
[----:B0-----:R-:W-:Y:S01]  /*1ed00*/  IMAD.MOV.U32 R0, RZ, RZ, RZ ;  /* 0x000000ffff007224 */ /* 0x001fe200078e00ff */
[----:B------:R-:W-:Y:S01]  /*1ed10*/  ULDC.64 UR6, c[0x0][0xa08] ;  /* 0x0002820000067ab9 */ /* 0x000fe20000000a00 */
[----:B------:R-:W-:Y:S01]  /*1ed20*/  ISETP.NE.AND.EX P0, PT, RZ, UR5, PT, P0 ;  /* 0x00000005ff007c0c */ /* 0x000fe2000bf05300 */
[----:B------:R-:W-:Y:S01]  /*1ed30*/  ULDC.64 UR4, c[0x0][0xa18] ;  /* 0x0002860000047ab9 */ /* 0x000fe20000000a00 */
[----:B------:R-:W-:-:S03]  /*1ed40*/  ULDC.64 UR8, c[0x0][0xa10] ;  /* 0x0002840000087ab9 */ /* 0x000fc60000000a00 */
[----:B------:R-:W0:Y:S08]  /*1ed50*/  LDC.64 R4, c[0x0][0xa08] ;  /* 0x00028200ff047b82 */ /* 0x000e300000000a00 */
[----:B--2---:R-:W2:Y:S02]  /*1ed60*/  @P0 LDC.64 R2, c[0x0][0xa28] ;  /* 0x00028a00ff020b82 */ /* 0x004ea40000000a00 */
[----:B--2---:R-:W-:-:S05]  /*1ed70*/  @P0 IMAD.WIDE R2, R27, 0x4, R2 ;  /* 0x000000041b020825 */ /* 0x004fca00078e0202 */
[----:B------:R2:W5:Y:S01]  /*1ed80*/  @P0 LDG.E R7, desc[UR44][R2.64] ;  /* 0x0000002c02070981 */ /* 0x000562000c1e1900 */
[----:B------:R-:W-:Y:S01]  /*1ed90*/  ISETP.NE.U32.AND P0, PT, RZ, UR4, PT ;  /* 0x00000004ff007c0c */ /* 0x000fe2000bf05070 */
[C---:B-1----:R-:W-:Y:S01]  /*1eda0*/  IMAD.WIDE R10, R27.reuse, 0x4, R10 ;  /* 0x000000041b0a7825 */ /* 0x042fe200078e020a */
[----:B------:R-:W-:Y:S02]  /*1edb0*/  ISETP.NE.U32.AND P2, PT, RZ, UR6, PT ;  /* 0x00000006ff007c0c */ /* 0x000fe4000bf45070 */
[----:B------:R-:W-:Y:S01]  /*1edc0*/  ISETP.NE.AND.EX P0, PT, RZ, UR5, PT, P0 ;  /* 0x00000005ff007c0c */ /* 0x000fe2000bf05300 */
[----:B------:R-:W-:Y:S01]  /*1edd0*/  ULDC.64 UR4, c[0x0][0xa00] ;  /* 0x0002800000047ab9 */ /* 0x000fe20000000a00 */
[----:B------:R-:W-:Y:S01]  /*1ede0*/  ISETP.NE.U32.AND P4, PT, RZ, UR8, PT ;  /* 0x00000008ff007c0c */ /* 0x000fe2000bf85070 */
[----:B------:R-:W-:Y:S01]  /*1edf0*/  IMAD.MOV.U32 R12, RZ, RZ, RZ ;  /* 0x000000ffff0c7224 */ /* 0x000fe200078e00ff */
[----:B------:R-:W-:Y:S01]  /*1ee00*/  ISETP.NE.U32.AND P1, PT, RZ, UR4, PT ;  /* 0x00000004ff007c0c */ /* 0x000fe2000bf25070 */
[----:B--2---:R-:W1:Y:S01]  /*1ee10*/  LDC.64 R2, c[0x0][0xa10] ;  /* 0x00028400ff027b82 */ /* 0x004e620000000a00 */
[----:B0-----:R-:W-:-:S02]  /*1ee20*/  IMAD.WIDE R4, R27, 0x4, R4 ;  /* 0x000000041b047825 */ /* 0x001fc400078e0204 */
[----:B------:R-:W-:-:S05]  /*1ee30*/  ISETP.NE.AND.EX P3, PT, RZ, UR5, PT, P1 ;  /* 0x00000005ff007c0c */ /* 0x000fca000bf65310 */
[----:B------:R-:W0:Y:S01]  /*1ee40*/  @P0 LDC.64 R8, c[0x0][0xa18] ;  /* 0x00028600ff080b82 */ /* 0x000e220000000a00 */
[----:B------:R-:W-:Y:S01]  /*1ee50*/  ULDC UR4, c[0x0][0x288] ;  /* 0x0000a20000047ab9 */ /* 0x000fe20000000800 */
[----:B------:R-:W-:Y:S02]  /*1ee60*/  ISETP.NE.AND.EX P1, PT, RZ, UR7, PT, P2 ;  /* 0x00000007ff007c0c */ /* 0x000fe4000bf25320 */
[----:B------:R-:W-:-:S04]  /*1ee70*/  ISETP.NE.AND.EX P2, PT, RZ, UR9, PT, P4 ;  /* 0x00000009ff007c0c */ /* 0x000fc8000bf45340 */
[----:B------:R-:W2:Y:S07]  /*1ee80*/  @P3 LDG.E R0, desc[UR44][R10.64] ;  /* 0x0000002c0a003981 */ /* 0x000eae000c1e1900 */
[----:B------:R-:W5:Y:S01]  /*1ee90*/  @P1 LDG.E R12, desc[UR44][R4.64] ;  /* 0x0000002c040c1981 */ /* 0x000f62000c1e1900 */
[----:B-1----:R-:W-:-:S05]  /*1eea0*/  IMAD.WIDE R2, R27, 0x4, R2 ;  /* 0x000000041b027825 */ /* 0x002fca00078e0202 */
[----:B------:R-:W5:Y:S01]  /*1eeb0*/  @P2 LDG.E R6, desc[UR44][R2.64] ;  /* 0x0000002c02062981 */ /* 0x000f62000c1e1900 */
[----:B0-----:R-:W-:-:S03]  /*1eec0*/  @P0 IMAD.WIDE R8, R27, 0x4, R8 ;  /* 0x000000041b080825 */ /* 0x001fc600078e0208 */
        /* <DEDUP_REMOVED lines=10> */
[----:B------:R-:W-:Y:S02]  /*1ef70*/  ULDC UR5, c[0x0][0x348] ;  /* 0x0000d20000057ab9 */ /* 0x000fe40000000800 */
[----:B0-----:R-:W-:Y:S02]  /*1ef80*/  IMAD.U32 R8, RZ, RZ, UR5 ;  /* 0x00000005ff087e24 */ /* 0x001fe4000f8e00ff */
[----:B------:R-:W-:Y:S01]  /*1ef90*/  IMAD.U32 R9, RZ, RZ, UR4 ;  /* 0x00000004ff097e24 */ /* 0x000fe2000f8e00ff */
[----:B--2---:R0:W-:Y:S01]  /*1efa0*/  STL [R1+0x14], R0 ;  /* 0x0000140001007387 */ /* 0x0041e20000100800 */
[----:B------:R-:W-:Y:S01]  /*1efb0*/  IMAD.MOV.U32 R13, RZ, RZ, R0 ;  /* 0x000000ffff0d7224 */ /* 0x000fe200078e0000 */
[----:B------:R-:W-:Y:S06]  /*1efc0*/  @P0 BRA `(.L_x_1275) ;  /* 0x0000000000140947 */ /* 0x000fec0003800000 */
[----:B------:R-:W-:Y:S05]  /*1efd0*/  @!P3 BRA `(.L_x_1275) ;  /* 0x000000000010b947 */ /* 0x000fea0003800000 */
[----:B0-----:R-:W2:Y:S04]  /*1efe0*/  LDG.E R0, desc[UR44][R10.64] ;  /* 0x0000002c0a007981 */ /* 0x001ea8000c1e1900 */
[----:B------:R-:W2:Y:S02]  /*1eff0*/  LDG.E R10, desc[UR44][R10.64+0x4] ;  /* 0x0000042c0a0a7981 */ /* 0x000ea4000c1e1900 */
[----:B--2---:R-:W-:-:S05]  /*1f000*/  IMAD.IADD R13, R10, 0x1, -R0 ;  /* 0x000000010a0d7824 */ /* 0x004fca00078e0a00 */
[----:B------:R1:W-:Y:S02]  /*1f010*/  STL [R1+0x14], R13 ;  /* 0x0000140d01007387 */ /* 0x0003e40000100800 */
.L_x_1275:
        /* <DEDUP_REMOVED lines=8> */
[----:B------:R-:W-:Y:S02]  /*1f0a0*/  LOP3.LUT R17, R26, 0xffff, RZ, 0xc0, !PT ;  /* 0x0000ffff1a117812 */ /* 0x000fe400078ec0ff */
[----:B------:R0:W-:Y:S09]  /*1f0b0*/  STL [R1+0x4], R10 ;  /* 0x0000040a01007387 */ /* 0x0001f20000100800 */
[----:B------:R-:W-:Y:S05]  /*1f0c0*/  @!P0 BRA `(.L_x_1276) ;  /* 0x0000000000108947 */ /* 0x000fea0003800000 */
[----:B------:R-:W2:Y:S02]  /*1f0d0*/  LDC.64 R4, c[0x0][0xa20] ;  /* 0x00028800ff047b82 */ /* 0x000ea40000000a00 */
[----:B--2---:R-:W-:-:S05]  /*1f0e0*/  IMAD.WIDE R4, R27, 0x4, R4 ;  /* 0x000000041b047825 */ /* 0x004fca00078e0204 */
[----:B------:R2:W5:Y:S01]  /*1f0f0*/  LDG.E R9, desc[UR44][R4.64] ;  /* 0x0000002c04097981 */ /* 0x000562000c1e1900 */
[----:B------:R-:W-:Y:S05]  /*1f100*/  BRA `(.L_x_1277) ;  /* 0x0000000000107947 */ /* 0x000fea0003800000 */
.L_x_1276:
[----:B------:R-:W-:Y:S05]  /*1f110*/  @!P1 BRA `(.L_x_1277) ;  /* 0x00000000000c9947 */ /* 0x000fea0003800000 */
[----:B------:R-:W2:Y:S04]  /*1f120*/  LDG.E R9, desc[UR44][R4.64] ;  /* 0x0000002c04097981 */ /* 0x000ea8000c1e1900 */
[----:B------:R-:W2:Y:S02]  /*1f130*/  LDG.E R4, desc[UR44][R4.64+0x4] ;  /* 0x0000042c04047981 */ /* 0x000ea4000c1e1900 */
[----:B--2---:R-:W-:-:S07]  /*1f140*/  IMAD.IADD R9, R4, 0x1, -R9 ;  /* 0x0000000104097824 */ /* 0x004fce00078e0a09 */
.L_x_1277:
[----:B--2---:R-:W2:Y:S04]  /*1f150*/  @P2 LDG.E R4, desc[UR44][R2.64] ;  /* 0x0000002c02042981 */ /* 0x004ea8000c1e1900 */
[----:B------:R3:W2:Y:S01]  /*1f160*/  @P2 LDG.E R5, desc[UR44][R2.64+0x4] ;  /* 0x0000042c02052981 */ /* 0x0006a2000c1e1900 */
[----:B-----5:R-:W-:Y:S02]  /*1f170*/  IMAD.IADD R7, R9, 0x1, -R7 ;  /* 0x0000000109077824 */ /* 0x020fe400078e0a07 */
[----:B------:R-:W-:-:S04]  /*1f180*/  IMAD R11, R25, 0xc0, RZ ;  /* 0x000000c0190b7824 */ /* 0x000fc800078e02ff */
[----:B------:R-:W-:Y:S01]  /*1f190*/  VIADD R9, R11, 0xbf ;  /* 0x000000bf0b097836 */ /* 0x000fe20000000000 */
[----:B------:R4:W-:Y:S01]  /*1f1a0*/  STL [R1+0x10], R11 ;  /* 0x0000100b01007387 */ /* 0x0009e20000100800 */
[----:B---3--:R-:W3:Y:S02]  /*1f1b0*/  LDC R2, c[0x0][0x448] ;  /* 0x00011200ff027b82 */ /* 0x008ee40000000800 */
[----:B---3--:R-:W-:-:S13]  /*1f1c0*/  ISETP.NE.AND P1, PT, R2, 0x1, PT ;  /* 0x000000010200780c */ /* 0x008fda0003f25270 */
[----:B------:R-:W3:Y:S08]  /*1f1d0*/  @P1 LDC R2, c[0x0][0x44c] ;  /* 0x00011300ff021b82 */ /* 0x000ef00000000800 */
[----:B------:R-:W0:Y:S01]  /*1f1e0*/  @P1 LDC R3, c[0x0][0x450] ;  /* 0x00011400ff031b82 */ /* 0x000e220000000800 */
[----:B---3--:R-:W-:-:S05]  /*1f1f0*/  @P1 IMAD.HI.U32 R2, R9, R2, RZ ;  /* 0x0000000209021227 */ /* 0x008fca00078e00ff */
[----:B0-----:R-:W-:Y:S01]  /*1f200*/  @P1 SHF.R.U32.HI R9, RZ, R3, R2 ;  /* 0x00000003ff091219 */ /* 0x001fe20000011602 */
[----:B--2---:R-:W-:-:S04]  /*1f210*/  @P2 IMAD.IADD R8, R5, 0x1, -R4 ;  /* 0x0000000105082824 */ /* 0x004fc800078e0a04 */
[----:B------:R-:W-:-:S04]  /*1f220*/  IMAD.IADD R20, R7, 0x1, R8 ;  /* 0x0000000107147824 */ /* 0x000fc800078e0208 */
[C---:B------:R-:W-:Y:S01]  /*1f230*/  VIADD R21, R20.reuse, 0x9f ;  /* 0x0000009f14157836 */ /* 0x040fe20000000000 */
[----:B------:R-:W-:-:S03]  /*1f240*/  IADD3 R18, R20, 0x1, -R13 ;  /* 0x0000000114127810 */ /* 0x000fc60007ffe80d */
[----:B------:R-:W-:-:S04]  /*1f250*/  IMAD.HI R21, R21, 0x66666667, RZ ;  /* 0x6666666715157827 */ /* 0x000fc800078e02ff */
[----:B------:R-:W-:Y:S01]  /*1f260*/  IMAD.IADD R9, R18, 0x1, R9 ;  /* 0x0000000112097824 */ /* 0x000fe200078e0209 */
[----:B------:R-:W-:-:S04]  /*1f270*/  SHF.R.U32.HI R2, RZ, 0x1f, R21 ;  /* 0x0000001fff027819 */ /* 0x000fc80000011615 */
[----:B------:R-:W-:Y:S02]  /*1f280*/  LEA.HI.SX32 R21, R21, R2, 0x1a ;  /* 0x0000000215157211 */ /* 0x000fe400078fd2ff */
[----:B------:R-:W0:Y:S02]  /*1f290*/  LDC.64 R2, c[0x0][0x9e0] ;  /* 0x00027800ff027b82 */ /* 0x000e240000000a00 */
[----:B0-----:R-:W-:Y:S01]  /*1f2a0*/  ISETP.GE.AND P3, PT, R3, 0x1, PT ;  /* 0x000000010300780c */ /* 0x001fe20003f66270 */
[----:B------:R-:W-:-:S12]  /*1f2b0*/  IMAD.IADD R2, R9, 0x1, R2 ;  /* 0x0000000109027824 */ /* 0x000fd800078e0202 */
[----:B----4-:R-:W-:Y:S05]  /*1f2c0*/  @!P3 BRA `(.L_x_1278) ;  /* 0x000000000048b947 */ /* 0x010fea0003800000 */
        /* <DEDUP_REMOVED lines=11> */
.L_x_1280:
[----:B------:R-:W-:-:S13]  /*1f380*/  ISETP.NE.AND P0, PT, R3, 0x1, PT ;  /* 0x000000010300780c */ /* 0x000fda0003f05270 */
[----:B------:R-:W0:Y:S02]  /*1f390*/  @P0 LDC.64 R4, c[0x0][0x9e8] ;  /* 0x00027a00ff040b82 */ /* 0x000e240000000a00 */
[----:B0-----:R-:W-:-:S05]  /*1f3a0*/  @P0 IMAD.HI.U32 R4, R10, R4, RZ ;  /* 0x000000040a040227 */ /* 0x001fca00078e00ff */
[----:B------:R-:W-:-:S07]  /*1f3b0*/  @P0 SHF.R.U32.HI R10, RZ, R5, R4 ;  /* 0x00000005ff0a0219 */ /* 0x000fce0000011604 */
.L_x_1281:
[----:B------:R-:W-:Y:S05]  /*1f3c0*/  BSYNC B0 ;  /* 0x0000000000007941 */ /* 0x000fea0003800000 */
.L_x_1279:
[----:B------:R-:W-:-:S05]  /*1f3d0*/  IMAD R10, R10, R3, R3 ;  /* 0x000000030a0a7224 */ /* 0x000fca00078e0203 */
[----:B------:R-:W-:-:S07]  /*1f3e0*/  VIMNMX R2, R2, R10, PT ;  /* 0x0000000a02027248 */ /* 0x000fce0003fe0100 */
.L_x_1278:
[----:B------:R-:W0:Y:S01]  /*1f3f0*/  @P1 LDC R5, c[0x0][0x44c] ;  /* 0x00011300ff051b82 */ /* 0x000e220000000800 */
[----:B------:R-:W-:Y:S01]  /*1f400*/  VIADD R2, R2, 0x9f ;  /* 0x0000009f02027836 */ /* 0x000fe20000000000 */
[----:B------:R-:W-:Y:S01]  /*1f410*/  ULDC UR4, c[0x0][0x9dc] ;  /* 0x0002770000047ab9 */ /* 0x000fe20000000800 */
[----:B------:R-:W-:Y:S02]  /*1f420*/  IMAD.MOV.U32 R4, RZ, RZ, R11 ;  /* 0x000000ffff047224 */ /* 0x000fe400078e000b */
[----:B------:R-:W-:-:S03]  /*1f430*/  IMAD.HI R2, R2, 0x66666667, RZ ;  /* 0x6666666702027827 */ /* 0x000fc600078e02ff */
[----:B------:R-:W2:Y:S01]  /*1f440*/  @P1 LDC R9, c[0x0][0x450] ;  /* 0x00011400ff091b82 */ /* 0x000ea20000000800 */
[----:B------:R-:W-:Y:S02]  /*1f450*/  IMAD.IADD R20, R20, 0x1, -R13 ;  /* 0x0000000114147824 */ /* 0x000fe400078e0a0d */
[----:B0-----:R-:W-:-:S05]  /*1f460*/  @P1 IMAD.HI.U32 R5, R11, R5, RZ ;  /* 0x000000050b051227 */ /* 0x001fca00078e00ff */
[----:B--2---:R-:W-:Y:S02]  /*1f470*/  @P1 SHF.R.U32.HI R4, RZ, R9, R5 ;  /* 0x00000009ff041219 */ /* 0x004fe40000011605 */
[----:B------:R-:W-:-:S03]  /*1f480*/  SHF.R.U32.HI R9, RZ, 0x1f, R2 ;  /* 0x0000001fff097819 */ /* 0x000fc60000011602 */
[----:B------:R-:W-:Y:S01]  /*1f490*/  IMAD.IADD R10, R20, 0x1, R4 ;  /* 0x00000001140a7824 */ /* 0x000fe200078e0204 */
[----:B------:R-:W-:-:S03]  /*1f4a0*/  LEA.HI.SX32 R9, R2, R9, 0x1a ;  /* 0x0000000902097211 */ /* 0x000fc600078fd2ff */
[----:B------:R-:W-:Y:S01]  /*1f4b0*/  VIADD R2, R10, -UR4 ;  /* 0x800000040a027c36 */ /* 0x000fe20008000000 */
[----:B------:R-:W-:Y:S01]  /*1f4c0*/  VIMNMX R9, R21, R9, PT ;  /* 0x0000000915097248 */ /* 0x000fe20003fe0100 */
        /* <DEDUP_REMOVED lines=11> */
.L_x_1284:
[----:B------:R-:W-:-:S13]  /*1f580*/  ISETP.NE.AND P0, PT, R3, 0x1, PT ;  /* 0x000000010300780c */ /* 0x000fda0003f05270 */
[----:B------:R-:W0:Y:S02]  /*1f590*/  @P0 LDC.64 R4, c[0x0][0x9e8] ;  /* 0x00027a00ff040b82 */ /* 0x000e240000000a00 */
[----:B0-----:R-:W-:-:S05]  /*1f5a0*/  @P0 IMAD.HI.U32 R4, R10, R4, RZ ;  /* 0x000000040a040227 */ /* 0x001fca00078e00ff */
[----:B------:R-:W-:-:S07]  /*1f5b0*/  @P0 SHF.R.U32.HI R10, RZ, R5, R4 ;  /* 0x00000005ff0a0219 */ /* 0x000fce0000011604 */
.L_x_1285:
[----:B------:R-:W-:Y:S05]  /*1f5c0*/  BSYNC B0 ;  /* 0x0000000000007941 */ /* 0x000fea0003800000 */
.L_x_1283:
[----:B------:R-:W-:-:S05]  /*1f5d0*/  IMAD R3, R10, R3, RZ ;  /* 0x000000030a037224 */ /* 0x000fca00078e02ff */
[----:B------:R-:W-:-:S07]  /*1f5e0*/  VIMNMX R2, R2, R3, !PT ;  /* 0x0000000302027248 */ /* 0x000fce0007fe0100 */
.L_x_1282:
[----:B------:R-:W-:Y:S01]  /*1f5f0*/  IMAD.HI R2, R2, 0x66666667, RZ ;  /* 0x6666666702027827 */ /* 0x000fe200078e02ff */
[----:B------:R-:W-:Y:S01]  /*1f600*/  BSSY B0, `(.L_x_1286) ;  /* 0x0000027000007945 */ /* 0x000fe20003800000 */
[----:B------:R-:W-:Y:S02]  /*1f610*/  LOP3.LUT R26, R0, 0xff, RZ, 0xc0, !PT ;  /* 0x000000ff001a7812 */ /* 0x000fe400078ec0ff */
[----:B------:R-:W-:Y:S02]  /*1f620*/  SHF.R.U32.HI R0, RZ, 0x10, R0 ;  /* 0x00000010ff007819 */ /* 0x000fe40000011600 */
[----:B------:R-:W-:-:S04]  /*1f630*/  SHF.R.U32.HI R3, RZ, 0x1f, R2 ;  /* 0x0000001fff037819 */ /* 0x000fc80000011602 */
[----:B------:R-:W-:Y:S01]  /*1f640*/  LEA.HI.SX32 R3, R2, R3, 0x1a ;  /* 0x0000000302037211 */ /* 0x000fe200078fd2ff */
[----:B------:R-:W-:-:S03]  /*1f650*/  IMAD.MOV.U32 R2, RZ, RZ, RZ ;  /* 0x000000ffff027224 */ /* 0x000fc600078e00ff */
[----:B------:R-:W-:-:S04]  /*1f660*/  VIMNMX R4, RZ, R3, !PT ;  /* 0x00000003ff047248 */ /* 0x000fc80007fe0100 */
[----:B------:R-:W-:-:S13]  /*1f670*/  ISETP.GT.AND P0, PT, R9, R4, PT ;  /* 0x000000040900720c */ /* 0x000fda0003f04270 */
[----:B------:R-:W-:Y:S05]  /*1f680*/  @!P0 BRA `(.L_x_1287) ;  /* 0x0000000000788947 */ /* 0x000fea0003800000 */
[----:B------:R-:W-:Y:S01]  /*1f690*/  ISETP.NE.AND P0, PT, R0, RZ, PT ;  /* 0x000000ff0000720c */ /* 0x000fe20003f05270 */
[----:B------:R-:W-:-:S03]  /*1f6a0*/  ULDC UR4, c[0x0][0x9f0] ;  /* 0x00027c0000047ab9 */ /* 0x000fc60000000800 */
[----:B------:R-:W-:-:S04]  /*1f6b0*/  SEL R5, R0, UR4, P0 ;  /* 0x0000000400057c07 */ /* 0x000fc80008000000 */
[----:B------:R-:W-:Y:S02]  /*1f6c0*/  IABS R10, R5 ;  /* 0x00000005000a7213 */ /* 0x000fe40000000000 */
[----:B------:R-:W-:Y:S02]  /*1f6d0*/  IADD3 R11, R5, -0x1, R9 ;  /* 0xffffffff050b7810 */ /* 0x000fe40007ffe009 */
[----:B------:R-:W0:Y:S03]  /*1f6e0*/  I2F.RP R2, R10 ;  /* 0x0000000a00027306 */ /* 0x000e260000209400 */
[----:B------:R-:W-:-:S05]  /*1f6f0*/  IMAD.IADD R11, R11, 0x1, -R4 ;  /* 0x000000010b0b7824 */ /* 0x000fca00078e0a04 */
[----:B0-----:R-:W0:Y:S02]  /*1f700*/  MUFU.RCP R2, R2 ;  /* 0x0000000200027308 */ /* 0x001e240000001000 */
[----:B0-----:R-:W-:-:S06]  /*1f710*/  VIADD R2, R2, 0xffffffe ;  /* 0x0ffffffe02027836 */ /* 0x001fcc0000000000 */
[----:B------:R0:W2:Y:S02]  /*1f720*/  F2I.FTZ.U32.TRUNC.NTZ R3, R2 ;  /* 0x0000000200037305 */ /* 0x0000a4000021f000 */
[----:B0-----:R-:W-:-:S04]  /*1f730*/  LOP3.LUT R2, R11, R5, RZ, 0x3c, !PT ;  /* 0x000000050b027212 */ /* 0x001fc800078e3cff */
[----:B------:R-:W-:Y:S01]  /*1f740*/  ISETP.GE.AND P3, PT, R2, RZ, PT ;  /* 0x000000ff0200720c */ /* 0x000fe20003f66270 */
[----:B--2---:R-:W-:-:S04]  /*1f750*/  IMAD.MOV R2, RZ, RZ, -R3 ;  /* 0x000000ffff027224 */ /* 0x004fc800078e0a03 */
[----:B------:R-:W-:Y:S02]  /*1f760*/  IMAD R12, R2, R10, RZ ;  /* 0x0000000a020c7224 */ /* 0x000fe400078e02ff */
        /* <DEDUP_REMOVED lines=16> */
.L_x_1287:
[----:B------:R-:W-:Y:S05]  /*1f870*/  BSYNC B0 ;  /* 0x0000000000007941 */ /* 0x000fea0003800000 */
.L_x_1286:
[-C--:B------:R-:W-:Y:S01]  /*1f880*/  IMAD R4, R26, R2.reuse, R4 ;  /* 0x000000021a047224 */ /* 0x080fe200078e0204 */
[----:B------:R-:W-:Y:S04]  /*1f890*/  BSSY B0, `(.L_x_1288) ;  /* 0x00000d5000007945 */ /* 0x000fe80003800000 */
        /* <DEDUP_REMOVED lines=23> */
.L_x_1431:
[----:B--2---:R-:W-:Y:S02]  /*1fa10*/  ISETP.NE.AND P0, PT, R14, RZ, PT ;  /* 0x000000ff0e00720c */ /* 0x004fe40003f05270 */
[----:B------:R-:W-:-:S11]  /*1fa20*/  PLOP3.LUT P6, PT, PT, PT, PT, 0x8, 0x0 ;  /* 0x000000000000781c */ /* 0x000fd60003fce170 */
[----:B------:R-:W-:Y:S05]  /*1fa30*/  @P0 BRA `(.L_x_1291) ;  /* 0x00000000000c0947 */ /* 0x000fea0003800000 */
[----:B------:R-:W-:-:S03]  /*1fa40*/  UMOV UR4, 0xffffffff ;  /* 0xffffffff00047882 */ /* 0x000fc60000000000 */
[----:B------:R-:W-:Y:S05]  /*1fa50*/  BRA.DIV UR4, `(.L_x_1292) ;  /* 0x0000005a04747947 */ /* 0x000fea000b800000 */
[----:B------:R-:W-:-:S13]  /*1fa60*/  ELECT P6, URZ, PT ;  /* 0x00000000003f782f */ /* 0x000fda00038c0000 */
.L_x_1291:
        /* <DEDUP_REMOVED lines=9> */
.L_x_1434:
[----:B------:R-:W-:Y:S05]  /*1fb00*/  BSYNC B1 ;  /* 0x0000000000017941 */ /* 0x000fea0003800000 */
.L_x_1293:
[----:B------:R-:W-:Y:S04]  /*1fb10*/  BSSY B1, `(.L_x_1295) ;  /* 0x000004d000017945 */ /* 0x000fe80003800000 */
[----:B------:R-:W-:Y:S05]  /*1fb20*/  @!P6 BRA `(.L_x_1296) ;  /* 0x00000004002ce947 */ /* 0x000fea0003800000 */
[----:B------:R-:W2:Y:S01]  /*1fb30*/  S2R R7, SR_TID.X ;  /* 0x0000000000077919 */ /* 0x000ea20000002100 */
[----:B0-----:R-:W-:Y:S01]  /*1fb40*/  IMAD R5, R23, 0x8, R19 ;  /* 0x0000000817057824 */ /* 0x001fe200078e0213 */
[----:B------:R-:W-:Y:S01]  /*1fb50*/  BSSY B2, `(.L_x_1297) ;  /* 0x0000006000027945 */ /* 0x000fe20003800000 */
[----:B--2---:R-:W-:Y:S02]  /*1fb60*/  LOP3.LUT R8, R7, 0x7f, RZ, 0xc0, !PT ;  /* 0x0000007f07087812 */ /* 0x004fe400078ec0ff */
[----:B------:R-:W-:Y:S02]  /*1fb70*/  SHF.L.U32 R7, R29, 0x1f, RZ ;  /* 0x0000001f1d077819 */ /* 0x000fe400000006ff */
[----:B------:R-:W-:Y:S02]  /*1fb80*/  ISETP.NE.AND P1, PT, R8, RZ, PT ;  /* 0x000000ff0800720c */ /* 0x000fe40003f25270 */
[----:B------:R-:W0:Y:S02]  /*1fb90*/  SYNCS.PHASECHK.TRANS64.TRYWAIT P0, [R5+URZ+0x132a0], R7 ;  /* 0x0132a007050075a7 */ /* 0x000e24000800017f */
[----:B0-----:R-:W-:Y:S09]  /*1fba0*/  @!P0 BRA `(.L_x_1298) ;  /* 0x0000005800548947 */ /* 0x001ff20003800000 */
.L_x_1435:
[----:B------:R-:W-:Y:S05]  /*1fbb0*/  BSYNC B2 ;  /* 0x0000000000027941 */ /* 0x000fea0003800000 */
.L_x_1297:
        /* <DEDUP_REMOVED lines=9> */
.L_x_1300:
[----:B------:R-:W-:Y:S05]  /*1fc50*/  BSYNC B2 ;  /* 0x0000000000027941 */ /* 0x000fea0003800000 */
.L_x_1299:
        /* <DEDUP_REMOVED lines=10> */
[----:B------:R-:W-:Y:S01]  /*1fd00*/  VIADD R11, R8, 0xe000 ;  /* 0x0000e000080b7836 */ /* 0x000fe20000000000 */
[----:B------:R-:W-:-:S09]  /*1fd10*/  UMOV UR7, 0x12f00000 ;  /* 0x12f0000000077882 */ /* 0x000fd20000000000 */
.L_x_1301:
        /* <DEDUP_REMOVED lines=13> */
.L_x_1436:
[----:B------:R-:W-:Y:S05]  /*1fdf0*/  BSYNC B2 ;  /* 0x0000000000027941 */ /* 0x000fea0003800000 */
.L_x_1302:
[----:B------:R-:W-:Y:S01]  /*1fe00*/  BSSY B2, `(.L_x_1304) ;  /* 0x000000b000027945 */ /* 0x000fe20003800000 */
[----:B------:R-:W-:Y:S02]  /*1fe10*/  IMAD.MOV.U32 R10, RZ, RZ, 0x0 ;  /* 0x00000000ff0a7424 */ /* 0x000fe400078e00ff */
[----:B------:R-:W-:Y:S01]  /*1fe20*/  IMAD.MOV.U32 R11, RZ, RZ, 0x12f00000 ;  /* 0x12f00000ff0b7424 */ /* 0x000fe200078e00ff */
[----:B------:R-:W-:Y:S06]  /*1fe30*/  @P1 BRA `(.L_x_1305) ;  /* 0x00000000001c1947 */ /* 0x000fec0003800000 */
[----:B-1----:R-:W1:Y:S01]  /*1fe40*/  S2R R13, SR_TID.X ;  /* 0x00000000000d7919 */ /* 0x002e620000002100 */
[----:B0-2---:R-:W-:-:S04]  /*1fe50*/  IMAD.MOV.U32 R7, RZ, RZ, 0x2800 ;  /* 0x00002800ff077424 */ /* 0x005fc800078e00ff */
[----:B------:R3:W-:Y:S01]  /*1fe60*/  SYNCS.ARRIVE.TRANS64 RZ, [R5+URZ+0x132b0], R7 ;  /* 0x0132b00705ff79a7 */ /* 0x0007e2000800003f */
[----:B-1----:R-:W-:-:S04]  /*1fe70*/  LOP3.LUT R13, R13, 0x1f, RZ, 0xc0, !PT ;  /* 0x0000001f0d0d7812 */ /* 0x002fc800078ec0ff */
[----:B------:R-:W-:-:S13]  /*1fe80*/  ISETP.NE.AND P0, PT, R13, RZ, PT ;  /* 0x000000ff0d00720c */ /* 0x000fda0003f05270 */
[----:B---3--:R-:W-:Y:S05]  /*1fe90*/  @!P0 BRA `(.L_x_1305) ;  /* 0x0000000000048947 */ /* 0x008fea0003800000 */
[----:B------:R-:W-:Y:S01]  /*1fea0*/  BPT.TRAP 0x1 ;  /* 0x000000040000795c */ /* 0x000fe20000300000 */
.L_x_1305:
[----:B------:R-:W-:Y:S05]  /*1feb0*/  BSYNC B2 ;  /* 0x0000000000027941 */ /* 0x000fea0003800000 */
.L_x_1304:
        /* <DEDUP_REMOVED lines=8> */
.L_x_1306:
        /* <DEDUP_REMOVED lines=10> */
.L_x_1296:
[----:B------:R-:W-:Y:S05]  /*1ffe0*/  BSYNC B1 ;  /* 0x0000000000017941 */ /* 0x000fea0003800000 */
.L_x_1295:
        /* <DEDUP_REMOVED lines=9> */
.L_x_1319:
[----:B------:R-:W-:Y:S05]  /*20080*/  YIELD ;  /* 0x0000000000007946 */ /* 0x000fea0003800000 */
[----:B------:R-:W-:Y:S04]  /*20090*/  BSSY B1, `(.L_x_1307) ;  /* 0x000004c000017945 */ /* 0x000fe80003800000 */
[----:B------:R-:W-:Y:S05]  /*200a0*/  @!P6 BRA `(.L_x_1308) ;  /* 0x000000040028e947 */ /* 0x000fea0003800000 */
[----:B------:R-:W0:Y:S01]  /*200b0*/  S2R R5, SR_TID.X ;  /* 0x0000000000057919 */ /* 0x000e220000002100 */
[----:B------:R-:W-:Y:S01]  /*200c0*/  SHF.L.U32 R7, R29, 0x1f, RZ ;  /* 0x0000001f1d077819 */ /* 0x000fe200000006ff */
[----:B------:R-:W-:Y:S01]  /*200d0*/  BSSY B2, `(.L_x_1309) ;  /* 0x0000006000027945 */ /* 0x000fe20003800000 */
[----:B0-----:R-:W-:Y:S01]  /*200e0*/  LOP3.LUT R8, R5, 0x7f, RZ, 0xc0, !PT ;  /* 0x0000007f05087812 */ /* 0x001fe200078ec0ff */
[----:B------:R-:W-:-:S03]  /*200f0*/  IMAD R5, R23, 0x8, R19 ;  /* 0x0000000817057824 */ /* 0x000fc600078e0213 */
[----:B------:R-:W-:Y:S01]  /*20100*/  ISETP.NE.AND P2, PT, R8, RZ, PT ;  /* 0x000000ff0800720c */ /* 0x000fe20003f45270 */
[----:B------:R-:W0:Y:S02]  /*20110*/  SYNCS.PHASECHK.TRANS64.TRYWAIT P1, [R5+URZ+0x132a0], R7 ;  /* 0x0132a007050075a7 */ /* 0x000e24000802017f */
[----:B0-----:R-:W-:Y:S10]  /*20120*/  @!P1 BRA `(.L_x_1310) ;  /* 0x00000054001c9947 */ /* 0x001ff40003800000 */
.L_x_1437:
[----:B------:R-:W-:Y:S05]  /*20130*/  BSYNC B2 ;  /* 0x0000000000027941 */ /* 0x000fea0003800000 */
.L_x_1309:
        /* <DEDUP_REMOVED lines=9> */
.L_x_1312:
[----:B------:R-:W-:Y:S05]  /*201d0*/  BSYNC B2 ;  /* 0x0000000000027941 */ /* 0x000fea0003800000 */
.L_x_1311:
        /* <DEDUP_REMOVED lines=11> */
.L_x_1313:
        /* <DEDUP_REMOVED lines=13> */
.L_x_1438:
[----:B------:R-:W-:Y:S05]  /*20360*/  BSYNC B2 ;  /* 0x0000000000027941 */ /* 0x000fea0003800000 */
.L_x_1314:
        /* <DEDUP_REMOVED lines=11> */
.L_x_1317:
[----:B------:R-:W-:Y:S05]  /*20420*/  BSYNC B2 ;  /* 0x0000000000027941 */ /* 0x000fea0003800000 */
.L_x_1316:
        /* <DEDUP_REMOVED lines=8> */
.L_x_1318:
        /* <DEDUP_REMOVED lines=10> */
.L_x_1308:
[----:B------:R-:W-:Y:S05]  /*20550*/  BSYNC B1 ;  /* 0x0000000000017941 */ /* 0x000fea0003800000 */
.L_x_1307:
[----:B------:R-:W-:Y:S01]  /*20560*/  ISETP.GT.AND P2, PT, R3, R4, PT ;  /* 0x000000040300720c */ /* 0x000fe20003f44270 */
[----:B------:R-:W-:Y:S02]  /*20570*/  VIADD R23, R23, 0x1 ;  /* 0x0000000117177836 */ /* 0x000fe40000000000 */
[----:B------:R-:W-:-:S03]  /*20580*/  VIADD R3, R3, 0xffffffff ;  /* 0xffffffff03037836 */ /* 0x000fc60000000000 */
[----:B------:R-:W-:-:S04]  /*20590*/  ISETP.NE.AND P1, PT, R23, 0x2, PT ;  /* 0x000000021700780c */ /* 0x000fc80003f25270 */
[----:B------:R-:W-:Y:S02]  /*205a0*/  SEL R5, RZ, 0x1, P1 ;  /* 0x00000001ff057807 */ /* 0x000fe40000800000 */
[----:B------:R-:W-:Y:S02]  /*205b0*/  SEL R23, R23, RZ, P1 ;  /* 0x000000ff17177207 */ /* 0x000fe40000800000 */
[----:B------:R-:W-:Y:S01]  /*205c0*/  LOP3.LUT R29, R29, R5, RZ, 0x3c, !PT ;  /* 0x000000051d1d7212 */ /* 0x000fe200078e3cff */
[----:B------:R-:W-:Y:S06]  /*205d0*/  @P2 BRA `(.L_x_1319) ;  /* 0xfffffff800a82947 */ /* 0x000fec000383ffff */
.L_x_1289:
[----:B------:R-:W-:Y:S05]  /*205e0*/  BSYNC B0 ;  /* 0x0000000000007941 */ /* 0x000fea0003800000 */
.L_x_1288:
[----:B------:R-:W2:Y:S01]  /*205f0*/  LDL R7, [R1+0x10] ;  /* 0x0000100001077983 */ /* 0x000ea20000100800 */
[----:B------:R-:W0:Y:S01]  /*20600*/  LDC R2, c[0x0][0x448] ;  /* 0x00011200ff027b82 */ /* 0x000e220000000800 */
[----:B------:R-:W-:Y:S07]  /*20610*/  @!P0 WARPSYNC.ALL ;  /* 0x0000000000008948 */ /* 0x000fee0003800000 */
[----:B------:R-:W-:Y:S01]  /*20620*/  @!P0 BAR.SYNC.DEFER_BLOCKING 0xc, 0x200 ;  /* 0x0308000000008b1d */ /* 0x000fe20000010000 */
[----:B0-----:R-:W-:-:S13]  /*20630*/  ISETP.NE.AND P1, PT, R2, 0x1, PT ;  /* 0x000000010200780c */ /* 0x001fda0003f25270 */
[----:B------:R-:W0:Y:S08]  /*20640*/  @P1 LDC R4, c[0x0][0x44c] ;  /* 0x00011300ff041b82 */ /* 0x000e300000000800 */
[----:B------:R-:W3:Y:S01]  /*20650*/  @P1 LDC R2, c[0x0][0x450] ;  /* 0x00011400ff021b82 */ /* 0x000ee20000000800 */
[----:B--2---:R-:W-:-:S04]  /*20660*/  VIADD R3, R7, 0xbf ;  /* 0x000000bf07037836 */ /* 0x004fc80000000000 */
[----:B0-----:R-:W-:-:S05]  /*20670*/  @P1 IMAD.HI.U32 R4, R3, R4, RZ ;  /* 0x0000000403041227 */ /* 0x001fca00078e00ff */
[----:B---3--:R-:W-:-:S05]  /*20680*/  @P1 SHF.R.U32.HI R3, RZ, R2, R4 ;  /* 0x00000002ff031219 */ /* 0x008fca0000011604 */
[----:B------:R-:W-:Y:S02]  /*20690*/  IMAD.IADD R18, R18, 0x1, R3 ;  /* 0x0000000112127824 */ /* 0x000fe400078e0203 */
[----:B------:R-:W0:Y:S02]  /*206a0*/  LDC.64 R2, c[0x0][0x9e0] ;  /* 0x00027800ff027b82 */ /* 0x000e240000000a00 */
[----:B0-----:R-:W-:Y:S01]  /*206b0*/  ISETP.GE.AND P2, PT, R3, 0x1, PT ;  /* 0x000000010300780c */ /* 0x001fe20003f46270 */
[----:B------:R-:W-:-:S12]  /*206c0*/  IMAD.IADD R2, R18, 0x1, R2 ;  /* 0x0000000112027824 */ /* 0x000fd800078e0202 */
[----:B------:R-:W-:Y:S05]  /*206d0*/  @!P2 BRA `(.L_x_1320) ;  /* 0x000000000048a947 */ /* 0x000fea0003800000 */
        /* <DEDUP_REMOVED lines=11> */
.L_x_1322:
[----:B------:R-:W-:-:S13]  /*20790*/  ISETP.NE.AND P0, PT, R3, 0x1, PT ;  /* 0x000000010300780c */ /* 0x000fda0003f05270 */
[----:B------:R-:W0:Y:S02]  /*207a0*/  @P0 LDC.64 R4, c[0x0][0x9e8] ;  /* 0x00027a00ff040b82 */ /* 0x000e240000000a00 */
[----:B0-----:R-:W-:-:S05]  /*207b0*/  @P0 IMAD.HI.U32 R4, R6, R4, RZ ;  /* 0x0000000406040227 */ /* 0x001fca00078e00ff */
[----:B------:R-:W-:-:S07]  /*207c0*/  @P0 SHF.R.U32.HI R6, RZ, R5, R4 ;  /* 0x00000005ff060219 */ /* 0x000fce0000011604 */
.L_x_1323:
[----:B------:R-:W-:Y:S05]  /*207d0*/  BSYNC B0 ;  /* 0x0000000000007941 */ /* 0x000fea0003800000 */
.L_x_1321:
[----:B------:R-:W-:-:S05]  /*207e0*/  IMAD R6, R6, R3, R3 ;  /* 0x0000000306067224 */ /* 0x000fca00078e0203 */
[----:B------:R-:W-:-:S07]  /*207f0*/  VIMNMX R2, R2, R6, PT ;  /* 0x0000000602027248 */ /* 0x000fce0003fe0100 */
.L_x_1320:
[----:B------:R-:W-:Y:S01]  /*20800*/  VIADD R2, R2, 0x9f ;  /* 0x0000009f02027836 */ /* 0x000fe20000000000 */
[----:B------:R-:W-:Y:S01]  /*20810*/  ULDC UR4, c[0x0][0x9dc] ;  /* 0x0002770000047ab9 */ /* 0x000fe20000000800 */
[----:B------:R-:W-:Y:S02]  /*20820*/  IMAD.MOV.U32 R5, RZ, RZ, R7 ;  /* 0x000000ffff057224 */ /* 0x000fe400078e0007 */
[----:B------:R-:W-:-:S05]  /*20830*/  IMAD.HI R2, R2, 0x66666667, RZ ;  /* 0x6666666702027827 */ /* 0x000fca00078e02ff */
[----:B------:R-:W-:-:S04]  /*20840*/  SHF.R.U32.HI R4, RZ, 0x1f, R2 ;  /* 0x0000001fff047819 */ /* 0x000fc80000011602 */
[----:B------:R-:W-:Y:S02]  /*20850*/  LEA.HI.SX32 R4, R2, R4, 0x1a ;  /* 0x0000000402047211 */ /* 0x000fe400078fd2ff */
[----:B------:R-:W0:Y:S02]  /*20860*/  @P1 LDC R2, c[0x0][0x450] ;  /* 0x00011400ff021b82 */ /* 0x000e240000000800 */
[----:B------:R-:W-:-:S06]  /*20870*/  VIMNMX R21, R21, R4, PT ;  /* 0x0000000415157248 */ /* 0x000fcc0003fe0100 */
[----:B------:R-:W2:Y:S02]  /*20880*/  @P1 LDC R4, c[0x0][0x44c] ;  /* 0x00011300ff041b82 */ /* 0x000ea40000000800 */
[----:B--2---:R-:W-:-:S05]  /*20890*/  @P1 IMAD.HI.U32 R4, R7, R4, RZ ;  /* 0x0000000407041227 */ /* 0x004fca00078e00ff */
[----:B0-----:R-:W-:-:S05]  /*208a0*/  @P1 SHF.R.U32.HI R5, RZ, R2, R4 ;  /* 0x00000002ff051219 */ /* 0x001fca0000011604 */
        /* <DEDUP_REMOVED lines=13> */
.L_x_1326:
[----:B------:R-:W-:-:S13]  /*20980*/  ISETP.NE.AND P0, PT, R3, 0x1, PT ;  /* 0x000000010300780c */ /* 0x000fda0003f05270 */
[----:B------:R-:W0:Y:S02]  /*20990*/  @P0 LDC.64 R4, c[0x0][0x9e8] ;  /* 0x00027a00ff040b82 */ /* 0x000e240000000a00 */
[----:B0-----:R-:W-:-:S05]  /*209a0*/  @P0 IMAD.HI.U32 R4, R6, R4, RZ ;  /* 0x0000000406040227 */ /* 0x001fca00078e00ff */
[----:B------:R-:W-:-:S07]  /*209b0*/  @P0 SHF.R.U32.HI R6, RZ, R5, R4 ;  /* 0x00000005ff060219 */ /* 0x000fce0000011604 */
.L_x_1327:
[----:B------:R-:W-:Y:S05]  /*209c0*/  BSYNC B0 ;  /* 0x0000000000007941 */ /* 0x000fea0003800000 */
.L_x_1325:
[----:B------:R-:W-:-:S05]  /*209d0*/  IMAD R3, R6, R3, RZ ;  /* 0x0000000306037224 */ /* 0x000fca00078e02ff */
[----:B------:R-:W-:-:S07]  /*209e0*/  VIMNMX R2, R2, R3, !PT ;  /* 0x0000000302027248 */ /* 0x000fce0007fe0100 */
.L_x_1324:
[----:B------:R-:W-:Y:S01]  /*209f0*/  ISETP.NE.AND P1, PT, R0, RZ, PT ;  /* 0x000000ff0000720c */ /* 0x000fe20003f25270 */
[----:B------:R-:W-:Y:S01]  /*20a00*/  IMAD.HI R2, R2, 0x66666667, RZ ;  /* 0x6666666702027827 */ /* 0x000fe200078e02ff */
[----:B------:R-:W-:Y:S04]  /*20a10*/  BSSY B0, `(.L_x_1328) ;  /* 0x0000023000007945 */ /* 0x000fe80003800000 */
[----:B------:R-:W-:-:S04]  /*20a20*/  SHF.R.U32.HI R3, RZ, 0x1f, R2 ;  /* 0x0000001fff037819 */ /* 0x000fc80000011602 */
[----:B------:R-:W-:Y:S01]  /*20a30*/  LEA.HI.SX32 R3, R2, R3, 0x1a ;  /* 0x0000000302037211 */ /* 0x000fe200078fd2ff */
[----:B------:R-:W-:Y:S02]  /*20a40*/  IMAD.MOV.U32 R2, RZ, RZ, RZ ;  /* 0x000000ffff027224 */ /* 0x000fe400078e00ff */
[----:B------:R-:W0:Y:S01]  /*20a50*/  @!P1 LDC R0, c[0x0][0x9f0] ;  /* 0x00027c00ff009b82 */ /* 0x000e220000000800 */
[----:B------:R-:W-:-:S04]  /*20a60*/  VIMNMX R4, RZ, R3, !PT ;  /* 0x00000003ff047248 */ /* 0x000fc80007fe0100 */
[----:B------:R-:W-:-:S13]  /*20a70*/  ISETP.GT.AND P0, PT, R21, R4, PT ;  /* 0x000000041500720c */ /* 0x000fda0003f04270 */
[----:B------:R-:W-:Y:S05]  /*20a80*/  @!P0 BRA `(.L_x_1329) ;  /* 0x00000000006c8947 */ /* 0x000fea0003800000 */
        /* <DEDUP_REMOVED lines=11> */
[----:B------:R-:W-:-:S05]  /*20b40*/  IADD3 R3, R0, -0x1, R21 ;  /* 0xffffffff00037810 */ /* 0x000fca0007ffe015 */
[----:B------:R-:W-:-:S05]  /*20b50*/  IMAD.IADD R3, R3, 0x1, -R4 ;  /* 0x0000000103037824 */ /* 0x000fca00078e0a04 */
        /* <DEDUP_REMOVED lines=14> */
.L_x_1329:
[----:B------:R-:W-:Y:S05]  /*20c40*/  BSYNC B0 ;  /* 0x0000000000007941 */ /* 0x000fea0003800000 */
.L_x_1328:
[----:B------:R-:W-:-:S05]  /*20c50*/  IMAD R26, R26, R2, R4 ;  /* 0x000000021a1a7224 */ /* 0x000fca00078e0204 */
[----:B0-----:R-:W-:-:S04]  /*20c60*/  VIADDMNMX R0, R26, R2, R21, PT ;  /* 0x000000021a007246 */ /* 0x001fc80003800115 */
        /* <DEDUP_REMOVED lines=20> */
.L_x_1330:
        /* <DEDUP_REMOVED lines=9> */
[----:B------:R-:W0:Y:S01]  /*20e40*/  LDC.64 R2, c[0x4][R2] ;  /* 0x0100000002027b82 */ /* 0x000e220000000a00 */
[----:B------:R-:W-:Y:S02]  /*20e50*/  IMAD.U32 R5, RZ, RZ, UR7 ;  /* 0x00000007ff057e24 */ /* 0x000fe4000f8e00ff */
[----:B------:R-:W-:Y:S02]  /*20e60*/  IMAD.U32 R6, RZ, RZ, UR8 ;  /* 0x00000008ff067e24 */ /* 0x000fe4000f8e00ff */
[----:B------:R-:W-:-:S02]  /*20e70*/  IMAD.U32 R7, RZ, RZ, UR9 ;  /* 0x00000009ff077e24 */ /* 0x000fc4000f8e00ff */
[----:B------:R-:W-:Y:S02]  /*20e80*/  IMAD.U32 R10, RZ, RZ, UR4 ;  /* 0x00000004ff0a7e24 */ /* 0x000fe4000f8e00ff */
[----:B------:R-:W-:Y:S02]  /*20e90*/  IMAD.U32 R11, RZ, RZ, UR5 ;  /* 0x00000005ff0b7e24 */ /* 0x000fe4000f8e00ff */
[----:B------:R-:W-:Y:S02]  /*20ea0*/  IMAD.MOV.U32 R8, RZ, RZ, 0x70 ;  /* 0x00000070ff087424 */ /* 0x000fe400078e00ff */
[----:B------:R-:W-:Y:S02]  /*20eb0*/  IMAD.MOV.U32 R12, RZ, RZ, 0x1 ;  /* 0x00000001ff0c7424 */ /* 0x000fe400078e00ff */
[----:B-1----:R-:W-:-:S07]  /*20ec0*/  IMAD.MOV.U32 R13, RZ, RZ, RZ ;  /* 0x000000ffff0d7224 */ /* 0x002fce00078e00ff */
[----:B------:R-:W-:-:S07]  /*20ed0*/  LEPC R20, `(.L_x_1333) ;  /* 0x000000001014794e */ /* 0x000fce0000000000 */
[----:B0-----:R-:W-:Y:S05]  /*20ee0*/  CALL.ABS.NOINC R2 ;  /* 0x0000000002007343 */ /* 0x001fea0003c00000 */
.L_x_1333:
[----:B------:R-:W-:Y:S05]  /*20ef0*/  BSYNC B6 ;  /* 0x0000000000067941 */ /* 0x000fea0003800000 */
.L_x_1332:
        /* <DEDUP_REMOVED lines=22> */
.L_x_1335:
[----:B------:R-:W-:Y:S05]  /*21060*/  BSYNC B6 ;  /* 0x0000000000067941 */ /* 0x000fea0003800000 */
.L_x_1334:
        /* <DEDUP_REMOVED lines=20> */
.L_x_1337:
[----:B------:R-:W-:Y:S05]  /*211b0*/  BSYNC B6 ;  /* 0x0000000000067941 */ /* 0x000fea0003800000 */
.L_x_1336:
        /* <DEDUP_REMOVED lines=19> */
.L_x_1339:
[----:B------:R-:W-:Y:S05]  /*212f0*/  BSYNC B6 ;  /* 0x0000000000067941 */ /* 0x000fea0003800000 */
.L_x_1338:
[----:B------:R-:W-:Y:S01]  /*21300*/  ULDC.64 UR4, c[0x0][0x9f8] ;  /* 0x00027e0000047ab9 */ /* 0x000fe20000000a00 */
[----:B------:R-:W-:Y:S01]  /*21310*/  IMAD.MOV.U32 R25, RZ, RZ, R27 ;  /* 0x000000ffff197224 */ /* 0x000fe200078e001b */
[----:B------:R-:W-:-:S04]  /*21320*/  ISETP.NE.U32.AND P0, PT, RZ, UR4, PT ;  /* 0x00000004ff007c0c */ /* 0x000fc8000bf05070 */
[----:B------:R-:W-:Y:S01]  /*21330*/  ISETP.NE.AND.EX P0, PT, RZ, UR5, PT, P0 ;  /* 0x00000005ff007c0c */ /* 0x000fe2000bf05300 */
[----:B------:R-:W-:-:S12]  /*21340*/  ULDC.64 UR4, c[0x0][0xa08] ;  /* 0x0002820000047ab9 */ /* 0x000fd80000000a00 */
[----:B------:R-:W0:Y:S02]  /*21350*/  @P0 LDC.64 R2, c[0x0][0x9f8] ;  /* 0x00027e00ff020b82 */ /* 0x000e240000000a00 */
[----:B0-----:R-:W-:-:S05]  /*21360*/  @P0 IMAD.WIDE R2, R27, 0x4, R2 ;  /* 0x000000041b020825 */ /* 0x001fca00078e0202 */
[----:B------:R0:W2:Y:S02]  /*21370*/  @P0 LDG.E R25, desc[UR44][R2.64] ;  /* 0x0000002c02190981 */ /* 0x0000a4000c1e1900 */
[----:B0-----:R-:W0:Y:S02]  /*21380*/  LDC.64 R2, c[0x0][0x418] ;  /* 0x00010600ff027b82 */ /* 0x001e240000000a00 */
[----:B0-----:R-:W-:Y:S01]  /*21390*/  LOP3.LUT P0, RZ, R2, UR4, RZ, 0xfc, !PT ;  /* 0x0000000402ff7c12 */ /* 0x001fe2000f80fcff */
[----:B------:R-:W-:-:S03]  /*213a0*/  UMOV UR4, 0xffffffff ;  /* 0xffffffff00047882 */ /* 0x000fc60000000000 */
[----:B------:R-:W-:Y:S02]  /*213b0*/  LOP3.LUT P0, RZ, R3, UR5, RZ, 0xfc, P0 ;  /* 0x0000000503ff7c12 */ /* 0x000fe4000800fcff */
[----:B--2---:R-:W-:Y:S02]  /*213c0*/  SHF.R.S32.HI R8, RZ, 0x1f, R25 ;  /* 0x0000001fff087819 */ /* 0x004fe40000011419 */
[----:B------:R-:W-:-:S03]  /*213d0*/  SEL R18, R25, RZ, !P0 ;  /* 0x000000ff19127207 */ /* 0x000fc60004000000 */
[----:B------:R0:W-:Y:S01]  /*213e0*/  STL [R1], R8 ;  /* 0x0000000801007387 */ /* 0x0001e20000100800 */
[----:B------:R-:W-:Y:S05]  /*213f0*/  BRA.DIV UR4, `(.L_x_1340) ;  /* 0x0000004204907947 */ /* 0x000fea000b800000 */
[----:B------:R-:W2:Y:S02]  /*21400*/  S2R R0, SR_TID.X ;  /* 0x0000000000007919 */ /* 0x000ea40000002100 */
[----:B--2---:R-:W-:-:S04]  /*21410*/  SHF.R.U32.HI R0, RZ, 0x5, R0 ;  /* 0x00000005ff007819 */ /* 0x004fc80000011600 */
[----:B------:R-:W-:-:S05]  /*21420*/  LOP3.LUT R0, R0, 0x3, RZ, 0xc0, !PT ;  /* 0x0000000300007812 */ /* 0x000fca00078ec0ff */
[----:B------:R2:W3:Y:S02]  /*21430*/  SHFL.IDX PT, R14, R0, RZ, 0x1f ;  /* 0x00001fff000e7589 */ /* 0x0004e400000e0000 */
.L_x_1441:
        /* <DEDUP_REMOVED lines=8> */
.L_x_1444:
        /* <DEDUP_REMOVED lines=23> */
.L_x_1343:
[----:B------:R-:W-:Y:S01]  /*21630*/  IMAD R4, R22, 0x8, R19 ;  /* 0x0000000816047824 */ /* 0x000fe200078e0213 */
[----:B--2---:R-:W-:Y:S01]  /*21640*/  SHF.L.U32 R3, R28, 0x1f, RZ ;  /* 0x0000001f1c037819 */ /* 0x004fe200000006ff */
[----:B------:R-:W2:Y:S03]  /*21650*/  S2R R2, SR_TID.X ;  /* 0x0000000000027919 */ /* 0x000ea60000002100 */
[----:B------:R-:W3:Y:S01]  /*21660*/  SYNCS.PHASECHK.TRANS64.TRYWAIT P0, [R4+URZ+0x13280], R3 ;  /* 0x01328003040075a7 */ /* 0x000ee2000800017f */
[----:B--2---:R-:W-:-:S04]  /*21670*/  LOP3.LUT R2, R2, 0x7f, RZ, 0xc0, !PT ;  /* 0x0000007f02027812 */ /* 0x004fc800078ec0ff */
[----:B------:R-:W-:Y:S01]  /*21680*/  ISETP.NE.AND P1, PT, R2, RZ, PT ;  /* 0x000000ff0200720c */ /* 0x000fe20003f25270 */
[----:B---3--:R-:W-:-:S12]  /*21690*/  @!P0 BRA `(.L_x_1344) ;  /* 0x00000040003c8947 */ /* 0x008fd80003800000 */
.L_x_1445:
        /* <DEDUP_REMOVED lines=8> */
.L_x_1345:
        /* <DEDUP_REMOVED lines=18> */
.L_x_1446:
        /* <DEDUP_REMOVED lines=8> */
.L_x_1347:
        /* <DEDUP_REMOVED lines=17> */
.L_x_1341:
[----:B--23--:R-:W2:Y:S01]  /*219d0*/  LDL.LU R3, [R1+0x18] ;  /* 0x0000180001037983 */ /* 0x00cea20000300800 */
[----:B------:R-:W-:Y:S05]  /*219e0*/  WARPSYNC.ALL ;  /* 0x0000000000007948 */ /* 0x000fea0003800000 */
[----:B------:R-:W-:Y:S01]  /*219f0*/  ULDC.64 UR4, c[0x0][0x298] ;  /* 0x0000a60000047ab9 */ /* 0x000fe20000000a00 */
[----:B------:R-:W-:Y:S01]  /*21a00*/  VIADD R0, R19, 0xb000 ;  /* 0x0000b00013007836 */ /* 0x000fe20000000000 */
[----:B------:R-:W-:Y:S01]  /*21a10*/  ULDC.64 UR6, c[0x0][0xa00] ;  /* 0x0002800000067ab9 */ /* 0x000fe20000000a00 */
[----:B------:R-:W-:Y:S01]  /*21a20*/  BSSY B6, `(.L_x_1348) ;  /* 0x0000022000067945 */ /* 0x000fe20003800000 */
[----:B------:R-:W-:Y:S01]  /*21a30*/  BAR.SYNC.DEFER_BLOCKING 0x8, 0x200 ;  /* 0x0208000000007b1d */ /* 0x000fe20000010000 */
[----:B------:R-:W-:-:S02]  /*21a40*/  ISETP.NE.U32.AND P0, PT, RZ, UR6, PT ;  /* 0x00000006ff007c0c */ /* 0x000fc4000bf05070 */
[----:B------:R-:W-:Y:S02]  /*21a50*/  LOP3.LUT P1, RZ, R0, 0x1bf, RZ, 0xc0, !PT ;  /* 0x000001bf00ff7812 */ /* 0x000fe4000782c0ff */
[----:B------:R-:W-:Y:S02]  /*21a60*/  ISETP.NE.AND.EX P0, PT, RZ, UR7, PT, P0 ;  /* 0x00000007ff007c0c */ /* 0x000fe4000bf05300 */
[----:B--2---:R-:W-:Y:S01]  /*21a70*/  SHF.R.S32.HI R2, RZ, 0x1f, R3 ;  /* 0x0000001fff027819 */ /* 0x004fe20000011403 */
[----:B------:R-:W-:-:S04]  /*21a80*/  IMAD.WIDE.U32 R4, R3, UR4, RZ ;  /* 0x0000000403047c25 */ /* 0x000fc8000f8e00ff */
[----:B------:R-:W-:Y:S01]  /*21a90*/  IMAD R2, R2, UR4, RZ ;  /* 0x0000000402027c24 */ /* 0x000fe2000f8e02ff */
[----:B------:R2:W-:Y:S03]  /*21aa0*/  STL.64 [R1+0x28], R4 ;  /* 0x0000280401007387 */ /* 0x0005e60000100a00 */
[----:B------:R-:W-:Y:S01]  /*21ab0*/  IMAD R0, R3, UR5, R2 ;  /* 0x0000000503007c24 */ /* 0x000fe2000f8e0202 */
[----:B------:R-:W-:-:S03]  /*21ac0*/  SHF.R.S32.HI R2, RZ, 0x1f, R27 ;  /* 0x0000001fff027819 */ /* 0x000fc6000001141b */
[----:B------:R-:W-:Y:S01]  /*21ad0*/  IMAD.IADD R3, R5, 0x1, R0 ;  /* 0x0000000105037824 */ /* 0x000fe200078e0200 */
[----:B------:R-:W-:Y:S02]  /*21ae0*/  SEL R0, R27, RZ, !P0 ;  /* 0x000000ff1b007207 */ /* 0x000fe40004000000 */
[----:B------:R-:W-:Y:S02]  /*21af0*/  SEL R2, R2, RZ, !P0 ;  /* 0x000000ff02027207 */ /* 0x000fe40004000000 */
        /* <DEDUP_REMOVED lines=13> */
[----:B------:R-:W-:Y:S02]  /*21bd0*/  IMAD.U32 R10, RZ, RZ, UR8 ;  /* 0x00000008ff0a7e24 */ /* 0x000fe4000f8e00ff */
[----:B------:R-:W-:Y:S02]  /*21be0*/  IMAD.U32 R11, RZ, RZ, UR9 ;  /* 0x00000009ff0b7e24 */ /* 0x000fe4000f8e00ff */
[----:B0-----:R-:W-:Y:S02]  /*21bf0*/  IMAD.MOV.U32 R8, RZ, RZ, 0x70 ;  /* 0x00000070ff087424 */ /* 0x001fe400078e00ff */
[----:B------:R-:W-:Y:S02]  /*21c00*/  IMAD.MOV.U32 R12, RZ, RZ, 0x1 ;  /* 0x00000001ff0c7424 */ /* 0x000fe400078e00ff */
[----:B-1----:R-:W-:-:S07]  /*21c10*/  IMAD.MOV.U32 R13, RZ, RZ, RZ ;  /* 0x000000ffff0d7224 */ /* 0x002fce00078e00ff */
[----:B------:R-:W-:-:S07]  /*21c20*/  LEPC R20, `(.L_x_1349) ;  /* 0x000000001014794e */ /* 0x000fce0000000000 */
[----:B--2---:R-:W-:Y:S05]  /*21c30*/  CALL.ABS.NOINC R2 ;  /* 0x0000000002007343 */ /* 0x004fea0003c00000 */
.L_x_1349:
[----:B------:R-:W-:Y:S05]  /*21c40*/  BSYNC B6 ;  /* 0x0000000000067941 */ /* 0x000fea0003800000 */
.L_x_1348:
[----:B------:R-:W3:Y:S01]  /*21c50*/  LDL.LU R20, [R1+0x34] ;  /* 0x0000340001147983 */ /* 0x000ee20000300800 */
[----:B------:R-:W-:Y:S01]  /*21c60*/  ULDC.64 UR6, c[0x0][0x2e0] ;  /* 0x0000b80000067ab9 */ /* 0x000fe20000000a00 */
[----:B------:R-:W4:Y:S01]  /*21c70*/  LDC R9, c[0x0][0x448] ;  /* 0x00011200ff097b82 */ /* 0x000f220000000800 */
[----:B------:R-:W-:Y:S01]  /*21c80*/  ULDC.64 UR4, c[0x0][0x2d8] ;  /* 0x0000b60000047ab9 */ /* 0x000fe20000000a00 */
[----:B--2---:R-:W3:Y:S01]  /*21c90*/  LDL.LU.64 R2, [R1+0x28] ;  /* 0x0000280001027983 */ /* 0x004ee20000300a00 */
[----:B------:R-:W-:-:S03]  /*21ca0*/  ULDC.64 UR8, c[0x0][0x280] ;  /* 0x0000a00000087ab9 */ /* 0x000fc60000000a00 */
[----:B------:R-:W2:Y:S04]  /*21cb0*/  LDL.LU R21, [R1+0x3c] ;  /* 0x00003c0001157983 */ /* 0x000ea80000300800 */
[----:B------:R-:W2:Y:S04]  /*21cc0*/  LDL.LU R4, [R1+0x18] ;  /* 0x0000180001047983 */ /* 0x000ea80000300800 */
[----:B------:R-:W2:Y:S01]  /*21cd0*/  LDL R12, [R1+0x10] ;  /* 0x00001000010c7983 */ /* 0x000ea20000100800 */
[----:B----4-:R-:W-:-:S13]  /*21ce0*/  ISETP.NE.AND P1, PT, R9, 0x1, PT ;  /* 0x000000010900780c */ /* 0x010fda0003f25270 */
[----:B------:R-:W4:Y:S08]  /*21cf0*/  @P1 LDC R5, c[0x0][0x450] ;  /* 0x00011400ff051b82 */ /* 0x000f300000000800 */
[----:B0-----:R-:W0:Y:S01]  /*21d00*/  @P1 LDC R8, c[0x0][0x450] ;  /* 0x00011400ff081b82 */ /* 0x001e220000000800 */
[----:B---3--:R-:W-:Y:S02]  /*21d10*/  IMAD.MOV.U32 R3, RZ, RZ, R20 ;  /* 0x000000ffff037224 */ /* 0x008fe400078e0014 */
[----:B------:R-:W3:Y:S01]  /*21d20*/  S2R R20, SR_TID.X ;  /* 0x0000000000147919 */ /* 0x000ee20000002100 */
[----:B--2---:R-:W-:-:S02]  /*21d30*/  IMAD R0, R21, UR6, RZ ;  /* 0x0000000615007c24 */ /* 0x004fc4000f8e02ff */
[----:B------:R-:W-:-:S04]  /*21d40*/  IMAD.WIDE.U32 R2, R17, UR4, R2 ;  /* 0x0000000411027c25 */ /* 0x000fc8000f8e0002 */
[----:B------:R-:W-:Y:S01]  /*21d50*/  IMAD R3, R17, UR5, R3 ;  /* 0x0000000511037c24 */ /* 0x000fe2000f8e0203 */
[----:B------:R-:W-:Y:S01]  /*21d60*/  ULDC.64 UR4, c[0x0][0x2d0] ;  /* 0x0000b40000047ab9 */ /* 0x000fe20000000a00 */
[C---:B------:R-:W-:Y:S02]  /*21d70*/  IMAD R0, R4.reuse, UR7, R0 ;  /* 0x0000000704007c24 */ /* 0x040fe4000f8e0200 */
[----:B------:R-:W-:Y:S01]  /*21d80*/  IMAD.WIDE.U32 R2, R4, UR6, R2 ;  /* 0x0000000604027c25 */ /* 0x000fe2000f8e0002 */
[----:B------:R-:W-:Y:S01]  /*21d90*/  ULDC.64 UR6, c[0x0][0x2c8] ;  /* 0x0000b20000067ab9 */ /* 0x000fe20000000a00 */
[----:B------:R-:W2:Y:S02]  /*21da0*/  @P1 LDC R4, c[0x0][0x44c] ;  /* 0x00011300ff041b82 */ /* 0x000ea40000000800 */
[----:B------:R-:W-:Y:S01]  /*21db0*/  IMAD.IADD R3, R3, 0x1, R0 ;  /* 0x0000000103037824 */ /* 0x000fe200078e0200 */
[C---:B---3--:R-:W-:Y:S01]  /*21dc0*/  LOP3.LUT R21, R20.reuse, 0x7f, RZ, 0xc0, !PT ;  /* 0x0000007f14157812 */ /* 0x048fe200078ec0ff */
[----:B------:R-:W-:-:S03]  /*21dd0*/  IMAD.SHL.U32 R20, R20, 0x20, RZ ;  /* 0x0000002014147824 */ /* 0x000fc600078e00ff */
[----:B------:R-:W-:-:S04]  /*21de0*/  SHF.R.U32.HI R21, RZ, 0x2, R21 ;  /* 0x00000002ff157819 */ /* 0x000fc80000011615 */
[----:B------:R-:W-:-:S05]  /*21df0*/  LOP3.LUT R20, R21, 0x60, R20, 0xf8, !PT ;  /* 0x0000006015147812 */ /* 0x000fca00078ef814 */
[----:B------:R-:W-:Y:S02]  /*21e00*/  IMAD.IADD R6, R20, 0x1, R12 ;  /* 0x0000000114067824 */ /* 0x000fe400078e020c */
[----:B------:R3:W5:Y:S02]  /*21e10*/  LDL R20, [R1+0x30] ;  /* 0x0000300001147983 */ /* 0x0007640000100800 */
[----:B--2---:R-:W-:Y:S01]  /*21e20*/  @P1 IMAD.HI.U32 R0, R6, R4, RZ ;  /* 0x0000000406001227 */ /* 0x004fe200078e00ff */
[----:B------:R-:W2:Y:S03]  /*21e30*/  S2R R10, SR_TID.X ;  /* 0x00000000000a7919 */ /* 0x000ea60000002100 */
        /* <DEDUP_REMOVED lines=11> */
[----:B------:R-:W-:Y:S02]  /*21ef0*/  IMAD R7, R7, UR6, RZ ;  /* 0x0000000607077c24 */ /* 0x000fe4000f8e02ff */
[----:B--2---:R-:W-:Y:S02]  /*21f00*/  IMAD.SHL.U32 R21, R10, 0x10, RZ ;  /* 0x000000100a157824 */ /* 0x004fe400078e00ff */
[----:B------:R-:W-:Y:S01]  /*21f10*/  IMAD R7, R0, UR7, R7 ;  /* 0x0000000700077c24 */ /* 0x000fe2000f8e0207 */
[----:B------:R-:W-:Y:S02]  /*21f20*/  IADD3 R0, P0, R4, UR8, RZ ;  /* 0x0000000804007c10 */ /* 0x000fe4000ff1e0ff */
[----:B------:R-:W-:Y:S02]  /*21f30*/  LOP3.LUT R21, R21, 0x30, RZ, 0xc0, !PT ;  /* 0x0000003015157812 */ /* 0x000fe400078ec0ff */
[----:B------:R-:W-:Y:S01]  /*21f40*/  IADD3.X R4, R5, UR9, R7, P0, !PT ;  /* 0x0000000905047c10 */ /* 0x000fe200087fe407 */
[----:B------:R-:W-:Y:S01]  /*21f50*/  VIADD R5, R6, 0x80 ;  /* 0x0000008006057836 */ /* 0x000fe20000000000 */
[----:B------:R-:W2:Y:S03]  /*21f60*/  @P1 LDC R7, c[0x0][0x44c] ;  /* 0x00011300ff071b82 */ /* 0x000ea60000000800 */
[----:B------:R-:W-:-:S02]  /*21f70*/  IMAD.MOV.U32 R6, RZ, RZ, R5 ;  /* 0x000000ffff067224 */ /* 0x000fc400078e0005 */
[----:B--2---:R-:W-:-:S05]  /*21f80*/  @P1 IMAD.HI.U32 R7, R5, R7, RZ ;  /* 0x0000000705071227 */ /* 0x004fca00078e00ff */
[----:B0-----:R-:W-:-:S05]  /*21f90*/  @P1 SHF.R.U32.HI R6, RZ, R8, R7 ;  /* 0x00000008ff061219 */ /* 0x001fca0000011607 */
[----:B------:R-:W-:Y:S02]  /*21fa0*/  IMAD.MOV R7, RZ, RZ, -R6 ;  /* 0x000000ffff077224 */ /* 0x000fe400078e0a06 */
[----:B------:R-:W-:-:S04]  /*21fb0*/  IMAD.WIDE.U32 R2, R6, UR4, R2 ;  /* 0x0000000406027c25 */ /* 0x000fc8000f8e0002 */
[----:B------:R-:W-:Y:S01]  /*21fc0*/  IMAD R5, R9, R7, R5 ;  /* 0x0000000709057224 */ /* 0x000fe200078e0205 */
[----:B------:R-:W-:-:S05]  /*21fd0*/  SHF.R.S32.HI R7, RZ, 0x1f, R6 ;  /* 0x0000001fff077819 */ /* 0x000fca0000011406 */
[----:B------:R-:W-:Y:S01]  /*21fe0*/  IMAD R7, R7, UR4, RZ ;  /* 0x0000000407077c24 */ /* 0x000fe2000f8e02ff */
[----:B------:R-:W-:Y:S02]  /*21ff0*/  ULDC UR4, c[0x0][0x2b8] ;  /* 0x0000ae0000047ab9 */ /* 0x000fe40000000800 */
[----:B------:R-:W-:Y:S01]  /*22000*/  ISETP.GE.AND P0, PT, R21, UR4, PT ;  /* 0x0000000415007c0c */ /* 0x000fe2000bf06270 */
[----:B------:R-:W-:Y:S01]  /*22010*/  IMAD R7, R6, UR5, R7 ;  /* 0x0000000506077c24 */ /* 0x000fe2000f8e0207 */
[----:B------:R-:W-:Y:S01]  /*22020*/  SHF.R.S32.HI R6, RZ, 0x1f, R5 ;  /* 0x0000001fff067819 */ /* 0x000fe20000011405 */
[----:B------:R-:W-:Y:S02]  /*22030*/  UMOV UR4, 0xffffffff ;  /* 0xffffffff00047882 */ /* 0x000fe40000000000 */
[----:B------:R-:W-:Y:S02]  /*22040*/  IMAD.IADD R3, R3, 0x1, R7 ;  /* 0x0000000103037824 */ /* 0x000fe400078e0207 */
[----:B------:R-:W-:-:S02]  /*22050*/  IMAD R6, R6, UR6, RZ ;  /* 0x0000000606067c24 */ /* 0x000fc4000f8e02ff */
[----:B------:R-:W-:-:S04]  /*22060*/  IMAD.WIDE.U32 R2, R5, UR6, R2 ;  /* 0x0000000605027c25 */ /* 0x000fc8000f8e0002 */
[----:B------:R-:W-:Y:S01]  /*22070*/  IMAD R6, R5, UR7, R6 ;  /* 0x0000000705067c24 */ /* 0x000fe2000f8e0206 */
[----:B------:R-:W-:-:S04]  /*22080*/  IADD3 R2, P1, R2, UR8, RZ ;  /* 0x0000000802027c10 */ /* 0x000fc8000ff3e0ff */
[----:B------:R-:W-:Y:S01]  /*22090*/  IADD3.X R3, R3, UR9, R6, P1, !PT ;  /* 0x0000000903037c10 */ /* 0x000fe20008ffe406 */
[----:B---3--:R-:W-:Y:S08]  /*220a0*/  BRA.DIV UR4, `(.L_x_1350) ;  /* 0x0000003604e07947 */ /* 0x008ff0000b800000 */
[----:B------:R-:W0:Y:S02]  /*220b0*/  S2R R7, SR_TID.X ;  /* 0x0000000000077919 */ /* 0x000e240000002100 */
[----:B0-----:R-:W-:Y:S02]  /*220c0*/  LOP3.LUT R8, R7, 0x7f, RZ, 0xc0, !PT ;  /* 0x0000007f07087812 */ /* 0x001fe400078ec0ff */
[----:B------:R-:W2:Y:S04]  /*220d0*/  LDL.LU R7, [R1+0x14] ;  /* 0x0000140001077983 */ /* 0x000ea80000300800 */
[----:B------:R-:W3:Y:S01]  /*220e0*/  LDL.LU R11, [R1+0x10] ;  /* 0x00001000010b7983 */ /* 0x000ee20000300800 */
[----:B------:R-:W-:-:S03]  /*220f0*/  SHF.R.U32.HI R10, RZ, 0x2, R8 ;  /* 0x00000002ff0a7819 */ /* 0x000fc60000011608 */
[----:B------:R-:W0:Y:S01]  /*22100*/  SHFL.IDX PT, R8, R0, RZ, 0x1c1f ;  /* 0x001c1fff00087589 */ /* 0x000e2200000e0000 */
[----:B--2---:R-:W-:-:S03]  /*22110*/  IMAD R5, R7, R9, RZ ;  /* 0x0000000907057224 */ /* 0x004fc600078e02ff */
[----:B------:R-:W2:Y:S01]  /*22120*/  SHFL.IDX PT, R7, R4, RZ, 0x1c1f ;  /* 0x001c1fff04077589 */ /* 0x000ea200000e0000 */
[----:B---3--:R-:W-:-:S05]  /*22130*/  IMAD.IADD R6, R10, 0x1, R11 ;  /* 0x000000010a067824 */ /* 0x008fca00078e020b */
[----:B------:R-:W-:-:S13]  /*22140*/  ISETP.GE.AND P1, PT, R6, R5, PT ;  /* 0x000000050600720c */ /* 0x000fda0003f26270 */
[----:B0-----:R-:W-:-:S05]  /*22150*/  @!P1 IADD3 R8, P2, R21, R8, RZ ;  /* 0x0000000815089210 */ /* 0x001fca0007f5e0ff */
[----:B--2---:R-:W-:-:S04]  /*22160*/  @!P1 IMAD.X R7, RZ, RZ, R7, P2 ;  /* 0x000000ffff079224 */ /* 0x004fc800010e0607 */
[----:B------:R-:W-:Y:S02]  /*22170*/  @!P1 IMAD.MOV.U32 R9, RZ, RZ, R7 ;  /* 0x000000ffff099224 */ /* 0x000fe400078e0007 */
[----:B------:R-:W-:-:S03]  /*22180*/  VIADD R7, R6, 0x20 ;  /* 0x0000002006077836 */ /* 0x000fc60000000000 */
[----:B------:R-:W-:Y:S01]  /*22190*/  @!PT LDS RZ, [RZ] ;  /* 0x00000000fffff984 */ /* 0x000fe20000000800 */
[----:B-----5:R0:W-:Y:S02]  /*221a0*/  @!P1 LDGSTS.E.BYPASS.LTC128B.128 [R20+0xb000], desc[UR44][R8.64], !P0 ;  /* 0x0b00000008149fae */ /* 0x0201e4000c101d6c */
[----:B------:R-:W-:Y:S02]  /*221b0*/  ISETP.GE.AND P1, PT, R7, R5, PT ;  /* 0x000000050700720c */ /* 0x000fe40003f26270 */
[----:B------:R-:W-:Y:S04]  /*221c0*/  SHFL.IDX PT, R7, R4, 0x1, 0x1c1f ;  /* 0x003c1f0004077f89 */ /* 0x000fe800000e0000 */
[----:B0-----:R-:W0:Y:S07]  /*221d0*/  SHFL.IDX PT, R8, R0, 0x1, 0x1c1f ;  /* 0x003c1f0000087f89 */ /* 0x001e2e00000e0000 */
[----:B0-----:R-:W-:-:S05]  /*221e0*/  @!P1 IADD3 R8, P2, R21, R8, RZ ;  /* 0x0000000815089210 */ /* 0x001fca0007f5e0ff */
[----:B------:R-:W-:-:S04]  /*221f0*/  @!P1 IMAD.X R7, RZ, RZ, R7, P2 ;  /* 0x000000ffff079224 */ /* 0x000fc800010e0607 */
[----:B------:R-:W-:Y:S02]  /*22200*/  @!P1 IMAD.MOV.U32 R9, RZ, RZ, R7 ;  /* 0x000000ffff099224 */ /* 0x000fe400078e0007 */
[----:B------:R-:W-:-:S03]  /*22210*/  VIADD R7, R6, 0x40 ;  /* 0x0000004006077836 */ /* 0x000fc60000000000 */
[----:B------:R0:W-:Y:S02]  /*22220*/  @!P1 LDGSTS.E.BYPASS.LTC128B.128 [R20+0xb800], desc[UR44][R8.64], !P0 ;  /* 0x0b80000008149fae */ /* 0x0001e4000c101d6c */
[----:B------:R-:W-:Y:S02]  /*22230*/  ISETP.GE.AND P1, PT, R7, R5, PT ;  /* 0x000000050700720c */ /* 0x000fe40003f26270 */
[----:B------:R-:W-:Y:S04]  /*22240*/  SHFL.IDX PT, R7, R4, 0x2, 0x1c1f ;  /* 0x005c1f0004077f89 */ /* 0x000fe800000e0000 */
[----:B------:R-:W-:Y:S04]  /*22250*/  SHFL.IDX PT, R4, R4, 0x3, 0x1c1f ;  /* 0x007c1f0004047f89 */ /* 0x000fe800000e0000 */
[----:B0-----:R-:W0:Y:S03]  /*22260*/  SHFL.IDX PT, R8, R0, 0x2, 0x1c1f ;  /* 0x005c1f0000087f89 */ /* 0x001e2600000e0000 */
[----:B0-----:R-:W-:-:S05]  /*22270*/  @!P1 IADD3 R8, P2, R21, R8, RZ ;  /* 0x0000000815089210 */ /* 0x001fca0007f5e0ff */
[----:B------:R-:W-:-:S04]  /*22280*/  @!P1 IMAD.X R7, RZ, RZ, R7, P2 ;  /* 0x000000ffff079224 */ /* 0x000fc800010e0607 */
[----:B------:R-:W-:Y:S02]  /*22290*/  @!P1 IMAD.MOV.U32 R9, RZ, RZ, R7 ;  /* 0x000000ffff099224 */ /* 0x000fe400078e0007 */
[----:B------:R-:W-:Y:S04]  /*222a0*/  SHFL.IDX PT, R7, R2, RZ, 0x1c1f ;  /* 0x001c1fff02077589 */ /* 0x000fe800000e0000 */
[----:B------:R0:W-:Y:S04]  /*222b0*/  @!P1 LDGSTS.E.BYPASS.LTC128B.128 [R20+0xc000], desc[UR44][R8.64], !P0 ;  /* 0x0c00000008149fae */ /* 0x0001e8000c101d6c */
[----:B------:R-:W-:Y:S04]  /*222c0*/  SHFL.IDX PT, R2, R2, 0x1, 0x1c1f ;  /* 0x003c1f0002027f89 */ /* 0x000fe800000e0000 */
        /* <DEDUP_REMOVED lines=10> */
[----:B------:R2:W-:Y:S01]  /*22370*/  @!P1 LDGSTS.E.BYPASS.LTC128B.128 [R20+0xc800], desc[UR44][R8.64], !P0 ;  /* 0x0c80000008149fae */ /* 0x0005e2000c101d6c */
[----:B------:R-:W-:-:S05]  /*22380*/  @!P2 IADD3 R7, P1, R21, R7, RZ ;  /* 0x000000071507a210 */ /* 0x000fca0007f3e0ff */
[----:B0-----:R-:W-:Y:S02]  /*22390*/  @!P2 IMAD.X R0, RZ, RZ, R0, P1 ;  /* 0x000000ffff00a224 */ /* 0x001fe400008e0600 */
[----:B--2---:R-:W-:Y:S02]  /*223a0*/  @!P2 IMAD.MOV.U32 R8, RZ, RZ, R7 ;  /* 0x000000ffff08a224 */ /* 0x004fe400078e0007 */
[----:B------:R-:W-:-:S05]  /*223b0*/  @!P2 IMAD.MOV.U32 R9, RZ, RZ, R0 ;  /* 0x000000ffff09a224 */ /* 0x000fca00078e0000 */
[----:B---3--:R0:W-:Y:S02]  /*223c0*/  @!P2 LDGSTS.E.BYPASS.LTC128B.128 [R20+0xd000], desc[UR44][R8.64], !P0 ;  /* 0x0d0000000814afae */ /* 0x0081e4000c101d6c */
.L_x_1459:
        /* <DEDUP_REMOVED lines=10> */
.L_x_1351:
        /* <DEDUP_REMOVED lines=18> */
.L_x_1460:
[----:B------:R-:W-:Y:S05]  /*22590*/  BSYNC B0 ;  /* 0x0000000000007941 */ /* 0x000fea0003800000 */
.L_x_1352:
[----:B------:R-:W2:Y:S02]  /*225a0*/  LDL.LU R2, [R1+0x20] ;  /* 0x0000200001027983 */ /* 0x000ea40000300800 */
[----:B--2---:R-:W-:-:S05]  /*225b0*/  VIADD R0, R2, 0xfffffffe ;  /* 0xfffffffe02007836 */ /* 0x004fca0000000000 */
[----:B------:R-:W-:-:S13]  /*225c0*/  ISETP.GE.AND P0, PT, R0, R26, PT ;  /* 0x0000001a0000720c */ /* 0x000fda0003f06270 */
[----:B------:R-:W-:Y:S05]  /*225d0*/  @!P0 BRA `(.L_x_1354) ;  /* 0x0000000800ec8947 */ /* 0x000fea0003800000 */
[----:B------:R-:W-:Y:S02]  /*225e0*/  IMAD.MOV.U32 R6, RZ, RZ, R22 ;  /* 0x000000ffff067224 */ /* 0x000fe400078e0016 */
[----:B------:R-:W-:-:S07]  /*225f0*/  IMAD.MOV.U32 R7, RZ, RZ, R28 ;  /* 0x000000ffff077224 */ /* 0x000fce00078e001c */
.L_x_1374:
        /* <DEDUP_REMOVED lines=10> */
[----:B0-----:R-:W-:Y:S01]  /*226a0*/  IMAD.MOV.U32 R8, RZ, RZ, R0 ;  /* 0x000000ffff087224 */ /* 0x001fe200078e0000 */
[----:B------:R-:W-:-:S04]  /*226b0*/  ISETP.NE.U32.AND P0, PT, RZ, UR4, PT ;  /* 0x00000004ff007c0c */ /* 0x000fc8000bf05070 */
[----:B------:R-:W-:-:S13]  /*226c0*/  ISETP.NE.AND.EX P0, PT, RZ, UR5, PT, P0 ;  /* 0x00000005ff007c0c */ /* 0x000fda000bf05300 */
[----:B------:R-:W-:Y:S05]  /*226d0*/  @!P0 BRA `(.L_x_1357) ;  /* 0x0000000000488947 */ /* 0x000fea0003800000 */
[----:B------:R-:W2:Y:S01]  /*226e0*/  LDL R5, [R1] ;  /* 0x0000000001057983 */ /* 0x000ea20000100800 */
[----:B------:R-:W0:Y:S01]  /*226f0*/  LDC R8, c[0x0][0x43c] ;  /* 0x00010f00ff087b82 */ /* 0x000e220000000800 */
[----:B------:R-:W-:Y:S01]  /*22700*/  ULDC.64 UR6, c[0x0][0x428] ;  /* 0x00010a0000067ab9 */ /* 0x000fe20000000a00 */
[----:B0-----:R-:W-:-:S13]  /*22710*/  ISETP.NE.AND P0, PT, R8, 0x1, PT ;  /* 0x000000010800780c */ /* 0x001fda0003f05270 */
[----:B------:R-:W0:Y:S02]  /*22720*/  @P0 LDC.64 R2, c[0x0][0x440] ;  /* 0x00011000ff020b82 */ /* 0x000e240000000a00 */
[----:B0-----:R-:W-:-:S04]  /*22730*/  @P0 IMAD.HI.U32 R4, R0, R2, RZ ;  /* 0x0000000200040227 */ /* 0x001fc800078e00ff */
[----:B------:R-:W-:Y:S01]  /*22740*/  IMAD.MOV.U32 R2, RZ, RZ, R0 ;  /* 0x000000ffff027224 */ /* 0x000fe200078e0000 */
[----:B------:R-:W-:-:S05]  /*22750*/  @P0 SHF.R.U32.HI R2, RZ, R3, R4 ;  /* 0x00000003ff020219 */ /* 0x000fca0000011604 */
[----:B------:R-:W-:-:S04]  /*22760*/  IMAD.MOV R3, RZ, RZ, -R2 ;  /* 0x000000ffff037224 */ /* 0x000fc800078e0a02 */
[----:B------:R-:W-:Y:S01]  /*22770*/  IMAD R8, R8, R3, R0 ;  /* 0x0000000308087224 */ /* 0x000fe200078e0200 */
[----:B------:R-:W-:-:S03]  /*22780*/  SHF.R.S32.HI R3, RZ, 0x1f, R2 ;  /* 0x0000001fff037819 */ /* 0x000fc60000011402 */
[----:B------:R-:W-:-:S04]  /*22790*/  IMAD.WIDE.U32 R2, R25, UR6, R2 ;  /* 0x0000000619027c25 */ /* 0x000fc8000f8e0002 */
[----:B--2---:R-:W-:-:S04]  /*227a0*/  IMAD R4, R5, UR6, RZ ;  /* 0x0000000605047c24 */ /* 0x004fc8000f8e02ff */
[----:B------:R-:W-:-:S04]  /*227b0*/  IMAD R4, R25, UR7, R4 ;  /* 0x0000000719047c24 */ /* 0x000fc8000f8e0204 */
[----:B------:R-:W-:Y:S01]  /*227c0*/  IMAD.IADD R3, R4, 0x1, R3 ;  /* 0x0000000104037824 */ /* 0x000fe200078e0203 */
[----:B------:R-:W-:-:S04]  /*227d0*/  LEA R4, P0, R2, UR4, 0x2 ;  /* 0x0000000402047c11 */ /* 0x000fc8000f8010ff */
[----:B------:R-:W-:-:S05]  /*227e0*/  LEA.HI.X R5, R2, UR5, R3, 0x2, P0 ;  /* 0x0000000502057c11 */ /* 0x000fca00080f1403 */
[----:B------:R0:W5:Y:S04]  /*227f0*/  LDG.E R18, desc[UR44][R4.64] ;  /* 0x0000002c04127981 */ /* 0x000168000c1e1900 */
.L_x_1357:
[----:B0-----:R-:W-:Y:S01]  /*22800*/  IMAD R4, R22, 0x8, R19 ;  /* 0x0000000816047824 */ /* 0x001fe200078e0213 */
[----:B------:R-:W-:Y:S01]  /*22810*/  SHF.L.U32 R3, R28, 0x1f, RZ ;  /* 0x0000001f1c037819 */ /* 0x000fe200000006ff */
[----:B------:R-:W0:Y:S01]  /*22820*/  S2R R2, SR_TID.X ;  /* 0x0000000000027919 */ /* 0x000e220000002100 */
[----:B------:R-:W-:Y:S02]  /*22830*/  BSSY B1, `(.L_x_1358) ;  /* 0x0000005000017945 */ /* 0x000fe40003800000 */
[----:B------:R-:W2:Y:S01]  /*22840*/  SYNCS.PHASECHK.TRANS64.TRYWAIT P0, [R4+URZ+0x13280], R3 ;  /* 0x01328003040075a7 */ /* 0x000ea2000800017f */
[----:B0-----:R-:W-:-:S04]  /*22850*/  LOP3.LUT R2, R2, 0x7f, RZ, 0xc0, !PT ;  /* 0x0000007f02027812 */ /* 0x001fc800078ec0ff */
[----:B------:R-:W-:Y:S01]  /*22860*/  ISETP.NE.AND P1, PT, R2, RZ, PT ;  /* 0x000000ff0200720c */ /* 0x000fe20003f25270 */
[----:B--2---:R-:W-:-:S12]  /*22870*/  @!P0 BRA `(.L_x_1359) ;  /* 0x0000003400e08947 */ /* 0x004fd80003800000 */
.L_x_1461:
[----:B------:R-:W-:Y:S05]  /*22880*/  BSYNC B1 ;  /* 0x0000000000017941 */ /* 0x000fea0003800000 */
.L_x_1358:
        /* <DEDUP_REMOVED lines=9> */
.L_x_1361:
[----:B------:R-:W-:Y:S05]  /*22920*/  BSYNC B1 ;  /* 0x0000000000017941 */ /* 0x000fea0003800000 */
.L_x_1360:
        /* <DEDUP_REMOVED lines=12> */
.L_x_1362:
        /* <DEDUP_REMOVED lines=13> */
.L_x_1462:
[----:B------:R-:W-:Y:S05]  /*22ac0*/  BSYNC B1 ;  /* 0x0000000000017941 */ /* 0x000fea0003800000 */
.L_x_1363:
[----:B------:R-:W-:Y:S01]  /*22ad0*/  BSSY B1, `(.L_x_1365) ;  /* 0x000000b000017945 */ /* 0x000fe20003800000 */
[----:B------:R-:W-:Y:S02]  /*22ae0*/  IMAD.MOV.U32 R8, RZ, RZ, 0x0 ;  /* 0x00000000ff087424 */ /* 0x000fe400078e00ff */
[----:B------:R-:W-:Y:S01]  /*22af0*/  IMAD.MOV.U32 R9, RZ, RZ, 0x14f00000 ;  /* 0x14f00000ff097424 */ /* 0x000fe200078e00ff */
[----:B------:R-:W-:Y:S06]  /*22b00*/  @P1 BRA `(.L_x_1366) ;  /* 0x00000000001c1947 */ /* 0x000fec0003800000 */
[----:B------:R-:W3:Y:S01]  /*22b10*/  S2R R11, SR_TID.X ;  /* 0x00000000000b7919 */ /* 0x000ee20000002100 */
[----:B0-2---:R-:W-:-:S04]  /*22b20*/  IMAD.MOV.U32 R3, RZ, RZ, 0x2800 ;  /* 0x00002800ff037424 */ /* 0x005fc800078e00ff */
[----:B------:R4:W-:Y:S01]  /*22b30*/  SYNCS.ARRIVE.TRANS64 RZ, [R4+URZ+0x13230], R3 ;  /* 0x0132300304ff79a7 */ /* 0x0009e2000800003f */
[----:B---3--:R-:W-:-:S04]  /*22b40*/  LOP3.LUT R11, R11, 0x1f, RZ, 0xc0, !PT ;  /* 0x0000001f0b0b7812 */ /* 0x008fc800078ec0ff */
[----:B------:R-:W-:-:S13]  /*22b50*/  ISETP.NE.AND P0, PT, R11, RZ, PT ;  /* 0x000000ff0b00720c */ /* 0x000fda0003f05270 */
[----:B----4-:R-:W-:Y:S05]  /*22b60*/  @!P0 BRA `(.L_x_1366) ;  /* 0x0000000000048947 */ /* 0x010fea0003800000 */
[----:B------:R-:W-:Y:S01]  /*22b70*/  BPT.TRAP 0x1 ;  /* 0x000000040000795c */ /* 0x000fe20000300000 */
.L_x_1366:
[----:B------:R-:W-:Y:S05]  /*22b80*/  BSYNC B1 ;  /* 0x0000000000017941 */ /* 0x000fea0003800000 */
.L_x_1365:
        /* <DEDUP_REMOVED lines=8> */
.L_x_1367:
        /* <DEDUP_REMOVED lines=10> */
.L_x_1356:
[----:B------:R-:W-:Y:S05]  /*22cb0*/  BSYNC B0 ;  /* 0x0000000000007941 */ /* 0x000fea0003800000 */
.L_x_1355:
[----:B------:R-:W2:Y:S02]  /*22cc0*/  LDL R3, [R1+0x44] ;  /* 0x0000440001037983 */ /* 0x000ea40000100800 */
[----:B--2---:R-:W-:-:S13]  /*22cd0*/  ISETP.NE.AND P0, PT, R3, 0x3, PT ;  /* 0x000000030300780c */ /* 0x004fda0003f05270 */
[----:B------:R-:W-:Y:S05]  /*22ce0*/  @!P0 BRA `(.L_x_1368) ;  /* 0x0000000000048947 */ /* 0x000fea0003800000 */
[----:B------:R-:W-:Y:S01]  /*22cf0*/  BPT.TRAP 0x1 ;  /* 0x000000040000795c */ /* 0x000fe20000300000 */
.L_x_1368:
[----:B------:R-:W2:Y:S01]  /*22d00*/  LDL R4, [R1+0x1c] ;  /* 0x00001c0001047983 */ /* 0x000ea20000100800 */
[----:B------:R-:W-:Y:S01]  /*22d10*/  LOP3.LUT R2, R7, 0x1, RZ, 0x3c, !PT ;  /* 0x0000000107027812 */ /* 0x000fe200078e3cff */
[----:B------:R-:W-:Y:S01]  /*22d20*/  IMAD R3, R6, 0x8, R19 ;  /* 0x0000000806037824 */ /* 0x000fe200078e0213 */
[----:B------:R-:W-:Y:S02]  /*22d30*/  BSSY B0, `(.L_x_1369) ;  /* 0x0000005000007945 */ /* 0x000fe40003800000 */
[----:B------:R-:W-:-:S04]  /*22d40*/  SHF.L.U32 R2, R2, 0x1f, RZ ;  /* 0x0000001f02027819 */ /* 0x000fc800000006ff */
[----:B------:R-:W3:Y:S01]  /*22d50*/  SYNCS.PHASECHK.TRANS64.TRYWAIT P0, [R3+URZ+0x13270], R2 ;  /* 0x01327002030075a7 */ /* 0x000ee2000800017f */
[----:B--2---:R-:W-:Y:S01]  /*22d60*/  ISETP.NE.AND P1, PT, R4, 0x3, PT ;  /* 0x000000030400780c */ /* 0x004fe20003f25270 */
[----:B---3--:R-:W-:-:S12]  /*22d70*/  @!P0 BRA `(.L_x_1370) ;  /* 0x0000003000c88947 */ /* 0x008fd80003800000 */
.L_x_1463:
[----:B------:R-:W-:Y:S05]  /*22d80*/  BSYNC B0 ;  /* 0x0000000000007941 */ /* 0x000fea0003800000 */
.L_x_1369:
[----:B------:R-:W-:Y:S05]  /*22d90*/  @!P1 BRA `(.L_x_1371) ;  /* 0x0000000000049947 */ /* 0x000fea0003800000 */
[----:B------:R-:W-:Y:S01]  /*22da0*/  BPT.TRAP 0x1 ;  /* 0x000000040000795c */ /* 0x000fe20000300000 */
.L_x_1371:
[----:B--2---:R-:W-:Y:S01]  /*22db0*/  SHF.L.U32 R2, R7, 0x1f, RZ ;  /* 0x0000001f07027819 */ /* 0x004fe200000006ff */
[----:B------:R-:W-:-:S03]  /*22dc0*/  IMAD R10, R6, 0x2800, RZ ;  /* 0x00002800060a7824 */ /* 0x000fc600078e02ff */
[----:B------:R-:W2:Y:S02]  /*22dd0*/  SYNCS.PHASECHK.TRANS64.TRYWAIT P0, [R3+URZ+0x13260], R2 ;  /* 0x01326002030075a7 */ /* 0x000ea4000800017f */
[----:B--2---:R-:W-:Y:S05]  /*22de0*/  @!P0 BRA `(.L_x_1372) ;  /* 0x0000003000c08947 */ /* 0x004fea0003800000 */
.L_x_1464:
[----:B------:R-:W2:Y:S04]  /*22df0*/  LDL R4, [R1+0xc] ;  /* 0x00000c0001047983 */ /* 0x000ea80000100800 */
[----:B------:R-:W3:Y:S01]  /*22e00*/  LDL R11, [R1+0x8] ;  /* 0x00000800010b7983 */ /* 0x000ee20000100800 */
[----:B------:R-:W-:Y:S05]  /*22e10*/  WARPSYNC.ALL ;  /* 0x0000000000007948 */ /* 0x000fea0003800000 */
[----:B--2---:R-:W-:-:S02]  /*22e20*/  LOP3.LUT R2, R10, R4, RZ, 0xfc, !PT ;  /* 0x000000040a027212 */ /* 0x004fc400078efcff */
[----:B---3--:R-:W-:-:S03]  /*22e30*/  LOP3.LUT R12, R10, R11, RZ, 0xfc, !PT ;  /* 0x0000000b0a0c7212 */ /* 0x008fc600078efcff */
        /* <DEDUP_REMOVED lines=40> */
.L_x_1373:
[----:B------:R-:W3:Y:S01]  /*230c0*/  S2R R2, SR_TID.X ;  /* 0x0000000000027919 */ /* 0x000ee20000002100 */
[----:B--2---:R2:W-:Y:S01]  /*230d0*/  SYNCS.ARRIVE.TRANS64.A1T0 RZ, [R3+URZ+0x13250], RZ ;  /* 0x013250ff03ff79a7 */ /* 0x0045e2000810003f */
[----:B------:R-:W-:Y:S02]  /*230e0*/  IMAD.MOV.U32 R6, RZ, RZ, R22 ;  /* 0x000000ffff067224 */ /* 0x000fe400078e0016 */
[----:B------:R-:W-:Y:S01]  /*230f0*/  IMAD.MOV.U32 R7, RZ, RZ, R28 ;  /* 0x000000ffff077224 */ /* 0x000fe200078e001c */
[----:B---3--:R-:W-:Y:S01]  /*23100*/  LOP3.LUT R2, R2, 0x7f, RZ, 0xc0, !PT ;  /* 0x0000007f02027812 */ /* 0x008fe200078ec0ff */
[----:B------:R-:W-:Y:S03]  /*23110*/  BAR.SYNC.DEFER_BLOCKING 0x2, 0x80 ;  /* 0x0082000000007b1d */ /* 0x000fe60000010000 */
[----:B------:R-:W-:-:S13]  /*23120*/  ISETP.NE.AND P0, PT, R2, RZ, PT ;  /* 0x000000ff0200720c */ /* 0x000fda0003f05270 */
[----:B--2---:R-:W-:-:S05]  /*23130*/  @!P0 VIADD R3, R3, 0x13280 ;  /* 0x0001328003038836 */ /* 0x004fca0000000000 */
[----:B------:R-:W-:-:S04]  /*23140*/  @!P0 PRMT R3, RZ, 0x654, R3 ;  /* 0x00000654ff038816 */ /* 0x000fc80000000003 */
[----:B------:R2:W-:Y:S01]  /*23150*/  @!P0 SYNCS.ARRIVE.TRANS64.RED.A1T0 RZ, [R3+URZ], RZ ;  /* 0x000000ff03ff89a7 */ /* 0x0005e2000810043f */
[C---:B------:R-:W-:Y:S01]  /*23160*/  ISETP.GT.AND P0, PT, R0.reuse, R26, PT ;  /* 0x0000001a0000720c */ /* 0x040fe20003f04270 */
[----:B------:R-:W-:-:S12]  /*23170*/  VIADD R0, R0, 0xffffffff ;  /* 0xffffffff00007836 */ /* 0x000fd80000000000 */
[----:B--2---:R-:W-:Y:S05]  /*23180*/  @P0 BRA `(.L_x_1374) ;  /* 0xfffffff4001c0947 */ /* 0x004fea000383ffff */
.L_x_1354:
        /* <DEDUP_REMOVED lines=16> */
[----:B------:R-:W3:Y:S01]  /*23290*/  POPC R7, R4 ;  /* 0x0000000400077309 */ /* 0x000ee20000000000 */
[----:B--2---:R-:W3:Y:S02]  /*232a0*/  SHFL.IDX PT, R0, R3, R0, 0x1f ;  /* 0x00001f0003007589 */ /* 0x004ee400000e0000 */
[----:B---3--:R-:W-:-:S07]  /*232b0*/  IADD3 R24, R0, UR36, R7 ;  /* 0x0000002400187c10 */ /* 0x008fce000fffe007 */
.L_x_1376:
[----:B------:R-:W-:Y:S05]  /*232c0*/  BSYNC B0 ;  /* 0x0000000000007941 */ /* 0x000fea0003800000 */
.L_x_1375:
[----:B------:R-:W-:Y:S05]  /*232d0*/  @!P2 BRA `(.L_x_1377) ;  /* 0x000000000004a947 */ /* 0x000fea0003800000 */
[----:B------:R-:W-:Y:S01]  /*232e0*/  BPT.TRAP 0x1 ;  /* 0x000000040000795c */ /* 0x000fe20000300000 */
.L_x_1377:
        /* <DEDUP_REMOVED lines=8> */
.L_x_1465:
[----:B------:R-:W-:Y:S05]  /*23370*/  BSYNC B0 ;  /* 0x0000000000007941 */ /* 0x000fea0003800000 */
.L_x_1378:
[----:B------:R-:W-:Y:S05]  /*23380*/  @!P2 BRA `(.L_x_1380) ;  /* 0x000000000004a947 */ /* 0x000fea0003800000 */
[----:B------:R-:W-:Y:S01]  /*23390*/  BPT.TRAP 0x1 ;  /* 0x000000040000795c */ /* 0x000fe20000300000 */
.L_x_1380:
[----:B--2---:R-:W-:-:S04]  /*233a0*/  SHF.L.U32 R0, R28, 0x1f, RZ ;  /* 0x0000001f1c007819 */ /* 0x004fc800000006ff */
[----:B------:R-:W2:Y:S02]  /*233b0*/  SYNCS.PHASECHK.TRANS64.TRYWAIT P1, [R3+URZ+0x13260], R0 ;  /* 0x01326000030075a7 */ /* 0x000ea4000802017f */
[----:B--2---:R-:W-:Y:S05]  /*233c0*/  @!P1 BRA `(.L_x_1381) ;  /* 0x0000002c00709947 */ /* 0x004fea0003800000 */
.L_x_1466:
[----:B------:R-:W2:Y:S04]  /*233d0*/  LDL R4, [R1+0xc] ;  /* 0x00000c0001047983 */ /* 0x000ea80000100800 */
[----:B0-----:R-:W3:Y:S01]  /*233e0*/  LDL R10, [R1+0x8] ;  /* 0x00000800010a7983 */ /* 0x001ee20000100800 */
[----:B------:R-:W-:Y:S01]  /*233f0*/  IMAD R2, R22, 0x2800, RZ ;  /* 0x0000280016027824 */ /* 0x000fe200078e02ff */
        /* <DEDUP_REMOVED lines=43> */
.L_x_1382:
[----:B--2---:R2:W-:Y:S01]  /*236b0*/  SYNCS.ARRIVE.TRANS64.A1T0 RZ, [R3+URZ+0x13250], RZ ;  /* 0x013250ff03ff79a7 */ /* 0x0045e2000810003f */
[----:B------:R-:W-:Y:S02]  /*236c0*/  @!P0 VIADD R0, R3, 0x13280 ;  /* 0x0001328003008836 */ /* 0x000fe40000000000 */
[----:B------:R-:W-:-:S03]  /*236d0*/  VIADD R22, R22, 0x1 ;  /* 0x0000000116167836 */ /* 0x000fc60000000000 */
[----:B------:R-:W-:Y:S01]  /*236e0*/  @!P0 PRMT R0, RZ, 0x654, R0 ;  /* 0x00000654ff008816 */ /* 0x000fe20000000000 */
[----:B------:R-:W-:Y:S06]  /*236f0*/  BAR.SYNC.DEFER_BLOCKING 0x2, 0x80 ;  /* 0x0082000000007b1d */ /* 0x000fec0000010000 */
[----:B------:R3:W-:Y:S01]  /*23700*/  @!P0 SYNCS.ARRIVE.TRANS64.RED.A1T0 RZ, [R0+URZ], RZ ;  /* 0x000000ff00ff89a7 */ /* 0x0007e2000810043f */
[----:B------:R-:W-:-:S04]  /*23710*/  ISETP.NE.AND P0, PT, R22, 0x2, PT ;  /* 0x000000021600780c */ /* 0x000fc80003f05270 */
[----:B--2---:R-:W-:Y:S02]  /*23720*/  SEL R3, RZ, 0x1, P0 ;  /* 0x00000001ff037807 */ /* 0x004fe40000000000 */
[----:B------:R-:W-:Y:S02]  /*23730*/  SEL R22, R22, RZ, P0 ;  /* 0x000000ff16167207 */ /* 0x000fe40000000000 */
[----:B---3--:R-:W-:-:S07]  /*23740*/  LOP3.LUT R28, R28, R3, RZ, 0x3c, !PT ;  /* 0x000000031c1c7212 */ /* 0x008fce00078e3cff */
.L_x_1331:
        /* <DEDUP_REMOVED lines=11> */
.L_x_1383:
        /* <DEDUP_REMOVED lines=15> */
[C---:B------:R-:W-:Y:S01]  /*238f0*/  ISETP.GE.U32.AND P2, PT, R10.reuse, 0x2, PT ;  /* 0x000000020a00780c */ /* 0x040fe20003f46070 */
[----:B------:R-:W-:Y:S01]  /*23900*/  IMAD.MOV.U32 R5, RZ, RZ, RZ ;  /* 0x000000ffff057224 */ /* 0x000fe200078e00ff */
[C---:B------:R-:W-:Y:S01]  /*23910*/  ISETP.GE.U32.AND P3, PT, R10.reuse, 0x4, PT ;  /* 0x000000040a00780c */ /* 0x040fe20003f66070 */
[----:B------:R-:W-:Y:S01]  /*23920*/  SHFL.IDX PT, R0, R24, RZ, 0x1f ;  /* 0x00001fff18007589 */ /* 0x000fe200000e0000 */
[C---:B------:R-:W-:Y:S02]  /*23930*/  ISETP.GE.U32.AND P4, PT, R10.reuse, 0x8, PT ;  /* 0x000000080a00780c */ /* 0x040fe40003f86070 */
[----:B------:R-:W-:Y:S01]  /*23940*/  ISETP.GE.U32.AND P5, PT, R10, 0x10, PT ;  /* 0x000000100a00780c */ /* 0x000fe20003fa6070 */
[----:B------:R0:W-:Y:S02]  /*23950*/  SHFL.IDX PT, R6, R24, 0x1, 0x1f ;  /* 0x00201f0018067f89 */ /* 0x0001e400000e0000 */
[----:B0-----:R-:W-:-:S02]  /*23960*/  IMAD.MOV.U32 R24, RZ, RZ, RZ ;  /* 0x000000ffff187224 */ /* 0x001fc400078e00ff */
[----:B---3--:R-:W-:Y:S02]  /*23970*/  @!P1 IMAD.MOV.U32 R25, RZ, RZ, R7 ;  /* 0x000000ffff199224 */ /* 0x008fe400078e0007 */
[----:B--2---:R-:W-:Y:S01]  /*23980*/  @!P1 IMAD.MOV.U32 R5, RZ, RZ, R4 ;  /* 0x000000ffff059224 */ /* 0x004fe200078e0004 */
        /* <DEDUP_REMOVED lines=18> */
.L_x_1476:
[----:B------:R-:W-:Y:S02]  /*23ab0*/  ULDC UR4, c[0x0][0xc38] ;  /* 0x00030e0000047ab9 */ /* 0x000fe40000000800 */
[----:B------:R-:W-:-:S04]  /*23ac0*/  IMAD.U32 R4, RZ, RZ, UR4 ;  /* 0x00000004ff047e24 */ /* 0x000fc8000f8e00ff */
[----:B--2---:R-:W-:-:S04]  /*23ad0*/  IMAD R3, R14, R4, RZ ;  /* 0x000000040e037224 */ /* 0x004fc800078e02ff */
[----:B------:R-:W-:-:S05]  /*23ae0*/  IMAD.IADD R6, R6, 0x1, R3 ;  /* 0x0000000106067824 */ /* 0x000fca00078e0203 */
[----:B------:R-:W-:-:S13]  /*23af0*/  ISETP.GT.AND P6, PT, R6, R0, PT ;  /* 0x000000000600720c */ /* 0x000fda0003fc4270 */
[----:B------:R-:W-:Y:S05]  /*23b00*/  @P6 BRA `(.L_x_1386) ;  /* 0x0000000000a46947 */ /* 0x000fea0003800000 */
.L_x_1389:
[----:B0-----:R-:W0:Y:S01]  /*23b10*/  LDC R2, c[0x0][0xc3c] ;  /* 0x00030f00ff027b82 */ /* 0x001e220000000800 */
[----:B------:R-:W-:-:S05]  /*23b20*/  VIADD R27, R27, 0x1f ;  /* 0x0000001f1b1b7836 */ /* 0x000fca0000000000 */
[----:B0-----:R-:W-:-:S13]  /*23b30*/  ISETP.GE.AND P6, PT, R27, R2, PT ;  /* 0x000000021b00720c */ /* 0x001fda0003fc6270 */
[----:B------:R-:W-:Y:S05]  /*23b40*/  @P6 BRA `(.L_x_1387) ;  /* 0x0000000800c06947 */ /* 0x000fea0003800000 */
[----:B------:R-:W0:Y:S01]  /*23b50*/  S2R R3, SR_TID.X ;  /* 0x0000000000037919 */ /* 0x000e220000002100 */
[----:B------:R-:W-:Y:S01]  /*23b60*/  IMAD.MOV.U32 R25, RZ, RZ, RZ ;  /* 0x000000ffff197224 */ /* 0x000fe200078e00ff */
[----:B0-----:R-:W-:-:S05]  /*23b70*/  LOP3.LUT R3, R3, 0x1f, RZ, 0xc0, !PT ;  /* 0x0000001f03037812 */ /* 0x001fca00078ec0ff */
[----:B------:R-:W-:-:S05]  /*23b80*/  IMAD.IADD R4, R27, 0x1, R3 ;  /* 0x000000011b047824 */ /* 0x000fca00078e0203 */
        /* <DEDUP_REMOVED lines=27> */
.L_x_1484:
[----:B------:R-:W-:Y:S02]  /*23d40*/  ULDC UR4, c[0x0][0xc38] ;  /* 0x00030e0000047ab9 */ /* 0x000fe40000000800 */
[----:B------:R-:W-:-:S04]  /*23d50*/  IMAD.U32 R4, RZ, RZ, UR4 ;  /* 0x00000004ff047e24 */ /* 0x000fc8000f8e00ff */
[----:B--2---:R-:W-:-:S04]  /*23d60*/  IMAD R3, R14, R4, RZ ;  /* 0x000000040e037224 */ /* 0x004fc800078e02ff */
[----:B------:R-:W-:-:S05]  /*23d70*/  IMAD.IADD R6, R3, 0x1, R6 ;  /* 0x0000000103067824 */ /* 0x000fca00078e0206 */
[----:B------:R-:W-:-:S13]  /*23d80*/  ISETP.GT.AND P6, PT, R6, R0, PT ;  /* 0x000000000600720c */ /* 0x000fda0003fc4270 */
[----:B------:R-:W-:Y:S05]  /*23d90*/  @!P6 BRA `(.L_x_1389) ;  /* 0xfffffffc005ce947 */ /* 0x000fea000383ffff */
.L_x_1386:
[----:B------:R-:W-:Y:S01]  /*23da0*/  IMAD.IADD R6, R6, 0x1, -R3 ;  /* 0x0000000106067824 */ /* 0x000fe200078e0a03 */
[----:B------:R-:W-:-:S03]  /*23db0*/  UMOV UR4, 0xffffffff ;  /* 0xffffffff00047882 */ /* 0x000fc60000000000 */
[----:B------:R-:W-:-:S05]  /*23dc0*/  IMAD R3, R2, R4, R6 ;  /* 0x0000000402037224 */ /* 0x000fca00078e0206 */
[----:B------:R-:W-:Y:S01]  /*23dd0*/  ISETP.GT.AND P6, PT, R3, R0, PT ;  /* 0x000000000300720c */ /* 0x000fe20003fc4270 */
[----:B------:R-:W-:-:S12]  /*23de0*/  BRA.DIV UR4, `(.L_x_1390) ;  /* 0x0000002a04f87947 */ /* 0x000fd8000b800000 */
[----:B------:R-:W-:-:S04]  /*23df0*/  VOTE.ANY R3, PT, !P6 ;  /* 0x0000000000037806 */ /* 0x000fc800070e0100 */
[----:B------:R-:W2:Y:S02]  /*23e00*/  POPC R7, R3 ;  /* 0x0000000300077309 */ /* 0x000ea40000000000 */
[----:B--2---:R2:W3:Y:S01]  /*23e10*/  SHFL.IDX PT, R25, R25, R7, 0x1f ;  /* 0x00001f0719197589 */ /* 0x0044e200000e0000 */
[----:B------:R-:W-:-:S03]  /*23e20*/  IMAD.IADD R27, R7, 0x1, R27 ;  /* 0x00000001071b7824 */ /* 0x000fc600078e021b */
[----:B------:R2:W4:Y:S04]  /*23e30*/  SHFL.IDX PT, R5, R5, R7, 0x1f ;  /* 0x00001f0705057589 */ /* 0x00052800000e0000 */
.L_x_1489:
[----:B------:R-:W-:-:S13]  /*23e40*/  ISETP.NE.AND P0, PT, R3, RZ, PT ;  /* 0x000000ff0300720c */ /* 0x000fda0003f05270 */
[----:B------:R-:W-:Y:S05]  /*23e50*/  @!P0 BRA `(.L_x_1391) ;  /* 0x0000000000108947 */ /* 0x000fea0003800000 */
[----:B------:R-:W-:Y:S01]  /*23e60*/  UMOV UR4, 0xffffffff ;  /* 0xffffffff00047882 */ /* 0x000fe20000000000 */
[----:B------:R-:W-:Y:S02]  /*23e70*/  VIADD R12, R7, 0xffffffff ;  /* 0xffffffff070c7836 */ /* 0x000fe40000000000 */
[----:B------:R-:W-:Y:S05]  /*23e80*/  BRA.DIV UR4, `(.L_x_1392) ;  /* 0x0000002e04307947 */ /* 0x000fea000b800000 */
[----:B------:R0:W0:Y:S02]  /*23e90*/  SHFL.IDX PT, R24, R2, R12, 0x1f ;  /* 0x00001f0c02187589 */ /* 0x00002400000e0000 */
.L_x_1391:
[----:B----4-:R-:W-:Y:S01]  /*23ea0*/  ISETP.NE.AND P0, PT, R5, 0x1, PT ;  /* 0x000000010500780c */ /* 0x010fe20003f05270 */
[----:B0-----:R-:W-:-:S04]  /*23eb0*/  IMAD R24, R24, R4, R6 ;  /* 0x0000000418187224 */ /* 0x001fc800078e0206 */
[----:B------:R-:W-:-:S08]  /*23ec0*/  IMAD.IADD R0, R0, 0x1, -R24 ;  /* 0x0000000100007824 */ /* 0x000fd000078e0a18 */
[----:B------:R-:W-:Y:S05]  /*23ed0*/  @!P0 BRA `(.L_x_1393) ;  /* 0x0000000000dc8947 */ /* 0x000fea0003800000 */
[-C--:B---3--:R-:W-:Y:S01]  /*23ee0*/  IABS R4, R25.reuse ;  /* 0x0000001900047213 */ /* 0x088fe20000000000 */
[----:B------:R-:W-:Y:S01]  /*23ef0*/  IMAD.MOV.U32 R2, RZ, RZ, RZ ;  /* 0x000000ffff027224 */ /* 0x000fe200078e00ff */
[----:B------:R-:W-:Y:S02]  /*23f00*/  IABS R8, R25 ;  /* 0x0000001900087213 */ /* 0x000fe40000000000 */
[----:B------:R-:W0:Y:S03]  /*23f10*/  I2F.RP R6, R4 ;  /* 0x0000000400067306 */ /* 0x000e260000209400 */
[----:B------:R-:W-:-:S05]  /*23f20*/  IMAD.MOV R8, RZ, RZ, -R8 ;  /* 0x000000ffff087224 */ /* 0x000fca00078e0a08 */
[----:B0-----:R-:W2:Y:S02]  /*23f30*/  MUFU.RCP R6, R6 ;  /* 0x0000000600067308 */ /* 0x001ea40000001000 */
[----:B--2---:R-:W-:-:S06]  /*23f40*/  VIADD R7, R6, 0xffffffe ;  /* 0x0ffffffe06077836 */ /* 0x004fcc0000000000 */
[----:B------:R-:W0:Y:S02]  /*23f50*/  F2I.FTZ.U32.TRUNC.NTZ R3, R7 ;  /* 0x0000000700037305 */ /* 0x000e24000021f000 */
[----:B0-----:R-:W-:-:S04]  /*23f60*/  IMAD.MOV R9, RZ, RZ, -R3 ;  /* 0x000000ffff097224 */ /* 0x001fc800078e0a03 */
[----:B------:R-:W-:-:S04]  /*23f70*/  IMAD R9, R9, R4, RZ ;  /* 0x0000000409097224 */ /* 0x000fc800078e02ff */
[----:B------:R-:W-:Y:S01]  /*23f80*/  IMAD.HI.U32 R2, R3, R9, R2 ;  /* 0x0000000903027227 */ /* 0x000fe200078e0002 */
[----:B------:R-:W-:-:S05]  /*23f90*/  IABS R3, R0 ;  /* 0x0000000000037213 */ /* 0x000fca0000000000 */
[----:B------:R-:W-:-:S04]  /*23fa0*/  IMAD.HI.U32 R6, R2, R3, RZ ;  /* 0x0000000302067227 */ /* 0x000fc800078e00ff */
[----:B------:R-:W-:Y:S02]  /*23fb0*/  IMAD R3, R6, R8, R3 ;  /* 0x0000000806037224 */ /* 0x000fe400078e0203 */
[----:B------:R-:W-:-:S03]  /*23fc0*/  IMAD.MOV.U32 R2, RZ, RZ, RZ ;  /* 0x000000ffff027224 */ /* 0x000fc600078e00ff */
[----:B------:R-:W-:-:S13]  /*23fd0*/  ISETP.GT.U32.AND P1, PT, R4, R3, PT ;  /* 0x000000030400720c */ /* 0x000fda0003f24070 */
[----:B------:R-:W-:Y:S02]  /*23fe0*/  @!P1 IMAD.IADD R3, R3, 0x1, -R4 ;  /* 0x0000000103039824 */ /* 0x000fe400078e0a04 */
[----:B------:R-:W-:Y:S01]  /*23ff0*/  @!P1 VIADD R6, R6, 0x1 ;  /* 0x0000000106069836 */ /* 0x000fe20000000000 */
[----:B------:R-:W-:Y:S02]  /*24000*/  ISETP.NE.AND P1, PT, R25, RZ, PT ;  /* 0x000000ff1900720c */ /* 0x000fe40003f25270 */
[----:B------:R-:W-:Y:S02]  /*24010*/  ISETP.GE.U32.AND P0, PT, R3, R4, PT ;  /* 0x000000040300720c */ /* 0x000fe40003f06070 */
[----:B------:R-:W-:-:S04]  /*24020*/  IABS R4, R5 ;  /* 0x0000000500047213 */ /* 0x000fc80000000000 */
[----:B------:R-:W0:Y:S07]  /*24030*/  I2F.RP R7, R4 ;  /* 0x0000000400077306 */ /* 0x000e2e0000209400 */
[----:B------:R-:W-:Y:S01]  /*24040*/  @P0 VIADD R6, R6, 0x1 ;  /* 0x0000000106060836 */ /* 0x000fe20000000000 */
[----:B0-----:R-:W0:Y:S02]  /*24050*/  MUFU.RCP R7, R7 ;  /* 0x0000000700077308 */ /* 0x001e240000001000 */
[----:B0-----:R-:W-:-:S06]  /*24060*/  VIADD R8, R7, 0xffffffe ;  /* 0x0ffffffe07087836 */ /* 0x001fcc0000000000 */
[----:B------:R0:W2:Y:S02]  /*24070*/  F2I.FTZ.U32.TRUNC.NTZ R3, R8 ;  /* 0x0000000800037305 */ /* 0x0000a4000021f000 */
[----:B0-----:R-:W-:-:S05]  /*24080*/  IABS R8, R5 ;  /* 0x0000000500087213 */ /* 0x001fca0000000000 */
[----:B------:R-:W-:Y:S02]  /*24090*/  IMAD.MOV R8, RZ, RZ, -R8 ;  /* 0x000000ffff087224 */ /* 0x000fe400078e0a08 */
[----:B--2---:R-:W-:-:S04]  /*240a0*/  IMAD.MOV R9, RZ, RZ, -R3 ;  /* 0x000000ffff097224 */ /* 0x004fc800078e0a03 */
[----:B------:R-:W-:-:S04]  /*240b0*/  IMAD R9, R9, R4, RZ ;  /* 0x0000000409097224 */ /* 0x000fc800078e02ff */
[----:B------:R-:W-:Y:S01]  /*240c0*/  IMAD.HI.U32 R2, R3, R9, R2 ;  /* 0x0000000903027227 */ /* 0x000fe200078e0002 */
[----:B------:R-:W-:-:S04]  /*240d0*/  LOP3.LUT R3, R0, R25, RZ, 0x3c, !PT ;  /* 0x0000001900037212 */ /* 0x000fc800078e3cff */
[----:B------:R-:W-:-:S13]  /*240e0*/  ISETP.GE.AND P2, PT, R3, RZ, PT ;  /* 0x000000ff0300720c */ /* 0x000fda0003f46270 */
        /* <DEDUP_REMOVED lines=9> */
[----:B------:R-:W-:Y:S01]  /*24180*/  ISETP.GE.U32.AND P0, PT, R3, R4, PT ;  /* 0x000000040300720c */ /* 0x000fe20003f06070 */
[----:B------:R-:W-:-:S04]  /*24190*/  IMAD.MOV R3, RZ, RZ, -R6 ;  /* 0x000000ffff037224 */ /* 0x000fc800078e0a06 */
[----:B------:R-:W-:Y:S01]  /*241a0*/  IMAD R0, R25, R3, R0 ;  /* 0x0000000319007224 */ /* 0x000fe200078e0200 */
[----:B------:R-:W-:-:S04]  /*241b0*/  LOP3.LUT R3, R6, R5, RZ, 0x3c, !PT ;  /* 0x0000000506037212 */ /* 0x000fc800078e3cff */
[----:B------:R-:W-:-:S03]  /*241c0*/  ISETP.GE.AND P2, PT, R3, RZ, PT ;  /* 0x000000ff0300720c */ /* 0x000fc60003f46270 */
[----:B------:R-:W-:-:S10]  /*241d0*/  @P0 VIADD R2, R2, 0x1 ;  /* 0x0000000102020836 */ /* 0x000fd40000000000 */
[----:B------:R-:W-:Y:S01]  /*241e0*/  @!P2 IMAD.MOV R2, RZ, RZ, -R2 ;  /* 0x000000ffff02a224 */ /* 0x000fe200078e0a02 */
[----:B------:R-:W-:-:S05]  /*241f0*/  @!P1 LOP3.LUT R2, RZ, R5, RZ, 0x33, !PT ;  /* 0x00000005ff029212 */ /* 0x000fca00078e33ff */
[----:B------:R-:W-:-:S04]  /*24200*/  IMAD.MOV R3, RZ, RZ, -R2 ;  /* 0x000000ffff037224 */ /* 0x000fc800078e0a02 */
[C---:B------:R-:W-:Y:S02]  /*24210*/  IMAD R6, R5.reuse, R3, R6 ;  /* 0x0000000305067224 */ /* 0x040fe400078e0206 */
[----:B------:R-:W-:-:S04]  /*24220*/  IMAD R5, R5, 0x1000000, R2 ;  /* 0x0100000005057824 */ /* 0x000fc800078e0202 */
[----:B------:R-:W-:Y:S01]  /*24230*/  IMAD R26, R6, 0x10000, R5 ;  /* 0x00010000061a7824 */ /* 0x000fe200078e0205 */
[----:B------:R-:W-:Y:S06]  /*24240*/  BRA `(.L_x_1394) ;  /* 0x0000000000f47947 */ /* 0x000fec0003800000 */
.L_x_1393:
[----:B------:R-:W0:Y:S02]  /*24250*/  LDC.64 R2, c[0x0][0xc90] ;  /* 0x00032400ff027b82 */ /* 0x000e240000000a00 */
[----:B0-----:R-:W-:-:S05]  /*24260*/  IMAD.WIDE R2, R27, 0x4, R2 ;  /* 0x000000041b027825 */ /* 0x001fca00078e0202 */
[----:B------:R-:W3:Y:S02]  /*24270*/  LDG.E R6, desc[UR44][R2.64] ;  /* 0x0000002c02067981 */ /* 0x000ee4000c1e1900 */
[----:B---3--:R-:W-:-:S05]  /*24280*/  IMAD R5, R25, R6, RZ ;  /* 0x0000000619057224 */ /* 0x008fca00078e02ff */
[----:B--2---:R-:W-:-:S04]  /*24290*/  IABS R7, R5 ;  /* 0x0000000500077213 */ /* 0x004fc80000000000 */
[----:B------:R-:W0:Y:S08]  /*242a0*/  I2F.RP R9, R7 ;  /* 0x0000000700097306 */ /* 0x000e300000209400 */
[----:B0-----:R-:W0:Y:S02]  /*242b0*/  MUFU.RCP R9, R9 ;  /* 0x0000000900097308 */ /* 0x001e240000001000 */
[----:B0-----:R-:W-:-:S06]  /*242c0*/  VIADD R10, R9, 0xffffffe ;  /* 0x0ffffffe090a7836 */ /* 0x001fcc0000000000 */
[----:B------:R-:W0:Y:S02]  /*242d0*/  F2I.FTZ.U32.TRUNC.NTZ R3, R10 ;  /* 0x0000000a00037305 */ /* 0x000e24000021f000 */
[----:B0-----:R-:W-:-:S04]  /*242e0*/  IMAD.MOV R2, RZ, RZ, -R3 ;  /* 0x000000ffff027224 */ /* 0x001fc800078e0a03 */
[----:B------:R-:W-:Y:S02]  /*242f0*/  IMAD R8, R2, R7, RZ ;  /* 0x0000000702087224 */ /* 0x000fe400078e02ff */
[----:B------:R-:W-:-:S04]  /*24300*/  IMAD.MOV.U32 R2, RZ, RZ, RZ ;  /* 0x000000ffff027224 */ /* 0x000fc800078e00ff */
[----:B------:R-:W-:Y:S01]  /*24310*/  IMAD.HI.U32 R2, R3, R8, R2 ;  /* 0x0000000803027227 */ /* 0x000fe200078e0002 */
[----:B------:R-:W-:Y:S02]  /*24320*/  IABS R3, R0 ;  /* 0x0000000000037213 */ /* 0x000fe40000000000 */
[----:B------:R-:W-:-:S03]  /*24330*/  IABS R8, R5 ;  /* 0x0000000500087213 */ /* 0x000fc60000000000 */
[----:B------:R-:W-:-:S04]  /*24340*/  IMAD.HI.U32 R2, R2, R3, RZ ;  /* 0x0000000302027227 */ /* 0x000fc800078e00ff */
[----:B------:R-:W-:-:S04]  /*24350*/  IMAD.MOV R8, RZ, RZ, -R8 ;  /* 0x000000ffff087224 */ /* 0x000fc800078e0a08 */
        /* <DEDUP_REMOVED lines=11> */
[----:B------:R-:W-:Y:S02]  /*24410*/  IMAD R7, R6, R2, RZ ;  /* 0x0000000206077224 */ /* 0x000fe400078e02ff */
[----:B------:R-:W-:Y:S02]  /*24420*/  IMAD.MOV R2, RZ, RZ, -R2 ;  /* 0x000000ffff027224 */ /* 0x000fe400078e0a02 */
[----:B------:R-:W-:Y:S02]  /*24430*/  IMAD.MOV R3, RZ, RZ, -R7 ;  /* 0x000000ffff037224 */ /* 0x000fe400078e0a07 */
[----:B------:R-:W-:Y:S02]  /*24440*/  IMAD R0, R5, R2, R0 ;  /* 0x0000000205007224 */ /* 0x000fe400078e0200 */
[----:B------:R-:W-:Y:S01]  /*24450*/  IMAD.MOV.U32 R2, RZ, RZ, RZ ;  /* 0x000000ffff027224 */ /* 0x000fe200078e00ff */
[----:B------:R-:W-:-:S04]  /*24460*/  VIADDMNMX R4, R3, R4, R6, PT ;  /* 0x0000000403047246 */ /* 0x000fc80003800106 */
        /* <DEDUP_REMOVED lines=12> */
[----:B------:R-:W-:Y:S01]  /*24530*/  IMAD R3, R5, R3, R2 ;  /* 0x0000000305037224 */ /* 0x000fe200078e0202 */
[----:B------:R-:W-:Y:S02]  /*24540*/  LOP3.LUT R2, R0, R4, RZ, 0x3c, !PT ;  /* 0x0000000400027212 */ /* 0x000fe400078e3cff */
[----:B------:R-:W-:Y:S02]  /*24550*/  IADD3 R0, R7, 0x1000000, R0 ;  /* 0x0100000007007810 */ /* 0x000fe40007ffe000 */
        /* <DEDUP_REMOVED lines=10> */
[----:B------:R-:W-:Y:S02]  /*24600*/  IMAD R26, R5, R4, R0 ;  /* 0x00000004051a7224 */ /* 0x000fe400078e0200 */
[----:B------:R-:W-:-:S07]  /*24610*/  IMAD.MOV.U32 R0, RZ, RZ, R5 ;  /* 0x000000ffff007224 */ /* 0x000fce00078e0005 */
.L_x_1394:
[----:B------:R-:W-:-:S05]  /*24620*/  LOP3.LUT R0, RZ, R0, RZ, 0x33, !PT ;  /* 0x00000000ff007212 */ /* 0x000fca00078e33ff */
[----:B------:R-:W-:Y:S01]  /*24630*/  IMAD.IADD R25, R25, 0x1, R0 ;  /* 0x0000000119197824 */ /* 0x000fe200078e0200 */
[----:B------:R-:W-:Y:S06]  /*24640*/  BRA `(.L_x_1395) ;  /* 0x00000000001c7947 */ /* 0x000fec0003800000 */
.L_x_1387:
[----:B------:R-:W-:Y:S01]  /*24650*/  UMOV UR4, URZ ;  /* 0x0000003f00047c82 */ /* 0x000fe20008000000 */
[----:B------:R-:W-:Y:S01]  /*24660*/  UMOV UR5, URZ ;  /* 0x0000003f00057c82 */ /* 0x000fe20008000000 */
[----:B------:R-:W-:Y:S01]  /*24670*/  ULDC UR6, c[0x0][0xc3c] ;  /* 0x00030f0000067ab9 */ /* 0x000fe20000000800 */
[----:B------:R-:W-:Y:S02]  /*24680*/  IMAD.MOV.U32 R24, RZ, RZ, R0 ;  /* 0x000000ffff187224 */ /* 0x000fe400078e0000 */
[----:B------:R-:W-:Y:S02]  /*24690*/  IMAD.U32 R25, RZ, RZ, UR4 ;  /* 0x00000004ff197e24 */ /* 0x000fe4000f8e00ff */
[----:B------:R-:W-:Y:S02]  /*246a0*/  IMAD.U32 R26, RZ, RZ, UR5 ;  /* 0x00000005ff1a7e24 */ /* 0x000fe4000f8e00ff */
[----:B------:R-:W-:-:S07]  /*246b0*/  IMAD.U32 R27, RZ, RZ, UR6 ;  /* 0x00000006ff1b7e24 */ /* 0x000fce000f8e00ff */
.L_x_1395:
        /* <DEDUP_REMOVED lines=10> */
.L_x_1384:
[----:B------:R-:W-:Y:S02]  /*24760*/  ULDC UR4, c[0x0][0xc3c] ;  /* 0x00030f0000047ab9 */ /* 0x000fe40000000800 */
[----:B---3--:R-:W-:-:S13]  /*24770*/  ISETP.GE.AND P0, PT, R27, UR4, PT ;  /* 0x000000041b007c0c */ /* 0x008fda000bf06270 */
[----:B------:R-:W-:Y:S05]  /*24780*/  @!P0 BRA `(.L_x_1396) ;  /* 0xffffffa400488947 */ /* 0x000fea000383ffff */
[----:B------:R-:W-:Y:S05]  /*24790*/  BSYNC B7 ;  /* 0x0000000000077941 */ /* 0x000fea0003800000 */
.L_x_1274:
[----:B0-----:R-:W3:Y:S01]  /*247a0*/  LDL.LU R0, [R1+0x40] ;  /* 0x0000400001007983 */ /* 0x001ee20000300800 */
[----:B------:R-:W-:Y:S01]  /*247b0*/  BSSY B0, `(.L_x_1397) ;  /* 0x000000b000007945 */ /* 0x000fe20003800000 */
[----:B------:R-:W0:Y:S01]  /*247c0*/  S2R R5, SR_CgaCtaId ;  /* 0x0000000000057919 */ /* 0x000e220000008800 */
[----:B---3--:R-:W-:-:S05]  /*247d0*/  VIADD R0, R0, 0x1 ;  /* 0x0000000100007836 */ /* 0x008fca0000000000 */
        /* <DEDUP_REMOVED lines=8> */
.L_x_1492:
[----:B------:R-:W-:Y:S05]  /*24860*/  BSYNC B0 ;  /* 0x0000000000007941 */ /* 0x000fea0003800000 */
.L_x_1397:
[----:B------:R-:W-:-:S03]  /*24870*/  UMOV UR4, 0xffffffff ;  /* 0xffffffff00047882 */ /* 0x000fc60000000000 */
[----:B------:R-:W-:Y:S05]  /*24880*/  BRA.DIV UR4, `(.L_x_1399) ;  /* 0x0000002204ec7947 */ /* 0x000fea000b800000 */
[----:B0-----:R-:W0:Y:S02]  /*24890*/  S2R R0, SR_TID.X ;  /* 0x0000000000007919 */ /* 0x001e240000002100 */
[----:B0-----:R-:W-:-:S04]  /*248a0*/  SHF.R.U32.HI R0, RZ, 0x5, R0 ;  /* 0x00000005ff007819 */ /* 0x001fc80000011600 */
[----:B------:R-:W-:-:S05]  /*248b0*/  LOP3.LUT R0, R0, 0x3, RZ, 0xc0, !PT ;  /* 0x0000000300007812 */ /* 0x000fca00078ec0ff */
[----:B------:R0:W3:Y:S02]  /*248c0*/  SHFL.IDX PT, R14, R0, RZ, 0x1f ;  /* 0x00001fff000e7589 */ /* 0x0000e400000e0000 */
.L_x_1495:
[----:B---3--:R-:W-:-:S13]  /*248d0*/  ISETP.NE.AND P0, PT, R14, RZ, PT ;  /* 0x000000ff0e00720c */ /* 0x008fda0003f05270 */
[----:B------:R-:W-:Y:S05]  /*248e0*/  @P0 BRA `(.L_x_1082) ;  /* 0x0000000000a40947 */ /* 0x000fea0003800000 */
[----:B------:R-:W-:-:S03]  /*248f0*/  UMOV UR4, 0xffffffff ;  /* 0xffffffff00047882 */ /* 0x000fc60000000000 */
[----:B------:R-:W-:Y:S05]  /*24900*/  BRA.DIV UR4, `(.L_x_1400) ;  /* 0x0000002604007947 */ /* 0x000fea000b800000 */
[----:B------:R-:W-:-:S13]  /*24910*/  ELECT P6, URZ, PT ;  /* 0x00000000003f782f */ /* 0x000fda00038c0000 */
.L_x_1498:
[----:B------:R-:W-:Y:S05]  /*24920*/  @!P6 BRA `(.L_x_1082) ;  /* 0x000000000094e947 */ /* 0x000fea0003800000 */
[----:B0-----:R-:W3:Y:S02]  /*24930*/  LDL.LU R0, [R1+0x38] ;  /* 0x0000380001007983 */ /* 0x001ee40000300800 */
[----:B---3--:R-:W-:-:S04]  /*24940*/  LOP3.LUT R0, R0, 0x2, RZ, 0xfc, !PT ;  /* 0x0000000200007812 */ /* 0x008fc800078efcff */
[----:B------:R-:W-:-:S13]  /*24950*/  ISETP.NE.AND P0, PT, R0, 0x3, PT ;  /* 0x000000030000780c */ /* 0x000fda0003f05270 */
[----:B------:R-:W-:Y:S05]  /*24960*/  @!P0 BRA `(.L_x_1401) ;  /* 0x0000000000048947 */ /* 0x000fea0003800000 */
[----:B------:R-:W-:Y:S01]  /*24970*/  BPT.TRAP 0x1 ;  /* 0x000000040000795c */ /* 0x000fe20000300000 */
.L_x_1401:
        /* <DEDUP_REMOVED lines=12> */
.L_x_1499:
[----:B------:R-:W3:Y:S02]  /*24a40*/  SYNCS.PHASECHK.TRANS64.TRYWAIT P1, [R3+URZ], R0 ;  /* 0x00000000030075a7 */ /* 0x000ee4000802017f */
[----:B---3--:R-:W-:Y:S05]  /*24a50*/  @!P1 BRA `(.L_x_1403) ;  /* 0x0000002000e09947 */ /* 0x008fea0003800000 */
.L_x_1500:
[----:B------:R-:W-:Y:S05]  /*24a60*/  @!P0 BRA `(.L_x_1404) ;  /* 0x0000000000048947 */ /* 0x000fea0003800000 */
[----:B------:R-:W-:Y:S01]  /*24a70*/  BPT.TRAP 0x1 ;  /* 0x000000040000795c */ /* 0x000fe20000300000 */
.L_x_1404:
[----:B---3--:R-:W-:-:S04]  /*24a80*/  IMAD R3, R22, 0x8, R9 ;  /* 0x0000000816037824 */ /* 0x008fc800078e0209 */
[----:B------:R-:W3:Y:S02]  /*24a90*/  SYNCS.PHASECHK.TRANS64.TRYWAIT P1, [R3+URZ+0x13260], R2 ;  /* 0x01326002030075a7 */ /* 0x000ee4000802017f */
[----:B---3--:R-:W-:Y:S05]  /*24aa0*/  @!P1 BRA `(.L_x_1405) ;  /* 0x0000002000e09947 */ /* 0x008fea0003800000 */
.L_x_1501:
[----:B------:R-:W-:Y:S05]  /*24ab0*/  @!P0 BRA `(.L_x_1406) ;  /* 0x0000000000048947 */ /* 0x000fea0003800000 */
[----:B------:R-:W-:Y:S01]  /*24ac0*/  BPT.TRAP 0x1 ;  /* 0x000000040000795c */ /* 0x000fe20000300000 */
.L_x_1406:
[----:B------:R-:W-:-:S04]  /*24ad0*/  IMAD R5, R4, 0x8, R9 ;  /* 0x0000000804057824 */ /* 0x000fc800078e0209 */
[----:B------:R-:W4:Y:S02]  /*24ae0*/  SYNCS.PHASECHK.TRANS64.TRYWAIT P1, [R5+URZ+0x13260], R0 ;  /* 0x01326000050075a7 */ /* 0x000f24000802017f */
[----:B----4-:R-:W-:Y:S05]  /*24af0*/  @!P1 BRA `(.L_x_1407) ;  /* 0x0000002000e09947 */ /* 0x010fea0003800000 */
.L_x_1502:
[----:B------:R-:W-:Y:S05]  /*24b00*/  @!P0 BRA `(.L_x_1408) ;  /* 0x0000000000048947 */ /* 0x000fea0003800000 */
[----:B------:R-:W-:Y:S01]  /*24b10*/  BPT.TRAP 0x1 ;  /* 0x000000040000795c */ /* 0x000fe20000300000 */
.L_x_1408:
[----:B------:R-:W5:Y:S02]  /*24b20*/  SYNCS.PHASECHK.TRANS64.TRYWAIT P0, [R3+URZ+0x13280], R2 ;  /* 0x01328002030075a7 */ /* 0x000f64000800017f */
[----:B-----5:R-:W-:Y:S05]  /*24b30*/  @!P0 BRA `(.L_x_1409) ;  /* 0x0000002000e48947 */ /* 0x020fea0003800000 */
.L_x_1410:
[----:B------:R0:W0:Y:S02]  /*24b40*/  SYNCS.PHASECHK.TRANS64.TRYWAIT P0, [R5+URZ+0x13280], R0 ;  /* 0x01328000050075a7 */ /* 0x000024000800017f */
[----:B0-----:R-:W-:Y:S05]  /*24b50*/  @!P0 NANOSLEEP.SYNCS 0x989680 ;  /* 0x009896800000895d */ /* 0x001fea0003900000 */
[----:B------:R-:W0:Y:S02]  /*24b60*/  @!P0 SYNCS.PHASECHK.TRANS64 P0, [R5+URZ+0x13280], R0 ;  /* 0x01328000050085a7 */ /* 0x000e24000800007f */
[----:B0-----:R-:W-:Y:S05]  /*24b70*/  @!P0 BRA `(.L_x_1410) ;  /* 0xfffffffc00f08947 */ /* 0x001fea000383ffff */
.L_x_1082:
[----:B------:R-:W-:Y:S05]  /*24b80*/  BSYNC B8 ;  /* 0x0000000000087941 */ /* 0x000fea0003800000 */
.L_x_1079:
[----:B------:R-:W-:Y:S05]  /*24b90*/  EXIT ;  /* 0x000000000000794d */ /* 0x000fea0003800000 */
.L_x_1108:
[----:B0-----:R0:W1:Y:S02]  /*24ba0*/  SYNCS.PHASECHK.TRANS64.TRYWAIT P5, [R76+URZ+0x13290], R77 ;  /* 0x0132904d4c0075a7 */ /* 0x00106400080a017f */
[----:B-1----:R-:W-:Y:S05]  /*24bb0*/  @!P5 NANOSLEEP.SYNCS 0x989680 ;  /* 0x009896800000d95d */ /* 0x002fea0003900000 */
[----:B------:R-:W1:Y:S02]  /*24bc0*/  @!P5 SYNCS.PHASECHK.TRANS64 P5, [R76+URZ+0x13290], R77 ;  /* 0x0132904d4c00d5a7 */ /* 0x000e6400080a007f */
[----:B-1----:R-:W-:Y:S05]  /*24bd0*/  @!P5 BRA `(.L_x_1108) ;  /* 0xfffffffc00f0d947 */ /* 0x002fea000383ffff */
[----:B------:R-:W-:Y:S05]  /*24be0*/  BRA `(.L_x_1411) ;  /* 0xfffffde000187947 */ /* 0x000fea000383ffff */
.L_x_1118:
[----:B0-----:R0:W1:Y:S02]  /*24bf0*/  SYNCS.PHASECHK.TRANS64.TRYWAIT P5, [R76+URZ+0x13290], R77 ;  /* 0x0132904d4c0075a7 */ /* 0x00106400080a017f */
[----:B-1----:R-:W-:Y:S05]  /*24c00*/  @!P5 NANOSLEEP.SYNCS 0x989680 ;  /* 0x009896800000d95d */ /* 0x002fea0003900000 */
[----:B------:R-:W1:Y:S02]  /*24c10*/  @!P5 SYNCS.PHASECHK.TRANS64 P5, [R76+URZ+0x13290], R77 ;  /* 0x0132904d4c00d5a7 */ /* 0x000e6400080a007f */
[----:B-1----:R-:W-:Y:S05]  /*24c20*/  @!P5 BRA `(.L_x_1118) ;  /* 0xfffffffc00f0d947 */ /* 0x002fea000383ffff */
[----:B------:R-:W-:Y:S05]  /*24c30*/  BRA `(.L_x_1412) ;  /* 0xfffffdf000447947 */ /* 0x000fea000383ffff */
.L_x_1123:
[----:B0-----:R0:W1:Y:S02]  /*24c40*/  SYNCS.PHASECHK.TRANS64.TRYWAIT P1, [R76+URZ+0x13290], R77 ;  /* 0x0132904d4c0075a7 */ /* 0x001064000802017f */
[----:B-1----:R-:W-:Y:S05]  /*24c50*/  @!P1 NANOSLEEP.SYNCS 0x989680 ;  /* 0x009896800000995d */ /* 0x002fea0003900000 */
[----:B------:R-:W1:Y:S02]  /*24c60*/  @!P1 SYNCS.PHASECHK.TRANS64 P1, [R76+URZ+0x13290], R77 ;  /* 0x0132904d4c0095a7 */ /* 0x000e64000802007f */
[----:B-1----:R-:W-:Y:S05]  /*24c70*/  @!P1 BRA `(.L_x_1123) ;  /* 0xfffffffc00f09947 */ /* 0x002fea000383ffff */
[----:B------:R-:W-:Y:S05]  /*24c80*/  BRA `(.L_x_1413) ;  /* 0xfffffe00005c7947 */ /* 0x000fea000383ffff */
.L_x_1127:
[----:B------:R0:W0:Y:S02]  /*24c90*/  SYNCS.PHASECHK.TRANS64.TRYWAIT P0, [R76+URZ+0x132b0], R77 ;  /* 0x0132b04d4c0075a7 */ /* 0x000024000800017f */
[----:B0-----:R-:W-:Y:S05]  /*24ca0*/  @!P0 NANOSLEEP.SYNCS 0x989680 ;  /* 0x009896800000895d */ /* 0x001fea0003900000 */
[----:B------:R-:W0:Y:S02]  /*24cb0*/  @!P0 SYNCS.PHASECHK.TRANS64 P0, [R76+URZ+0x132b0], R77 ;  /* 0x0132b04d4c0085a7 */ /* 0x000e24000800007f */
[----:B0-----:R-:W-:Y:S05]  /*24cc0*/  @!P0 BRA `(.L_x_1127) ;  /* 0xfffffffc00f08947 */ /* 0x001fea000383ffff */
[----:B------:R-:W-:Y:S05]  /*24cd0*/  BRA `(.L_x_1414) ;  /* 0xfffffe0000d07947 */ /* 0x000fea000383ffff */
.L_x_1155:
[----:B------:R-:W-:Y:S01]  /*24ce0*/  BSSY B1, `(.L_x_1415) ;  /* 0x0000007000017945 */ /* 0x000fe20003800000 */
[----:B------:R-:W-:Y:S02]  /*24cf0*/  IMAD.MOV.U32 R12, RZ, RZ, RZ ;  /* 0x000000ffff0c7224 */ /* 0x000fe400078e00ff */
[----:B------:R-:W-:Y:S02]  /*24d00*/  IMAD.MOV.U32 R11, RZ, RZ, 0x1e1f ;  /* 0x00001e1fff0b7424 */ /* 0x000fe400078e00ff */
[----:B------:R-:W-:-:S07]  /*24d10*/  IMAD.MOV.U32 R15, RZ, RZ, -0x1 ;  /* 0xffffffffff0f7424 */ /* 0x000fce00078e00ff */
[----:B------:R-:W-:Y:S05]  /*24d20*/  WARPSYNC.COLLECTIVE R15, `(.L_x_1416) ;  /* 0x000000000f087348 */ /* 0x000fea0003c00000 */
[----:B------:R0:W1:Y:S02]  /*24d30*/  SHFL.IDX P6, R14, R13, R12, R11 ;  /* 0x0000000c0d0e7389 */ /* 0x00006400000c000b */
[----:B01----:R-:W-:Y:S01]  /*24d40*/  ENDCOLLECTIVE ;  /* 0x000000000000791b */ /* 0x003fe20003800000 */
.L_x_1416:
[----:B------:R-:W-:Y:S05]  /*24d50*/  BSYNC B1 ;  /* 0x0000000000017941 */ /* 0x000fea0003800000 */
.L_x_1415:
        /* <DEDUP_REMOVED lines=8> */
.L_x_1417:
[----:B------:R-:W-:Y:S02]  /*24de0*/  IMAD.MOV.U32 R13, RZ, RZ, R4 ;  /* 0x000000ffff0d7224 */ /* 0x000fe400078e0004 */
[----:B------:R-:W-:-:S07]  /*24df0*/  IMAD.MOV.U32 R3, RZ, RZ, R14 ;  /* 0x000000ffff037224 */ /* 0x000fce00078e000e */
[----:B------:R-:W-:Y:S05]  /*24e00*/  WARPSYNC.COLLECTIVE R15, `(.L_x_1418) ;  /* 0x000000000f087348 */ /* 0x000fea0003c00000 */
[----:B------:R0:W1:Y:S02]  /*24e10*/  SHFL.IDX P6, R14, R13, R12, R11 ;  /* 0x0000000c0d0e7389 */ /* 0x00006400000c000b */
[----:B01----:R-:W-:Y:S01]  /*24e20*/  ENDCOLLECTIVE ;  /* 0x000000000000791b */ /* 0x003fe20003800000 */
.L_x_1418:
[----:B------:R-:W-:Y:S02]  /*24e30*/  IMAD.MOV.U32 R13, RZ, RZ, R5 ;  /* 0x000000ffff0d7224 */ /* 0x000fe400078e0005 */
[----:B------:R-:W-:-:S07]  /*24e40*/  IMAD.MOV.U32 R4, RZ, RZ, R14 ;  /* 0x000000ffff047224 */ /* 0x000fce00078e000e */
[----:B------:R-:W-:Y:S05]  /*24e50*/  WARPSYNC.COLLECTIVE R15, `(.L_x_1419) ;  /* 0x000000000f087348 */ /* 0x000fea0003c00000 */
[----:B------:R0:W1:Y:S02]  /*24e60*/  SHFL.IDX P6, R14, R13, R12, R11 ;  /* 0x0000000c0d0e7389 */ /* 0x00006400000c000b */
[----:B01----:R-:W-:Y:S01]  /*24e70*/  ENDCOLLECTIVE ;  /* 0x000000000000791b */ /* 0x003fe20003800000 */
.L_x_1419:
[----:B------:R-:W-:Y:S05]  /*24e80*/  BRA `(.L_x_1420) ;  /* 0xfffffe1400ac7947 */ /* 0x000fea000383ffff */
.L_x_1159:
[----:B-1----:R1:W2:Y:S02]  /*24e90*/  SYNCS.PHASECHK.TRANS64.TRYWAIT P0, [R18+URZ+0x13200], R5 ;  /* 0x01320005120075a7 */ /* 0x0022a4000800017f */
[----:B--2---:R-:W-:Y:S05]  /*24ea0*/  @!P0 NANOSLEEP.SYNCS 0x989680 ;  /* 0x009896800000895d */ /* 0x004fea0003900000 */
[----:B------:R-:W2:Y:S02]  /*24eb0*/  @!P0 SYNCS.PHASECHK.TRANS64 P0, [R18+URZ+0x13200], R5 ;  /* 0x01320005120085a7 */ /* 0x000ea4000800007f */
[----:B--2---:R-:W-:Y:S05]  /*24ec0*/  @!P0 BRA `(.L_x_1159) ;  /* 0xfffffffc00f08947 */ /* 0x004fea000383ffff */
[----:B------:R-:W-:Y:S05]  /*24ed0*/  BRA `(.L_x_1421) ;  /* 0xfffffe18004c7947 */ /* 0x000fea000383ffff */
.L_x_1163:
[----:B------:R-:W-:Y:S01]  /*24ee0*/  BSSY B1, `(.L_x_1422) ;  /* 0x0000007000017945 */ /* 0x000fe20003800000 */
[----:B------:R-:W-:Y:S02]  /*24ef0*/  IMAD.MOV.U32 R12, RZ, RZ, RZ ;  /* 0x000000ffff0c7224 */ /* 0x000fe400078e00ff */
[----:B------:R-:W-:Y:S02]  /*24f00*/  IMAD.MOV.U32 R11, RZ, RZ, 0x1e1f ;  /* 0x00001e1fff0b7424 */ /* 0x000fe400078e00ff */
[----:B------:R-:W-:-:S07]  /*24f10*/  IMAD.MOV.U32 R15, RZ, RZ, -0x1 ;  /* 0xffffffffff0f7424 */ /* 0x000fce00078e00ff */
[----:B------:R-:W-:Y:S05]  /*24f20*/  WARPSYNC.COLLECTIVE R15, `(.L_x_1423) ;  /* 0x000000000f087348 */ /* 0x000fea0003c00000 */
[----:B------:R0:W1:Y:S02]  /*24f30*/  SHFL.IDX P6, R14, R13, R12, R11 ;  /* 0x0000000c0d0e7389 */ /* 0x00006400000c000b */
[----:B01----:R-:W-:Y:S01]  /*24f40*/  ENDCOLLECTIVE ;  /* 0x000000000000791b */ /* 0x003fe20003800000 */
.L_x_1423:
[----:B------:R-:W-:Y:S05]  /*24f50*/  BSYNC B1 ;  /* 0x0000000000017941 */ /* 0x000fea0003800000 */
.L_x_1422:
        /* <DEDUP_REMOVED lines=8> */
.L_x_1424:
[----:B------:R-:W-:Y:S02]  /*24fe0*/  IMAD.MOV.U32 R13, RZ, RZ, R20 ;  /* 0x000000ffff0d7224 */ /* 0x000fe400078e0014 */
[----:B------:R-:W-:-:S07]  /*24ff0*/  IMAD.MOV.U32 R3, RZ, RZ, R14 ;  /* 0x000000ffff037224 */ /* 0x000fce00078e000e */
[----:B------:R-:W-:Y:S05]  /*25000*/  WARPSYNC.COLLECTIVE R15, `(.L_x_1425) ;  /* 0x000000000f087348 */ /* 0x000fea0003c00000 */
[----:B------:R0:W1:Y:S02]  /*25010*/  SHFL.IDX P6, R14, R13, R12, R11 ;  /* 0x0000000c0d0e7389 */ /* 0x00006400000c000b */
[----:B01----:R-:W-:Y:S01]  /*25020*/  ENDCOLLECTIVE ;  /* 0x000000000000791b */ /* 0x003fe20003800000 */
.L_x_1425:
[----:B------:R-:W-:Y:S02]  /*25030*/  IMAD.MOV.U32 R13, RZ, RZ, R4 ;  /* 0x000000ffff0d7224 */ /* 0x000fe400078e0004 */
[----:B------:R-:W-:-:S07]  /*25040*/  IMAD.MOV.U32 R20, RZ, RZ, R14 ;  /* 0x000000ffff147224 */ /* 0x000fce00078e000e */
[----:B------:R-:W-:Y:S05]  /*25050*/  WARPSYNC.COLLECTIVE R15, `(.L_x_1426) ;  /* 0x000000000f087348 */ /* 0x000fea0003c00000 */
[----:B------:R0:W1:Y:S02]  /*25060*/  SHFL.IDX P6, R14, R13, R12, R11 ;  /* 0x0000000c0d0e7389 */ /* 0x00006400000c000b */
[----:B01----:R-:W-:Y:S01]  /*25070*/  ENDCOLLECTIVE ;  /* 0x000000000000791b */ /* 0x003fe20003800000 */
.L_x_1426:
[----:B------:R-:W-:Y:S05]  /*25080*/  BRA `(.L_x_1427) ;  /* 0xfffffe2800807947 */ /* 0x000fea000383ffff */
.L_x_1167:
[----:B0-----:R0:W1:Y:S02]  /*25090*/  SYNCS.PHASECHK.TRANS64.TRYWAIT P1, [R18+URZ+0x13200], R21 ;  /* 0x01320015120075a7 */ /* 0x001064000802017f */
[----:B-1----:R-:W-:Y:S05]  /*250a0*/  @!P1 NANOSLEEP.SYNCS 0x989680 ;  /* 0x009896800000995d */ /* 0x002fea0003900000 */
[----:B------:R-:W1:Y:S02]  /*250b0*/  @!P1 SYNCS.PHASECHK.TRANS64 P1, [R18+URZ+0x13200], R21 ;  /* 0x01320015120095a7 */ /* 0x000e64000802007f */
[----:B-1----:R-:W-:Y:S05]  /*250c0*/  @!P1 BRA `(.L_x_1167) ;  /* 0xfffffffc00f09947 */ /* 0x002fea000383ffff */
[----:B------:R-:W-:Y:S05]  /*250d0*/  BRA `(.L_x_1428) ;  /* 0xfffffe2c000c7947 */ /* 0x000fea000383ffff */
.L_x_1171:
[----:B-1----:R1:W2:Y:S02]  /*250e0*/  SYNCS.PHASECHK.TRANS64.TRYWAIT P1, [R12+URZ+0x13230], R3 ;  /* 0x013230030c0075a7 */ /* 0x0022a4000802017f */
[----:B--2---:R-:W-:Y:S05]  /*250f0*/  @!P1 NANOSLEEP.SYNCS 0x989680 ;  /* 0x009896800000995d */ /* 0x004fea0003900000 */
[----:B------:R-:W2:Y:S02]  /*25100*/  @!P1 SYNCS.PHASECHK.TRANS64 P1, [R12+URZ+0x13230], R3 ;  /* 0x013230030c0095a7 */ /* 0x000ea4000802007f */
[----:B--2---:R-:W-:Y:S05]  /*25110*/  @!P1 BRA `(.L_x_1171) ;  /* 0xfffffffc00f09947 */ /* 0x004fea000383ffff */
[----:B------:R-:W-:Y:S05]  /*25120*/  BRA `(.L_x_1170) ;  /* 0xfffffe3c00607947 */ /* 0x000fea000383ffff */
.L_x_1191:
[----:B-1----:R1:W2:Y:S02]  /*25130*/  SYNCS.PHASECHK.TRANS64.TRYWAIT P1, [R0+URZ+0x13230], R13 ;  /* 0x0132300d000075a7 */ /* 0x0022a4000802017f */
[----:B--2---:R-:W-:Y:S05]  /*25140*/  @!P1 NANOSLEEP.SYNCS 0x989680 ;  /* 0x009896800000995d */ /* 0x004fea0003900000 */
[----:B------:R-:W2:Y:S02]  /*25150*/  @!P1 SYNCS.PHASECHK.TRANS64 P1, [R0+URZ+0x13230], R13 ;  /* 0x0132300d000095a7 */ /* 0x000ea4000802007f */
[----:B--2---:R-:W-:Y:S05]  /*25160*/  @!P1 BRA `(.L_x_1191) ;  /* 0xfffffffc00f09947 */ /* 0x004fea000383ffff */
[----:B------:R-:W-:Y:S05]  /*25170*/  BRA `(.L_x_1190) ;  /* 0xfffffe8800087947 */ /* 0x000fea000383ffff */
.L_x_1196:
[----:B-1----:R1:W2:Y:S02]  /*25180*/  SYNCS.PHASECHK.TRANS64.TRYWAIT P1, [R20+URZ+0x13250], R12 ;  /* 0x0132500c140075a7 */ /* 0x0022a4000802017f */
[----:B--2---:R-:W-:Y:S05]  /*25190*/  @!P1 NANOSLEEP.SYNCS 0x989680 ;  /* 0x009896800000995d */ /* 0x004fea0003900000 */
[----:B------:R-:W2:Y:S02]  /*251a0*/  @!P1 SYNCS.PHASECHK.TRANS64 P1, [R20+URZ+0x13250], R12 ;  /* 0x0132500c140095a7 */ /* 0x000ea4000802007f */
[----:B--2---:R-:W-:Y:S05]  /*251b0*/  @!P1 BRA `(.L_x_1196) ;  /* 0xfffffffc00f09947 */ /* 0x004fea000383ffff */
[----:B------:R-:W-:Y:S05]  /*251c0*/  BRA `(.L_x_1195) ;  /* 0xfffffe8c00787947 */ /* 0x000fea000383ffff */
.L_x_1217:
[----:B-1----:R1:W2:Y:S02]  /*251d0*/  SYNCS.PHASECHK.TRANS64.TRYWAIT P1, [R0+URZ+0x13230], R3 ;  /* 0x01323003000075a7 */ /* 0x0022a4000802017f */
[----:B--2---:R-:W-:Y:S05]  /*251e0*/  @!P1 NANOSLEEP.SYNCS 0x989680 ;  /* 0x009896800000995d */ /* 0x004fea0003900000 */
[----:B------:R-:W2:Y:S02]  /*251f0*/  @!P1 SYNCS.PHASECHK.TRANS64 P1, [R0+URZ+0x13230], R3 ;  /* 0x01323003000095a7 */ /* 0x000ea4000802007f */
[----:B--2---:R-:W-:Y:S05]  /*25200*/  @!P1 BRA `(.L_x_1217) ;  /* 0xfffffffc00f09947 */ /* 0x004fea000383ffff */
[----:B------:R-:W-:Y:S05]  /*25210*/  BRA `(.L_x_1216) ;  /* 0xfffffed400e47947 */ /* 0x000fea000383ffff */
.L_x_1222:
[----:B-1----:R1:W2:Y:S02]  /*25220*/  SYNCS.PHASECHK.TRANS64.TRYWAIT P1, [R20+URZ+0x13250], R0 ;  /* 0x01325000140075a7 */ /* 0x0022a4000802017f */
[----:B--2---:R-:W-:Y:S05]  /*25230*/  @!P1 NANOSLEEP.SYNCS 0x989680 ;  /* 0x009896800000995d */ /* 0x004fea0003900000 */
[----:B------:R-:W2:Y:S02]  /*25240*/  @!P1 SYNCS.PHASECHK.TRANS64 P1, [R20+URZ+0x13250], R0 ;  /* 0x01325000140095a7 */ /* 0x000ea4000802007f */
[----:B--2---:R-:W-:Y:S05]  /*25250*/  @!P1 BRA `(.L_x_1222) ;  /* 0xfffffffc00f09947 */ /* 0x004fea000383ffff */
[----:B------:R-:W-:Y:S05]  /*25260*/  BRA `(.L_x_1221) ;  /* 0xfffffedc00547947 */ /* 0x000fea000383ffff */
.L_x_1232:
[----:B--2---:R2:W3:Y:S02]  /*25270*/  SYNCS.PHASECHK.TRANS64.TRYWAIT P1, [R0+URZ+0x13230], R13 ;  /* 0x0132300d000075a7 */ /* 0x0044e4000802017f */
[----:B---3--:R-:W-:Y:S05]  /*25280*/  @!P1 NANOSLEEP.SYNCS 0x989680 ;  /* 0x009896800000995d */ /* 0x008fea0003900000 */
[----:B------:R-:W3:Y:S02]  /*25290*/  @!P1 SYNCS.PHASECHK.TRANS64 P1, [R0+URZ+0x13230], R13 ;  /* 0x0132300d000095a7 */ /* 0x000ee4000802007f */
[----:B---3--:R-:W-:Y:S05]  /*252a0*/  @!P1 BRA `(.L_x_1232) ;  /* 0xfffffffc00f09947 */ /* 0x008fea000383ffff */
[----:B------:R-:W-:Y:S05]  /*252b0*/  BRA `(.L_x_1231) ;  /* 0xffffff0400d07947 */ /* 0x000fea000383ffff */
.L_x_1237:
[----:B--2---:R2:W3:Y:S02]  /*252c0*/  SYNCS.PHASECHK.TRANS64.TRYWAIT P1, [R20+URZ+0x13250], R12 ;  /* 0x0132500c140075a7 */ /* 0x0044e4000802017f */
[----:B---3--:R-:W-:Y:S05]  /*252d0*/  @!P1 NANOSLEEP.SYNCS 0x989680 ;  /* 0x009896800000995d */ /* 0x008fea0003900000 */
[----:B------:R-:W3:Y:S02]  /*252e0*/  @!P1 SYNCS.PHASECHK.TRANS64 P1, [R20+URZ+0x13250], R12 ;  /* 0x0132500c140095a7 */ /* 0x000ee4000802007f */
[----:B---3--:R-:W-:Y:S05]  /*252f0*/  @!P1 BRA `(.L_x_1237) ;  /* 0xfffffffc00f09947 */ /* 0x008fea000383ffff */
[----:B------:R-:W-:Y:S05]  /*25300*/  BRA `(.L_x_1236) ;  /* 0xffffff0c00407947 */ /* 0x000fea000383ffff */
.L_x_1252:
[----:B---3--:R3:W4:Y:S02]  /*25310*/  SYNCS.PHASECHK.TRANS64.TRYWAIT P1, [R9+URZ+0x13250], R2 ;  /* 0x01325002090075a7 */ /* 0x008724000802017f */
[----:B----4-:R-:W-:Y:S05]  /*25320*/  @!P1 NANOSLEEP.SYNCS 0x989680 ;  /* 0x009896800000995d */ /* 0x010fea0003900000 */
[----:B------:R-:W4:Y:S02]  /*25330*/  @!P1 SYNCS.PHASECHK.TRANS64 P1, [R9+URZ+0x13250], R2 ;  /* 0x01325002090095a7 */ /* 0x000f24000802007f */
[----:B----4-:R-:W-:Y:S05]  /*25340*/  @!P1 BRA `(.L_x_1252) ;  /* 0xfffffffc00f09947 */ /* 0x010fea000383ffff */
[----:B------:R-:W-:Y:S05]  /*25350*/  BRA `(.L_x_1251) ;  /* 0xffffff5000b87947 */ /* 0x000fea000383ffff */
.L_x_1290:
[----:B------:R-:W0:Y:S01]  /*25360*/  S2R R10, SR_TID.X ;  /* 0x00000000000a7919 */ /* 0x000e220000002100 */
[----:B------:R-:W-:Y:S01]  /*25370*/  BSSY B1, `(.L_x_1429) ;  /* 0x000000a000017945 */ /* 0x000fe20003800000 */
[----:B------:R-:W-:Y:S02]  /*25380*/  IMAD.MOV.U32 R12, RZ, RZ, RZ ;  /* 0x000000ffff0c7224 */ /* 0x000fe400078e00ff */
[----:B------:R-:W-:Y:S02]  /*25390*/  IMAD.MOV.U32 R11, RZ, RZ, 0x1f ;  /* 0x0000001fff0b7424 */ /* 0x000fe400078e00ff */
[----:B------:R-:W-:Y:S01]  /*253a0*/  IMAD.MOV.U32 R15, RZ, RZ, -0x1 ;  /* 0xffffffffff0f7424 */ /* 0x000fe200078e00ff */
[----:B0-----:R-:W-:-:S04]  /*253b0*/  SHF.R.U32.HI R10, RZ, 0x5, R10 ;  /* 0x00000005ff0a7819 */ /* 0x001fc8000001160a */
[----:B------:R-:W-:-:S05]  /*253c0*/  LOP3.LUT R10, R10, 0x3, RZ, 0xc0, !PT ;  /* 0x000000030a0a7812 */ /* 0x000fca00078ec0ff */
[----:B-1----:R-:W-:-:S07]  /*253d0*/  IMAD.MOV.U32 R13, RZ, RZ, R10 ;  /* 0x000000ffff0d7224 */ /* 0x002fce00078e000a */
[----:B------:R-:W-:Y:S05]  /*253e0*/  WARPSYNC.COLLECTIVE R15, `(.L_x_1430) ;  /* 0x000000000f087348 */ /* 0x000fea0003c00000 */
[----:B------:R0:W1:Y:S02]  /*253f0*/  SHFL.IDX P6, R14, R13, R12, R11 ;  /* 0x0000000c0d0e7389 */ /* 0x00006400000c000b */
[----:B01----:R-:W-:Y:S01]  /*25400*/  ENDCOLLECTIVE ;  /* 0x000000000000791b */ /* 0x003fe20003800000 */
.L_x_1430:
[----:B------:R-:W-:Y:S05]  /*25410*/  BSYNC B1 ;  /* 0x0000000000017941 */ /* 0x000fea0003800000 */
.L_x_1429:
[----:B------:R-:W-:Y:S05]  /*25420*/  BRA `(.L_x_1431) ;  /* 0xffffffa400787947 */ /* 0x000fea000383ffff */
.L_x_1292:
[----:B------:R-:W-:Y:S01]  /*25430*/  BSSY B1, `(.L_x_1432) ;  /* 0x0000006000017945 */ /* 0x000fe20003800000 */
[----:B------:R-:W-:-:S07]  /*25440*/  IMAD.MOV.U32 R15, RZ, RZ, -0x1 ;  /* 0xffffffffff0f7424 */ /* 0x000fce00078e00ff */
[----:B01----:R-:W-:Y:S05]  /*25450*/  WARPSYNC.COLLECTIVE R15, `(.L_x_1433) ;  /* 0x000000000f0c7348 */ /* 0x003fea0003c00000 */
[----:B------:R-:W-:Y:S02]  /*25460*/  ELECT P6, UR62, PT ;  /* 0x00000000003e782f */ /* 0x000fe400038c0000 */
[----:B------:R-:W-:Y:S01]  /*25470*/  MOV R14, UR62 ;  /* 0x0000003e000e7c02 */ /* 0x000fe20008000f00 */
[----:B01----:R-:W-:Y:S10]  /*25480*/  ENDCOLLECTIVE ;  /* 0x000000000000791b */ /* 0x003ff40003800000 */
.L_x_1433:
[----:B------:R-:W-:Y:S05]  /*25490*/  BSYNC B1 ;  /* 0x0000000000017941 */ /* 0x000fea0003800000 */
.L_x_1432:
[----:B------:R-:W-:Y:S05]  /*254a0*/  BRA `(.L_x_1291) ;  /* 0xffffffa400707947 */ /* 0x000fea000383ffff */
.L_x_1294:
[----:B0-----:R0:W2:Y:S02]  /*254b0*/  SYNCS.PHASECHK.TRANS64.TRYWAIT P0, [R19+URZ+0x13220], R5 ;  /* 0x01322005130075a7 */ /* 0x0010a4000800017f */
[----:B--2---:R-:W-:Y:S05]  /*254c0*/  @!P0 NANOSLEEP.SYNCS 0x989680 ;  /* 0x009896800000895d */ /* 0x004fea0003900000 */
[----:B------:R-:W2:Y:S02]  /*254d0*/  @!P0 SYNCS.PHASECHK.TRANS64 P0, [R19+URZ+0x13220], R5 ;  /* 0x01322005130085a7 */ /* 0x000ea4000800007f */
[----:B--2---:R-:W-:Y:S05]  /*254e0*/  @!P0 BRA `(.L_x_1294) ;  /* 0xfffffffc00f08947 */ /* 0x004fea000383ffff */
[----:B------:R-:W-:Y:S05]  /*254f0*/  BRA `(.L_x_1434) ;  /* 0xffffffa400807947 */ /* 0x000fea000383ffff */
.L_x_1298:
[----:B0-----:R0:W2:Y:S02]  /*25500*/  SYNCS.PHASECHK.TRANS64.TRYWAIT P0, [R5+URZ+0x132a0], R7 ;  /* 0x0132a007050075a7 */ /* 0x0010a4000800017f */
[----:B--2---:R-:W-:Y:S05]  /*25510*/  @!P0 NANOSLEEP.SYNCS 0x989680 ;  /* 0x009896800000895d */ /* 0x004fea0003900000 */
[----:B------:R-:W2:Y:S02]  /*25520*/  @!P0 SYNCS.PHASECHK.TRANS64 P0, [R5+URZ+0x132a0], R7 ;  /* 0x0132a007050085a7 */ /* 0x000ea4000800007f */
[----:B--2---:R-:W-:Y:S05]  /*25530*/  @!P0 BRA `(.L_x_1298) ;  /* 0xfffffffc00f08947 */ /* 0x004fea000383ffff */
[----:B------:R-:W-:Y:S05]  /*25540*/  BRA `(.L_x_1435) ;  /* 0xffffffa400987947 */ /* 0x000fea000383ffff */
.L_x_1303:
[----:B--2---:R2:W3:Y:S02]  /*25550*/  SYNCS.PHASECHK.TRANS64.TRYWAIT P0, [R5+URZ+0x132c0], R7 ;  /* 0x0132c007050075a7 */ /* 0x0044e4000800017f */
[----:B---3--:R-:W-:Y:S05]  /*25560*/  @!P0 NANOSLEEP.SYNCS 0x989680 ;  /* 0x009896800000895d */ /* 0x008fea0003900000 */
[----:B------:R-:W3:Y:S02]  /*25570*/  @!P0 SYNCS.PHASECHK.TRANS64 P0, [R5+URZ+0x132c0], R7 ;  /* 0x0132c007050085a7 */ /* 0x000ee4000800007f */
[----:B---3--:R-:W-:Y:S05]  /*25580*/  @!P0 BRA `(.L_x_1303) ;  /* 0xfffffffc00f08947 */ /* 0x008fea000383ffff */
[----:B------:R-:W-:Y:S05]  /*25590*/  BRA `(.L_x_1436) ;  /* 0xffffffa800147947 */ /* 0x000fea000383ffff */
.L_x_1310:
[----:B0-----:R0:W2:Y:S02]  /*255a0*/  SYNCS.PHASECHK.TRANS64.TRYWAIT P1, [R5+URZ+0x132a0], R7 ;  /* 0x0132a007050075a7 */ /* 0x0010a4000802017f */
[----:B--2---:R-:W-:Y:S05]  /*255b0*/  @!P1 NANOSLEEP.SYNCS 0x989680 ;  /* 0x009896800000995d */ /* 0x004fea0003900000 */
[----:B------:R-:W2:Y:S02]  /*255c0*/  @!P1 SYNCS.PHASECHK.TRANS64 P1, [R5+URZ+0x132a0], R7 ;  /* 0x0132a007050095a7 */ /* 0x000ea4000802007f */
[----:B--2---:R-:W-:Y:S05]  /*255d0*/  @!P1 BRA `(.L_x_1310) ;  /* 0xfffffffc00f09947 */ /* 0x004fea000383ffff */
[----:B------:R-:W-:Y:S05]  /*255e0*/  BRA `(.L_x_1437) ;  /* 0xffffffa800d07947 */ /* 0x000fea000383ffff */
.L_x_1315:
[----:B--2---:R2:W3:Y:S02]  /*255f0*/  SYNCS.PHASECHK.TRANS64.TRYWAIT P1, [R5+URZ+0x132c0], R7 ;  /* 0x0132c007050075a7 */ /* 0x0044e4000802017f */
[----:B---3--:R-:W-:Y:S05]  /*25600*/  @!P1 NANOSLEEP.SYNCS 0x989680 ;  /* 0x009896800000995d */ /* 0x008fea0003900000 */
[----:B------:R-:W3:Y:S02]  /*25610*/  @!P1 SYNCS.PHASECHK.TRANS64 P1, [R5+URZ+0x132c0], R7 ;  /* 0x0132c007050095a7 */ /* 0x000ee4000802007f */
[----:B---3--:R-:W-:Y:S05]  /*25620*/  @!P1 BRA `(.L_x_1315) ;  /* 0xfffffffc00f09947 */ /* 0x008fea000383ffff */
[----:B------:R-:W-:Y:S05]  /*25630*/  BRA `(.L_x_1438) ;  /* 0xffffffac00487947 */ /* 0x000fea000383ffff */
.L_x_1340:
[----:B------:R-:W2:Y:S01]  /*25640*/  S2R R20, SR_TID.X ;  /* 0x0000000000147919 */ /* 0x000ea20000002100 */
[----:B------:R-:W-:Y:S01]  /*25650*/  BSSY B0, `(.L_x_1439) ;  /* 0x000000a000007945 */ /* 0x000fe20003800000 */
[----:B------:R-:W-:Y:S02]  /*25660*/  IMAD.MOV.U32 R12, RZ, RZ, RZ ;  /* 0x000000ffff0c7224 */ /* 0x000fe400078e00ff */
[----:B------:R-:W-:Y:S02]  /*25670*/  IMAD.MOV.U32 R11, RZ, RZ, 0x1f ;  /* 0x0000001fff0b7424 */ /* 0x000fe400078e00ff */
[----:B------:R-:W-:Y:S01]  /*25680*/  IMAD.MOV.U32 R15, RZ, RZ, -0x1 ;  /* 0xffffffffff0f7424 */ /* 0x000fe200078e00ff */
[----:B--2---:R-:W-:-:S04]  /*25690*/  SHF.R.U32.HI R20, RZ, 0x5, R20 ;  /* 0x00000005ff147819 */ /* 0x004fc80000011614 */
[----:B------:R-:W-:-:S05]  /*256a0*/  LOP3.LUT R20, R20, 0x3, RZ, 0xc0, !PT ;  /* 0x0000000314147812 */ /* 0x000fca00078ec0ff */
[----:B-1----:R-:W-:-:S07]  /*256b0*/  IMAD.MOV.U32 R13, RZ, RZ, R20 ;  /* 0x000000ffff0d7224 */ /* 0x002fce00078e0014 */
[----:B0-----:R-:W-:Y:S05]  /*256c0*/  WARPSYNC.COLLECTIVE R15, `(.L_x_1440) ;  /* 0x000000000f087348 */ /* 0x001fea0003c00000 */
[----:B------:R1:W2:Y:S02]  /*256d0*/  SHFL.IDX P6, R14, R13, R12, R11 ;  /* 0x0000000c0d0e7389 */ /* 0x0002a400000c000b */
[----:B012---:R-:W-:Y:S01]  /*256e0*/  ENDCOLLECTIVE ;  /* 0x000000000000791b */ /* 0x007fe20003800000 */
.L_x_1440:
[----:B------:R-:W-:Y:S05]  /*256f0*/  BSYNC B0 ;  /* 0x0000000000007941 */ /* 0x000fea0003800000 */
.L_x_1439:
[----:B------:R-:W-:Y:S05]  /*25700*/  BRA `(.L_x_1441) ;  /* 0xffffffbc004c7947 */ /* 0x000fea000383ffff */
.L_x_1342:
[----:B------:R-:W-:Y:S01]  /*25710*/  BSSY B0, `(.L_x_1442) ;  /* 0x0000006000007945 */ /* 0x000fe20003800000 */
[----:B------:R-:W-:-:S07]  /*25720*/  IMAD.MOV.U32 R15, RZ, RZ, -0x1 ;  /* 0xffffffffff0f7424 */ /* 0x000fce00078e00ff */
[----:B012---:R-:W-:Y:S05]  /*25730*/  WARPSYNC.COLLECTIVE R15, `(.L_x_1443) ;  /* 0x000000000f0c7348 */ /* 0x007fea0003c00000 */
[----:B------:R-:W-:Y:S02]  /*25740*/  ELECT P6, UR62, PT ;  /* 0x00000000003e782f */ /* 0x000fe400038c0000 */
[----:B------:R-:W-:Y:S01]  /*25750*/  MOV R14, UR62 ;  /* 0x0000003e000e7c02 */ /* 0x000fe20008000f00 */
[----:B012---:R-:W-:Y:S10]  /*25760*/  ENDCOLLECTIVE ;  /* 0x000000000000791b */ /* 0x007ff40003800000 */
.L_x_1443:
[----:B------:R-:W-:Y:S05]  /*25770*/  BSYNC B0 ;  /* 0x0000000000007941 */ /* 0x000fea0003800000 */
.L_x_1442:
[----:B------:R-:W-:Y:S05]  /*25780*/  BRA `(.L_x_1444) ;  /* 0xffffffbc004c7947 */ /* 0x000fea000383ffff */
.L_x_1344:
[----:B--2---:R2:W3:Y:S02]  /*25790*/  SYNCS.PHASECHK.TRANS64.TRYWAIT P0, [R4+URZ+0x13280], R3 ;  /* 0x01328003040075a7 */ /* 0x0044e4000800017f */
[----:B---3--:R-:W-:Y:S05]  /*257a0*/  @!P0 NANOSLEEP.SYNCS 0x989680 ;  /* 0x009896800000895d */ /* 0x008fea0003900000 */
[----:B------:R-:W3:Y:S02]  /*257b0*/  @!P0 SYNCS.PHASECHK.TRANS64 P0, [R4+URZ+0x13280], R3 ;  /* 0x01328003040085a7 */ /* 0x000ee4000800007f */
[----:B---3--:R-:W-:Y:S05]  /*257c0*/  @!P0 BRA `(.L_x_1344) ;  /* 0xfffffffc00f08947 */ /* 0x008fea000383ffff */
[----:B------:R-:W-:Y:S05]  /*257d0*/  BRA `(.L_x_1445) ;  /* 0xffffffbc00b07947 */ /* 0x000fea000383ffff */
.L_x_1346:
[----:B---3--:R3:W4:Y:S02]  /*257e0*/  SYNCS.PHASECHK.TRANS64.TRYWAIT P0, [R4+URZ+0x13240], R3 ;  /* 0x01324003040075a7 */ /* 0x008724000800017f */
[----:B----4-:R-:W-:Y:S05]  /*257f0*/  @!P0 NANOSLEEP.SYNCS 0x989680 ;  /* 0x009896800000895d */ /* 0x010fea0003900000 */
[----:B------:R-:W4:Y:S02]  /*25800*/  @!P0 SYNCS.PHASECHK.TRANS64 P0, [R4+URZ+0x13240], R3 ;  /* 0x01324003040085a7 */ /* 0x000f24000800007f */
[----:B----4-:R-:W-:Y:S05]  /*25810*/  @!P0 BRA `(.L_x_1346) ;  /* 0xfffffffc00f08947 */ /* 0x010fea000383ffff */
[----:B------:R-:W-:Y:S05]  /*25820*/  BRA `(.L_x_1446) ;  /* 0xffffffc000047947 */ /* 0x000fea000383ffff */
.L_x_1350:
[----:B------:R-:W2:Y:S01]  /*25830*/  LDL.LU R11, [R1+0x14] ;  /* 0x00001400010b7983 */ /* 0x000ea20000300800 */
[----:B------:R-:W-:Y:S01]  /*25840*/  IMAD.MOV.U32 R6, RZ, RZ, R12 ;  /* 0x000000ffff067224 */ /* 0x000fe200078e000c */
[----:B------:R-:W-:Y:S01]  /*25850*/  LOP3.LUT R10, R10, 0x7f, RZ, 0xc0, !PT ;  /* 0x0000007f0a0a7812 */ /* 0x000fe200078ec0ff */
[----:B-1----:R-:W-:Y:S02]  /*25860*/  IMAD.MOV.U32 R13, RZ, RZ, R4 ;  /* 0x000000ffff0d7224 */ /* 0x002fe400078e0004 */
[----:B------:R-:W-:Y:S01]  /*25870*/  IMAD.MOV.U32 R12, RZ, RZ, RZ ;  /* 0x000000ffff0c7224 */ /* 0x000fe200078e00ff */
[----:B------:R-:W-:Y:S01]  /*25880*/  SHF.R.U32.HI R10, RZ, 0x2, R10 ;  /* 0x00000002ff0a7819 */ /* 0x000fe2000001160a */
[----:B------:R-:W-:-:S04]  /*25890*/  IMAD.MOV.U32 R15, RZ, RZ, -0x1 ;  /* 0xffffffffff0f7424 */ /* 0x000fc800078e00ff */
        /* <DEDUP_REMOVED lines=8> */
.L_x_1447:
[----:B------:R-:W-:Y:S02]  /*25920*/  IMAD.MOV.U32 R13, RZ, RZ, R0 ;  /* 0x000000ffff0d7224 */ /* 0x000fe400078e0000 */
[----:B------:R-:W-:-:S07]  /*25930*/  IMAD.MOV.U32 R7, RZ, RZ, R14 ;  /* 0x000000ffff077224 */ /* 0x000fce00078e000e */
[----:B------:R-:W-:Y:S05]  /*25940*/  WARPSYNC.COLLECTIVE R15, `(.L_x_1448) ;  /* 0x000000000f087348 */ /* 0x000fea0003c00000 */
[----:B------:R0:W1:Y:S02]  /*25950*/  SHFL.IDX P6, R14, R13, R12, R11 ;  /* 0x0000000c0d0e7389 */ /* 0x00006400000c000b */
[----:B01----:R-:W-:Y:S01]  /*25960*/  ENDCOLLECTIVE ;  /* 0x000000000000791b */ /* 0x003fe20003800000 */
.L_x_1448:
[----:B------:R-:W-:Y:S02]  /*25970*/  IMAD.MOV.U32 R13, RZ, RZ, R4 ;  /* 0x000000ffff0d7224 */ /* 0x000fe400078e0004 */
[----:B------:R-:W-:Y:S02]  /*25980*/  IMAD.MOV.U32 R12, RZ, RZ, 0x1 ;  /* 0x00000001ff0c7424 */ /* 0x000fe400078e00ff */
[----:B------:R-:W-:-:S07]  /*25990*/  IMAD.MOV.U32 R8, RZ, RZ, R14 ;  /* 0x000000ffff087224 */ /* 0x000fce00078e000e */
[----:B------:R-:W-:Y:S05]  /*259a0*/  WARPSYNC.COLLECTIVE R15, `(.L_x_1449) ;  /* 0x000000000f087348 */ /* 0x000fea0003c00000 */
[----:B------:R0:W1:Y:S02]  /*259b0*/  SHFL.IDX P6, R14, R13, R12, R11 ;  /* 0x0000000c0d0e7389 */ /* 0x00006400000c000b */
[----:B01----:R-:W-:Y:S01]  /*259c0*/  ENDCOLLECTIVE ;  /* 0x000000000000791b */ /* 0x003fe20003800000 */
.L_x_1449:
        /* <DEDUP_REMOVED lines=8> */
[----:B------:R-:W-:Y:S01]  /*25a50*/  ISETP.GE.AND P1, PT, R10, R5, PT ;  /* 0x000000050a00720c */ /* 0x000fe20003f26270 */
[----:B------:R-:W-:-:S12]  /*25a60*/  IMAD.MOV.U32 R7, RZ, RZ, R14 ;  /* 0x000000ffff077224 */ /* 0x000fd800078e000e */
[----:B0-----:R-:W-:Y:S05]  /*25a70*/  WARPSYNC.COLLECTIVE R15, `(.L_x_1450) ;  /* 0x000000000f087348 */ /* 0x001fea0003c00000 */
[----:B------:R1:W2:Y:S02]  /*25a80*/  SHFL.IDX P6, R14, R13, R12, R11 ;  /* 0x0000000c0d0e7389 */ /* 0x0002a400000c000b */
[----:B012---:R-:W-:Y:S01]  /*25a90*/  ENDCOLLECTIVE ;  /* 0x000000000000791b */ /* 0x007fe20003800000 */
.L_x_1450:
[----:B------:R-:W-:Y:S02]  /*25aa0*/  IMAD.MOV.U32 R13, RZ, RZ, R4 ;  /* 0x000000ffff0d7224 */ /* 0x000fe400078e0004 */
[----:B------:R-:W-:Y:S02]  /*25ab0*/  IMAD.MOV.U32 R12, RZ, RZ, 0x2 ;  /* 0x00000002ff0c7424 */ /* 0x000fe400078e00ff */
[----:B------:R-:W-:-:S07]  /*25ac0*/  IMAD.MOV.U32 R8, RZ, RZ, R14 ;  /* 0x000000ffff087224 */ /* 0x000fce00078e000e */
[----:B------:R-:W-:Y:S05]  /*25ad0*/  WARPSYNC.COLLECTIVE R15, `(.L_x_1451) ;  /* 0x000000000f087348 */ /* 0x000fea0003c00000 */
[----:B------:R0:W1:Y:S02]  /*25ae0*/  SHFL.IDX P6, R14, R13, R12, R11 ;  /* 0x0000000c0d0e7389 */ /* 0x00006400000c000b */
[----:B01----:R-:W-:Y:S01]  /*25af0*/  ENDCOLLECTIVE ;  /* 0x000000000000791b */ /* 0x003fe20003800000 */
.L_x_1451:
[----:B------:R-:W-:-:S05]  /*25b00*/  @!P1 IADD3 R8, P2, R21, R8, RZ ;  /* 0x0000000815089210 */ /* 0x000fca0007f5e0ff */
[----:B------:R-:W-:-:S04]  /*25b10*/  @!P1 IMAD.X R7, RZ, RZ, R7, P2 ;  /* 0x000000ffff079224 */ /* 0x000fc800010e0607 */
[----:B------:R-:W-:Y:S02]  /*25b20*/  @!P1 IMAD.MOV.U32 R9, RZ, RZ, R7 ;  /* 0x000000ffff099224 */ /* 0x000fe400078e0007 */
[----:B------:R-:W-:Y:S02]  /*25b30*/  VIADD R7, R6, 0x40 ;  /* 0x0000004006077836 */ /* 0x000fe40000000000 */
[----:B------:R-:W-:Y:S01]  /*25b40*/  IMAD.MOV.U32 R13, RZ, RZ, R0 ;  /* 0x000000ffff0d7224 */ /* 0x000fe200078e0000 */
[----:B------:R-:W-:Y:S01]  /*25b50*/  @!PT LDS RZ, [RZ] ;  /* 0x00000000fffff984 */ /* 0x000fe20000000800 */
[----:B------:R-:W-:Y:S01]  /*25b60*/  @!PT LDS RZ, [RZ] ;  /* 0x00000000fffff984 */ /* 0x000fe20000000800 */
[----:B------:R-:W-:Y:S01]  /*25b70*/  @!PT LDS RZ, [RZ] ;  /* 0x00000000fffff984 */ /* 0x000fe20000000800 */
[----:B------:R0:W-:Y:S02]  /*25b80*/  @!P1 LDGSTS.E.BYPASS.LTC128B.128 [R20+0xb800], desc[UR44][R8.64], !P0 ;  /* 0x0b80000008149fae */ /* 0x0001e4000c101d6c */
[----:B------:R-:W-:Y:S01]  /*25b90*/  ISETP.GE.AND P1, PT, R7, R5, PT ;  /* 0x000000050700720c */ /* 0x000fe20003f26270 */
[----:B------:R-:W-:-:S12]  /*25ba0*/  IMAD.MOV.U32 R7, RZ, RZ, R14 ;  /* 0x000000ffff077224 */ /* 0x000fd800078e000e */
[----:B0-----:R-:W-:Y:S05]  /*25bb0*/  WARPSYNC.COLLECTIVE R15, `(.L_x_1452) ;  /* 0x000000000f087348 */ /* 0x001fea0003c00000 */
[----:B------:R1:W2:Y:S02]  /*25bc0*/  SHFL.IDX P6, R14, R13, R12, R11 ;  /* 0x0000000c0d0e7389 */ /* 0x0002a400000c000b */
[----:B012---:R-:W-:Y:S01]  /*25bd0*/  ENDCOLLECTIVE ;  /* 0x000000000000791b */ /* 0x007fe20003800000 */
.L_x_1452:
[----:B------:R-:W-:Y:S02]  /*25be0*/  IMAD.MOV.U32 R13, RZ, RZ, R4 ;  /* 0x000000ffff0d7224 */ /* 0x000fe400078e0004 */
[----:B------:R-:W-:Y:S02]  /*25bf0*/  IMAD.MOV.U32 R12, RZ, RZ, 0x3 ;  /* 0x00000003ff0c7424 */ /* 0x000fe400078e00ff */
[----:B------:R-:W-:-:S07]  /*25c00*/  IMAD.MOV.U32 R8, RZ, RZ, R14 ;  /* 0x000000ffff087224 */ /* 0x000fce00078e000e */
[----:B------:R-:W-:Y:S05]  /*25c10*/  WARPSYNC.COLLECTIVE R15, `(.L_x_1453) ;  /* 0x000000000f087348 */ /* 0x000fea0003c00000 */
[----:B------:R0:W1:Y:S02]  /*25c20*/  SHFL.IDX P6, R14, R13, R12, R11 ;  /* 0x0000000c0d0e7389 */ /* 0x00006400000c000b */
[----:B01----:R-:W-:Y:S01]  /*25c30*/  ENDCOLLECTIVE ;  /* 0x000000000000791b */ /* 0x003fe20003800000 */
.L_x_1453:
[----:B------:R-:W-:-:S05]  /*25c40*/  @!P1 IADD3 R8, P2, R21, R8, RZ ;  /* 0x0000000815089210 */ /* 0x000fca0007f5e0ff */
[----:B------:R-:W-:-:S04]  /*25c50*/  @!P1 IMAD.X R7, RZ, RZ, R7, P2 ;  /* 0x000000ffff079224 */ /* 0x000fc800010e0607 */
        /* <DEDUP_REMOVED lines=12> */
.L_x_1454:
[----:B------:R-:W-:Y:S02]  /*25d20*/  IMAD.MOV.U32 R13, RZ, RZ, R3 ;  /* 0x000000ffff0d7224 */ /* 0x000fe400078e0003 */
[----:B------:R-:W-:Y:S02]  /*25d30*/  IMAD.MOV.U32 R12, RZ, RZ, RZ ;  /* 0x000000ffff0c7224 */ /* 0x000fe400078e00ff */
[----:B------:R-:W-:-:S07]  /*25d40*/  IMAD.MOV.U32 R8, RZ, RZ, R14 ;  /* 0x000000ffff087224 */ /* 0x000fce00078e000e */
[----:B------:R-:W-:Y:S05]  /*25d50*/  WARPSYNC.COLLECTIVE R15, `(.L_x_1455) ;  /* 0x000000000f087348 */ /* 0x000fea0003c00000 */
[----:B------:R0:W1:Y:S02]  /*25d60*/  SHFL.IDX P6, R14, R13, R12, R11 ;  /* 0x0000000c0d0e7389 */ /* 0x00006400000c000b */
[----:B01----:R-:W-:Y:S01]  /*25d70*/  ENDCOLLECTIVE ;  /* 0x000000000000791b */ /* 0x003fe20003800000 */
.L_x_1455:
        /* <DEDUP_REMOVED lines=14> */
.L_x_1456:
[----:B------:R-:W-:Y:S02]  /*25e60*/  IMAD.MOV.U32 R13, RZ, RZ, R3 ;  /* 0x000000ffff0d7224 */ /* 0x000fe400078e0003 */
[----:B------:R-:W-:Y:S02]  /*25e70*/  IMAD.MOV.U32 R12, RZ, RZ, 0x1 ;  /* 0x00000001ff0c7424 */ /* 0x000fe400078e00ff */
[----:B------:R-:W-:-:S07]  /*25e80*/  IMAD.MOV.U32 R7, RZ, RZ, R14 ;  /* 0x000000ffff077224 */ /* 0x000fce00078e000e */
[----:B------:R-:W-:Y:S05]  /*25e90*/  WARPSYNC.COLLECTIVE R15, `(.L_x_1457) ;  /* 0x000000000f087348 */ /* 0x000fea0003c00000 */
[----:B------:R0:W1:Y:S02]  /*25ea0*/  SHFL.IDX P6, R14, R13, R12, R11 ;  /* 0x0000000c0d0e7389 */ /* 0x00006400000c000b */
[----:B01----:R-:W-:Y:S01]  /*25eb0*/  ENDCOLLECTIVE ;  /* 0x000000000000791b */ /* 0x003fe20003800000 */
.L_x_1457:
[----:B------:R-:W-:-:S05]  /*25ec0*/  @!P2 IADD3 R7, P1, R21, R7, RZ ;  /* 0x000000071507a210 */ /* 0x000fca0007f3e0ff */
[----:B------:R-:W-:Y:S02]  /*25ed0*/  @!P2 IMAD.X R0, RZ, RZ, R0, P1 ;  /* 0x000000ffff00a224 */ /* 0x000fe400008e0600 */
[----:B------:R-:W-:Y:S02]  /*25ee0*/  @!P2 IMAD.MOV.U32 R8, RZ, RZ, R7 ;  /* 0x000000ffff08a224 */ /* 0x000fe400078e0007 */
        /* <DEDUP_REMOVED lines=10> */
.L_x_1458:
[----:B------:R-:W-:Y:S01]  /*25f90*/  IMAD.MOV.U32 R2, RZ, RZ, R14 ;  /* 0x000000ffff027224 */ /* 0x000fe200078e000e */
[----:B------:R-:W-:Y:S06]  /*25fa0*/  BRA `(.L_x_1459) ;  /* 0xffffffc400087947 */ /* 0x000fec000383ffff */
.L_x_1353:
[----:B--2---:R2:W3:Y:S02]  /*25fb0*/  SYNCS.PHASECHK.TRANS64.TRYWAIT P0, [R19+URZ+0x13220], R0 ;  /* 0x01322000130075a7 */ /* 0x0044e4000800017f */
[----:B---3--:R-:W-:Y:S05]  /*25fc0*/  @!P0 NANOSLEEP.SYNCS 0x989680 ;  /* 0x009896800000895d */ /* 0x008fea0003900000 */
[----:B------:R-:W3:Y:S02]  /*25fd0*/  @!P0 SYNCS.PHASECHK.TRANS64 P0, [R19+URZ+0x13220], R0 ;  /* 0x01322000130085a7 */ /* 0x000ee4000800007f */
[----:B---3--:R-:W-:Y:S05]  /*25fe0*/  @!P0 BRA `(.L_x_1353) ;  /* 0xfffffffc00f08947 */ /* 0x008fea000383ffff */
[----:B------:R-:W-:Y:S05]  /*25ff0*/  BRA `(.L_x_1460) ;  /* 0xffffffc400647947 */ /* 0x000fea000383ffff */
.L_x_1359:
[----:B0-----:R0:W2:Y:S02]  /*26000*/  SYNCS.PHASECHK.TRANS64.TRYWAIT P0, [R4+URZ+0x13280], R3 ;  /* 0x01328003040075a7 */ /* 0x0010a4000800017f */
[----:B--2---:R-:W-:Y:S05]  /*26010*/  @!P0 NANOSLEEP.SYNCS 0x989680 ;  /* 0x009896800000895d */ /* 0x004fea0003900000 */
[----:B------:R-:W2:Y:S02]  /*26020*/  @!P0 SYNCS.PHASECHK.TRANS64 P0, [R4+URZ+0x13280], R3 ;  /* 0x01328003040085a7 */ /* 0x000ea4000800007f */
[----:B--2---:R-:W-:Y:S05]  /*26030*/  @!P0 BRA `(.L_x_1359) ;  /* 0xfffffffc00f08947 */ /* 0x004fea000383ffff */
[----:B------:R-:W-:Y:S05]  /*26040*/  BRA `(.L_x_1461) ;  /* 0xffffffc8000c7947 */ /* 0x000fea000383ffff */
.L_x_1364:
[----:B--2---:R2:W3:Y:S02]  /*26050*/  SYNCS.PHASECHK.TRANS64.TRYWAIT P0, [R4+URZ+0x13240], R3 ;  /* 0x01324003040075a7 */ /* 0x0044e4000800017f */
[----:B---3--:R-:W-:Y:S05]  /*26060*/  @!P0 NANOSLEEP.SYNCS 0x989680 ;  /* 0x009896800000895d */ /* 0x008fea0003900000 */
[----:B------:R-:W3:Y:S02]  /*26070*/  @!P0 SYNCS.PHASECHK.TRANS64 P0, [R4+URZ+0x13240], R3 ;  /* 0x01324003040085a7 */ /* 0x000ee4000800007f */
[----:B---3--:R-:W-:Y:S05]  /*26080*/  @!P0 BRA `(.L_x_1364) ;  /* 0xfffffffc00f08947 */ /* 0x008fea000383ffff */
[----:B------:R-:W-:Y:S05]  /*26090*/  BRA `(.L_x_1462) ;  /* 0xffffffc800887947 */ /* 0x000fea000383ffff */
.L_x_1370:
[----:B--2---:R2:W3:Y:S02]  /*260a0*/  SYNCS.PHASECHK.TRANS64.TRYWAIT P0, [R3+URZ+0x13270], R2 ;  /* 0x01327002030075a7 */ /* 0x0044e4000800017f */
[----:B---3--:R-:W-:Y:S05]  /*260b0*/  @!P0 NANOSLEEP.SYNCS 0x989680 ;  /* 0x009896800000895d */ /* 0x008fea0003900000 */
[----:B------:R-:W3:Y:S02]  /*260c0*/  @!P0 SYNCS.PHASECHK.TRANS64 P0, [R3+URZ+0x13270], R2 ;  /* 0x01327002030085a7 */ /* 0x000ee4000800007f */
[----:B---3--:R-:W-:Y:S05]  /*260d0*/  @!P0 BRA `(.L_x_1370) ;  /* 0xfffffffc00f08947 */ /* 0x008fea000383ffff */
[----:B------:R-:W-:Y:S05]  /*260e0*/  BRA `(.L_x_1463) ;  /* 0xffffffcc00247947 */ /* 0x000fea000383ffff */
.L_x_1372:
[----:B--2---:R2:W3:Y:S02]  /*260f0*/  SYNCS.PHASECHK.TRANS64.TRYWAIT P0, [R3+URZ+0x13260], R2 ;  /* 0x01326002030075a7 */ /* 0x0044e4000800017f */
[----:B---3--:R-:W-:Y:S05]  /*26100*/  @!P0 NANOSLEEP.SYNCS 0x989680 ;  /* 0x009896800000895d */ /* 0x008fea0003900000 */
[----:B------:R-:W3:Y:S02]  /*26110*/  @!P0 SYNCS.PHASECHK.TRANS64 P0, [R3+URZ+0x13260], R2 ;  /* 0x01326002030085a7 */ /* 0x000ee4000800007f */
[----:B---3--:R-:W-:Y:S05]  /*26120*/  @!P0 BRA `(.L_x_1372) ;  /* 0xfffffffc00f08947 */ /* 0x008fea000383ffff */
[----:B------:R-:W-:Y:S05]  /*26130*/  BRA `(.L_x_1464) ;  /* 0xffffffcc002c7947 */ /* 0x000fea000383ffff */
.L_x_1379:
[----:B--2---:R2:W3:Y:S02]  /*26140*/  SYNCS.PHASECHK.TRANS64.TRYWAIT P1, [R3+URZ+0x13270], R0 ;  /* 0x01327000030075a7 */ /* 0x0044e4000802017f */
[----:B---3--:R-:W-:Y:S05]  /*26150*/  @!P1 NANOSLEEP.SYNCS 0x989680 ;  /* 0x009896800000995d */ /* 0x008fea0003900000 */
[----:B------:R-:W3:Y:S02]  /*26160*/  @!P1 SYNCS.PHASECHK.TRANS64 P1, [R3+URZ+0x13270], R0 ;  /* 0x01327000030095a7 */ /* 0x000ee4000802007f */
[----:B---3--:R-:W-:Y:S05]  /*26170*/  @!P1 BRA `(.L_x_1379) ;  /* 0xfffffffc00f09947 */ /* 0x008fea000383ffff */
[----:B------:R-:W-:Y:S05]  /*26180*/  BRA `(.L_x_1465) ;  /* 0xffffffd000787947 */ /* 0x000fea000383ffff */
.L_x_1381:
[----:B--2---:R2:W3:Y:S02]  /*26190*/  SYNCS.PHASECHK.TRANS64.TRYWAIT P1, [R3+URZ+0x13260], R0 ;  /* 0x01326000030075a7 */ /* 0x0044e4000802017f */
[----:B---3--:R-:W-:Y:S05]  /*261a0*/  @!P1 NANOSLEEP.SYNCS 0x989680 ;  /* 0x009896800000995d */ /* 0x008fea0003900000 */
[----:B------:R-:W3:Y:S02]  /*261b0*/  @!P1 SYNCS.PHASECHK.TRANS64 P1, [R3+URZ+0x13260], R0 ;  /* 0x01326000030095a7 */ /* 0x000ee4000802007f */
[----:B---3--:R-:W-:Y:S05]  /*261c0*/  @!P1 BRA `(.L_x_1381) ;  /* 0xfffffffc00f09947 */ /* 0x008fea000383ffff */
[----:B------:R-:W-:Y:S05]  /*261d0*/  BRA `(.L_x_1466) ;  /* 0xffffffd0007c7947 */ /* 0x000fea000383ffff */
.L_x_1385:
[----:B------:R-:W-:Y:S01]  /*261e0*/  BSSY B0, `(.L_x_1467) ;  /* 0x0000008000007945 */ /* 0x000fe20003800000 */
[----:B-1----:R-:W-:Y:S02]  /*261f0*/  IMAD.MOV.U32 R13, RZ, RZ, R24 ;  /* 0x000000ffff0d7224 */ /* 0x002fe400078e0018 */
[----:B------:R-:W-:Y:S02]  /*26200*/  IMAD.MOV.U32 R12, RZ, RZ, RZ ;  /* 0x000000ffff0c7224 */ /* 0x000fe400078e00ff */
[----:B------:R-:W-:Y:S02]  /*26210*/  IMAD.MOV.U32 R11, RZ, RZ, 0x1f ;  /* 0x0000001fff0b7424 */ /* 0x000fe400078e00ff */
[----:B------:R-:W-:-:S07]  /*26220*/  IMAD.MOV.U32 R15, RZ, RZ, -0x1 ;  /* 0xffffffffff0f7424 */ /* 0x000fce00078e00ff */
[----:B------:R-:W-:Y:S05]  /*26230*/  WARPSYNC.COLLECTIVE R15, `(.L_x_1468) ;  /* 0x000000000f087348 */ /* 0x000fea0003c00000 */
[----:B------:R0:W1:Y:S02]  /*26240*/  SHFL.IDX P6, R14, R13, R12, R11 ;  /* 0x0000000c0d0e7389 */ /* 0x00006400000c000b */
[----:B01----:R-:W-:Y:S01]  /*26250*/  ENDCOLLECTIVE ;  /* 0x000000000000791b */ /* 0x003fe20003800000 */
.L_x_1468:
[----:B------:R-:W-:Y:S05]  /*26260*/  BSYNC B0 ;  /* 0x0000000000007941 */ /* 0x000fea0003800000 */
.L_x_1467:
[----:B------:R-:W-:Y:S02]  /*26270*/  IMAD.MOV.U32 R13, RZ, RZ, R24 ;  /* 0x000000ffff0d7224 */ /* 0x000fe400078e0018 */
        /* <DEDUP_REMOVED lines=8> */
.L_x_1469:
[----:B------:R-:W-:Y:S02]  /*26300*/  ULDC UR4, c[0x0][0xc3c] ;  /* 0x00030f0000047ab9 */ /* 0x000fe40000000800 */
[----:B------:R-:W-:-:S13]  /*26310*/  ISETP.GE.OR P1, PT, R8, UR4, !P0 ;  /* 0x0000000408007c0c */ /* 0x000fda000c726670 */
[----:B------:R-:W0:Y:S08]  /*26320*/  @!P1 LDC.64 R2, c[0x0][0xc80] ;  /* 0x00032000ff029b82 */ /* 0x000e300000000a00 */
[----:B------:R-:W1:Y:S01]  /*26330*/  @!P1 LDC.64 R4, c[0x0][0xc78] ;  /* 0x00031e00ff049b82 */ /* 0x000e620000000a00 */
[----:B------:R-:W-:Y:S01]  /*26340*/  CS2R R24, SRZ ;  /* 0x0000000000187805 */ /* 0x000fe2000001ff00 */
[----:B------:R-:W-:-:S02]  /*26350*/  IMAD.MOV.U32 R11, RZ, RZ, RZ ;  /* 0x000000ffff0b7224 */ /* 0x000fc400078e00ff */
[----:B------:R-:W-:Y:S02]  /*26360*/  IMAD.MOV.U32 R6, RZ, RZ, R14 ;  /* 0x000000ffff067224 */ /* 0x000fe400078e000e */
[----:B0-----:R-:W-:-:S05]  /*26370*/  @!P1 IMAD.WIDE R2, R8, 0x4, R2 ;  /* 0x0000000408029825 */ /* 0x001fca00078e0202 */
[----:B------:R1:W2:Y:S02]  /*26380*/  @!P1 LDG.E R7, desc[UR44][R2.64] ;  /* 0x0000002c02079981 */ /* 0x0002a4000c1e1900 */
[----:B-1----:R-:W-:-:S05]  /*26390*/  @!P1 IMAD.WIDE R2, R8, 0x4, R4 ;  /* 0x0000000408029825 */ /* 0x002fca00078e0204 */
[----:B------:R-:W3:Y:S01]  /*263a0*/  @!P1 LDG.E R4, desc[UR44][R2.64] ;  /* 0x0000002c02049981 */ /* 0x000ee2000c1e1900 */
[----:B------:R-:W-:Y:S01]  /*263b0*/  IMAD.MOV.U32 R5, RZ, RZ, RZ ;  /* 0x000000ffff057224 */ /* 0x000fe200078e00ff */
[C---:B------:R-:W-:Y:S02]  /*263c0*/  ISETP.GE.U32.AND P2, PT, R10.reuse, 0x2, PT ;  /* 0x000000020a00780c */ /* 0x040fe40003f46070 */
[C---:B------:R-:W-:Y:S02]  /*263d0*/  ISETP.GE.U32.AND P3, PT, R10.reuse, 0x4, PT ;  /* 0x000000040a00780c */ /* 0x040fe40003f66070 */
[C---:B------:R-:W-:Y:S02]  /*263e0*/  ISETP.GE.U32.AND P4, PT, R10.reuse, 0x8, PT ;  /* 0x000000080a00780c */ /* 0x040fe40003f86070 */
[C---:B------:R-:W-:Y:S01]  /*263f0*/  ISETP.GE.U32.AND P5, PT, R10.reuse, 0x10, PT ;  /* 0x000000100a00780c */ /* 0x040fe20003fa6070 */
[----:B--2---:R-:W-:Y:S02]  /*26400*/  @!P1 IMAD.MOV.U32 R25, RZ, RZ, R7 ;  /* 0x000000ffff199224 */ /* 0x004fe400078e0007 */
[----:B---3--:R-:W-:Y:S01]  /*26410*/  @!P1 IMAD.MOV.U32 R5, RZ, RZ, R4 ;  /* 0x000000ffff059224 */ /* 0x008fe200078e0004 */
[----:B------:R-:W-:-:S03]  /*26420*/  ISETP.NE.AND P1, PT, R10, RZ, PT ;  /* 0x000000ff0a00720c */ /* 0x000fc60003f25270 */
[----:B------:R-:W-:-:S04]  /*26430*/  IMAD R2, R5, R25, RZ ;  /* 0x0000001905027224 */ /* 0x000fc800078e02ff */
[----:B------:R-:W-:-:S07]  /*26440*/  IMAD.MOV.U32 R13, RZ, RZ, R2 ;  /* 0x000000ffff0d7224 */ /* 0x000fce00078e0002 */
[----:B------:R-:W-:Y:S05]  /*26450*/  WARPSYNC.COLLECTIVE R15, `(.L_x_1470) ;  /* 0x000000000f087348 */ /* 0x000fea0003c00000 */
[----:B------:R0:W1:Y:S02]  /*26460*/  SHFL.UP P6, R14, R13, R12, R11 ;  /* 0x0400000c0d0e7389 */ /* 0x00006400000c000b */
[----:B01----:R-:W-:Y:S01]  /*26470*/  ENDCOLLECTIVE ;  /* 0x000000000000791b */ /* 0x003fe20003800000 */
.L_x_1470:
[----:B------:R-:W-:Y:S01]  /*26480*/  IMAD.MOV.U32 R12, RZ, RZ, 0x2 ;  /* 0x00000002ff0c7424 */ /* 0x000fe200078e00ff */
[----:B------:R-:W-:-:S05]  /*26490*/  SEL R3, R14, RZ, P1 ;  /* 0x000000ff0e037207 */ /* 0x000fca0000800000 */
[----:B------:R-:W-:-:S04]  /*264a0*/  IMAD.IADD R2, R2, 0x1, R3 ;  /* 0x0000000102027824 */ /* 0x000fc800078e0203 */
[----:B------:R-:W-:-:S07]  /*264b0*/  IMAD.MOV.U32 R13, RZ, RZ, R2 ;  /* 0x000000ffff0d7224 */ /* 0x000fce00078e0002 */
[----:B------:R-:W-:Y:S05]  /*264c0*/  WARPSYNC.COLLECTIVE R15, `(.L_x_1471) ;  /* 0x000000000f087348 */ /* 0x000fea0003c00000 */
[----:B------:R0:W1:Y:S02]  /*264d0*/  SHFL.UP P6, R14, R13, R12, R11 ;  /* 0x0400000c0d0e7389 */ /* 0x00006400000c000b */
[----:B01----:R-:W-:Y:S01]  /*264e0*/  ENDCOLLECTIVE ;  /* 0x000000000000791b */ /* 0x003fe20003800000 */
.L_x_1471:
[----:B------:R-:W-:Y:S01]  /*264f0*/  IMAD.MOV.U32 R12, RZ, RZ, 0x4 ;  /* 0x00000004ff0c7424 */ /* 0x000fe200078e00ff */
[----:B------:R-:W-:-:S05]  /*26500*/  SEL R3, R14, RZ, P2 ;  /* 0x000000ff0e037207 */ /* 0x000fca0001000000 */
[----:B------:R-:W-:-:S04]  /*26510*/  IMAD.IADD R2, R2, 0x1, R3 ;  /* 0x0000000102027824 */ /* 0x000fc800078e0203 */
[----:B------:R-:W-:-:S07]  /*26520*/  IMAD.MOV.U32 R13, RZ, RZ, R2 ;  /* 0x000000ffff0d7224 */ /* 0x000fce00078e0002 */
[----:B------:R-:W-:Y:S05]  /*26530*/  WARPSYNC.COLLECTIVE R15, `(.L_x_1472) ;  /* 0x000000000f087348 */ /* 0x000fea0003c00000 */
[----:B------:R0:W1:Y:S02]  /*26540*/  SHFL.UP P6, R14, R13, R12, R11 ;  /* 0x0400000c0d0e7389 */ /* 0x00006400000c000b */
[----:B01----:R-:W-:Y:S01]  /*26550*/  ENDCOLLECTIVE ;  /* 0x000000000000791b */ /* 0x003fe20003800000 */
.L_x_1472:
[----:B------:R-:W-:Y:S01]  /*26560*/  IMAD.MOV.U32 R12, RZ, RZ, 0x8 ;  /* 0x00000008ff0c7424 */ /* 0x000fe200078e00ff */
[----:B------:R-:W-:-:S05]  /*26570*/  SEL R3, R14, RZ, P3 ;  /* 0x000000ff0e037207 */ /* 0x000fca0001800000 */
[----:B------:R-:W-:-:S04]  /*26580*/  IMAD.IADD R2, R2, 0x1, R3 ;  /* 0x0000000102027824 */ /* 0x000fc800078e0203 */
[----:B------:R-:W-:-:S07]  /*26590*/  IMAD.MOV.U32 R13, RZ, RZ, R2 ;  /* 0x000000ffff0d7224 */ /* 0x000fce00078e0002 */
[----:B------:R-:W-:Y:S05]  /*265a0*/  WARPSYNC.COLLECTIVE R15, `(.L_x_1473) ;  /* 0x000000000f087348 */ /* 0x000fea0003c00000 */
[----:B------:R0:W1:Y:S02]  /*265b0*/  SHFL.UP P6, R14, R13, R12, R11 ;  /* 0x0400000c0d0e7389 */ /* 0x00006400000c000b */
[----:B01----:R-:W-:Y:S01]  /*265c0*/  ENDCOLLECTIVE ;  /* 0x000000000000791b */ /* 0x003fe20003800000 */
.L_x_1473:
[----:B------:R-:W-:Y:S01]  /*265d0*/  IMAD.MOV.U32 R12, RZ, RZ, 0x10 ;  /* 0x00000010ff0c7424 */ /* 0x000fe200078e00ff */
[----:B------:R-:W-:-:S05]  /*265e0*/  SEL R3, R14, RZ, P4 ;  /* 0x000000ff0e037207 */ /* 0x000fca0002000000 */
[----:B------:R-:W-:-:S04]  /*265f0*/  IMAD.IADD R2, R2, 0x1, R3 ;  /* 0x0000000102027824 */ /* 0x000fc800078e0203 */
[----:B------:R-:W-:-:S07]  /*26600*/  IMAD.MOV.U32 R13, RZ, RZ, R2 ;  /* 0x000000ffff0d7224 */ /* 0x000fce00078e0002 */
[----:B------:R-:W-:Y:S05]  /*26610*/  WARPSYNC.COLLECTIVE R15, `(.L_x_1474) ;  /* 0x000000000f087348 */ /* 0x000fea0003c00000 */
[----:B------:R0:W1:Y:S02]  /*26620*/  SHFL.UP P6, R14, R13, R12, R11 ;  /* 0x0400000c0d0e7389 */ /* 0x00006400000c000b */
[----:B01----:R-:W-:Y:S01]  /*26630*/  ENDCOLLECTIVE ;  /* 0x000000000000791b */ /* 0x003fe20003800000 */
.L_x_1474:
        /* <DEDUP_REMOVED lines=8> */
.L_x_1475:
[----:B------:R-:W-:Y:S05]  /*266c0*/  BRA `(.L_x_1476) ;  /* 0xffffffd000f87947 */ /* 0x000fea000383ffff */
.L_x_1388:
[----:B------:R-:W-:Y:S01]  /*266d0*/  BSSY B0, `(.L_x_1477) ;  /* 0x0000008000007945 */ /* 0x000fe20003800000 */
[----:B-1----:R-:W-:Y:S02]  /*266e0*/  IMAD.MOV.U32 R13, RZ, RZ, R2 ;  /* 0x000000ffff0d7224 */ /* 0x002fe400078e0002 */
[----:B------:R-:W-:Y:S02]  /*266f0*/  IMAD.MOV.U32 R12, RZ, RZ, 0x1 ;  /* 0x00000001ff0c7424 */ /* 0x000fe400078e00ff */
[----:B------:R-:W-:Y:S02]  /*26700*/  IMAD.MOV.U32 R11, RZ, RZ, RZ ;  /* 0x000000ffff0b7224 */ /* 0x000fe400078e00ff */
[----:B------:R-:W-:-:S07]  /*26710*/  IMAD.MOV.U32 R15, RZ, RZ, -0x1 ;  /* 0xffffffffff0f7424 */ /* 0x000fce00078e00ff */
[----:B------:R-:W-:Y:S05]  /*26720*/  WARPSYNC.COLLECTIVE R15, `(.L_x_1478) ;  /* 0x000000000f087348 */ /* 0x000fea0003c00000 */
[----:B------:R0:W1:Y:S02]  /*26730*/  SHFL.UP P6, R14, R13, R12, R11 ;  /* 0x0400000c0d0e7389 */ /* 0x00006400000c000b */
[----:B01----:R-:W-:Y:S01]  /*26740*/  ENDCOLLECTIVE ;  /* 0x000000000000791b */ /* 0x003fe20003800000 */
.L_x_1478:
[----:B------:R-:W-:Y:S05]  /*26750*/  BSYNC B0 ;  /* 0x0000000000007941 */ /* 0x000fea0003800000 */
.L_x_1477:
        /* <DEDUP_REMOVED lines=9> */
.L_x_1479:
[----:B------:R-:W-:Y:S01]  /*267f0*/  IMAD.MOV.U32 R12, RZ, RZ, 0x4 ;  /* 0x00000004ff0c7424 */ /* 0x000fe200078e00ff */
[----:B------:R-:W-:-:S05]  /*26800*/  SEL R3, R14, RZ, P2 ;  /* 0x000000ff0e037207 */ /* 0x000fca0001000000 */
[----:B------:R-:W-:-:S04]  /*26810*/  IMAD.IADD R2, R2, 0x1, R3 ;  /* 0x0000000102027824 */ /* 0x000fc800078e0203 */
[----:B------:R-:W-:-:S07]  /*26820*/  IMAD.MOV.U32 R13, RZ, RZ, R2 ;  /* 0x000000ffff0d7224 */ /* 0x000fce00078e0002 */
[----:B------:R-:W-:Y:S05]  /*26830*/  WARPSYNC.COLLECTIVE R15, `(.L_x_1480) ;  /* 0x000000000f087348 */ /* 0x000fea0003c00000 */
[----:B------:R0:W1:Y:S02]  /*26840*/  SHFL.UP P6, R14, R13, R12, R11 ;  /* 0x0400000c0d0e7389 */ /* 0x00006400000c000b */
[----:B01----:R-:W-:Y:S01]  /*26850*/  ENDCOLLECTIVE ;  /* 0x000000000000791b */ /* 0x003fe20003800000 */
.L_x_1480:
[----:B------:R-:W-:Y:S01]  /*26860*/  IMAD.MOV.U32 R12, RZ, RZ, 0x8 ;  /* 0x00000008ff0c7424 */ /* 0x000fe200078e00ff */
[----:B------:R-:W-:-:S05]  /*26870*/  SEL R3, R14, RZ, P3 ;  /* 0x000000ff0e037207 */ /* 0x000fca0001800000 */
[----:B------:R-:W-:-:S04]  /*26880*/  IMAD.IADD R2, R2, 0x1, R3 ;  /* 0x0000000102027824 */ /* 0x000fc800078e0203 */
[----:B------:R-:W-:-:S07]  /*26890*/  IMAD.MOV.U32 R13, RZ, RZ, R2 ;  /* 0x000000ffff0d7224 */ /* 0x000fce00078e0002 */
[----:B------:R-:W-:Y:S05]  /*268a0*/  WARPSYNC.COLLECTIVE R15, `(.L_x_1481) ;  /* 0x000000000f087348 */ /* 0x000fea0003c00000 */
[----:B------:R0:W1:Y:S02]  /*268b0*/  SHFL.UP P6, R14, R13, R12, R11 ;  /* 0x0400000c0d0e7389 */ /* 0x00006400000c000b */
[----:B01----:R-:W-:Y:S01]  /*268c0*/  ENDCOLLECTIVE ;  /* 0x000000000000791b */ /* 0x003fe20003800000 */
.L_x_1481:
[----:B------:R-:W-:Y:S01]  /*268d0*/  IMAD.MOV.U32 R12, RZ, RZ, 0x10 ;  /* 0x00000010ff0c7424 */ /* 0x000fe200078e00ff */
[----:B------:R-:W-:-:S05]  /*268e0*/  SEL R3, R14, RZ, P4 ;  /* 0x000000ff0e037207 */ /* 0x000fca0002000000 */
[----:B------:R-:W-:-:S04]  /*268f0*/  IMAD.IADD R2, R2, 0x1, R3 ;  /* 0x0000000102027824 */ /* 0x000fc800078e0203 */
[----:B------:R-:W-:-:S07]  /*26900*/  IMAD.MOV.U32 R13, RZ, RZ, R2 ;  /* 0x000000ffff0d7224 */ /* 0x000fce00078e0002 */
[----:B------:R-:W-:Y:S05]  /*26910*/  WARPSYNC.COLLECTIVE R15, `(.L_x_1482) ;  /* 0x000000000f087348 */ /* 0x000fea0003c00000 */
[----:B------:R0:W1:Y:S02]  /*26920*/  SHFL.UP P6, R14, R13, R12, R11 ;  /* 0x0400000c0d0e7389 */ /* 0x00006400000c000b */
[----:B01----:R-:W-:Y:S01]  /*26930*/  ENDCOLLECTIVE ;  /* 0x000000000000791b */ /* 0x003fe20003800000 */
.L_x_1482:
        /* <DEDUP_REMOVED lines=8> */
.L_x_1483:
[----:B------:R-:W-:Y:S05]  /*269c0*/  BRA `(.L_x_1484) ;  /* 0xffffffd000dc7947 */ /* 0x000fea000383ffff */
.L_x_1390:
[----:B------:R-:W-:Y:S01]  /*269d0*/  BSSY B0, `(.L_x_1485) ;  /* 0x0000006000007945 */ /* 0x000fe20003800000 */
[----:B------:R-:W-:Y:S01]  /*269e0*/  PLOP3.LUT P6, PT, P6, PT, PT, 0x8, 0x0 ;  /* 0x000000000000781c */ /* 0x000fe200037ce170 */
[----:B------:R-:W-:-:S12]  /*269f0*/  IMAD.MOV.U32 R15, RZ, RZ, -0x1 ;  /* 0xffffffffff0f7424 */ /* 0x000fd800078e00ff */
[----:B01----:R-:W-:Y:S05]  /*26a00*/  WARPSYNC.COLLECTIVE R15, `(.L_x_1486) ;  /* 0x000000000f087348 */ /* 0x003fea0003c00000 */
[----:B------:R-:W-:Y:S01]  /*26a10*/  VOTE.ANY R14, PT, P6 ;  /* 0x00000000000e7806 */ /* 0x000fe200030e0100 */
[----:B01----:R-:W-:Y:S06]  /*26a20*/  ENDCOLLECTIVE ;  /* 0x000000000000791b */ /* 0x003fec0003800000 */
.L_x_1486:
[----:B------:R-:W-:Y:S05]  /*26a30*/  BSYNC B0 ;  /* 0x0000000000007941 */ /* 0x000fea0003800000 */
.L_x_1485:
[----:B------:R-:W-:Y:S02]  /*26a40*/  IMAD.MOV.U32 R3, RZ, RZ, R14 ;  /* 0x000000ffff037224 */ /* 0x000fe400078e000e */
[----:B------:R-:W-:Y:S02]  /*26a50*/  IMAD.MOV.U32 R13, RZ, RZ, R25 ;  /* 0x000000ffff0d7224 */ /* 0x000fe400078e0019 */
[----:B------:R-:W0:Y:S01]  /*26a60*/  POPC R7, R3 ;  /* 0x0000000300077309 */ /* 0x000e220000000000 */
[----:B------:R-:W-:Y:S02]  /*26a70*/  IMAD.MOV.U32 R11, RZ, RZ, 0x1f ;  /* 0x0000001fff0b7424 */ /* 0x000fe400078e00ff */
[----:B------:R-:W-:Y:S02]  /*26a80*/  IMAD.MOV.U32 R15, RZ, RZ, -0x1 ;  /* 0xffffffffff0f7424 */ /* 0x000fe400078e00ff */
[----:B0-----:R-:W-:Y:S02]  /*26a90*/  IMAD.MOV.U32 R12, RZ, RZ, R7 ;  /* 0x000000ffff0c7224 */ /* 0x001fe400078e0007 */
[----:B------:R-:W-:-:S07]  /*26aa0*/  IMAD.IADD R27, R7, 0x1, R27 ;  /* 0x00000001071b7824 */ /* 0x000fce00078e021b */
[----:B------:R-:W-:Y:S05]  /*26ab0*/  WARPSYNC.COLLECTIVE R15, `(.L_x_1487) ;  /* 0x000000000f087348 */ /* 0x000fea0003c00000 */
[----:B------:R0:W1:Y:S02]  /*26ac0*/  SHFL.IDX P6, R14, R13, R12, R11 ;  /* 0x0000000c0d0e7389 */ /* 0x00006400000c000b */
[----:B01----:R-:W-:Y:S01]  /*26ad0*/  ENDCOLLECTIVE ;  /* 0x000000000000791b */ /* 0x003fe20003800000 */
.L_x_1487:
[----:B------:R-:W-:Y:S02]  /*26ae0*/  IMAD.MOV.U32 R13, RZ, RZ, R5 ;  /* 0x000000ffff0d7224 */ /* 0x000fe400078e0005 */
[----:B------:R-:W-:-:S07]  /*26af0*/  IMAD.MOV.U32 R25, RZ, RZ, R14 ;  /* 0x000000ffff197224 */ /* 0x000fce00078e000e */
[----:B------:R-:W-:Y:S05]  /*26b00*/  WARPSYNC.COLLECTIVE R15, `(.L_x_1488) ;  /* 0x000000000f087348 */ /* 0x000fea0003c00000 */
[----:B------:R0:W1:Y:S02]  /*26b10*/  SHFL.IDX P6, R14, R13, R12, R11 ;  /* 0x0000000c0d0e7389 */ /* 0x00006400000c000b */
[----:B01----:R-:W-:Y:S01]  /*26b20*/  ENDCOLLECTIVE ;  /* 0x000000000000791b */ /* 0x003fe20003800000 */
.L_x_1488:
[----:B------:R-:W-:Y:S01]  /*26b30*/  IMAD.MOV.U32 R5, RZ, RZ, R14 ;  /* 0x000000ffff057224 */ /* 0x000fe200078e000e */
[----:B------:R-:W-:Y:S06]  /*26b40*/  BRA `(.L_x_1489) ;  /* 0xffffffd000bc7947 */ /* 0x000fec000383ffff */
.L_x_1392:
[----:B------:R-:W-:Y:S01]  /*26b50*/  BSSY B0, `(.L_x_1490) ;  /* 0x0000007000007945 */ /* 0x000fe20003800000 */
[----:B-1----:R-:W-:Y:S02]  /*26b60*/  IMAD.MOV.U32 R13, RZ, RZ, R2 ;  /* 0x000000ffff0d7224 */ /* 0x002fe400078e0002 */
[----:B------:R-:W-:Y:S02]  /*26b70*/  IMAD.MOV.U32 R11, RZ, RZ, 0x1f ;  /* 0x0000001fff0b7424 */ /* 0x000fe400078e00ff */
[----:B------:R-:W-:-:S07]  /*26b80*/  IMAD.MOV.U32 R15, RZ, RZ, -0x1 ;  /* 0xffffffffff0f7424 */ /* 0x000fce00078e00ff */
[----:B0-234-:R-:W-:Y:S05]  /*26b90*/  WARPSYNC.COLLECTIVE R15, `(.L_x_1491) ;  /* 0x000000000f087348 */ /* 0x01dfea0003c00000 */
[----:B------:R1:W0:Y:S02]  /*26ba0*/  SHFL.IDX P6, R14, R13, R12, R11 ;  /* 0x0000000c0d0e7389 */ /* 0x00022400000c000b */
[----:B01234-:R-:W-:Y:S01]  /*26bb0*/  ENDCOLLECTIVE ;  /* 0x000000000000791b */ /* 0x01ffe20003800000 */
.L_x_1491:
[----:B------:R-:W-:Y:S05]  /*26bc0*/  BSYNC B0 ;  /* 0x0000000000007941 */ /* 0x000fea0003800000 */
.L_x_1490:
[----:B------:R-:W-:Y:S01]  /*26bd0*/  IMAD.MOV.U32 R24, RZ, RZ, R14 ;  /* 0x000000ffff187224 */ /* 0x000fe200078e000e */
[----:B------:R-:W-:Y:S06]  /*26be0*/  BRA `(.L_x_1391) ;  /* 0xffffffd000ac7947 */ /* 0x000fec000383ffff */
.L_x_1398:
[----:B0-----:R0:W3:Y:S02]  /*26bf0*/  SYNCS.PHASECHK.TRANS64.TRYWAIT P0, [R9+URZ+0x13220], R0 ;  /* 0x01322000090075a7 */ /* 0x0010e4000800017f */
[----:B---3--:R-:W-:Y:S05]  /*26c00*/  @!P0 NANOSLEEP.SYNCS 0x989680 ;  /* 0x009896800000895d */ /* 0x008fea0003900000 */
[----:B------:R-:W3:Y:S02]  /*26c10*/  @!P0 SYNCS.PHASECHK.TRANS64 P0, [R9+URZ+0x13220], R0 ;  /* 0x01322000090085a7 */ /* 0x000ee4000800007f */
[----:B---3--:R-:W-:Y:S05]  /*26c20*/  @!P0 BRA `(.L_x_1398) ;  /* 0xfffffffc00f08947 */ /* 0x008fea000383ffff */
[----:B------:R-:W-:Y:S05]  /*26c30*/  BRA `(.L_x_1492) ;  /* 0xffffffdc00087947 */ /* 0x000fea000383ffff */
.L_x_1399:
[----:B------:R-:W3:Y:S01]  /*26c40*/  S2R R2, SR_TID.X ;  /* 0x0000000000027919 */ /* 0x000ee20000002100 */
[----:B------:R-:W-:Y:S01]  /*26c50*/  BSSY B0, `(.L_x_1493) ;  /* 0x000000a000007945 */ /* 0x000fe20003800000 */
[----:B------:R-:W-:Y:S02]  /*26c60*/  IMAD.MOV.U32 R12, RZ, RZ, RZ ;  /* 0x000000ffff0c7224 */ /* 0x000fe400078e00ff */
[----:B------:R-:W-:Y:S02]  /*26c70*/  IMAD.MOV.U32 R11, RZ, RZ, 0x1f ;  /* 0x0000001fff0b7424 */ /* 0x000fe400078e00ff */
[----:B------:R-:W-:Y:S01]  /*26c80*/  IMAD.MOV.U32 R15, RZ, RZ, -0x1 ;  /* 0xffffffffff0f7424 */ /* 0x000fe200078e00ff */
[----:B---3--:R-:W-:-:S04]  /*26c90*/  SHF.R.U32.HI R2, RZ, 0x5, R2 ;  /* 0x00000005ff027819 */ /* 0x008fc80000011602 */
[----:B------:R-:W-:-:S05]  /*26ca0*/  LOP3.LUT R2, R2, 0x3, RZ, 0xc0, !PT ;  /* 0x0000000302027812 */ /* 0x000fca00078ec0ff */
[----:B-1----:R-:W-:-:S07]  /*26cb0*/  IMAD.MOV.U32 R13, RZ, RZ, R2 ;  /* 0x000000ffff0d7224 */ /* 0x002fce00078e0002 */
[----:B0-2---:R-:W-:Y:S05]  /*26cc0*/  WARPSYNC.COLLECTIVE R15, `(.L_x_1494) ;  /* 0x000000000f087348 */ /* 0x005fea0003c00000 */
[----:B------:R1:W3:Y:S02]  /*26cd0*/  SHFL.IDX P6, R14, R13, R12, R11 ;  /* 0x0000000c0d0e7389 */ /* 0x0002e400000c000b */
[----:B0123--:R-:W-:Y:S01]  /*26ce0*/  ENDCOLLECTIVE ;  /* 0x000000000000791b */ /* 0x00ffe20003800000 */
.L_x_1494:
[----:B------:R-:W-:Y:S05]  /*26cf0*/  BSYNC B0 ;  /* 0x0000000000007941 */ /* 0x000fea0003800000 */
.L_x_1493:
[----:B------:R-:W-:Y:S05]  /*26d00*/  BRA `(.L_x_1495) ;  /* 0xffffffd800f07947 */ /* 0x000fea000383ffff */
.L_x_1400:
[----:B------:R-:W-:Y:S01]  /*26d10*/  BSSY B0, `(.L_x_1496) ;  /* 0x0000006000007945 */ /* 0x000fe20003800000 */
[----:B------:R-:W-:-:S07]  /*26d20*/  IMAD.MOV.U32 R15, RZ, RZ, -0x1 ;  /* 0xffffffffff0f7424 */ /* 0x000fce00078e00ff */
[----:B012---:R-:W-:Y:S05]  /*26d30*/  WARPSYNC.COLLECTIVE R15, `(.L_x_1497) ;  /* 0x000000000f0c7348 */ /* 0x007fea0003c00000 */
[----:B------:R-:W-:Y:S02]  /*26d40*/  ELECT P6, UR62, PT ;  /* 0x00000000003e782f */ /* 0x000fe400038c0000 */
[----:B------:R-:W-:Y:S01]  /*26d50*/  MOV R14, UR62 ;  /* 0x0000003e000e7c02 */ /* 0x000fe20008000f00 */
[----:B012---:R-:W-:Y:S10]  /*26d60*/  ENDCOLLECTIVE ;  /* 0x000000000000791b */ /* 0x007ff40003800000 */
.L_x_1497:
[----:B------:R-:W-:Y:S05]  /*26d70*/  BSYNC B0 ;  /* 0x0000000000007941 */ /* 0x000fea0003800000 */
.L_x_1496:
[----:B------:R-:W-:Y:S05]  /*26d80*/  BRA `(.L_x_1498) ;  /* 0xffffffd800e47947 */ /* 0x000fea000383ffff */
.L_x_1402:
[----:B0-----:R0:W3:Y:S02]  /*26d90*/  SYNCS.PHASECHK.TRANS64.TRYWAIT P1, [R7+URZ], R2 ;  /* 0x00000002070075a7 */ /* 0x0010e4000802017f */
[----:B---3--:R-:W-:Y:S05]  /*26da0*/  @!P1 NANOSLEEP.SYNCS 0x989680 ;  /* 0x009896800000995d */ /* 0x008fea0003900000 */
[----:B------:R-:W3:Y:S02]  /*26db0*/  @!P1 SYNCS.PHASECHK.TRANS64 P1, [R7+URZ], R2 ;  /* 0x00000002070095a7 */ /* 0x000ee4000802007f */
[----:B---3--:R-:W-:Y:S05]  /*26dc0*/  @!P1 BRA `(.L_x_1402) ;  /* 0xfffffffc00f09947 */ /* 0x008fea000383ffff */
[----:B------:R-:W-:Y:S05]  /*26dd0*/  BRA `(.L_x_1499) ;  /* 0xffffffdc00187947 */ /* 0x000fea000383ffff */
.L_x_1403:
[----:B---3--:R3:W4:Y:S02]  /*26de0*/  SYNCS.PHASECHK.TRANS64.TRYWAIT P1, [R3+URZ], R0 ;  /* 0x00000000030075a7 */ /* 0x008724000802017f */
[----:B----4-:R-:W-:Y:S05]  /*26df0*/  @!P1 NANOSLEEP.SYNCS 0x989680 ;  /* 0x009896800000995d */ /* 0x010fea0003900000 */
[----:B------:R-:W4:Y:S02]  /*26e00*/  @!P1 SYNCS.PHASECHK.TRANS64 P1, [R3+URZ], R0 ;  /* 0x00000000030095a7 */ /* 0x000f24000802007f */
[----:B----4-:R-:W-:Y:S05]  /*26e10*/  @!P1 BRA `(.L_x_1403) ;  /* 0xfffffffc00f09947 */ /* 0x010fea000383ffff */
[----:B------:R-:W-:Y:S05]  /*26e20*/  BRA `(.L_x_1500) ;  /* 0xffffffdc000c7947 */ /* 0x000fea000383ffff */
.L_x_1405:
[----:B---3--:R3:W4:Y:S02]  /*26e30*/  SYNCS.PHASECHK.TRANS64.TRYWAIT P1, [R3+URZ+0x13260], R2 ;  /* 0x01326002030075a7 */ /* 0x008724000802017f */
[----:B----4-:R-:W-:Y:S05]  /*26e40*/  @!P1 NANOSLEEP.SYNCS 0x989680 ;  /* 0x009896800000995d */ /* 0x010fea0003900000 */
[----:B------:R-:W4:Y:S02]  /*26e50*/  @!P1 SYNCS.PHASECHK.TRANS64 P1, [R3+URZ+0x13260], R2 ;  /* 0x01326002030095a7 */ /* 0x000f24000802007f */
[----:B----4-:R-:W-:Y:S05]  /*26e60*/  @!P1 BRA `(.L_x_1405) ;  /* 0xfffffffc00f09947 */ /* 0x010fea000383ffff */
[----:B------:R-:W-:Y:S05]  /*26e70*/  BRA `(.L_x_1501) ;  /* 0xffffffdc000c7947 */ /* 0x000fea000383ffff */
.L_x_1407:
[----:B----4-:R4:W0:Y:S02]  /*26e80*/  SYNCS.PHASECHK.TRANS64.TRYWAIT P1, [R5+URZ+0x13260], R0 ;  /* 0x01326000050075a7 */ /* 0x010824000802017f */
[----:B0-----:R-:W-:Y:S05]  /*26e90*/  @!P1 NANOSLEEP.SYNCS 0x989680 ;  /* 0x009896800000995d */ /* 0x001fea0003900000 */
[----:B------:R-:W0:Y:S02]  /*26ea0*/  @!P1 SYNCS.PHASECHK.TRANS64 P1, [R5+URZ+0x13260], R0 ;  /* 0x01326000050095a7 */ /* 0x000e24000802007f */
[----:B0-----:R-:W-:Y:S05]  /*26eb0*/  @!P1 BRA `(.L_x_1407) ;  /* 0xfffffffc00f09947 */ /* 0x001fea000383ffff */
[----:B------:R-:W-:Y:S05]  /*26ec0*/  BRA `(.L_x_1502) ;  /* 0xffffffdc000c7947 */ /* 0x000fea000383ffff */
.L_x_1409:
[----:B------:R0:W0:Y:S02]  /*26ed0*/  SYNCS.PHASECHK.TRANS64.TRYWAIT P0, [R3+URZ+0x13280], R2 ;  /* 0x01328002030075a7 */ /* 0x000024000800017f */
[----:B0-----:R-:W-:Y:S05]  /*26ee0*/  @!P0 NANOSLEEP.SYNCS 0x989680 ;  /* 0x009896800000895d */ /* 0x001fea0003900000 */
[----:B------:R-:W0:Y:S02]  /*26ef0*/  @!P0 SYNCS.PHASECHK.TRANS64 P0, [R3+URZ+0x13280], R2 ;  /* 0x01328002030085a7 */ /* 0x000e24000800007f */
[----:B0-----:R-:W-:Y:S05]  /*26f00*/  @!P0 BRA `(.L_x_1409) ;  /* 0xfffffffc00f08947 */ /* 0x001fea000383ffff */
[----:B------:R-:W-:Y:S05]  /*26f10*/  BRA `(.L_x_1410) ;  /* 0xffffffdc00087947 */ /* 0x000fea000383ffff */
.L_x_1503:
        /* <DEDUP_REMOVED lines=14> */
.L_x_2192:


//--------------------- .text._ZN7cutlass13device_kernelIN5flash11enable_sm90INS1_16FlashAttnFwdSm90INS1_25CollectiveMainloopFwdSm90ILi2EN4cute5tupleIJNS5_1CILi1EEES8_S8_EEENS6_IJNS7_ILi192EEENS7_ILi160EEENS7_ILi64EEEEEELi64ENS_12float_e4m3_tEfNS_4arch4Sm90ELb1ELb0ELb1ELb0ELb0ELb0ELb0ELb1ELb1ELb1ELb1ELb0EEENS1_21CollectiveEpilogueFwdINS6_IJSA_SC_SB_EEES9_NS_10bfloat16_tESG_Li384ELb0ELb1ELb1ELb1EEENS1_19SingleTileSchedulerILb0ELb1ELb1ELi192EEEEEEEEEvNT_6ParamsE --------------------------
	.section	.text._ZN7cutlass13device_kernelIN5flash11enable_sm90INS1_16FlashAttnFwdSm90INS1_25CollectiveMainloopFwdSm90ILi2EN4cute5tupleIJNS5_1CILi1EEES8_S8_EEENS6_IJNS7_ILi192EEENS7_ILi160EEENS7_ILi64EEEEEELi64ENS_12float_e4m3_tEfNS_4arch4Sm90ELb1ELb0ELb1ELb0ELb0ELb0ELb0ELb1ELb1ELb1ELb1ELb0EEENS1_21CollectiveEpilogueFwdINS6_IJSA_SC_SB_EEES9_NS_10bfloat16_tESG_Li384ELb0ELb1ELb1ELb1EEENS1_19SingleTileSchedulerILb0ELb1ELb1ELi192EEEEEEEEEvNT_6ParamsE,"ax",@progbits
	.align	128
.text._ZN7cutlass13device_kernelIN5flash11enable_sm90INS1_16FlashAttnFwdSm90INS1_25CollectiveMainloopFwdSm90ILi2EN4cute5tupleIJNS5_1CILi1EEES8_S8_EEENS6_IJNS7_ILi192EEENS7_ILi160EEENS7_ILi64EEEEEELi64ENS_12float_e4m3_tEfNS_4arch4Sm90ELb1ELb0ELb1ELb0ELb0ELb0ELb0ELb1ELb1ELb1ELb1ELb0EEENS1_21CollectiveEpilogueFwdINS6_IJSA_SC_SB_EEES9_NS_10bfloat16_tESG_Li384ELb0ELb1ELb1ELb1EEENS1_19SingleTileSchedulerILb0ELb1ELb1ELi192EEEEEEEEEvNT_6ParamsE:
        .type           _ZN7cutlass13device_kernelIN5flash11enable_sm90INS1_16FlashAttnFwdSm90INS1_25CollectiveMainloopFwdSm90ILi2EN4cute5tupleIJNS5_1CILi1EEES8_S8_EEENS6_IJNS7_ILi192EEENS7_ILi160EEENS7_ILi64EEEEEELi64ENS_12float_e4m3_tEfNS_4arch4Sm90ELb1ELb0ELb1ELb0ELb0ELb0ELb0ELb1ELb1ELb1ELb1ELb0EEENS1_21CollectiveEpilogueFwdINS6_IJSA_SC_SB_EEES9_NS_10bfloat16_tESG_Li384ELb0ELb1ELb1ELb1EEENS1_19SingleTileSchedulerILb0ELb1ELb1ELi192EEEEEEEEEvNT_6ParamsE,@function
        .size           _ZN7cutlass13device_kernelIN5flash11enable_sm90INS1_16FlashAttnFwdSm90INS1_25CollectiveMainloopFwdSm90ILi2EN4cute5tupleIJNS5_1CILi1EEES8_S8_EEENS6_IJNS7_ILi192EEENS7_ILi160EEENS7_ILi64EEEEEELi64ENS_12float_e4m3_tEfNS_4arch4Sm90ELb1ELb0ELb1ELb0ELb0ELb0ELb0ELb1ELb1ELb1ELb1ELb0EEENS1_21CollectiveEpilogueFwdINS6_IJSA_SC_SB_EEES9_NS_10bfloat16_tESG_Li384ELb0ELb1ELb1ELb1EEENS1_19SingleTileSchedulerILb0ELb1ELb1ELi192EEEEEEEEEvNT_6ParamsE,(.L_x_2193 - _ZN7cutlass13device_kernelIN5flash11enable_sm90INS1_16FlashAttnFwdSm90INS1_25CollectiveMainloopFwdSm90ILi2EN4cute5tupleIJNS5_1CILi1EEES8_S8_EEENS6_IJNS7_ILi192EEENS7_ILi160EEENS7_ILi64EEEEEELi64ENS_12float_e4m3_tEfNS_4arch4Sm90ELb1ELb0ELb1ELb0ELb0ELb0ELb0ELb1ELb1ELb1ELb1ELb0EEENS1_21CollectiveEpilogueFwdINS6_IJSA_SC_SB_EEES9_NS_10bfloat16_tESG_Li384ELb0ELb1ELb1ELb1EEENS1_19SingleTileSchedulerILb0ELb1ELb1ELi192EEEEEEEEEvNT_6ParamsE)
        .other          _ZN7cutlass13device_kernelIN5flash11enable_sm90INS1_16FlashAttnFwdSm90INS1_25CollectiveMainloopFwdSm90ILi2EN4cute5tupleIJNS5_1CILi1EEES8_S8_EEENS6_IJNS7_ILi192EEENS7_ILi160EEENS7_ILi64EEEEEELi64ENS_12float_e4m3_tEfNS_4arch4Sm90ELb1ELb0ELb1ELb0ELb0ELb0ELb0ELb1ELb1ELb1ELb1ELb0EEENS1_21CollectiveEpilogueFwdINS6_IJSA_SC_SB_EEES9_NS_10bfloat16_tESG_Li384ELb0ELb1ELb1ELb1EEENS1_19SingleTileSchedulerILb0ELb1ELb1ELi192EEEEEEEEEvNT_6ParamsE,@"STO_CUDA_ENTRY STV_DEFAULT"
_ZN7cutlass13device_kernelIN5flash11enable_sm90INS1_16FlashAttnFwdSm90INS1_25CollectiveMainloopFwdSm90ILi2EN4cute5tupleIJNS5_1CILi1EEES8_S8_EEENS6_IJNS7_ILi192EEENS7_ILi160EEENS7_ILi64EEEEEELi64ENS_12float_e4m3_tEfNS_4arch4Sm90ELb1ELb0ELb1ELb0ELb0ELb0ELb0ELb1ELb1ELb1ELb1ELb0EEENS1_21CollectiveEpilogueFwdINS6_IJSA_SC_SB_EEES9_NS_10bfloat16_tESG_Li384ELb0ELb1ELb1ELb1EEENS1_19SingleTileSchedulerILb0ELb1ELb1ELi192EEEEEEEEEvNT_6ParamsE:
        /* <DEDUP_REMOVED lines=18> */
.L_x_1505:
[----:B------:R-:W-:Y:S05]  /*0120*/  BSYNC B0 ;  /* 0x0000000000007941 */ /* 0x000fea0003800000 */
.L_x_1504:
        /* <DEDUP_REMOVED lines=41> */
.L_x_1506:
        /* <DEDUP_REMOVED lines=22> */
.L_x_1507:
        /* <DEDUP_REMOVED lines=18> */
.L_x_1508:
        /* <DEDUP_REMOVED lines=22> */
.L_x_1509:
        /* <DEDUP_REMOVED lines=22> */
.L_x_1510:
        /* <DEDUP_REMOVED lines=9> */
.L_x_1513:
        /* <DEDUP_REMOVED lines=18> */
[----:B------:R-:W0:Y:S01]  /*0ab0*/  S2UR UR38, SR_CTAID.X ;  /* 0x00000000002679c3 */ /* 0x000e220000002500 */
[----:B------:R-:W-:Y:S01]  /*0ac0*/  ULDC UR4, c[0x0][0x448] ;  /* 0x0001120000047ab9 */ /* 0x000fe20000000800 */
[----:B------:R-:W-:Y:S01]  /*0ad0*/  ULDC UR45, c[0x0][0x424] ;  /* 0x00010900002d7ab9 */ /* 0x000fe20000000800 */
[----:B------:R-:W-:Y:S01]  /*0ae0*/  UISETP.NE.AND UP1, UPT, UR4, 0x1, UPT ;  /* 0x000000010400788c */ /* 0x000fe2000bf25270 */
[----:B------:R-:W-:Y:S02]  /*0af0*/  ULDC UR7, c[0x0][0x288] ;  /* 0x0000a20000077ab9 */ /* 0x000fe40000000800 */
[----:B------:R-:W-:Y:S01]  /*0b00*/  ULDC.64 UR4, c[0x0][0x418] ;  /* 0x0001060000047ab9 */ /* 0x000fe20000000a00 */
[----:B------:R-:W-:Y:S02]  /*0b10*/  UIADD3 UR7, -UR7, 0xa0, URZ ;  /* 0x000000a007077890 */ /* 0x000fe4000fffe13f */
[----:B------:R-:W-:Y:S01]  /*0b20*/  UISETP.NE.U32.AND UP0, UPT, UR4, URZ, UPT ;  /* 0x0000003f0400728c */ /* 0x000fe2000bf05070 */
[----:B------:R-:W-:Y:S01]  /*0b30*/  ULDC UR39, c[0x0][0x2f0] ;  /* 0x0000bc0000277ab9 */ /* 0x000fe20000000800 */
[----:B------:R-:W-:-:S02]  /*0b40*/  USHF.R.U32.HI UR10, URZ, 0x10, UR46 ;  /* 0x000000103f0a7899 */ /* 0x000fc4000801162e */
[----:B------:R-:W-:Y:S01]  /*0b50*/  UISETP.NE.AND.EX UP0, UPT, UR5, URZ, UPT, UP0 ;  /* 0x0000003f0500728c */ /* 0x000fe2000bf05300 */
[----:B------:R-:W-:Y:S02]  /*0b60*/  @UP1 ULDC UR8, c[0x0][0x450] ;  /* 0x0001140000081ab9 */ /* 0x000fe40000000800 */
[----:B------:R-:W-:Y:S01]  /*0b70*/  @UP1 ULDC UR5, c[0x0][0x44c] ;  /* 0x0001130000051ab9 */ /* 0x000fe20000000800 */
[----:B------:R-:W-:Y:S02]  /*0b80*/  USEL UR45, UR45, 0x1, UP0 ;  /* 0x000000012d2d7887 */ /* 0x000fe40008000000 */
[----:B------:R-:W-:Y:S02]  /*0b90*/  ULOP3.LUT UR46, UR46, 0xffff, URZ, 0xc0, !UPT ;  /* 0x0000ffff2e2e7892 */ /* 0x000fe4000f8ec03f */
[----:B------:R-:W-:Y:S02]  /*0ba0*/  UIMAD UR7, UR45, UR39, UR7 ;  /* 0x000000272d0772a4 */ /* 0x000fe4000f8e0207 */
[----:B0-----:R-:W-:-:S04]  /*0bb0*/  UIMAD UR38, UR38, 0xc0, URZ ;  /* 0x000000c0262678a4 */ /* 0x001fc8000f8e023f */
[----:B------:R-:W-:Y:S02]  /*0bc0*/  @UP1 UIADD3 UR4, UR38, 0xbf, URZ ;  /* 0x000000bf26041890 */ /* 0x000fe4000fffe03f */
[----:B------:R-:W-:Y:S02]  /*0bd0*/  UIADD3 UR6, UR38, 0xbf, URZ ;  /* 0x000000bf26067890 */ /* 0x000fe4000fffe03f */
[----:B------:R-:W-:Y:S02]  /*0be0*/  UIMAD.WIDE.U32 UR4, UR4, UR5, URZ ;  /* 0x00000005040472a5 */ /* 0x000fe4000f8e003f */
[----:B------:R-:W-:Y:S02]  /*0bf0*/  UIMAD UR4, UR45, UR39, 0x9f ;  /* 0x0000009f2d0474a4 */ /* 0x000fe4000f8e0227 */
[----:B------:R-:W-:Y:S02]  /*0c00*/  @UP1 USHF.R.U32.HI UR6, URZ, UR8, UR5 ;  /* 0x000000083f061299 */ /* 0x000fe40008011605 */
[----:B------:R-:W-:-:S02]  /*0c10*/  UIMAD.WIDE UR4, UR4, 0x66666667, URZ ;  /* 0x66666667040478a5 */ /* 0x000fc4000f8e023f */
[----:B------:R-:W-:Y:S02]  /*0c20*/  UIADD3 UR6, UR7, UR6, URZ ;  /* 0x0000000607067290 */ /* 0x000fe4000fffe03f */
[----:B------:R-:W-:Y:S02]  /*0c30*/  USHF.R.U32.HI UR4, URZ, 0x1f, UR5 ;  /* 0x0000001f3f047899 */ /* 0x000fe40008011605 */
[----:B------:R-:W-:Y:S02]  /*0c40*/  UIMAD.WIDE UR6, UR6, 0x66666667, URZ ;  /* 0x66666667060678a5 */ /* 0x000fe4000f8e023f */
[----:B------:R-:W-:Y:S02]  /*0c50*/  ULEA.HI.SX32 UR4, UR5, UR4, 0x1a ;  /* 0x0000000405047291 */ /* 0x000fe4000f8fd23f */
[----:B------:R-:W-:-:S04]  /*0c60*/  USHF.R.U32.HI UR6, URZ, 0x1f, UR7 ;  /* 0x0000001f3f067899 */ /* 0x000fc80008011607 */
[----:B------:R-:W-:-:S04]  /*0c70*/  ULEA.HI.SX32 UR6, UR7, UR6, 0x1a ;  /* 0x0000000607067291 */ /* 0x000fc8000f8fd23f */
[----:B------:R-:W-:-:S04]  /*0c80*/  UISETP.LT.AND UP0, UPT, UR4, UR6, UPT ;  /* 0x000000060400728c */ /* 0x000fc8000bf01270 */
[----:B------:R-:W-:Y:S02]  /*0c90*/  USEL UR9, UR4, UR6, UP0 ;  /* 0x0000000604097287 */ /* 0x000fe40008000000 */
[----:B------:R-:W-:Y:S02]  /*0ca0*/  UISETP.NE.AND UP0, UPT, UR10, URZ, UPT ;  /* 0x0000003f0a00728c */ /* 0x000fe4000bf05270 */
[----:B------:R-:W-:Y:S01]  /*0cb0*/  UISETP.GE.AND UP1, UPT, UR9, 0x1, UPT ;  /* 0x000000010900788c */ /* 0x000fe2000bf26270 */
[----:B------:R-:W-:-:S05]  /*0cc0*/  UMOV UR4, URZ ;  /* 0x0000003f00047c82 */ /* 0x000fca0008000000 */
[----:B------:R-:W-:-:S03]  /*0cd0*/  PLOP3.LUT P0, PT, PT, PT, UP1, 0x80, 0x0 ;  /* 0x000000000000781c */ /* 0x000fc60003f0f018 */
[----:B------:R-:W-:-:S10]  /*0ce0*/  @!UP0 ULDC UR10, c[0x0][0x9f0] ;  /* 0x00027c00000a8ab9 */ /* 0x000fd40000000800 */
[----:B------:R-:W-:Y:S05]  /*0cf0*/  @!P0 BRA `(.L_x_1515) ;  /* 0x0000000000848947 */ /* 0x000fea0003800000 */
[----:B------:R-:W-:Y:S01]  /*0d00*/  IMAD.U32 R3, RZ, RZ, UR10 ;  /* 0x0000000aff037e24 */ /* 0x000fe2000f8e00ff */
[----:B------:R-:W-:Y:S01]  /*0d10*/  UIADD3 UR6, UR10, -0x1, UR9 ;  /* 0xffffffff0a067890 */ /* 0x000fe2000fffe009 */
[----:B------:R-:W-:-:S03]  /*0d20*/  UMOV UR4, URZ ;  /* 0x0000003f00047c82 */ /* 0x000fc60008000000 */
        /* <DEDUP_REMOVED lines=30> */
.L_x_1515:
[----:B------:R-:W-:Y:S02]  /*0f10*/  UIMAD UR46, UR46, UR4, URZ ;  /* 0x000000042e2e72a4 */ /* 0x000fe4000f8e023f */
[----:B------:R-:W-:Y:S01]  /*0f20*/  IMAD.U32 R3, RZ, RZ, UR4 ;  /* 0x00000004ff037e24 */ /* 0x000fe2000f8e00ff */
[----:B------:R-:W-:Y:S01]  /*0f30*/  MOV R0, UR9 ;  /* 0x0000000900007c02 */ /* 0x000fe20008000f00 */
[----:B------:R-:W-:Y:S01]  /*0f40*/  USHF.R.S32.HI UR47, URZ, 0x1f, UR41 ;  /* 0x0000001f3f2f7899 */ /* 0x000fe20008011429 */
[----:B------:R-:W-:Y:S01]  /*0f50*/  VIADD R23, R28, 0xffffff80 ;  /* 0xffffff801c177836 */ /* 0x000fe20000000000 */
[----:B------:R-:W-:Y:S01]  /*0f60*/  UIMAD UR39, UR45, UR39, URZ ;  /* 0x000000272d2772a4 */ /* 0x000fe2000f8e023f */
[----:B------:R-:W-:Y:S02]  /*0f70*/  VIADDMNMX R0, R3, UR46, R0, PT ;  /* 0x0000002e03007c46 */ /* 0x000fe4000b800100 */
[----:B------:R-:W-:Y:S02]  /*0f80*/  CS2R R28, SRZ ;  /* 0x00000000001c7805 */ /* 0x000fe4000001ff00 */
[----:B------:R-:W-:-:S02]  /*0f90*/  PLOP3.LUT P0, PT, PT, PT, PT, 0x80, 0x0 ;  /* 0x000000000000781c */ /* 0x000fc40003f0f070 */
[----:B------:R-:W-:Y:S02]  /*0fa0*/  CS2R R4, SRZ ;  /* 0x0000000000047805 */ /* 0x000fe4000001ff00 */
[----:B------:R-:W-:Y:S01]  /*0fb0*/  R2UR UR49, R0 ;  /* 0x00000000003172ca */ /* 0x000fe200000e0000 */
[----:B------:R-:W-:Y:S01]  /*0fc0*/  IMAD.MOV.U32 R0, RZ, RZ, RZ ;  /* 0x000000ffff007224 */ /* 0x000fe200078e00ff */
[----:B------:R-:W-:Y:S02]  /*0fd0*/  CS2R R24, SRZ ;  /* 0x0000000000187805 */ /* 0x000fe4000001ff00 */
[----:B------:R-:W-:Y:S01]  /*0fe0*/  CS2R R30, SRZ ;  /* 0x00000000001e7805 */ /* 0x000fe2000001ff00 */
[----:B------:R-:W-:Y:S01]  /*0ff0*/  IMAD.MOV.U32 R26, RZ, RZ, RZ ;  /* 0x000000ffff1a7224 */ /* 0x000fe200078e00ff */
        /* <DEDUP_REMOVED lines=8> */
[----:B------:R-:W-:Y:S01]  /*1080*/  UISETP.GT.AND UP0, UPT, UR49, UR46, UPT ;  /* 0x0000002e3100728c */ /* 0x000fe2000bf04270 */
[----:B------:R-:W-:-:S02]  /*1090*/  CS2R R52, SRZ ;  /* 0x0000000000347805 */ /* 0x000fc4000001ff00 */
[----:B------:R-:W-:Y:S02]  /*10a0*/  CS2R R48, SRZ ;  /* 0x0000000000307805 */ /* 0x000fe4000001ff00 */
[----:B------:R-:W-:Y:S02]  /*10b0*/  CS2R R54, SRZ ;  /* 0x0000000000367805 */ /* 0x000fe4000001ff00 */
[----:B------:R-:W-:Y:S02]  /*10c0*/  CS2R R50, SRZ ;  /* 0x0000000000327805 */ /* 0x000fe4000001ff00 */
[----:B------:R-:W-:-:S13]  /*10d0*/  PLOP3.LUT P1, PT, PT, PT, UP0, 0x80, 0x0 ;  /* 0x000000000000781c */ /* 0x000fda0003f2f008 */
[----:B------:R-:W-:Y:S05]  /*10e0*/  @!P1 BRA `(.L_x_1516) ;  /* 0x000000b000149947 */ /* 0x000fea0003800000 */
        /* <DEDUP_REMOVED lines=29> */
[----:B------:R-:W-:Y:S02]  /*12c0*/  IMAD.U32 R7, RZ, RZ, UR5 ;  /* 0x00000005ff077e24 */ /* 0x000fe4000f8e00ff */
[----:B------:R-:W-:-:S02]  /*12d0*/  IMAD.U32 R11, RZ, RZ, UR7 ;  /* 0x00000007ff0b7e24 */ /* 0x000fc4000f8e00ff */
[----:B------:R-:W-:Y:S02]  /*12e0*/  IMAD.MOV.U32 R8, RZ, RZ, 0x70 ;  /* 0x00000070ff087424 */ /* 0x000fe400078e00ff */
[----:B------:R-:W-:Y:S02]  /*12f0*/  IMAD.MOV.U32 R12, RZ, RZ, 0x1 ;  /* 0x00000001ff0c7424 */ /* 0x000fe400078e00ff */
[----:B0-----:R-:W-:-:S07]  /*1300*/  IMAD.MOV.U32 R13, RZ, RZ, RZ ;  /* 0x000000ffff0d7224 */ /* 0x001fce00078e00ff */
[----:B------:R-:W-:-:S07]  /*1310*/  LEPC R20, `(.L_x_1517) ;  /* 0x000000001014794e */ /* 0x000fce0000000000 */
[----:B-1----:R-:W-:Y:S05]  /*1320*/  CALL.ABS.NOINC R2 ;  /* 0x0000000002007343 */ /* 0x002fea0003c00000 */
.L_x_1517:
[----:B------:R-:W-:Y:S01]  /*1330*/  ULDC.64 UR6, c[0x0][0x990] ;  /* 0x0002640000067ab9 */ /* 0x000fe20000000a00 */
[----:B------:R-:W-:Y:S01]  /*1340*/  ULDC.64 UR4, c[0x0][0x998] ;  /* 0x0002660000047ab9 */ /* 0x000fe20000000a00 */
[----:B------:R-:W-:Y:S01]  /*1350*/  UISETP.NE.U32.AND UP0, UPT, UR6, URZ, UPT ;  /* 0x0000003f0600728c */ /* 0x000fe2000bf05070 */
[----:B------:R-:W-:Y:S01]  /*1360*/  MOV R7, 0x3f800000 ;  /* 0x3f80000000077802 */ /* 0x000fe20000000f00 */
        /* <DEDUP_REMOVED lines=10> */
[----:B------:R-:W-:Y:S02]  /*1410*/  @UP1 UIMAD UR12, UR47, UR16, URZ ;  /* 0x000000102f0c12a4 */ /* 0x000fe4000f8e023f */
[----:B------:R-:W-:Y:S02]  /*1420*/  @UP0 UIMAD UR15, UR41, UR15, UR8 ;  /* 0x0000000f290f02a4 */ /* 0x000fe4000f8e0208 */
[----:B------:R-:W-:Y:S02]  /*1430*/  @UP1 UIMAD.WIDE.U32 UR8, UR41, UR16, URZ ;  /* 0x00000010290812a5 */ /* 0x000fe4000f8e003f */
[----:B------:R-:W-:-:S02]  /*1440*/  @UP0 UIMAD.WIDE.U32 UR10, UR41, UR14, URZ ;  /* 0x0000000e290a02a5 */ /* 0x000fc4000f8e003f */
[----:B------:R-:W-:Y:S02]  /*1450*/  @UP1 UIMAD UR16, UR41, UR17, UR12 ;  /* 0x00000011291012a4 */ /* 0x000fe4000f8e020c */
[----:B------:R-:W-:Y:S02]  /*1460*/  @UP1 USHF.R.S32.HI UR17, URZ, 0x1f, UR44 ;  /* 0x0000001f3f111899 */ /* 0x000fe4000801142c */
[----:B------:R-:W-:Y:S01]  /*1470*/  @UP0 USHF.R.S32.HI UR14, URZ, 0x1f, UR44 ;  /* 0x0000001f3f0e0899 */ /* 0x000fe2000801142c */
[----:B------:R-:W-:Y:S01]  /*1480*/  @UP1 ULDC.64 UR12, c[0x0][0x9c0] ;  /* 0x00027000000c1ab9 */ /* 0x000fe20000000a00 */
[----:B------:R-:W-:Y:S02]  /*1490*/  @UP0 UIADD3 UR11, UR11, UR15, URZ ;  /* 0x0000000f0b0b0290 */ /* 0x000fe4000fffe03f */
[----:B------:R-:W-:Y:S02]  /*14a0*/  @UP1 UIMAD UR15, UR17, UR12, URZ ;  /* 0x0000000c110f12a4 */ /* 0x000fe4000f8e023f */
[----:B------:R-:W-:-:S02]  /*14b0*/  @UP0 UIMAD UR14, UR14, UR18, URZ ;  /* 0x000000120e0e02a4 */ /* 0x000fc4000f8e023f */
[----:B------:R-:W-:Y:S02]  /*14c0*/  @UP1 UIADD3 UR9, UR9, UR16, URZ ;  /* 0x0000001009091290 */ /* 0x000fe4000fffe03f */
[----:B------:R-:W-:Y:S02]  /*14d0*/  @UP1 UIMAD UR15, UR44, UR13, UR15 ;  /* 0x0000000d2c0f12a4 */ /* 0x000fe4000f8e020f */
[----:B------:R-:W-:Y:S02]  /*14e0*/  @UP0 UIMAD UR14, UR44, UR19, UR14 ;  /* 0x000000132c0e02a4 */ /* 0x000fe4000f8e020e */
[----:B------:R-:W-:Y:S02]  /*14f0*/  @UP0 UIMAD.WIDE.U32 UR10, UR44, UR18, UR10 ;  /* 0x000000122c0a02a5 */ /* 0x000fe4000f8e000a */
        /* <DEDUP_REMOVED lines=19> */
.L_x_1608:
[----:B------:R-:W-:-:S06]  /*1630*/  ULOP3.LUT UR4, UR40, 0x1, URZ, 0xfc, !UPT ;  /* 0x0000000128047892 */ /* 0x000fcc000f8efc3f */
[----:B------:R-:W-:-:S05]  /*1640*/  IMAD.U32 R2, RZ, RZ, UR4 ;  /* 0x00000004ff027e24 */ /* 0x000fca000f8e00ff */
[----:B------:R-:W-:-:S13]  /*1650*/  ISETP.NE.AND P0, PT, R2, 0x3, PT ;  /* 0x000000030200780c */ /* 0x000fda0003f05270 */
[----:B------:R-:W-:Y:S05]  /*1660*/  @!P0 BRA `(.L_x_1519) ;  /* 0x0000000000048947 */ /* 0x000fea0003800000 */
[----:B------:R-:W-:Y:S01]  /*1670*/  BPT.TRAP 0x1 ;  /* 0x000000040000795c */ /* 0x000fe20000300000 */
.L_x_1519:
[----:B------:R1:W2:Y:S01]  /*1680*/  SYNCS.PHASECHK.TRANS64.TRYWAIT P2, [UR48+0x12430], R6 ;  /* 0x01243006ff0075a7 */ /* 0x0002a20008040170 */
[----:B------:R-:W-:Y:S05]  /*1690*/  @!P0 BRA `(.L_x_1520) ;  /* 0x0000000000048947 */ /* 0x000fea0003800000 */
[----:B------:R-:W-:Y:S01]  /*16a0*/  BPT.TRAP 0x1 ;  /* 0x000000040000795c */ /* 0x000fe20000300000 */
.L_x_1520:
[----:B------:R-:W-:Y:S01]  /*16b0*/  ISETP.NE.AND P1, PT, R27, RZ, PT ;  /* 0x000000ff1b00720c */ /* 0x000fe20003f25270 */
[----:B--2---:R-:W-:-:S12]  /*16c0*/  @P2 BRA `(.L_x_1521) ;  /* 0x0000000000082947 */ /* 0x004fd80003800000 */
[----:B------:R-:W2:Y:S02]  /*16d0*/  SYNCS.PHASECHK.TRANS64.TRYWAIT P2, [UR48+0x12430], R6 ;  /* 0x01243006ff0075a7 */ /* 0x000ea40008040170 */
[----:B--2---:R-:W-:Y:S05]  /*16e0*/  @!P2 BRA `(.L_x_1522) ;  /* 0x000000f40010a947 */ /* 0x004fea0003800000 */
.L_x_1521:
[----:B------:R-:W-:Y:S05]  /*16f0*/  WARPSYNC.ALL ;  /* 0x0000000000007948 */ /* 0x000fea0003800000 */
[----:B------:R-:W-:Y:S01]  /*1700*/  UIADD3 UR4, UR48, 0xd200, URZ ;  /* 0x0000d20030047890 */ /* 0x000fe2000fffe03f */
[----:B------:R-:W-:Y:S01]  /*1710*/  WARPGROUP.ARRIVE ;  /* 0x00000000000079c5 */ /* 0x000fe20000000000 */
[----:B------:R-:W-:Y:S01]  /*1720*/  UMOV UR5, UR37 ;  /* 0x0000002500057c82 */ /* 0x000fe20008000000 */
[----:B------:R-:W-:Y:S01]  /*1730*/  UMOV UR7, 0x80000020 ;  /* 0x8000002000077882 */ /* 0x000fe20000000000 */
[----:B------:R-:W-:Y:S01]  /*1740*/  USHF.R.U32.HI UR4, URZ, 0x4, UR4 ;  /* 0x000000043f047899 */ /* 0x000fe20008011604 */
[----:B------:R-:W-:Y:S01]  /*1750*/  LEA.HI R106, R106, R23, RZ, 0x2 ;  /* 0x000000176a6a7211 */ /* 0x000fe200078f10ff */
[----:B------:R-:W-:Y:S01]  /*1760*/  UMOV UR8, UR36 ;  /* 0x0000002400087c82 */ /* 0x000fe20008000000 */
[----:B------:R-:W-:Y:S01]  /*1770*/  UMOV UR9, UR37 ;  /* 0x0000002500097c82 */ /* 0x000fe20008000000 */
[----:B------:R-:W-:Y:S01]  /*1780*/  ULOP3.LUT UR4, UR4, 0x3fff, URZ, 0xc0, !UPT ;  /* 0x00003fff04047892 */ /* 0x000fe2000f8ec03f */
[----:B------:R-:W-:Y:S01]  /*1790*/  LOP3.LUT R106, R106, 0xfffffffc, RZ, 0xc0, !PT ;  /* 0xfffffffc6a6a7812 */ /* 0x000fe200078ec0ff */
[----:B------:R-:W-:Y:S01]  /*17a0*/  UMOV UR11, 0x80000020 ;  /* 0x80000020000b7882 */ /* 0x000fe20000000000 */
[----:B------:R-:W-:Y:S01]  /*17b0*/  ULDC UR16, c[0x0][0x988] ;  /* 0x0002620000107ab9 */ /* 0x000fe20000000800 */
[----:B------:R-:W-:Y:S01]  /*17c0*/  ULOP3.LUT UR6, UR4, 0x10000, URZ, 0xfc, !UPT ;  /* 0x0001000004067892 */ /* 0x000fe2000f8efc3f */
[----:B------:R-:W-:Y:S01]  /*17d0*/  STL [R1+0x24], RZ ;  /* 0x000024ff01007387 */ /* 0x000fe20000100800 */
[----:B------:R-:W-:Y:S01]  /*17e0*/  IMAD.IADD R106, R23, 0x1, -R106 ;  /* 0x00000001176a7824 */ /* 0x000fe200078e0a6a */
[----:B------:R-:W-:Y:S01]  /*17f0*/  UMOV UR4, UR36 ;  /* 0x0000002400047c82 */ /* 0x000fe20008000000 */
[----:B------:R-:W-:Y:S01]  /*1800*/  UIADD3 UR10, UR6, 0x80, URZ ;  /* 0x00000080060a7890 */ /* 0x000fe2000fffe03f */
[----:B------:R-:W-:Y:S01]  /*1810*/  STL [R1+0x20], RZ ;  /* 0x000020ff01007387 */ /* 0x000fe20000100800 */
[----:B------:R-:W-:Y:S01]  /*1820*/  UIADD3 UR20, UR49, -0x2, URZ ;  /* 0xfffffffe31147890 */ /* 0x000fe2000fffe03f */
[----:B------:R-:W-:-:S02]  /*1830*/  IMAD.MOV.U32 R157, RZ, RZ, RZ ;  /* 0x000000ffff9d7224 */ /* 0x000fc400078e00ff */
[----:B------:R-:W-:Y:S01]  /*1840*/  QGMMA.64x32x32.F32.E4M3.E4M3 R88, gdesc[UR4], RZ, !UPT, gsb0 ;  /* 0x00600000045879f3 */ /* 0x000fe2000c0008ff */
[----:B------:R-:W-:Y:S01]  /*1850*/  UIADD3 UR4, UR6, 0x100, URZ ;  /* 0x0000010006047890 */ /* 0x000fe2000fffe03f */
[----:B------:R-:W-:Y:S01]  /*1860*/  STL [R1+0x1c], RZ ;  /* 0x00001cff01007387 */ /* 0x000fe20000100800 */
[----:B------:R-:W-:Y:S01]  /*1870*/  UIADD3 UR5, UR6, 0x180, URZ ;  /* 0x0000018006057890 */ /* 0x000fe2000fffe03f */
[----:B------:R-:W-:Y:S01]  /*1880*/  IMAD.MOV.U32 R135, RZ, RZ, RZ ;  /* 0x000000ffff877224 */ /* 0x000fe200078e00ff */
[----:B------:R-:W-:Y:S01]  /*1890*/  UIADD3 UR7, UR36, 0x2, URZ ;  /* 0x0000000224077890 */ /* 0x000fe2000fffe03f */
[----:B------:R-:W-:Y:S04]  /*18a0*/  STL [R1+0x18], RZ ;  /* 0x000018ff01007387 */ /* 0x000fe80000100800 */
        /* <DEDUP_REMOVED lines=8> */
[----:B------:R-:W-:Y:S01]  /*1930*/  STL [R1], RZ ;  /* 0x000000ff01007387 */ /* 0x000fe20000100800 */
[----:B------:R-:W-:-:S02]  /*1940*/  WARPGROUP.DEPBAR.LE gsb0, 0x0 ;  /* 0x00008000000079c5 */ /* 0x000fc40000010000 */
        /* <DEDUP_REMOVED lines=24> */
[----:B------:R-:W-:-:S05]  /*1ad0*/  PLOP3.LUT P2, PT, PT, PT, UP0, 0x80, 0x0 ;  /* 0x000000000000781c */ /* 0x000fca0003f4f008 */
        /* <DEDUP_REMOVED lines=8> */
[----:B------:R-:W-:Y:S01]  /*1b60*/  UMOV UR5, 0xffffff60 ;  /* 0xffffff6000057882 */ /* 0x000fe20000000000 */
[----:B------:R-:W-:Y:S01]  /*1b70*/  ULDC UR7, c[0x0][0x288] ;  /* 0x0000a20000077ab9 */ /* 0x000fe20000000800 */
[----:B------:R-:W-:Y:S01]  /*1b80*/  UIMAD UR5, UR49, UR5, 0xa1 ;  /* 0x000000a1310574a4 */ /* 0x000fe2000f8e0205 */
        /* <DEDUP_REMOVED lines=8> */
[C---:B0-----:R-:W-:Y:S01]  /*1c10*/  FMUL.FTZ R3, R0.reuse, R90 ;  /* 0x0000005a00037220 */ /* 0x041fe20000410000 */
[C---:B------:R-:W-:Y:S01]  /*1c20*/  FMUL.FTZ R88, R0.reuse, R91 ;  /* 0x0000005b00587220 */ /* 0x040fe20000410000 */
[C---:B------:R-:W-:Y:S01]  /*1c30*/  FMUL.FTZ R90, R0.reuse, R94 ;  /* 0x0000005e005a7220 */ /* 0x040fe20000410000 */
[C---:B------:R-:W-:Y:S01]  /*1c40*/  FMUL.FTZ R8, R0.reuse, R89 ;  /* 0x0000005900087220 */ /* 0x040fe20000410000 */
[----:B------:R-:W-:Y:S01]  /*1c50*/  QGMMA.64x32x32.F32.E4M3.E4M3 R72, gdesc[UR8], R72, gsb0 ;  /* 0x00600000084879f3 */ /* 0x000fe20008000848 */
[----:B------:R-:W-:Y:S01]  /*1c60*/  UIADD3 UR10, UR6, 0x102, URZ ;  /* 0x00000102060a7890 */ /* 0x000fe2000fffe03f */
[----:B------:R-:W0:Y:S01]  /*1c70*/  MUFU.TANH R3, R3 ;  /* 0x0000000300037308 */ /* 0x000e220000002400 */
[----:B------:R-:W-:Y:S01]  /*1c80*/  UMOV UR11, 0x80000020 ;  /* 0x80000020000b7882 */ /* 0x000fe20000000000 */
[C---:B------:R-:W-:Y:S01]  /*1c90*/  FMUL.FTZ R89, R0.reuse, R95 ;  /* 0x0000005f00597220 */ /* 0x040fe20000410000 */
[C---:B------:R-:W-:Y:S01]  /*1ca0*/  FMUL.FTZ R91, R0.reuse, R98 ;  /* 0x00000062005b7220 */ /* 0x040fe20000410000 */
[C---:B------:R-:W-:Y:S01]  /*1cb0*/  FMUL.FTZ R9, R0.reuse, R92 ;  /* 0x0000005c00097220 */ /* 0x040fe20000410000 */
[C---:B------:R-:W-:Y:S01]  /*1cc0*/  FMUL.FTZ R92, R0.reuse, R99 ;  /* 0x00000063005c7220 */ /* 0x040fe20000410000 */
[C---:B-1----:R-:W-:Y:S01]  /*1cd0*/  FMUL.FTZ R6, R0.reuse, R93 ;  /* 0x0000005d00067220 */ /* 0x042fe20000410000 */
[C---:B------:R-:W-:Y:S01]  /*1ce0*/  FMUL.FTZ R93, R0.reuse, R102 ;  /* 0x00000066005d7220 */ /* 0x040fe20000410000 */
[----:B------:R-:W1:Y:S01]  /*1cf0*/  MUFU.TANH R88, R88 ;  /* 0x0000005800587308 */ /* 0x000e620000002400 */
[C---:B------:R-:W-:Y:S01]  /*1d00*/  FMUL.FTZ R7, R0.reuse, R96 ;  /* 0x0000006000077220 */ /* 0x040fe20000410000 */
[C---:B------:R-:W-:Y:S01]  /*1d10*/  FMUL.FTZ R94, R0.reuse, R103 ;  /* 0x00000067005e7220 */ /* 0x040fe20000410000 */
[C---:B------:R-:W-:Y:S01]  /*1d20*/  FMUL.FTZ R5, R0.reuse, R100 ;  /* 0x0000006400057220 */ /* 0x040fe20000410000 */
[C---:B------:R-:W-:Y:S01]  /*1d30*/  FMUL.FTZ R4, R0.reuse, R97 ;  /* 0x0000006100047220 */ /* 0x040fe20000410000 */
[----:B------:R-:W-:-:S03]  /*1d40*/  FMUL.FTZ R2, R0, R101 ;  /* 0x0000006500027220 */ /* 0x000fc60000410000 */
[----:B------:R-:W2:Y:S08]  /*1d50*/  MUFU.TANH R90, R90 ;  /* 0x0000005a005a7308 */ /* 0x000eb00000002400 */
        /* <DEDUP_REMOVED lines=26> */
[----:B------:R-:W-:-:S02]  /*1f00*/  FMUL.FTZ R17, R0, R85 ;  /* 0x0000005500117220 */ /* 0x000fc40000410000 */
[----:B------:R-:W5:Y:S08]  /*1f10*/  MUFU.TANH R84, R84 ;  /* 0x0000005400547308 */ /* 0x000f700000002400 */
[----:B------:R-:W5:Y:S08]  /*1f20*/  MUFU.TANH R74, R74 ;  /* 0x0000004a004a7308 */ /* 0x000f700000002400 */
[----:B------:R-:W5:Y:S08]  /*1f30*/  MUFU.TANH R80, R80 ;  /* 0x0000005000507308 */ /* 0x000f700000002400 */
[----:B------:R-:W5:Y:S08]  /*1f40*/  MUFU.TANH R78, R78 ;  /* 0x0000004e004e7308 */ /* 0x000f700000002400 */
[----:B------:R-:W5:Y:S08]  /*1f50*/  MUFU.TANH R76, R76 ;  /* 0x0000004c004c7308 */ /* 0x000f700000002400 */
[----:B------:R-:W5:Y:S01]  /*1f60*/  MUFU.TANH R75, R75 ;  /* 0x0000004b004b7308 */ /* 0x000f620000002400 */
[----:B------:R-:W-:-:S02]  /*1f70*/  WARPGROUP.DEPBAR.LE gsb0, 0x0 ;  /* 0x00008000000079c5 */ /* 0x000fc40000010000 */
[C---:B------:R-:W-:Y:S01]  /*1f80*/  FMUL.FTZ R21, R0.reuse, R60 ;  /* 0x0000003c00157220 */ /* 0x040fe20000410000 */
[----:B------:R-:W-:Y:S01]  /*1f90*/  LOP3.LUT R60, R105, 0xffffff80, RZ, 0xc0, !PT ;  /* 0xffffff80693c7812 */ /* 0x000fe200078ec0ff */
[C---:B------:R-:W-:Y:S01]  /*1fa0*/  FMUL.FTZ R19, R0.reuse, R57 ;  /* 0x0000003900137220 */ /* 0x040fe20000410000 */
[C---:B------:R-:W-:Y:S01]  /*1fb0*/  FMUL.FTZ R57, R0.reuse, R65 ;  /* 0x0000004100397220 */ /* 0x040fe20000410000 */
[C---:B------:R-:W-:Y:S01]  /*1fc0*/  FMUL.FTZ R20, R0.reuse, R56 ;  /* 0x0000003800147220 */ /* 0x040fe20000410000 */
[----:B------:R-:W-:Y:S01]  /*1fd0*/  IADD3 R156, R23, -R60, RZ ;  /* 0x8000003c179c7210 */ /* 0x000fe20007ffe0ff */
[C---:B------:R-:W-:Y:S01]  /*1fe0*/  FMUL.FTZ R56, R0.reuse, R64 ;  /* 0x0000004000387220 */ /* 0x040fe20000410000 */
[----:B------:R-:W-:Y:S01]  /*1ff0*/  FMUL.FTZ R22, R0, R61 ;  /* 0x0000003d00167220 */ /* 0x000fe20000410000 */
[----:B------:R-:W-:Y:S01]  /*2000*/  IMAD.HI R61, R104, 0x55555556, RZ ;  /* 0x55555556683d7827 */ /* 0x000fe200078e02ff */
[----:B------:R-:W-:Y:S01]  /*2010*/  SHF.R.S32.HI R23, RZ, 0x1f, R156 ;  /* 0x0000001fff177819 */ /* 0x000fe2000001149c */
[----:B------:R-:W-:-:S02]  /*2020*/  WARPGROUP.ARRIVE ;  /* 0x00000000000079c5 */ /* 0x000fc40000000000 */
[C---:B------:R-:W-:Y:S01]  /*2030*/  FMUL.FTZ R60, R0.reuse, R68 ;  /* 0x00000044003c7220 */ /* 0x040fe20000410000 */
[C---:B------:R-:W-:Y:S01]  /*2040*/  FMUL.FTZ R68, R0.reuse, R58 ;  /* 0x0000003a00447220 */ /* 0x040fe20000410000 */
[CC--:B------:R-:W-:Y:S01]  /*2050*/  LEA.HI R65, R23.reuse, R156.reuse, RZ, 0x2 ;  /* 0x0000009c17417211 */ /* 0x0c0fe200078f10ff */
[C---:B------:R-:W-:Y:S01]  /*2060*/  FMUL.FTZ R58, R0.reuse, R59 ;  /* 0x0000003b003a7220 */ /* 0x040fe20000410000 */
[----:B------:R-:W-:Y:S01]  /*2070*/  LEA.HI R64, R23, R156, RZ, 0x5 ;  /* 0x0000009c17407211 */ /* 0x000fe200078f28ff */
[----:B------:R-:W-:Y:S01]  /*2080*/  QGMMA.64x32x32.F32.E4M3.E4M3 R40, gdesc[UR8], R40, gsb0 ;  /* 0x00600000082879f3 */ /* 0x000fe20008000828 */
[--C-:B------:R-:W-:Y:S01]  /*2090*/  SHF.R.S32.HI R23, RZ, 0x2, R65.reuse ;  /* 0x00000002ff177819 */ /* 0x100fe20000011441 */
[----:B------:R-:W-:Y:S01]  /*20a0*/  FMUL.FTZ R59, R0, R63 ;  /* 0x0000003f003b7220 */ /* 0x000fe20000410000 */
[----:B------:R-:W-:Y:S01]  /*20b0*/  SHF.R.S32.HI R72, RZ, 0x1f, R65 ;  /* 0x0000001fff487819 */ /* 0x000fe20000011441 */
[----:B------:R-:W-:Y:S01]  /*20c0*/  UIADD3 UR10, UR6, 0x202, URZ ;  /* 0x00000202060a7890 */ /* 0x000fe2000fffe03f */
[----:B------:R-:W-:Y:S01]  /*20d0*/  SHF.R.S32.HI R64, RZ, 0x5, R64 ;  /* 0x00000005ff407819 */ /* 0x000fe20000011440 */
[----:B------:R-:W-:Y:S01]  /*20e0*/  UMOV UR11, 0x80000020 ;  /* 0x80000020000b7882 */ /* 0x000fe20000000000 */
[----:B------:R-:W-:Y:S01]  /*20f0*/  LEA.HI R72, R72, R23, RZ, 0x3 ;  /* 0x0000001748487211 */ /* 0x000fe200078f18ff */
[----:B------:R-:W5:Y:S01]  /*2100*/  MUFU.TANH R77, R77 ;  /* 0x0000004d004d7308 */ /* 0x000f620000002400 */
[----:B------:R-:W-:Y:S01]  /*2110*/  LEA.HI R79, R61, R61, RZ, 0x1 ;  /* 0x0000003d3d4f7211 */ /* 0x000fe200078f08ff */
[----:B------:R-:W-:Y:S01]  /*2120*/  FMUL.FTZ R61, R0, R69 ;  /* 0x00000045003d7220 */ /* 0x000fe20000410000 */
[----:B------:R-:W-:Y:S01]  /*2130*/  LEA R69, R64, UR38, 0x4 ;  /* 0x0000002640457c11 */ /* 0x000fe2000f8e20ff */
[----:B------:R-:W-:Y:S01]  /*2140*/  FMUL.FTZ R67, R0, R67 ;  /* 0x0000004300437220 */ /* 0x000fe20000410000 */
[----:B------:R-:W-:Y:S01]  /*2150*/  LOP3.LUT R72, R72, 0xfffffff8, RZ, 0xc0, !PT ;  /* 0xfffffff848487812 */ /* 0x000fe200078ec0ff */
[----:B------:R-:W-:Y:S01]  /*2160*/  IMAD R79, R79, -0x3, R104 ;  /* 0xfffffffd4f4f7824 */ /* 0x000fe200078e0268 */
[----:B------:R-:W-:Y:S01]  /*2170*/  LEA.HI R64, R106, R106, RZ, 0x1 ;  /* 0x0000006a6a407211 */ /* 0x000fe200078f08ff */
[----:B------:R-:W5:Y:S01]  /*2180*/  MUFU.TANH R68, R68 ;  /* 0x0000004400447308 */ /* 0x000f620000002400 */
[----:B------:R-:W-:Y:S01]  /*2190*/  IADD3 R72, R69, R23, -R72 ;  /* 0x0000001745487210 */ /* 0x000fe20007ffe848 */
[----:B------:R-:W-:Y:S01]  /*21a0*/  FMUL.FTZ R69, R0, R66 ;  /* 0x0000004200457220 */ /* 0x000fe20000410000 */
[----:B------:R-:W-:Y:S01]  /*21b0*/  LOP3.LUT R23, R64, 0x1ffffffe, RZ, 0xc0, !PT ;  /* 0x1ffffffe40177812 */ /* 0x000fe200078ec0ff */
[----:B------:R-:W-:Y:S01]  /*21c0*/  FMUL.FTZ R64, R0, R62 ;  /* 0x0000003e00407220 */ /* 0x000fe20000410000 */
[----:B------:R-:W-:Y:S01]  /*21d0*/  LOP3.LUT R65, R65, 0x7ffffffc, RZ, 0xc0, !PT ;  /* 0x7ffffffc41417812 */ /* 0x000fe200078ec0ff */
[----:B------:R-:W-:-:S02]  /*21e0*/  IMAD R72, R79, 0x40, R72 ;  /* 0x000000404f487824 */ /* 0x000fc400078e0248 */
[----:B------:R-:W-:Y:S01]  /*21f0*/  FMUL.FTZ R79, R0, R70 ;  /* 0x00000046004f7220 */ /* 0x000fe20000410000 */
[----:B------:R-:W-:Y:S01]  /*2200*/  IMAD.IADD R23, R106, 0x1, -R23 ;  /* 0x000000016a177824 */ /* 0x000fe200078e0a17 */
[----:B------:R-:W5:Y:S01]  /*2210*/  MUFU.TANH R58, R58 ;  /* 0x0000003a003a7308 */ /* 0x000f620000002400 */
[----:B------:R-:W-:Y:S01]  /*2220*/  IMAD.IADD R156, R156, 0x1, -R65 ;  /* 0x000000019c9c7824 */ /* 0x000fe200078e0a41 */
[----:B------:R-:W-:Y:S01]  /*2230*/  MOV R65, UR5 ;  /* 0x0000000500417c02 */ /* 0x000fe20008000f00 */
[----:B------:R-:W-:Y:S02]  /*2240*/  IMAD R23, R23, 0x8, R72 ;  /* 0x0000000817177824 */ /* 0x000fe400078e0248 */
[----:B------:R-:W-:Y:S01]  /*2250*/  FMUL.FTZ R71, R0, R71 ;  /* 0x0000004700477220 */ /* 0x000fe20000410000 */
[----:B------:R-:W-:Y:S01]  /*2260*/  IMAD.U32 R66, RZ, RZ, UR39 ;  /* 0x00000027ff427e24 */ /* 0x000fe2000f8e00ff */
[----:B------:R-:W0:Y:S01]  /*2270*/  S2UR UR5, SR_CgaCtaId ;  /* 0x00000000000579c3 */ /* 0x000e220000008800 */
[----:B------:R-:W-:Y:S01]  /*2280*/  @P2 IMAD.HI.U32 R62, R23, UR4, RZ ;  /* 0x00000004173e2c27 */ /* 0x000fe2000f8e00ff */
[----:B------:R-:W-:Y:S01]  /*2290*/  @UP0 ULDC UR4, c[0x0][0x450] ;  /* 0x0001140000040ab9 */ /* 0x000fe20000000800 */
[----:B------:R-:W5:Y:S02]  /*22a0*/  MUFU.TANH R64, R64 ;  /* 0x0000004000407308 */ /* 0x000f640000002400 */
[----:B------:R-:W-:Y:S01]  /*22b0*/  IMAD.MOV.U32 R63, RZ, RZ, R23 ;  /* 0x000000ffff3f7224 */ /* 0x000fe200078e0017 */
[----:B------:R-:W-:Y:S01]  /*22c0*/  @P2 SHF.R.U32.HI R63, RZ, UR4, R62 ;  /* 0x00000004ff3f2c19 */ /* 0x000fe2000801163e */
[----:B------:R-:W-:Y:S01]  /*22d0*/  UIMAD UR4, UR49, -0xa0, UR39 ;  /* 0xffffff60310478a4 */ /* 0x000fe2000f8e0227 */
[----:B------:R-:W-:-:S03]  /*22e0*/  IMAD R65, R156, -0x2, R65 ;  /* 0xfffffffe9c417824 */ /* 0x000fc600078e0241 */
[----:B------:R-:W1:Y:S01]  /*22f0*/  SHFL.IDX PT, R62, R63, 0x1, 0x1c1f ;  /* 0x003c1f003f3e7f89 */ /* 0x000e6200000e0000 */
[----:B------:R-:W-:Y:S01]  /*2300*/  UIADD3 UR4, UR4, 0xa0, URZ ;  /* 0x000000a004047890 */ /* 0x000fe2000fffe03f */
[----:B------:R-:W-:Y:S01]  /*2310*/  IADD3 R65, R65, -UR7, R66 ;  /* 0x8000000741417c10 */ /* 0x000fe2000fffe042 */
[----:B------:R-:W5:Y:S04]  /*2320*/  MUFU.TANH R59, R59 ;  /* 0x0000003b003b7308 */ /* 0x000f680000002400 */
[----:B------:R-:W-:Y:S01]  /*2330*/  IMAD.U32 R81, RZ, RZ, UR4 ;  /* 0x00000004ff517e24 */ /* 0x000fe2000f8e00ff */
[----:B------:R-:W-:-:S03]  /*2340*/  @UP0 ULDC UR4, c[0x0][0x450] ;  /* 0x0001140000040ab9 */ /* 0x000fc60000000800 */
[----:B------:R-:W-:Y:S01]  /*2350*/  IMAD R72, R156, -0x2, R81 ;  /* 0xfffffffe9c487824 */ /* 0x000fe200078e0251 */
[----:B------:R-:W5:Y:S01]  /*2360*/  MUFU.TANH R69, R69 ;  /* 0x0000004500457308 */ /* 0x000f620000002400 */
[----:B------:R-:W-:Y:S02]  /*2370*/  WARPGROUP.DEPBAR.LE gsb0, 0x0 ;  /* 0x00008000000079c5 */ /* 0x000fe40000010000 */
[----:B------:R-:W-:-:S05]  /*2380*/  WARPGROUP.ARRIVE ;  /* 0x00000000000079c5 */ /* 0x000fca0000000000 */
[----:B------:R-:W5:Y:S01]  /*2390*/  MUFU.TANH R67, R67 ;  /* 0x0000004300437308 */ /* 0x000f620000002400 */
[C---:B------:R-:W-:Y:S01]  /*23a0*/  FMUL.FTZ R42, R0.reuse, R42 ;  /* 0x0000002a002a7220 */ /* 0x040fe20000410000 */
[----:B------:R-:W-:Y:S01]  /*23b0*/  FMUL.FTZ R43, R0, R43 ;  /* 0x0000002b002b7220 */ /* 0x000fe20000410000 */
[----:B-1----:R-:W-:Y:S01]  /*23c0*/  VIADDMNMX R62, R62, R65, R72, PT ;  /* 0x000000413e3e7246 */ /* 0x002fe20003800148 */
[C---:B------:R-:W-:Y:S01]  /*23d0*/  FMUL.FTZ R47, R0.reuse, R47 ;  /* 0x0000002f002f7220 */ /* 0x040fe20000410000 */
[----:B------:R-:W-:Y:S01]  /*23e0*/  QGMMA.64x32x32.F32.E4M3.E4M3 R24, gdesc[UR8], R24, gsb0 ;  /* 0x00600000081879f3 */ /* 0x000fe20008000818 */
[----:B------:R-:W-:Y:S01]  /*23f0*/  FMUL.FTZ R46, R0, R46 ;  /* 0x0000002e002e7220 */ /* 0x000fe20000410000 */
[C---:B------:R-:W-:Y:S01]  /*2400*/  ISETP.GT.AND P3, PT, R62.reuse, RZ, PT ;  /* 0x000000ff3e00720c */ /* 0x040fe20003f64270 */
[----:B------:R-:W1:Y:S01]  /*2410*/  MUFU.TANH R79, R79 ;  /* 0x0000004f004f7308 */ /* 0x000e620000002400 */
[----:B------:R-:W-:Y:S01]  /*2420*/  ISETP.GT.AND P4, PT, R62, 0x1, PT ;  /* 0x000000013e00780c */ /* 0x000fe20003f84270 */
[----:B------:R-:W-:Y:S01]  /*2430*/  FMUL.FTZ R50, R0, R50 ;  /* 0x0000003200327220 */ /* 0x000fe20000410000 */
[----:B------:R-:W-:Y:S01]  /*2440*/  ISETP.GT.AND P5, PT, R62, 0x8, PT ;  /* 0x000000083e00780c */ /* 0x000fe20003fa4270 */
[C---:B------:R-:W-:Y:S01]  /*2450*/  FMUL.FTZ R54, R0.reuse, R54 ;  /* 0x0000003600367220 */ /* 0x040fe20000410000 */
[----:B0-----:R-:W-:Y:S01]  /*2460*/  FSEL R96, R3, -INF , P3 ;  /* 0xff80000003607808 */ /* 0x001fe20001800000 */
[----:B------:R-:W-:Y:S01]  /*2470*/  FMUL.FTZ R51, R0, R51 ;  /* 0x0000003300337220 */ /* 0x000fe20000410000 */
[----:B------:R-:W-:Y:S01]  /*2480*/  FSEL R88, R88, -INF , P4 ;  /* 0xff80000058587808 */ /* 0x000fe20002000000 */
[----:B------:R-:W0:Y:S01]  /*2490*/  MUFU.TANH R71, R71 ;  /* 0x0000004700477308 */ /* 0x000e220000002400 */
[----:B------:R-:W-:Y:S01]  /*24a0*/  ISETP.GT.AND P3, PT, R62, 0x9, PT ;  /* 0x000000093e00780c */ /* 0x000fe20003f64270 */
[----:B------:R-:W-:Y:S01]  /*24b0*/  FMUL.FTZ R55, R0, R55 ;  /* 0x0000003700377220 */ /* 0x000fe20000410000 */
[----:B--2---:R-:W-:Y:S01]  /*24c0*/  FSEL R90, R90, -INF , P5 ;  /* 0xff8000005a5a7808 */ /* 0x004fe20002800000 */
[----:B------:R-:W-:Y:S01]  /*24d0*/  FMUL.FTZ R40, R0, R40 ;  /* 0x0000002800287220 */ /* 0x000fe20000410000 */
[----:B------:R-:W-:Y:S01]  /*24e0*/  FMNMX.FTZ R3, R96, R88, !PT ;  /* 0x0000005860037209 */ /* 0x000fe20007810000 */
[----:B------:R-:W-:Y:S01]  /*24f0*/  FMUL.FTZ R41, R0, R41 ;  /* 0x0000002900297220 */ /* 0x000fe20000410000 */
[----:B------:R-:W-:Y:S01]  /*2500*/  ISETP.GT.AND P4, PT, R62, 0x10, PT ;  /* 0x000000103e00780c */ /* 0x000fe20003f84270 */
[----:B------:R-:W2:Y:S01]  /*2510*/  MUFU.TANH R81, R42 ;  /* 0x0000002a00517308 */ /* 0x000ea20000002400 */
[----:B---3--:R-:W-:Y:S01]  /*2520*/  FSEL R98, R89, -INF , P3 ;  /* 0xff80000059627808 */ /* 0x008fe20001800000 */
[----:B------:R-:W-:Y:S01]  /*2530*/  FMUL.FTZ R53, R0, R53 ;  /* 0x0000003500357220 */ /* 0x000fe20000410000 */
[----:B------:R-:W-:Y:S01]  /*2540*/  FMNMX.FTZ R3, R90, R3, !PT ;  /* 0x000000035a037209 */ /* 0x000fe20007810000 */
[----:B------:R-:W-:Y:S01]  /*2550*/  @UP0 ULDC UR10, c[0x0][0x44c] ;  /* 0x00011300000a0ab9 */ /* 0x000fe20000000800 */
[----:B------:R-:W-:Y:S01]  /*2560*/  ISETP.GT.AND P3, PT, R62, 0x11, PT ;  /* 0x000000113e00780c */ /* 0x000fe20003f64270 */
[----:B------:R-:W-:Y:S01]  /*2570*/  UIMAD.WIDE.U32 UR10, UR38, UR10, URZ ;  /* 0x0000000a260a72a5 */ /* 0x000fe2000f8e003f */
[----:B----4-:R-:W-:Y:S01]  /*2580*/  FSEL R100, R91, -INF , P4 ;  /* 0xff8000005b647808 */ /* 0x010fe20002000000 */
[----:B------:R-:W3:Y:S01]  /*2590*/  MUFU.TANH R83, R43 ;  /* 0x0000002b00537308 */ /* 0x000ee20000002400 */
[----:B------:R-:W-:Y:S01]  /*25a0*/  FMNMX.FTZ R3, R98, R3, !PT ;  /* 0x0000000362037209 */ /* 0x000fe20007810000 */
[----:B------:R-:W-:Y:S01]  /*25b0*/  @UP0 USHF.R.U32.HI UR38, URZ, UR4, UR11 ;  /* 0x000000043f260299 */ /* 0x000fe2000801160b */
[----:B------:R-:W-:-:S02]  /*25c0*/  ISETP.GT.AND P4, PT, R62, 0x18, PT ;  /* 0x000000183e00780c */ /* 0x000fc40003f84270 */
[----:B-----5:R-:W-:Y:S01]  /*25d0*/  FSEL R102, R92, -INF , P3 ;  /* 0xff8000005c667808 */ /* 0x020fe20001800000 */
[----:B------:R-:W-:Y:S01]  /*25e0*/  UIADD3 UR10, UR38, -UR7, UR39 ;  /* 0x80000007260a7290 */ /* 0x000fe2000fffe027 */
[----:B------:R-:W-:Y:S01]  /*25f0*/  FMNMX.FTZ R3, R100, R3, !PT ;  /* 0x0000000364037209 */ /* 0x000fe20007810000 */
[----:B------:R-:W-:Y:S01]  /*2600*/  MUFU.TANH R85, R47 ;  /* 0x0000002f00557308 */ /* 0x000fe20000002400 */
[----:B------:R-:W-:Y:S01]  /*2610*/  ISETP.GT.AND P3, PT, R62, 0x19, PT ;  /* 0x000000193e00780c */ /* 0x000fe20003f64270 */
[----:B------:R-:W-:Y:S01]  /*2620*/  UIMAD.WIDE UR10, UR10, 0x66666667, URZ ;  /* 0x666666670a0a78a5 */ /* 0x000fe2000f8e023f */
[----:B------:R-:W-:Y:S01]  /*2630*/  FSEL R92, R93, -INF , P4 ;  /* 0xff8000005d5c7808 */ /* 0x000fe20002000000 */
[----:B------:R-:W-:Y:S01]  /*2640*/  UMOV UR7, URZ ;  /* 0x0000003f00077c82 */ /* 0x000fe20008000000 */
[----:B------:R-:W-:Y:S01]  /*2650*/  FMNMX.FTZ R3, R102, R3, !PT ;  /* 0x0000000366037209 */ /* 0x000fe20007810000 */
[----:B------:R-:W-:Y:S01]  /*2660*/  USHF.R.U32.HI UR4, URZ, 0x1f, UR11 ;  /* 0x0000001f3f047899 */ /* 0x000fe2000801160b */
[----:B------:R-:W-:Y:S01]  /*2670*/  ISETP.GT.AND P4, PT, R62, 0x20, PT ;  /* 0x000000203e00780c */ /* 0x000fe20003f84270 */
[----:B------:R4:W-:Y:S01]  /*2680*/  MUFU.TANH R87, R50 ;  /* 0x0000003200577308 */ /* 0x0009e20000002400 */
[----:B------:R-:W-:Y:S01]  /*2690*/  FSEL R94, R94, -INF , P3 ;  /* 0xff8000005e5e7808 */ /* 0x000fe20001800000 */
[----:B------:R-:W-:Y:S01]  /*26a0*/  ULEA.HI.SX32 UR4, UR11, UR4, 0x1a ;  /* 0x000000040b047291 */ /* 0x000fe2000f8fd23f */
[----:B------:R-:W-:-:S02]  /*26b0*/  FMNMX.FTZ R3, R92, R3, !PT ;  /* 0x000000035c037209 */ /* 0x000fc40007810000 */
[----:B------:R-:W-:Y:S01]  /*26c0*/  ISETP.GT.AND P3, PT, R62, 0x21, PT ;  /* 0x000000213e00780c */ /* 0x000fe20003f64270 */
[----:B------:R-:W-:Y:S01]  /*26d0*/  UISETP.LT.AND UP1, UPT, UR46, UR4, UPT ;  /* 0x000000042e00728c */ /* 0x000fe2000bf21270 */
[----:B------:R-:W-:Y:S01]  /*26e0*/  FSEL R86, R73, -INF , P4 ;  /* 0xff80000049567808 */ /* 0x000fe20002000000 */
[----:B------:R-:W-:Y:S01]  /*26f0*/  MUFU.TANH R89, R55 ;  /* 0x0000003700597308 */ /* 0x000fe20000002400 */
[----:B------:R-:W-:Y:S01]  /*2700*/  FMNMX.FTZ R3, R94, R3, !PT ;  /* 0x000000035e037209 */ /* 0x000fe20007810000 */
[----:B------:R-:W-:Y:S01]  /*2710*/  USEL UR21, UR46, UR4, !UP1 ;  /* 0x000000042e157287 */ /* 0x000fe2000c800000 */
[----:B------:R-:W-:Y:S02]  /*2720*/  ISETP.GT.AND P4, PT, R62, 0x28, PT ;  /* 0x000000283e00780c */ /* 0x000fe40003f84270 */
[----:B------:R-:W-:Y:S01]  /*2730*/  FSEL R84, R84, -INF , P3 ;  /* 0xff80000054547808 */ /* 0x000fe20001800000 */
[----:B------:R-:W-:Y:S01]  /*2740*/  UISETP.GE.AND UP1, UPT, UR20, UR21, UPT ;  /* 0x000000151400728c */ /* 0x000fe2000bf26270 */
[----:B------:R-:W-:Y:S01]  /*2750*/  FMNMX.FTZ R3, R86, R3, !PT ;  /* 0x0000000356037209 */ /* 0x000fe20007810000 */
[----:B------:R5:W3:Y:S01]  /*2760*/  MUFU.TANH R73, R46 ;  /* 0x0000002e00497308 */ /* 0x000ae20000002400 */
[----:B------:R-:W-:Y:S01]  /*2770*/  ISETP.GT.AND P3, PT, R62, 0x29, PT ;  /* 0x000000293e00780c */ /* 0x000fe20003f64270 */
[----:B------:R-:W-:-:S02]  /*2780*/  WARPGROUP.DEPBAR.LE gsb0, 0x0 ;  /* 0x00008000000079c5 */ /* 0x000fc40000010000 */
[----:B------:R-:W-:Y:S01]  /*2790*/  FSEL R82, R74, -INF , P4 ;  /* 0xff8000004a527808 */ /* 0x000fe20002000000 */
[----:B----4-:R-:W-:Y:S01]  /*27a0*/  FMUL.FTZ R50, R0, R27 ;  /* 0x0000001b00327220 */ /* 0x010fe20000410000 */
[----:B------:R-:W-:Y:S01]  /*27b0*/  FMNMX.FTZ R3, R84, R3, !PT ;  /* 0x0000000354037209 */ /* 0x000fe20007810000 */
[----:B------:R-:W-:Y:S01]  /*27c0*/  FMUL.FTZ R91, R0, R36 ;  /* 0x00000024005b7220 */ /* 0x000fe20000410000 */
[----:B------:R-:W-:Y:S01]  /*27d0*/  ISETP.GT.AND P4, PT, R62, 0x30, PT ;  /* 0x000000303e00780c */ /* 0x000fe20003f84270 */
[----:B------:R-:W-:Y:S01]  /*27e0*/  SHFL.IDX PT, R36, R63, RZ, 0x1c1f ;  /* 0x001c1fff3f247589 */ /* 0x000fe200000e0000 */
[----:B------:R-:W-:Y:S01]  /*27f0*/  FSEL R80, R80, -INF , P3 ;  /* 0xff80000050507808 */ /* 0x000fe20001800000 */
[----:B------:R-:W-:Y:S01]  /*2800*/  MUFU.TANH R10, R10 ;  /* 0x0000000a000a7308 */ /* 0x000fe20000002400 */
[----:B------:R-:W-:Y:S01]  /*2810*/  FMNMX.FTZ R3, R82, R3, !PT ;  /* 0x0000000352037209 */ /* 0x000fe20007810000 */
[----:B------:R-:W-:Y:S01]  /*2820*/  UMOV UR4, URZ ;  /* 0x0000003f00047c82 */ /* 0x000fe20008000000 */
[----:B------:R-:W-:-:S02]  /*2830*/  ISETP.GT.AND P3, PT, R62, 0x31, PT ;  /* 0x000000313e00780c */ /* 0x000fc40003f64270 */
[----:B------:R-:W-:Y:S02]  /*2840*/  FSEL R78, R78, -INF , P4 ;  /* 0xff8000004e4e7808 */ /* 0x000fe40002000000 */
[----:B------:R-:W-:Y:S01]  /*2850*/  FMNMX.FTZ R3, R80, R3, !PT ;  /* 0x0000000350037209 */ /* 0x000fe20007810000 */
[----:B------:R-:W-:Y:S01]  /*2860*/  MUFU.TANH R8, R8 ;  /* 0x0000000800087308 */ /* 0x000fe20000002400 */
[----:B------:R-:W-:Y:S02]  /*2870*/  ISETP.GT.AND P4, PT, R62, 0x38, PT ;  /* 0x000000383e00780c */ /* 0x000fe40003f84270 */
[----:B------:R-:W-:Y:S02]  /*2880*/  FSEL R76, R76, -INF , P3 ;  /* 0xff8000004c4c7808 */ /* 0x000fe40001800000 */
[----:B------:R-:W-:Y:S02]  /*2890*/  FMNMX.FTZ R3, R78, R3, !PT ;  /* 0x000000034e037209 */ /* 0x000fe40007810000 */
[----:B------:R-:W-:Y:S01]  /*28a0*/  ISETP.GT.AND P3, PT, R62, 0x39, PT ;  /* 0x000000393e00780c */ /* 0x000fe20003f64270 */
[----:B------:R-:W-:Y:S01]  /*28b0*/  MUFU.TANH R9, R9 ;  /* 0x0000000900097308 */ /* 0x000fe20000002400 */
[----:B------:R-:W-:-:S02]  /*28c0*/  FSEL R74, R75, -INF , P4 ;  /* 0xff8000004b4a7808 */ /* 0x000fc40002000000 */
[----:B------:R-:W-:Y:S02]  /*28d0*/  FMNMX.FTZ R3, R76, R3, !PT ;  /* 0x000000034c037209 */ /* 0x000fe40007810000 */
[----:B------:R-:W-:Y:S02]  /*28e0*/  ISETP.GT.AND P4, PT, R62, 0x40, PT ;  /* 0x000000403e00780c */ /* 0x000fe40003f84270 */
[----:B------:R-:W-:Y:S01]  /*28f0*/  FSEL R70, R77, -INF , P3 ;  /* 0xff8000004d467808 */ /* 0x000fe20001800000 */
[----:B------:R-:W4:Y:S01]  /*2900*/  MUFU.TANH R75, R51 ;  /* 0x00000033004b7308 */ /* 0x000f220000002400 */
[----:B------:R-:W-:Y:S02]  /*2910*/  FMNMX.FTZ R3, R74, R3, !PT ;  /* 0x000000034a037209 */ /* 0x000fe40007810000 */
[----:B------:R-:W-:Y:S02]  /*2920*/  ISETP.GT.AND P3, PT, R62, 0x41, PT ;  /* 0x000000413e00780c */ /* 0x000fe40003f64270 */
[----:B------:R-:W-:-:S02]  /*2930*/  FSEL R68, R68, -INF , P4 ;  /* 0xff80000044447808 */ /* 0x000fc40002000000 */
[----:B------:R-:W-:Y:S01]  /*2940*/  FMNMX.FTZ R3, R70, R3, !PT ;  /* 0x0000000346037209 */ /* 0x000fe20007810000 */
[----:B------:R-:W4:Y:S01]  /*2950*/  MUFU.TANH R77, R54 ;  /* 0x00000036004d7308 */ /* 0x000f220000002400 */
        /* <DEDUP_REMOVED lines=9> */
[----:B------:R-:W-:Y:S01]  /*29f0*/  MUFU.TANH R7, R7 ;  /* 0x0000000700077308 */ /* 0x000fe20000002400 */
[----:B------:R-:W-:Y:S01]  /*2a00*/  FMNMX.FTZ R43, R64, R3, !PT ;  /* 0x00000003402b7209 */ /* 0x000fe20007810000 */
[----:B------:R-:W-:Y:S01]  /*2a10*/  FMUL.FTZ R3, R0, R26 ;  /* 0x0000001a00037220 */ /* 0x000fe20000410000 */
[----:B------:R-:W-:Y:S02]  /*2a20*/  ISETP.GT.AND P3, PT, R62, 0x51, PT ;  /* 0x000000513e00780c */ /* 0x000fe40003f64270 */
[----:B------:R-:W-:Y:S01]  /*2a30*/  FSEL R26, R69, -INF , P4 ;  /* 0xff800000451a7808 */ /* 0x000fe20002000000 */
[----:B------:R-:W-:Y:S01]  /*2a40*/  FMUL.FTZ R69, R0, R39 ;  /* 0x0000002700457220 */ /* 0x000fe20000410000 */
[----:B------:R-:W-:Y:S01]  /*2a50*/  FMNMX.FTZ R47, R42, R43, !PT ;  /* 0x0000002b2a2f7209 */ /* 0x000fe20007810000 */
[----:B------:R0:W4:Y:S01]  /*2a60*/  MUFU.TANH R59, R3 ;  /* 0x00000003003b7308 */ /* 0x0001220000002400 */
[----:B------:R-:W-:-:S02]  /*2a70*/  ISETP.GT.AND P4, PT, R62, 0x58, PT ;  /* 0x000000583e00780c */ /* 0x000fc40003f84270 */
[----:B------:R-:W-:Y:S02]  /*2a80*/  FSEL R43, R67, -INF , P3 ;  /* 0xff800000432b7808 */ /* 0x000fe40001800000 */
[----:B-----5:R-:W-:Y:S02]  /*2a90*/  FMNMX.FTZ R46, R26, R47, !PT ;  /* 0x0000002f1a2e7209 */ /* 0x020fe40007810000 */
[----:B------:R-:W-:Y:S01]  /*2aa0*/  ISETP.GT.AND P3, PT, R62, 0x59, PT ;  /* 0x000000593e00780c */ /* 0x000fe20003f64270 */
[----:B------:R-:W5:Y:S01]  /*2ab0*/  MUFU.TANH R67, R50 ;  /* 0x0000003200437308 */ /* 0x000f620000002400 */
[----:B-1----:R-:W-:Y:S01]  /*2ac0*/  FSEL R27, R79, -INF , P4 ;  /* 0xff8000004f1b7808 */ /* 0x002fe20002000000 */
[----:B0-----:R-:W-:Y:S01]  /*2ad0*/  FMUL.FTZ R3, R0, R30 ;  /* 0x0000001e00037220 */ /* 0x001fe20000410000 */
[----:B------:R-:W-:Y:S02]  /*2ae0*/  FMNMX.FTZ R54, R43, R46, !PT ;  /* 0x0000002e2b367209 */ /* 0x000fe40007810000 */
[----:B------:R-:W-:-:S02]  /*2af0*/  ISETP.GT.AND P4, PT, R62, 0x60, PT ;  /* 0x000000603e00780c */ /* 0x000fc40003f84270 */
[----:B------:R-:W-:Y:S01]  /*2b00*/  FSEL R46, R71, -INF , P3 ;  /* 0xff800000472e7808 */ /* 0x000fe20001800000 */
[----:B------:R-:W-:Y:S01]  /*2b10*/  MUFU.TANH R4, R4 ;  /* 0x0000000400047308 */ /* 0x000fe20000002400 */
[----:B------:R-:W-:Y:S01]  /*2b20*/  FMNMX.FTZ R47, R27, R54, !PT ;  /* 0x000000361b2f7209 */ /* 0x000fe20007810000 */
[----:B------:R-:W-:Y:S01]  /*2b30*/  FMUL.FTZ R54, R0, R31 ;  /* 0x0000001f00367220 */ /* 0x000fe20000410000 */
[----:B------:R-:W-:Y:S02]  /*2b40*/  ISETP.GT.AND P3, PT, R62, 0x61, PT ;  /* 0x000000613e00780c */ /* 0x000fe40003f64270 */
[----:B--2---:R-:W-:Y:S01]  /*2b50*/  FSEL R30, R81, -INF , P4 ;  /* 0xff800000511e7808 */ /* 0x004fe20002000000 */
[----:B------:R-:W-:Y:S01]  /*2b60*/  FMUL.FTZ R81, R0, R28 ;  /* 0x0000001c00517220 */ /* 0x000fe20000410000 */
[----:B------:R-:W-:Y:S01]  /*2b70*/  FMNMX.FTZ R51, R46, R47, !PT ;  /* 0x0000002f2e337209 */ /* 0x000fe20007810000 */
[----:B------:R0:W1:Y:S01]  /*2b80*/  MUFU.TANH R71, R3 ;  /* 0x0000000300477308 */ /* 0x0000620000002400 */
[----:B------:R-:W-:-:S02]  /*2b90*/  ISETP.GT.AND P4, PT, R62, 0x68, PT ;  /* 0x000000683e00780c */ /* 0x000fc40003f84270 */
[----:B---3--:R-:W-:Y:S01]  /*2ba0*/  FSEL R47, R83, -INF , P3 ;  /* 0xff800000532f7808 */ /* 0x008fe20001800000 */
[----:B------:R-:W-:Y:S01]  /*2bb0*/  FMUL.FTZ R83, R0, R29 ;  /* 0x0000001d00537220 */ /* 0x000fe20000410000 */
[----:B------:R-:W-:Y:S02]  /*2bc0*/  FMNMX.FTZ R58, R30, R51, !PT ;  /* 0x000000331e3a7209 */ /* 0x000fe40007810000 */
[----:B------:R-:W-:Y:S01]  /*2bd0*/  ISETP.GT.AND P3, PT, R62, 0x69, PT ;  /* 0x000000693e00780c */ /* 0x000fe20003f64270 */
[----:B------:R-:W-:Y:S01]  /*2be0*/  MUFU.TANH R5, R5 ;  /* 0x0000000500057308 */ /* 0x000fe20000002400 */
[----:B------:R-:W-:Y:S01]  /*2bf0*/  FSEL R31, R73, -INF , P4 ;  /* 0xff800000491f7808 */ /* 0x000fe20002000000 */
[----:B0-----:R-:W-:Y:S01]  /*2c00*/  FMUL.FTZ R3, R0, R34 ;  /* 0x0000002200037220 */ /* 0x001fe20000410000 */
[----:B------:R-:W-:Y:S02]  /*2c10*/  FMNMX.FTZ R58, R47, R58, !PT ;  /* 0x0000003a2f3a7209 */ /* 0x000fe40007810000 */
[----:B------:R-:W-:-:S02]  /*2c20*/  ISETP.GT.AND P4, PT, R62, 0x70, PT ;  /* 0x000000703e00780c */ /* 0x000fc40003f84270 */
[----:B------:R-:W-:Y:S01]  /*2c30*/  FSEL R50, R85, -INF , P3 ;  /* 0xff80000055327808 */ /* 0x000fe20001800000 */
[----:B------:R0:W2:Y:S01]  /*2c40*/  MUFU.TANH R73, R54 ;  /* 0x0000003600497308 */ /* 0x0000a20000002400 */
[----:B------:R-:W-:Y:S01]  /*2c50*/  FMNMX.FTZ R55, R31, R58, !PT ;  /* 0x0000003a1f377209 */ /* 0x000fe20007810000 */
[----:B------:R-:W-:Y:S01]  /*2c60*/  FMUL.FTZ R85, R0, R33 ;  /* 0x0000002100557220 */ /* 0x000fe20000410000 */
[----:B------:R-:W-:Y:S02]  /*2c70*/  ISETP.GT.AND P3, PT, R62, 0x71, PT ;  /* 0x000000713e00780c */ /* 0x000fe40003f64270 */
[----:B------:R-:W-:Y:S01]  /*2c80*/  FSEL R51, R87, -INF , P4 ;  /* 0xff80000057337808 */ /* 0x000fe20002000000 */
[----:B------:R-:W-:Y:S01]  /*2c90*/  FMUL.FTZ R87, R0, R32 ;  /* 0x0000002000577220 */ /* 0x000fe20000410000 */
[----:B------:R-:W-:Y:S01]  /*2ca0*/  FMNMX.FTZ R58, R50, R55, !PT ;  /* 0x00000037323a7209 */ /* 0x000fe20007810000 */
[----:B------:R3:W2:Y:S01]  /*2cb0*/  MUFU.TANH R79, R3 ;  /* 0x00000003004f7308 */ /* 0x0006a20000002400 */
[----:B------:R-:W-:-:S02]  /*2cc0*/  ISETP.GT.AND P4, PT, R62, 0x78, PT ;  /* 0x000000783e00780c */ /* 0x000fc40003f84270 */
[----:B----4-:R-:W-:Y:S02]  /*2cd0*/  FSEL R34, R75, -INF , P3 ;  /* 0xff8000004b227808 */ /* 0x010fe40001800000 */
[----:B------:R-:W-:Y:S01]  /*2ce0*/  FMNMX.FTZ R55, R51, R58, !PT ;  /* 0x0000003a33377209 */ /* 0x000fe20007810000 */
[----:B------:R-:W-:Y:S01]  /*2cf0*/  FMUL.FTZ R58, R0, R35 ;  /* 0x00000023003a7220 */ /* 0x000fe20000410000 */
[----:B------:R-:W-:Y:S01]  /*2d00*/  ISETP.GT.AND P3, PT, R62, 0x79, PT ;  /* 0x000000793e00780c */ /* 0x000fe20003f64270 */
[----:B------:R-:W-:Y:S01]  /*2d10*/  MUFU.TANH R2, R2 ;  /* 0x0000000200027308 */ /* 0x000fe20000002400 */
[----:B0-----:R-:W-:Y:S01]  /*2d20*/  FSEL R54, R77, -INF , P4 ;  /* 0xff8000004d367808 */ /* 0x001fe20002000000 */
[----:B---3--:R-:W-:Y:S01]  /*2d30*/  FMUL.FTZ R3, R0, R38 ;  /* 0x0000002600037220 */ /* 0x008fe20000410000 */
[----:B------:R-:W-:Y:S02]  /*2d40*/  FMNMX.FTZ R55, R34, R55, !PT ;  /* 0x0000003722377209 */ /* 0x000fe40007810000 */
[----:B------:R-:W-:-:S02]  /*2d50*/  ISETP.GT.AND P4, PT, R62, 0x80, PT ;  /* 0x000000803e00780c */ /* 0x000fc40003f84270 */
[----:B------:R-:W-:Y:S01]  /*2d60*/  FSEL R35, R89, -INF , P3 ;  /* 0xff80000059237808 */ /* 0x000fe20001800000 */
[----:B------:R2:W0:Y:S01]  /*2d70*/  MUFU.TANH R75, R58 ;  /* 0x0000003a004b7308 */ /* 0x0004220000002400 */
[----:B------:R-:W-:Y:S01]  /*2d80*/  FMNMX.FTZ R104, R54, R55, !PT ;  /* 0x0000003736687209 */ /* 0x000fe20007810000 */
[----:B------:R-:W-:Y:S01]  /*2d90*/  FMUL.FTZ R89, R0, R37 ;  /* 0x0000002500597220 */ /* 0x000fe20000410000 */
[----:B------:R-:W-:Y:S02]  /*2da0*/  ISETP.GT.AND P3, PT, R62, 0x81, PT ;  /* 0x000000813e00780c */ /* 0x000fe40003f64270 */
[----:B------:R-:W-:Y:S02]  /*2db0*/  FSEL R55, R59, -INF , P4 ;  /* 0xff8000003b377808 */ /* 0x000fe40002000000 */
[----:B------:R-:W-:Y:S01]  /*2dc0*/  FMNMX.FTZ R104, R35, R104, !PT ;  /* 0x0000006823687209 */ /* 0x000fe20007810000 */
[----:B------:R3:W4:Y:S01]  /*2dd0*/  MUFU.TANH R77, R3 ;  /* 0x00000003004d7308 */ /* 0x0007220000002400 */
[----:B-----5:R-:W-:-:S02]  /*2de0*/  FSEL R38, R67, -INF , P3 ;  /* 0xff80000043267808 */ /* 0x020fc40001800000 */
[C---:B------:R-:W-:Y:S02]  /*2df0*/  ISETP.GT.AND P4, PT, R62.reuse, 0x88, PT ;  /* 0x000000883e00780c */ /* 0x040fe40003f84270 */
[----:B------:R-:W-:Y:S02]  /*2e00*/  FMNMX.FTZ R67, R55, R104, !PT ;  /* 0x0000006837437209 */ /* 0x000fe40007810000 */
[----:B------:R-:W-:Y:S01]  /*2e10*/  ISETP.GT.AND P3, PT, R62, 0x89, PT ;  /* 0x000000893e00780c */ /* 0x000fe20003f64270 */
[----:B------:R-:W-:Y:S01]  /*2e20*/  MUFU.TANH R12, R12 ;  /* 0x0000000c000c7308 */ /* 0x000fe20000002400 */
[----:B-1----:R-:W-:Y:S02]  /*2e30*/  FSEL R59, R71, -INF , P4 ;  /* 0xff800000473b7808 */ /* 0x002fe40002000000 */
[----:B------:R-:W-:Y:S01]  /*2e40*/  FMNMX.FTZ R104, R38, R67, !PT ;  /* 0x0000004326687209 */ /* 0x000fe20007810000 */
[----:B------:R-:W-:Y:S01]  /*2e50*/  FMUL.FTZ R67, R0, R44 ;  /* 0x0000002c00437220 */ /* 0x000fe20000410000 */
[----:B------:R-:W-:-:S02]  /*2e60*/  ISETP.GT.AND P4, PT, R62, 0x90, PT ;  /* 0x000000903e00780c */ /* 0x000fc40003f84270 */
[----:B--2---:R-:W-:Y:S01]  /*2e70*/  FSEL R58, R73, -INF , P3 ;  /* 0xff800000493a7808 */ /* 0x004fe20001800000 */
[----:B------:R1:W2:Y:S01]  /*2e80*/  MUFU.TANH R71, R69 ;  /* 0x0000004500477308 */ /* 0x0002a20000002400 */
[----:B------:R-:W-:Y:S01]  /*2e90*/  FMNMX.FTZ R39, R59, R104, !PT ;  /* 0x000000683b277209 */ /* 0x000fe20007810000 */
[----:B------:R-:W-:Y:S01]  /*2ea0*/  FMUL.FTZ R73, R0, R48 ;  /* 0x0000003000497220 */ /* 0x000fe20000410000 */
[----:B------:R-:W-:Y:S02]  /*2eb0*/  ISETP.GT.AND P3, PT, R62, 0x91, PT ;  /* 0x000000913e00780c */ /* 0x000fe40003f64270 */
[----:B------:R-:W-:Y:S01]  /*2ec0*/  FSEL R44, R79, -INF , P4 ;  /* 0xff8000004f2c7808 */ /* 0x000fe20002000000 */
[----:B------:R-:W-:Y:S01]  /*2ed0*/  FMUL.FTZ R79, R0, R24 ;  /* 0x00000018004f7220 */ /* 0x000fe20000410000 */
[----:B---3--:R-:W-:Y:S01]  /*2ee0*/  FMNMX.FTZ R3, R58, R39, !PT ;  /* 0x000000273a037209 */ /* 0x008fe20007810000 */
[----:B------:R-:W3:Y:S01]  /*2ef0*/  MUFU.TANH R11, R11 ;  /* 0x0000000b000b7308 */ /* 0x000ee20000002400 */
[----:B------:R-:W-:Y:S01]  /*2f00*/  ISETP.GT.AND P4, PT, R62, 0x98, PT ;  /* 0x000000983e00780c */ /* 0x000fe20003f84270 */
[C---:B-1----:R-:W-:Y:S01]  /*2f10*/  FMUL.FTZ R69, R0.reuse, R45 ;  /* 0x0000002d00457220 */ /* 0x042fe20000410000 */
[----:B0-----:R-:W-:Y:S01]  /*2f20*/  FSEL R39, R75, -INF , P3 ;  /* 0xff8000004b277808 */ /* 0x001fe20001800000 */
[----:B------:R-:W-:Y:S01]  /*2f30*/  FMUL.FTZ R75, R0, R52 ;  /* 0x00000034004b7220 */ /* 0x000fe20000410000 */
[----:B------:R-:W-:-:S02]  /*2f40*/  FMNMX.FTZ R104, R44, R3, !PT ;  /* 0x000000032c687209 */ /* 0x000fc40007810000 */
[----:B------:R-:W-:Y:S01]  /*2f50*/  ISETP.GT.AND P3, PT, R62, 0x99, PT ;  /* 0x000000993e00780c */ /* 0x000fe20003f64270 */
[----:B------:R-:W0:Y:S01]  /*2f60*/  MUFU.TANH R13, R13 ;  /* 0x0000000d000d7308 */ /* 0x000e220000002400 */
[----:B----4-:R-:W-:Y:S01]  /*2f70*/  FSEL R62, R77, -INF , P4 ;  /* 0xff8000004d3e7808 */ /* 0x010fe20002000000 */
[C---:B------:R-:W-:Y:S01]  /*2f80*/  FMUL.FTZ R77, R0.reuse, R25 ;  /* 0x00000019004d7220 */ /* 0x040fe20000410000 */
[----:B------:R-:W-:Y:S02]  /*2f90*/  FMNMX.FTZ R3, R39, R104, !PT ;  /* 0x0000006827037209 */ /* 0x000fe40007810000 */
[----:B--2---:R-:W-:Y:S01]  /*2fa0*/  FSEL R45, R71, -INF , P3 ;  /* 0xff800000472d7808 */ /* 0x004fe20001800000 */
[----:B------:R-:W-:Y:S01]  /*2fb0*/  FMUL.FTZ R71, R0, R49 ;  /* 0x0000003100477220 */ /* 0x000fe20000410000 */
[----:B------:R-:W-:Y:S01]  /*2fc0*/  FMNMX.FTZ R104, R62, R3, !PT ;  /* 0x000000033e687209 */ /* 0x000fe20007810000 */
[----:B------:R-:W1:Y:S03]  /*2fd0*/  MUFU.TANH R14, R14 ;  /* 0x0000000e000e7308 */ /* 0x000e660000002400 */
[----:B------:R-:W-:-:S05]  /*2fe0*/  FMNMX.FTZ R104, R45, R104, !PT ;  /* 0x000000682d687209 */ /* 0x000fca0007810000 */
[----:B------:R-:W2:Y:S01]  /*2ff0*/  SHFL.BFLY PT, R3, R104, 0x2, 0x1f ;  /* 0x0c401f0068037f89 */ /* 0x000ea200000e0000 */
[----:B------:R-:W4:Y:S08]  /*3000*/  MUFU.TANH R15, R15 ;  /* 0x0000000f000f7308 */ /* 0x000f300000002400 */
[----:B------:R-:W5:Y:S08]  /*3010*/  MUFU.TANH R16, R16 ;  /* 0x0000001000107308 */ /* 0x000f700000002400 */
[----:B------:R-:W5:Y:S01]  /*3020*/  MUFU.TANH R18, R18 ;  /* 0x0000001200127308 */ /* 0x000f620000002400 */
[----:B--2---:R-:W-:-:S07]  /*3030*/  FMNMX.FTZ R24, R104, R3, !PT ;  /* 0x0000000368187209 */ /* 0x004fce0007810000 */
[----:B------:R-:W2:Y:S01]  /*3040*/  MUFU.TANH R17, R17 ;  /* 0x0000001100117308 */ /* 0x000ea20000002400 */
[----:B------:R-:W3:Y:S07]  /*3050*/  SHFL.BFLY PT, R3, R24, 0x1, 0x1f ;  /* 0x0c201f0018037f89 */ /* 0x000eee00000e0000 */
[----:B------:R-:W2:Y:S08]  /*3060*/  MUFU.TANH R20, R20 ;  /* 0x0000001400147308 */ /* 0x000eb00000002400 */
[----:B------:R-:W2:Y:S08]  /*3070*/  MUFU.TANH R19, R19 ;  /* 0x0000001300137308 */ /* 0x000eb00000002400 */
[----:B------:R-:W2:Y:S01]  /*3080*/  MUFU.TANH R21, R21 ;  /* 0x0000001500157308 */ /* 0x000ea20000002400 */
[----:B---3--:R-:W-:Y:S01]  /*3090*/  FMNMX.FTZ R3, R24, R3, !PT ;  /* 0x0000000318037209 */ /* 0x008fe20007810000 */
[----:B------:R-:W-:-:S03]  /*30a0*/  IMAD.U32 R24, RZ, RZ, UR16 ;  /* 0x00000010ff187e24 */ /* 0x000fc6000f8e00ff */
[C---:B------:R-:W-:Y:S01]  /*30b0*/  FSETP.NEU.FTZ.AND P3, PT, R3.reuse, -INF , PT ;  /* 0xff8000000300780b */ /* 0x040fe20003f7d000 */
[----:B------:R-:W-:Y:S02]  /*30c0*/  FFMA.FTZ R25, R3, R24, -8 ;  /* 0xc100000003197423 */ /* 0x000fe40000010018 */
[----:B------:R-:W3:Y:S03]  /*30d0*/  MUFU.TANH R22, R22 ;  /* 0x0000001600167308 */ /* 0x000ee60000002400 */
[----:B------:R-:W-:-:S05]  /*30e0*/  FSEL R25, R25, RZ, P3 ;  /* 0x000000ff19197208 */ /* 0x000fca0001800000 */
[----:B------:R-:W3:Y:S01]  /*30f0*/  MUFU.TANH R56, R56 ;  /* 0x0000003800387308 */ /* 0x000ee20000002400 */
[--C-:B------:R-:W-:Y:S01]  /*3100*/  FFMA.FTZ R29, R88, UR16, -R25.reuse ;  /* 0x00000010581d7c23 */ /* 0x100fe20008010819 */
[----:B------:R-:W-:Y:S01]  /*3110*/  VIADDMNMX R88, R36, R65, R72, PT ;  /* 0x0000004124587246 */ /* 0x000fe20003800148 */
[--C-:B------:R-:W-:Y:S01]  /*3120*/  FFMA.FTZ R84, R84, UR16, -R25.reuse ;  /* 0x0000001054547c23 */ /* 0x100fe20008010819 */
[--C-:B------:R-:W-:Y:S01]  /*3130*/  FFMA.FTZ R86, R86, UR16, -R25.reuse ;  /* 0x0000001056567c23 */ /* 0x100fe20008010819 */
[--C-:B------:R-:W-:Y:S01]  /*3140*/  FFMA.FTZ R24, R96, UR16, -R25.reuse ;  /* 0x0000001060187c23 */ /* 0x100fe20008010819 */
[----:B------:R-:W-:Y:S01]  /*3150*/  ISETP.GT.AND P3, PT, R88, RZ, PT ;  /* 0x000000ff5800720c */ /* 0x000fe20003f64270 */
[--C-:B------:R-:W-:Y:S01]  /*3160*/  FFMA.FTZ R28, R90, UR16, -R25.reuse ;  /* 0x000000105a1c7c23 */ /* 0x100fe20008010819 */
[C---:B------:R-:W-:Y:S01]  /*3170*/  ISETP.GT.AND P4, PT, R88.reuse, 0x1, PT ;  /* 0x000000015800780c */ /* 0x040fe20003f84270 */
[----:B------:R-:W3:Y:S01]  /*3180*/  MUFU.TANH R57, R57 ;  /* 0x0000003900397308 */ /* 0x000ee20000002400 */
[----:B------:R-:W-:Y:S01]  /*3190*/  ISETP.GT.AND P5, PT, R88, 0x8, PT ;  /* 0x000000085800780c */ /* 0x000fe20003fa4270 */
[--C-:B------:R-:W-:Y:S01]  /*31a0*/  FFMA.FTZ R33, R98, UR16, -R25.reuse ;  /* 0x0000001062217c23 */ /* 0x100fe20008010819 */
[----:B------:R-:W-:Y:S01]  /*31b0*/  FSEL R10, R10, -INF , P3 ;  /* 0xff8000000a0a7808 */ /* 0x000fe20001800000 */
[--C-:B------:R-:W-:Y:S01]  /*31c0*/  FFMA.FTZ R32, R100, UR16, -R25.reuse ;  /* 0x0000001064207c23 */ /* 0x100fe20008010819 */
[----:B------:R-:W-:Y:S01]  /*31d0*/  FSEL R49, R8, -INF , P4 ;  /* 0xff80000008317808 */ /* 0x000fe20002000000 */
[--C-:B------:R-:W-:Y:S01]  /*31e0*/  FFMA.FTZ R37, R102, UR16, -R25.reuse ;  /* 0x0000001066257c23 */ /* 0x100fe20008010819 */
[----:B------:R-:W-:Y:S01]  /*31f0*/  ISETP.GT.AND P3, PT, R88, 0x9, PT ;  /* 0x000000095800780c */ /* 0x000fe20003f64270 */
[----:B------:R-:W3:Y:S01]  /*3200*/  MUFU.TANH R60, R60 ;  /* 0x0000003c003c7308 */ /* 0x000ee20000002400 */
[----:B------:R-:W-:Y:S01]  /*3210*/  FSEL R9, R9, -INF , P5 ;  /* 0xff80000009097808 */ /* 0x000fe20002800000 */
[--C-:B------:R-:W-:Y:S01]  /*3220*/  FFMA.FTZ R92, R92, UR16, -R25.reuse ;  /* 0x000000105c5c7c23 */ /* 0x100fe20008010819 */
[----:B------:R-:W-:Y:S01]  /*3230*/  FMNMX.FTZ R36, R10, R49, !PT ;  /* 0x000000310a247209 */ /* 0x000fe20007810000 */
[--C-:B------:R-:W-:Y:S01]  /*3240*/  FFMA.FTZ R94, R94, UR16, -R25.reuse ;  /* 0x000000105e5e7c23 */ /* 0x100fe20008010819 */
[----:B------:R-:W-:Y:S01]  /*3250*/  ISETP.GT.AND P4, PT, R88, 0x10, PT ;  /* 0x000000105800780c */ /* 0x000fe20003f84270 */
[--C-:B------:R-:W-:Y:S01]  /*3260*/  FFMA.FTZ R74, R74, UR16, -R25.reuse ;  /* 0x000000104a4a7c23 */ /* 0x100fe20008010819 */
[----:B------:R-:W-:Y:S01]  /*3270*/  FSEL R6, R6, -INF , P3 ;  /* 0xff80000006067808 */ /* 0x000fe20001800000 */
[----:B------:R-:W3:Y:S01]  /*3280*/  MUFU.TANH R61, R61 ;  /* 0x0000003d003d7308 */ /* 0x000ee20000002400 */
[----:B------:R-:W-:Y:S01]  /*3290*/  FMNMX.FTZ R63, R9, R36, !PT ;  /* 0x00000024093f7209 */ /* 0x000fe20007810000 */
[--C-:B------:R-:W-:Y:S01]  /*32a0*/  FFMA.FTZ R68, R68, UR16, -R25.reuse ;  /* 0x0000001044447c23 */ /* 0x100fe20008010819 */
[----:B------:R-:W-:Y:S01]  /*32b0*/  ISETP.GT.AND P3, PT, R88, 0x11, PT ;  /* 0x000000115800780c */ /* 0x000fe20003f64270 */
[--C-:B------:R-:W-:Y:S01]  /*32c0*/  FFMA.FTZ R26, R26, UR16, -R25.reuse ;  /* 0x000000101a1a7c23 */ /* 0x100fe20008010819 */
[----:B------:R-:W-:Y:S01]  /*32d0*/  FSEL R36, R7, -INF , P4 ;  /* 0xff80000007247808 */ /* 0x000fe20002000000 */
[--C-:B------:R-:W-:Y:S01]  /*32e0*/  FFMA.FTZ R43, R43, UR16, -R25.reuse ;  /* 0x000000102b2b7c23 */ /* 0x100fe20008010819 */
[----:B------:R-:W-:Y:S01]  /*32f0*/  FMNMX.FTZ R63, R6, R63, !PT ;  /* 0x0000003f063f7209 */ /* 0x000fe20007810000 */
[----:B------:R-:W3:Y:S01]  /*3300*/  MUFU.TANH R40, R40 ;  /* 0x0000002800287308 */ /* 0x000ee20000002400 */
[----:B------:R-:W-:Y:S01]  /*3310*/  ISETP.GT.AND P4, PT, R88, 0x18, PT ;  /* 0x000000185800780c */ /* 0x000fe20003f84270 */
[--C-:B------:R-:W-:Y:S01]  /*3320*/  FFMA.FTZ R27, R27, UR16, -R25.reuse ;  /* 0x000000101b1b7c23 */ /* 0x100fe20008010819 */
[----:B------:R-:W-:Y:S01]  /*3330*/  FSEL R4, R4, -INF , P3 ;  /* 0xff80000004047808 */ /* 0x000fe20001800000 */
[--C-:B------:R-:W-:Y:S01]  /*3340*/  FFMA.FTZ R30, R30, UR16, -R25.reuse ;  /* 0x000000101e1e7c23 */ /* 0x100fe20008010819 */
[----:B------:R-:W-:Y:S01]  /*3350*/  FMNMX.FTZ R63, R36, R63, !PT ;  /* 0x0000003f243f7209 */ /* 0x000fe20007810000 */
        /* <DEDUP_REMOVED lines=10> */
[----:B------:R-:W-:Y:S01]  /*3400*/  MUFU.EX2 R5, R86 ;  /* 0x0000005600057308 */ /* 0x000fe20000000800 */
[----:B------:R-:W-:Y:S01]  /*3410*/  FMNMX.FTZ R65, R48, R63, !PT ;  /* 0x0000003f30417209 */ /* 0x000fe20007810000 */
[----:B------:R-:W-:Y:S01]  /*3420*/  FFMA.FTZ R39, R39, UR16, -R25 ;  /* 0x0000001027277c23 */ /* 0x000fe20008010819 */
[----:B------:R-:W-:-:S02]  /*3430*/  ISETP.GT.AND P3, PT, R88, 0x21, PT ;  /* 0x000000215800780c */ /* 0x000fc40003f64270 */
[----:B------:R-:W-:Y:S02]  /*3440*/  FSEL R63, R12, -INF , P4 ;  /* 0xff8000000c3f7808 */ /* 0x000fe40002000000 */
[----:B------:R-:W-:Y:S01]  /*3450*/  FMNMX.FTZ R2, R52, R65, !PT ;  /* 0x0000004134027209 */ /* 0x000fe20007810000 */
[----:B------:R5:W-:Y:S01]  /*3460*/  MUFU.EX2 R12, R84 ;  /* 0x00000054000c7308 */ /* 0x000be20000000800 */
[----:B------:R-:W-:Y:S02]  /*3470*/  ISETP.GT.AND P4, PT, R88, 0x28, PT ;  /* 0x000000285800780c */ /* 0x000fe40003f84270 */
[----:B------:R-:W-:Y:S01]  /*3480*/  FSEL R65, R11, -INF , P3 ;  /* 0xff8000000b417808 */ /* 0x000fe20001800000 */
[----:B------:R-:W-:Y:S01]  /*3490*/  FFMA.FTZ R11, R82, UR16, -R25 ;  /* 0x00000010520b7c23 */ /* 0x000fe20008010819 */
[----:B------:R-:W-:Y:S02]  /*34a0*/  FMNMX.FTZ R2, R63, R2, !PT ;  /* 0x000000023f027209 */ /* 0x000fe40007810000 */
[----:B0-----:R-:W-:Y:S01]  /*34b0*/  FSEL R72, R13, -INF , P4 ;  /* 0xff8000000d487808 */ /* 0x001fe20002000000 */
[----:B------:R-:W0:Y:S01]  /*34c0*/  MUFU.TANH R67, R67 ;  /* 0x0000004300437308 */ /* 0x000e220000002400 */
[----:B------:R-:W-:-:S02]  /*34d0*/  ISETP.GT.AND P3, PT, R88, 0x29, PT ;  /* 0x000000295800780c */ /* 0x000fc40003f64270 */
[----:B------:R-:W-:Y:S01]  /*34e0*/  FMNMX.FTZ R13, R65, R2, !PT ;  /* 0x00000002410d7209 */ /* 0x000fe20007810000 */
[--C-:B------:R-:W-:Y:S01]  /*34f0*/  FFMA.FTZ R2, R78, UR16, -R25.reuse ;  /* 0x000000104e027c23 */ /* 0x100fe20008010819 */
[----:B------:R-:W-:Y:S02]  /*3500*/  ISETP.GT.AND P4, PT, R88, 0x30, PT ;  /* 0x000000305800780c */ /* 0x000fe40003f84270 */
[----:B-1----:R-:W-:Y:S01]  /*3510*/  FSEL R82, R14, -INF , P3 ;  /* 0xff8000000e527808 */ /* 0x002fe20001800000 */
[----:B------:R-:W-:Y:S01]  /*3520*/  FFMA.FTZ R14, R80, UR16, -R25 ;  /* 0x00000010500e7c23 */ /* 0x000fe20008010819 */
[----:B------:R-:W-:Y:S01]  /*3530*/  FMNMX.FTZ R13, R72, R13, !PT ;  /* 0x0000000d480d7209 */ /* 0x000fe20007810000 */
[----:B------:R-:W1:Y:S01]  /*3540*/  MUFU.TANH R69, R69 ;  /* 0x0000004500457308 */ /* 0x000e620000002400 */
[----:B------:R-:W-:Y:S02]  /*3550*/  ISETP.GT.AND P3, PT, R88, 0x31, PT ;  /* 0x000000315800780c */ /* 0x000fe40003f64270 */
[----:B----4-:R-:W-:-:S02]  /*3560*/  FSEL R80, R15, -INF , P4 ;  /* 0xff8000000f507808 */ /* 0x010fc40002000000 */
[----:B------:R-:W-:Y:S02]  /*3570*/  FMNMX.FTZ R13, R82, R13, !PT ;  /* 0x0000000d520d7209 */ /* 0x000fe40007810000 */
[----:B------:R-:W-:Y:S01]  /*3580*/  ISETP.GT.AND P4, PT, R88, 0x38, PT ;  /* 0x000000385800780c */ /* 0x000fe20003f84270 */
[----:B------:R-:W4:Y:S01]  /*3590*/  MUFU.TANH R73, R73 ;  /* 0x0000004900497308 */ /* 0x000f220000002400 */
[----:B-----5:R-:W-:Y:S01]  /*35a0*/  FSEL R84, R16, -INF , P3 ;  /* 0xff80000010547808 */ /* 0x020fe20001800000 */
[--C-:B------:R-:W-:Y:S01]  /*35b0*/  FFMA.FTZ R16, R76, UR16, -R25.reuse ;  /* 0x000000104c107c23 */ /* 0x100fe20008010819 */
[----:B------:R-:W-:Y:S02]  /*35c0*/  FMNMX.FTZ R15, R80, R13, !PT ;  /* 0x0000000d500f7209 */ /* 0x000fe40007810000 */
[----:B------:R-:W-:Y:S02]  /*35d0*/  ISETP.GT.AND P3, PT, R88, 0x39, PT ;  /* 0x000000395800780c */ /* 0x000fe40003f64270 */
[----:B------:R-:W-:Y:S01]  /*35e0*/  FSEL R78, R18, -INF , P4 ;  /* 0xff800000124e7808 */ /* 0x000fe20002000000 */
[----:B------:R5:W-:Y:S01]  /*35f0*/  MUFU.EX2 R13, R2 ;  /* 0x00000002000d7308 */ /* 0x000be20000000800 */
[----:B------:R-:W-:Y:S01]  /*3600*/  FMNMX.FTZ R15, R84, R15, !PT ;  /* 0x0000000f540f7209 */ /* 0x000fe20007810000 */
[----:B------:R-:W-:Y:S01]  /*3610*/  FFMA.FTZ R18, R70, UR16, -R25 ;  /* 0x0000001046127c23 */ /* 0x000fe20008010819 */
[----:B------:R-:W-:-:S02]  /*3620*/  ISETP.GT.AND P4, PT, R88, 0x40, PT ;  /* 0x000000405800780c */ /* 0x000fc40003f84270 */
[----:B--2---:R-:W-:Y:S02]  /*3630*/  FSEL R86, R17, -INF , P3 ;  /* 0xff80000011567808 */ /* 0x004fe40001800000 */
[----:B------:R-:W-:Y:S01]  /*3640*/  FMNMX.FTZ R15, R78, R15, !PT ;  /* 0x0000000f4e0f7209 */ /* 0x000fe20007810000 */
[----:B------:R-:W2:Y:S01]  /*3650*/  MUFU.TANH R71, R71 ;  /* 0x0000004700477308 */ /* 0x000ea20000002400 */
[----:B------:R-:W-:Y:S02]  /*3660*/  ISETP.GT.AND P3, PT, R88, 0x41, PT ;  /* 0x000000415800780c */ /* 0x000fe40003f64270 */
[----:B------:R-:W-:Y:S01]  /*3670*/  FSEL R76, R20, -INF , P4 ;  /* 0xff800000144c7808 */ /* 0x000fe20002000000 */
[----:B------:R-:W-:Y:S01]  /*3680*/  FFMA.FTZ R20, R66, UR16, -R25 ;  /* 0x0000001042147c23 */ /* 0x000fe20008010819 */
[----:B------:R-:W-:Y:S02]  /*3690*/  FMNMX.FTZ R15, R86, R15, !PT ;  /* 0x0000000f560f7209 */ /* 0x000fe40007810000 */
[----:B------:R-:W-:Y:S01]  /*36a0*/  ISETP.GT.AND P4, PT, R88, 0x48, PT ;  /* 0x000000485800780c */ /* 0x000fe20003f84270 */
[----:B------:R-:W2:Y:S01]  /*36b0*/  MUFU.TANH R75, R75 ;  /* 0x0000004b004b7308 */ /* 0x000ea20000002400 */
[----:B------:R-:W-:-:S02]  /*36c0*/  FSEL R19, R19, -INF , P3 ;  /* 0xff80000013137808 */ /* 0x000fc40001800000 */
[----:B-----5:R-:W-:Y:S02]  /*36d0*/  FMNMX.FTZ R2, R76, R15, !PT ;  /* 0x0000000f4c027209 */ /* 0x020fe40007810000 */
[C---:B------:R-:W-:Y:S02]  /*36e0*/  ISETP.GT.AND P3, PT, R88.reuse, 0x49, PT ;  /* 0x000000495800780c */ /* 0x040fe40003f64270 */
[----:B------:R-:W-:Y:S01]  /*36f0*/  FSEL R21, R21, -INF , P4 ;  /* 0xff80000015157808 */ /* 0x000fe20002000000 */
[----:B------:R-:W5:Y:S01]  /*3700*/  MUFU.TANH R53, R53 ;  /* 0x0000003500357308 */ /* 0x000f620000002400 */
[----:B------:R-:W-:Y:S02]  /*3710*/  FMNMX.FTZ R2, R19, R2, !PT ;  /* 0x0000000213027209 */ /* 0x000fe40007810000 */
[----:B------:R-:W-:Y:S02]  /*3720*/  ISETP.GT.AND P4, PT, R88, 0x50, PT ;  /* 0x000000505800780c */ /* 0x000fe40003f84270 */
[----:B---3--:R-:W-:-:S02]  /*3730*/  FSEL R22, R22, -INF , P3 ;  /* 0xff80000016167808 */ /* 0x008fc40001800000 */
[----:B------:R-:W-:Y:S01]  /*3740*/  FMNMX.FTZ R17, R21, R2, !PT ;  /* 0x0000000215117209 */ /* 0x000fe20007810000 */
[----:B------:R-:W3:Y:S01]  /*3750*/  MUFU.TANH R79, R79 ;  /* 0x0000004f004f7308 */ /* 0x000ee20000002400 */
[----:B------:R-:W-:Y:S02]  /*3760*/  ISETP.GT.AND P3, PT, R88, 0x51, PT ;  /* 0x000000515800780c */ /* 0x000fe40003f64270 */
[----:B------:R-:W-:Y:S02]  /*3770*/  FSEL R56, R56, -INF , P4 ;  /* 0xff80000038387808 */ /* 0x000fe40002000000 */
[----:B------:R-:W-:Y:S02]  /*3780*/  FMNMX.FTZ R17, R22, R17, !PT ;  /* 0x0000001116117209 */ /* 0x000fe40007810000 */
[----:B------:R-:W-:Y:S01]  /*3790*/  ISETP.GT.AND P4, PT, R88, 0x58, PT ;  /* 0x000000585800780c */ /* 0x000fe20003f84270 */
[----:B------:R-:W3:Y:S01]  /*37a0*/  MUFU.TANH R77, R77 ;  /* 0x0000004d004d7308 */ /* 0x000ee20000002400 */
[----:B------:R-:W-:-:S02]  /*37b0*/  FSEL R57, R57, -INF , P3 ;  /* 0xff80000039397808 */ /* 0x000fc40001800000 */
[----:B------:R-:W-:Y:S02]  /*37c0*/  FMNMX.FTZ R2, R56, R17, !PT ;  /* 0x0000001138027209 */ /* 0x000fe40007810000 */
[----:B------:R-:W-:Y:S02]  /*37d0*/  ISETP.GT.AND P3, PT, R88, 0x59, PT ;  /* 0x000000595800780c */ /* 0x000fe40003f64270 */
[----:B------:R-:W-:Y:S01]  /*37e0*/  FSEL R60, R60, -INF , P4 ;  /* 0xff8000003c3c7808 */ /* 0x000fe20002000000 */
[----:B------:R-:W3:Y:S01]  /*37f0*/  MUFU.TANH R81, R81 ;  /* 0x0000005100517308 */ /* 0x000ee20000002400 */
[----:B------:R-:W-:Y:S02]  /*3800*/  FMNMX.FTZ R93, R57, R2, !PT ;  /* 0x00000002395d7209 */ /* 0x000fe40007810000 */
[----:B------:R-:W-:Y:S02]  /*3810*/  ISETP.GT.AND P4, PT, R88, 0x60, PT ;  /* 0x000000605800780c */ /* 0x000fe40003f84270 */
[----:B------:R-:W-:-:S02]  /*3820*/  FSEL R61, R61, -INF , P3 ;  /* 0xff8000003d3d7808 */ /* 0x000fc40001800000 */
[----:B------:R-:W-:Y:S01]  /*3830*/  FMNMX.FTZ R2, R60, R93, !PT ;  /* 0x0000005d3c027209 */ /* 0x000fe20007810000 */
[----:B------:R-:W3:Y:S01]  /*3840*/  MUFU.TANH R83, R83 ;  /* 0x0000005300537308 */ /* 0x000ee20000002400 */
[----:B------:R-:W-:Y:S02]  /*3850*/  ISETP.GT.AND P3, PT, R88, 0x61, PT ;  /* 0x000000615800780c */ /* 0x000fe40003f64270 */
[----:B------:R-:W-:Y:S01]  /*3860*/  FSEL R66, R40, -INF , P4 ;  /* 0xff80000028427808 */ /* 0x000fe20002000000 */
[----:B------:R-:W-:Y:S01]  /*3870*/  FFMA.FTZ R40, R64, UR16, -R25 ;  /* 0x0000001040287c23 */ /* 0x000fe20008010819 */
[----:B------:R-:W-:Y:S02]  /*3880*/  FMNMX.FTZ R93, R61, R2, !PT ;  /* 0x000000023d5d7209 */ /* 0x000fe40007810000 */
[----:B------:R-:W-:Y:S01]  /*3890*/  ISETP.GT.AND P4, PT, R88, 0x68, PT ;  /* 0x000000685800780c */ /* 0x000fe20003f84270 */
[----:B------:R-:W3:Y:S01]  /*38a0*/  MUFU.TANH R87, R87 ;  /* 0x0000005700577308 */ /* 0x000ee20000002400 */
[----:B------:R-:W-:-:S02]  /*38b0*/  FSEL R41, R41, -INF , P3 ;  /* 0xff80000029297808 */ /* 0x000fc40001800000 */
[----:B------:R-:W-:Y:S02]  /*38c0*/  FMNMX.FTZ R2, R66, R93, !PT ;  /* 0x0000005d42027209 */ /* 0x000fe40007810000 */
[C---:B------:R-:W-:Y:S02]  /*38d0*/  ISETP.GT.AND P3, PT, R88.reuse, 0x69, PT ;  /* 0x000000695800780c */ /* 0x040fe40003f64270 */
[----:B0-----:R-:W-:Y:S01]  /*38e0*/  FSEL R67, R67, -INF , P4 ;  /* 0xff80000043437808 */ /* 0x001fe20002000000 */
[----:B------:R-:W0:Y:S01]  /*38f0*/  MUFU.TANH R85, R85 ;  /* 0x0000005500557308 */ /* 0x000e220000002400 */
[----:B------:R-:W-:Y:S02]  /*3900*/  FMNMX.FTZ R2, R41, R2, !PT ;  /* 0x0000000229027209 */ /* 0x000fe40007810000 */
[----:B------:R-:W-:Y:S02]  /*3910*/  ISETP.GT.AND P4, PT, R88, 0x70, PT ;  /* 0x000000705800780c */ /* 0x000fe40003f84270 */
[----:B-1----:R-:W-:Y:S01]  /*3920*/  FSEL R64, R69, -INF , P3 ;  /* 0xff80000045407808 */ /* 0x002fe20001800000 */
[--C-:B------:R-:W-:Y:S01]  /*3930*/  FFMA.FTZ R69, R42, UR16, -R25.reuse ;  /* 0x000000102a457c23 */ /* 0x100fe20008010819 */
[----:B------:R-:W-:Y:S01]  /*3940*/  FMNMX.FTZ R93, R67, R2, !PT ;  /* 0x00000002435d7209 */ /* 0x000fe20007810000 */
[----:B------:R-:W1:Y:S01]  /*3950*/  MUFU.TANH R91, R91 ;  /* 0x0000005b005b7308 */ /* 0x000e620000002400 */
[----:B------:R-:W-:Y:S01]  /*3960*/  ISETP.GT.AND P3, PT, R88, 0x71, PT ;  /* 0x000000715800780c */ /* 0x000fe20003f64270 */
[--C-:B------:R-:W-:Y:S01]  /*3970*/  FFMA.FTZ R42, R46, UR16, -R25.reuse ;  /* 0x000000102e2a7c23 */ /* 0x100fe20008010819 */
[----:B----4-:R-:W-:Y:S01]  /*3980*/  FSEL R73, R73, -INF , P4 ;  /* 0xff80000049497808 */ /* 0x010fe20002000000 */
[--C-:B------:R-:W-:Y:S01]  /*3990*/  FFMA.FTZ R46, R50, UR16, -R25.reuse ;  /* 0x00000010322e7c23 */ /* 0x100fe20008010819 */
[----:B------:R-:W-:Y:S01]  /*39a0*/  FMNMX.FTZ R2, R64, R93, !PT ;  /* 0x0000005d40027209 */ /* 0x000fe20007810000 */
[--C-:B------:R-:W-:Y:S01]  /*39b0*/  FFMA.FTZ R50, R51, UR16, -R25.reuse ;  /* 0x0000001033327c23 */ /* 0x100fe20008010819 */
[----:B------:R-:W-:Y:S01]  /*39c0*/  ISETP.GT.AND P4, PT, R88, 0x78, PT ;  /* 0x000000785800780c */ /* 0x000fe20003f84270 */
[----:B------:R-:W4:Y:S01]  /*39d0*/  MUFU.TANH R89, R89 ;  /* 0x0000005900597308 */ /* 0x000f220000002400 */
[----:B--2---:R-:W-:Y:S01]  /*39e0*/  FSEL R71, R71, -INF , P3 ;  /* 0xff80000047477808 */ /* 0x004fe20001800000 */
[--C-:B------:R-:W-:Y:S01]  /*39f0*/  FFMA.FTZ R51, R34, UR16, -R25.reuse ;  /* 0x0000001022337c23 */ /* 0x100fe20008010819 */
[----:B------:R-:W-:Y:S01]  /*3a00*/  FMNMX.FTZ R2, R73, R2, !PT ;  /* 0x0000000249027209 */ /* 0x000fe20007810000 */
[--C-:B------:R-:W-:Y:S01]  /*3a10*/  FFMA.FTZ R34, R54, UR16, -R25.reuse ;  /* 0x0000001036227c23 */ /* 0x100fe20008010819 */
[----:B------:R-:W-:Y:S01]  /*3a20*/  ISETP.GT.AND P3, PT, R88, 0x79, PT ;  /* 0x000000795800780c */ /* 0x000fe20003f64270 */
[--C-:B------:R-:W-:Y:S01]  /*3a30*/  FFMA.FTZ R54, R55, UR16, -R25.reuse ;  /* 0x0000001037367c23 */ /* 0x100fe20008010819 */
[----:B------:R-:W-:Y:S01]  /*3a40*/  FSEL R75, R75, -INF , P4 ;  /* 0xff8000004b4b7808 */ /* 0x000fe20002000000 */
[--C-:B------:R-:W-:Y:S01]  /*3a50*/  FFMA.FTZ R55, R38, UR16, -R25.reuse ;  /* 0x0000001026377c23 */ /* 0x100fe20008010819 */
[----:B------:R-:W-:Y:S01]  /*3a60*/  FMNMX.FTZ R2, R71, R2, !PT ;  /* 0x0000000247027209 */ /* 0x000fe20007810000 */
[--C-:B------:R-:W-:Y:S01]  /*3a70*/  FFMA.FTZ R38, R59, UR16, -R25.reuse ;  /* 0x000000103b267c23 */ /* 0x100fe20008010819 */
[----:B------:R-:W-:Y:S01]  /*3a80*/  ISETP.GT.AND P4, PT, R88, 0x80, PT ;  /* 0x000000805800780c */ /* 0x000fe20003f84270 */
[--C-:B------:R-:W-:Y:S01]  /*3a90*/  FFMA.FTZ R59, R58, UR16, -R25.reuse ;  /* 0x000000103a3b7c23 */ /* 0x100fe20008010819 */
[----:B-----5:R-:W-:Y:S01]  /*3aa0*/  FSEL R53, R53, -INF , P3 ;  /* 0xff80000035357808 */ /* 0x020fe20001800000 */
[--C-:B------:R-:W-:Y:S01]  /*3ab0*/  FFMA.FTZ R58, R62, UR16, -R25.reuse ;  /* 0x000000103e3a7c23 */ /* 0x100fe20008010819 */
[----:B------:R-:W-:Y:S01]  /*3ac0*/  FMNMX.FTZ R2, R75, R2, !PT ;  /* 0x000000024b027209 */ /* 0x000fe20007810000 */
[----:B------:R-:W-:Y:S01]  /*3ad0*/  FFMA.FTZ R25, R45, UR16, -R25 ;  /* 0x000000102d197c23 */ /* 0x000fe20008010819 */
[----:B------:R-:W-:Y:S01]  /*3ae0*/  ISETP.GT.AND P3, PT, R88, 0x81, PT ;  /* 0x000000815800780c */ /* 0x000fe20003f64270 */
[----:B------:R-:W-:Y:S01]  /*3af0*/  MUFU.EX2 R24, R24 ;  /* 0x0000001800187308 */ /* 0x000fe20000000800 */
[----:B---3--:R-:W-:-:S02]  /*3b00*/  FSEL R79, R79, -INF , P4 ;  /* 0xff8000004f4f7808 */ /* 0x008fc40002000000 */
[----:B------:R-:W-:Y:S02]  /*3b10*/  FMNMX.FTZ R2, R53, R2, !PT ;  /* 0x0000000235027209 */ /* 0x000fe40007810000 */
[C---:B------:R-:W-:Y:S02]  /*3b20*/  ISETP.GT.AND P4, PT, R88.reuse, 0x88, PT ;  /* 0x000000885800780c */ /* 0x040fe40003f84270 */
[----:B------:R-:W-:Y:S01]  /*3b30*/  FSEL R77, R77, -INF , P3 ;  /* 0xff8000004d4d7808 */ /* 0x000fe20001800000 */
[----:B------:R-:W-:Y:S01]  /*3b40*/  MUFU.EX2 R29, R29 ;  /* 0x0000001d001d7308 */ /* 0x000fe20000000800 */
[----:B------:R-:W-:Y:S02]  /*3b50*/  FMNMX.FTZ R2, R79, R2, !PT ;  /* 0x000000024f027209 */ /* 0x000fe40007810000 */
[----:B------:R-:W-:Y:S02]  /*3b60*/  ISETP.GT.AND P3, PT, R88, 0x89, PT ;  /* 0x000000895800780c */ /* 0x000fe40003f64270 */
[----:B------:R-:W-:-:S02]  /*3b70*/  FSEL R81, R81, -INF , P4 ;  /* 0xff80000051517808 */ /* 0x000fc40002000000 */
[----:B------:R-:W-:Y:S01]  /*3b80*/  FMNMX.FTZ R2, R77, R2, !PT ;  /* 0x000000024d027209 */ /* 0x000fe20007810000 */
[----:B------:R-:W-:Y:S01]  /*3b90*/  MUFU.EX2 R17, R68 ;  /* 0x0000004400117308 */ /* 0x000fe20000000800 */
[C---:B------:R-:W-:Y:S02]  /*3ba0*/  ISETP.GT.AND P4, PT, R88.reuse, 0x90, PT ;  /* 0x000000905800780c */ /* 0x040fe40003f84270 */
[----:B------:R-:W-:Y:S02]  /*3bb0*/  FSEL R83, R83, -INF , P3 ;  /* 0xff80000053537808 */ /* 0x000fe40001800000 */
[----:B------:R-:W-:Y:S02]  /*3bc0*/  FMNMX.FTZ R2, R81, R2, !PT ;  /* 0x0000000251027209 */ /* 0x000fe40007810000 */
[----:B------:R-:W-:Y:S01]  /*3bd0*/  ISETP.GT.AND P3, PT, R88, 0x91, PT ;  /* 0x000000915800780c */ /* 0x000fe20003f64270 */
[----:B------:R-:W-:Y:S01]  /*3be0*/  MUFU.EX2 R28, R28 ;  /* 0x0000001c001c7308 */ /* 0x000fe20000000800 */
[----:B------:R-:W-:-:S02]  /*3bf0*/  FSEL R87, R87, -INF , P4 ;  /* 0xff80000057577808 */ /* 0x000fc40002000000 */
[----:B------:R-:W-:Y:S02]  /*3c00*/  FMNMX.FTZ R2, R83, R2, !PT ;  /* 0x0000000253027209 */ /* 0x000fe40007810000 */
[C---:B------:R-:W-:Y:S02]  /*3c10*/  ISETP.GT.AND P4, PT, R88.reuse, 0x98, PT ;  /* 0x000000985800780c */ /* 0x040fe40003f84270 */
[----:B0-----:R-:W-:Y:S01]  /*3c20*/  FSEL R85, R85, -INF , P3 ;  /* 0xff80000055557808 */ /* 0x001fe20001800000 */
[----:B------:R-:W0:Y:S01]  /*3c30*/  MUFU.EX2 R33, R33 ;  /* 0x0000002100217308 */ /* 0x000e220000000800 */
[----:B------:R-:W-:Y:S02]  /*3c40*/  FMNMX.FTZ R2, R87, R2, !PT ;  /* 0x0000000257027209 */ /* 0x000fe40007810000 */
[----:B------:R-:W-:Y:S02]  /*3c50*/  ISETP.GT.AND P3, PT, R88, 0x99, PT ;  /* 0x000000995800780c */ /* 0x000fe40003f64270 */
[----:B-1----:R-:W-:-:S02]  /*3c60*/  FSEL R91, R91, -INF , P4 ;  /* 0xff8000005b5b7808 */ /* 0x002fc40002000000 */
[----:B------:R-:W-:Y:S01]  /*3c70*/  FMNMX.FTZ R2, R85, R2, !PT ;  /* 0x0000000255027209 */ /* 0x000fe20007810000 */
[----:B------:R-:W-:Y:S01]  /*3c80*/  MUFU.EX2 R32, R32 ;  /* 0x0000002000207308 */ /* 0x000fe20000000800 */
[----:B----4-:R-:W-:Y:S02]  /*3c90*/  FSEL R89, R89, -INF , P3 ;  /* 0xff80000059597808 */ /* 0x010fe40001800000 */
[----:B------:R-:W-:-:S04]  /*3ca0*/  FMNMX.FTZ R2, R91, R2, !PT ;  /* 0x000000025b027209 */ /* 0x000fc80007810000 */
[----:B------:R-:W-:Y:S01]  /*3cb0*/  FMNMX.FTZ R2, R89, R2, !PT ;  /* 0x0000000259027209 */ /* 0x000fe20007810000 */
[----:B------:R-:W-:Y:S01]  /*3cc0*/  MUFU.EX2 R15, R74 ;  /* 0x0000004a000f7308 */ /* 0x000fe20000000800 */
[----:B0-----:R-:W-:-:S03]  /*3cd0*/  F2FP.SATFINITE.E4M3.F32.PACK_AB_MERGE_C R153, R33, R28, RZ ;  /* 0x0000001c2199723e */ /* 0x001fc600048070ff */
[----:B------:R-:W0:Y:S01]  /*3ce0*/  SHFL.BFLY PT, R93, R2, 0x2, 0x1f ;  /* 0x0c401f00025d7f89 */ /* 0x000e2200000e0000 */
[----:B------:R-:W-:-:S03]  /*3cf0*/  F2FP.SATFINITE.E4M3.F32.PACK_AB_MERGE_C R153, R29, R24, R153 ;  /* 0x000000181d99723e */ /* 0x000fc60004807099 */
[----:B------:R-:W-:Y:S08]  /*3d00*/  MUFU.EX2 R37, R37 ;  /* 0x0000002500257308 */ /* 0x000ff00000000800 */
[----:B------:R-:W-:Y:S08]  /*3d10*/  MUFU.EX2 R8, R92 ;  /* 0x0000005c00087308 */ /* 0x000ff00000000800 */
[----:B------:R-:W1:Y:S01]  /*3d20*/  MUFU.EX2 R7, R94 ;  /* 0x0000005e00077308 */ /* 0x000e620000000800 */
[----:B0-----:R-:W-:-:S07]  /*3d30*/  FMNMX.FTZ R93, R2, R93, !PT ;  /* 0x0000005d025d7209 */ /* 0x001fce0007810000 */
[----:B------:R-:W-:Y:S01]  /*3d40*/  MUFU.EX2 R11, R11 ;  /* 0x0000000b000b7308 */ /* 0x000fe20000000800 */
[----:B------:R-:W0:Y:S07]  /*3d50*/  SHFL.BFLY PT, R2, R93, 0x1, 0x1f ;  /* 0x0c201f005d027f89 */ /* 0x000e2e00000e0000 */
[----:B------:R-:W2:Y:S01]  /*3d60*/  MUFU.EX2 R14, R14 ;  /* 0x0000000e000e7308 */ /* 0x000ea20000000800 */
[----:B-1----:R-:W-:-:S04]  /*3d70*/  F2FP.SATFINITE.E4M3.F32.PACK_AB_MERGE_C R155, R7, R8, RZ ;  /* 0x00000008079b723e */ /* 0x002fc800048070ff */
[----:B------:R-:W-:-:S03]  /*3d80*/  F2FP.SATFINITE.E4M3.F32.PACK_AB_MERGE_C R155, R37, R32, R155 ;  /* 0x00000020259b723e */ /* 0x000fc6000480709b */
[----:B------:R-:W-:Y:S08]  /*3d90*/  MUFU.EX2 R16, R16 ;  /* 0x0000001000107308 */ /* 0x000ff00000000800 */
[----:B------:R-:W-:Y:S01]  /*3da0*/  MUFU.EX2 R18, R18 ;  /* 0x0000001200127308 */ /* 0x000fe20000000800 */
[----:B0-----:R-:W-:Y:S01]  /*3db0*/  FMNMX.FTZ R2, R93, R2, !PT ;  /* 0x000000025d027209 */ /* 0x001fe20007810000 */
[----:B------:R-:W-:Y:S01]  /*3dc0*/  IMAD.U32 R93, RZ, RZ, UR16 ;  /* 0x00000010ff5d7e24 */ /* 0x000fe2000f8e00ff */
[----:B--2---:R-:W-:-:S02]  /*3dd0*/  F2FP.SATFINITE.E4M3.F32.PACK_AB_MERGE_C R149, R14, R11, RZ ;  /* 0x0000000b0e95723e */ /* 0x004fc400048070ff */
[C---:B------:R-:W-:Y:S01]  /*3de0*/  FSETP.NEU.FTZ.AND P3, PT, R2.reuse, -INF , PT ;  /* 0xff8000000200780b */ /* 0x040fe20003f7d000 */
[----:B------:R-:W-:Y:S01]  /*3df0*/  FFMA.FTZ R62, R2, R93, -8 ;  /* 0xc1000000023e7423 */ /* 0x000fe2000001005d */
[----:B------:R-:W-:Y:S01]  /*3e00*/  F2FP.SATFINITE.E4M3.F32.PACK_AB_MERGE_C R149, R12, R5, R149 ;  /* 0x000000050c95723e */ /* 0x000fe20004807095 */
[----:B------:R-:W-:Y:S03]  /*3e10*/  MUFU.EX2 R20, R20 ;  /* 0x0000001400147308 */ /* 0x000fe60000000800 */
[----:B------:R-:W-:Y:S02]  /*3e20*/  FSEL R62, R62, RZ, P3 ;  /* 0x000000ff3e3e7208 */ /* 0x000fe40001800000 */
        /* <DEDUP_REMOVED lines=16> */
[----:B------:R-:W-:Y:S01]  /*3f30*/  FADD.FTZ R61, R24, R29 ;  /* 0x0000001d183d7221 */ /* 0x000fe20000010000 */
[--C-:B------:R-:W-:Y:S01]  /*3f40*/  FFMA.FTZ R93, R52, UR16, -R62.reuse ;  /* 0x00000010345d7c23 */ /* 0x100fe2000801083e */
[--C-:B------:R-:W-:Y:S01]  /*3f50*/  FFMA.FTZ R70, R76, UR16, -R62.reuse ;  /* 0x000000104c467c23 */ /* 0x100fe2000801083e */
[--C-:B------:R-:W-:Y:S01]  /*3f60*/  FFMA.FTZ R4, R63, UR16, -R62.reuse ;  /* 0x000000103f047c23 */ /* 0x100fe2000801083e */
[----:B------:R-:W-:Y:S01]  /*3f70*/  FADD.FTZ R76, R28, R61 ;  /* 0x0000003d1c4c7221 */ /* 0x000fe20000010000 */
[----:B------:R-:W-:Y:S01]  /*3f80*/  FFMA.FTZ R63, R65, UR16, -R62 ;  /* 0x00000010413f7c23 */ /* 0x000fe2000801083e */
[----:B------:R-:W-:Y:S01]  /*3f90*/  IMAD.U32 R61, RZ, RZ, UR48 ;  /* 0x00000030ff3d7e24 */ /* 0x000fe2000f8e00ff */
[----:B------:R-:W1:Y:S01]  /*3fa0*/  MUFU.EX2 R49, R49 ;  /* 0x0000003100317308 */ /* 0x000e620000000800 */
[----:B------:R-:W-:Y:S01]  /*3fb0*/  FADD.FTZ R103, R33, R76 ;  /* 0x0000004c21677221 */ /* 0x000fe20000010000 */
[----:B------:R-:W-:Y:S01]  /*3fc0*/  FFMA.FTZ R52, R72, UR16, -R62 ;  /* 0x0000001048347c23 */ /* 0x000fe2000801083e */
[----:B------:R-:W-:-:S02]  /*3fd0*/  @!P1 VIADD R61, R61, 0x12440 ;  /* 0x000124403d3d9836 */ /* 0x000fc40000000000 */
[--C-:B------:R-:W-:Y:S01]  /*3fe0*/  FFMA.FTZ R95, R82, UR16, -R62.reuse ;  /* 0x00000010525f7c23 */ /* 0x100fe2000801083e */
[----:B------:R-:W-:Y:S01]  /*3ff0*/  FADD.FTZ R76, R32, R103 ;  /* 0x00000067204c7221 */ /* 0x000fe20000010000 */
[--C-:B------:R-:W-:Y:S01]  /*4000*/  FFMA.FTZ R72, R78, UR16, -R62.reuse ;  /* 0x000000104e487c23 */ /* 0x100fe2000801083e */
[----:B------:R-:W-:Y:S01]  /*4010*/  FFMA.FTZ R48, R80, UR16, -R62 ;  /* 0x0000001050307c23 */ /* 0x000fe2000801083e */
[----:B------:R-:W2:Y:S01]  /*4020*/  MUFU.EX2 R68, R68 ;  /* 0x0000004400447308 */ /* 0x000ea20000000800 */
[----:B0-----:R-:W-:Y:S01]  /*4030*/  FADD.FTZ R56, R10, R45 ;  /* 0x0000002d0a387221 */ /* 0x001fe20000010000 */
[----:B------:R-:W-:Y:S01]  /*4040*/  FADD.FTZ R103, R37, R76 ;  /* 0x0000004c25677221 */ /* 0x000fe20000010000 */
[----:B------:R-:W-:Y:S01]  /*4050*/  @!P1 PRMT R61, RZ, 0x654, R61 ;  /* 0x00000654ff3d9816 */ /* 0x000fe2000000003d */
[--C-:B------:R-:W-:Y:S01]  /*4060*/  FFMA.FTZ R65, R84, UR16, -R62.reuse ;  /* 0x0000001054417c23 */ /* 0x100fe2000801083e */
[----:B------:R-:W-:Y:S01]  /*4070*/  FFMA.FTZ R97, R86, UR16, -R62 ;  /* 0x0000001056617c23 */ /* 0x000fe2000801083e */
[----:B------:R-:W-:Y:S01]  /*4080*/  FADD.FTZ R78, R8, R103 ;  /* 0x00000067084e7221 */ /* 0x000fe20000010000 */
[----:B------:R0:W-:Y:S01]  /*4090*/  @!P1 SYNCS.ARRIVE.TRANS64.RED.A1T0 RZ, [R61+URZ], RZ ;  /* 0x000000ff3dff99a7 */ /* 0x0001e2000810043f */
[----:B------:R-:W3:Y:S01]  /*40a0*/  MUFU.EX2 R6, R6 ;  /* 0x0000000600067308 */ /* 0x000ee20000000800 */
[----:B-1----:R-:W-:Y:S01]  /*40b0*/  FADD.FTZ R101, R49, R56 ;  /* 0x0000003831657221 */ /* 0x002fe20000010000 */
[----:B------:R-:W-:Y:S01]  /*40c0*/  FFMA.FTZ R56, R66, UR16, -R62 ;  /* 0x0000001042387c23 */ /* 0x000fe2000801083e */
[----:B------:R-:W-:Y:S01]  /*40d0*/  FADD.FTZ R78, R7, R78 ;  /* 0x0000004e074e7221 */ /* 0x000fe20000010000 */
[--C-:B------:R-:W-:Y:S01]  /*40e0*/  FFMA.FTZ R19, R19, UR16, -R62.reuse ;  /* 0x0000001013137c23 */ /* 0x100fe2000801083e */
[----:B------:R-:W-:Y:S01]  /*40f0*/  F2FP.SATFINITE.E4M3.F32.PACK_AB_MERGE_C R151, R18, R15, RZ ;  /* 0x0000000f1297723e */ /* 0x000fe200048070ff */
[--C-:B------:R-:W-:Y:S01]  /*4100*/  FFMA.FTZ R41, R41, UR16, -R62.reuse ;  /* 0x0000001029297c23 */ /* 0x100fe2000801083e */
[--C-:B0-----:R-:W-:Y:S01]  /*4110*/  FFMA.FTZ R61, R67, UR16, -R62.reuse ;  /* 0x00000010433d7c23 */ /* 0x101fe2000801083e */
[----:B------:R-:W0:Y:S01]  /*4120*/  MUFU.EX2 R9, R9 ;  /* 0x0000000900097308 */ /* 0x000e220000000800 */
[----:B--2---:R-:W-:Y:S01]  /*4130*/  FADD.FTZ R101, R68, R101 ;  /* 0x0000006544657221 */ /* 0x004fe20000010000 */
[--C-:B------:R-:W-:Y:S01]  /*4140*/  FFMA.FTZ R73, R73, UR16, -R62.reuse ;  /* 0x0000001049497c23 */ /* 0x100fe2000801083e */
[--C-:B------:R-:W-:Y:S01]  /*4150*/  FFMA.FTZ R75, R75, UR16, -R62.reuse ;  /* 0x000000104b4b7c23 */ /* 0x100fe2000801083e */
[--C-:B------:R-:W-:Y:S01]  /*4160*/  FFMA.FTZ R79, R79, UR16, -R62.reuse ;  /* 0x000000104f4f7c23 */ /* 0x100fe2000801083e */
[----:B------:R-:W-:Y:S01]  /*4170*/  F2FP.SATFINITE.E4M3.F32.PACK_AB_MERGE_C R151, R16, R13, R151 ;  /* 0x0000000d1097723e */ /* 0x000fe20004807097 */
[--C-:B------:R-:W-:Y:S01]  /*4180*/  FFMA.FTZ R77, R77, UR16, -R62.reuse ;  /* 0x000000104d4d7c23 */ /* 0x100fe2000801083e */
[--C-:B------:R-:W-:Y:S01]  /*4190*/  FFMA.FTZ R81, R81, UR16, -R62.reuse ;  /* 0x0000001051517c23 */ /* 0x100fe2000801083e */
[----:B------:R-:W1:Y:S01]  /*41a0*/  MUFU.EX2 R36, R36 ;  /* 0x0000002400247308 */ /* 0x000e620000000800 */
[----:B---3--:R-:W-:Y:S01]  /*41b0*/  FADD.FTZ R66, R6, R101 ;  /* 0x0000006506427221 */ /* 0x008fe20000010000 */
[--C-:B------:R-:W-:Y:S01]  /*41c0*/  FFMA.FTZ R83, R83, UR16, -R62.reuse ;  /* 0x0000001053537c23 */ /* 0x100fe2000801083e */
[--C-:B------:R-:W-:Y:S01]  /*41d0*/  FFMA.FTZ R87, R87, UR16, -R62.reuse ;  /* 0x0000001057577c23 */ /* 0x100fe2000801083e */
[----:B------:R-:W-:Y:S01]  /*41e0*/  F2FP.SATFINITE.E4M3.F32.PACK_AB_MERGE_C R49, R68, R49, RZ ;  /* 0x000000314431723e */ /* 0x000fe200048070ff */
[--C-:B------:R-:W-:Y:S01]  /*41f0*/  FFMA.FTZ R85, R85, UR16, -R62.reuse ;  /* 0x0000001055557c23 */ /* 0x100fe2000801083e */
[----:B------:R-:W-:-:S02]  /*4200*/  FFMA.FTZ R91, R91, UR16, -R62 ;  /* 0x000000105b5b7c23 */ /* 0x000fc4000801083e */
[----:B------:R-:W2:Y:S01]  /*4210*/  MUFU.EX2 R93, R93 ;  /* 0x0000005d005d7308 */ /* 0x000ea20000000800 */
[----:B0-----:R-:W-:Y:S01]  /*4220*/  FADD.FTZ R101, R9, R66 ;  /* 0x0000004209657221 */ /* 0x001fe20000010000 */
[--C-:B------:R-:W-:Y:S01]  /*4230*/  FFMA.FTZ R66, R64, UR16, -R62.reuse ;  /* 0x0000001040427c23 */ /* 0x100fe2000801083e */
[----:B------:R-:W-:Y:S01]  /*4240*/  FFMA.FTZ R64, R71, UR16, -R62 ;  /* 0x0000001047407c23 */ /* 0x000fe2000801083e */
[----:B------:R-:W-:-:S04]  /*4250*/  F2FP.SATFINITE.E4M3.F32.PACK_AB_MERGE_C R152, R45, R10, R49 ;  /* 0x0000000a2d98723e */ /* 0x000fc80004807031 */
[----:B------:R-:W0:Y:S01]  /*4260*/  MUFU.EX2 R4, R4 ;  /* 0x0000000400047308 */ /* 0x000e220000000800 */
[----:B-1----:R-:W-:Y:S01]  /*4270*/  FADD.FTZ R76, R36, R101 ;  /* 0x00000065244c7221 */ /* 0x002fe20000010000 */
[----:B------:R-:W-:-:S04]  /*4280*/  FADD.FTZ R101, R5, R78 ;  /* 0x0000004e05657221 */ /* 0x000fc80000010000 */
[----:B------:R-:W-:Y:S02]  /*4290*/  FADD.FTZ R78, R12, R101 ;  /* 0x000000650c4e7221 */ /* 0x000fe40000010000 */
[----:B------:R-:W1:Y:S01]  /*42a0*/  MUFU.EX2 R63, R63 ;  /* 0x0000003f003f7308 */ /* 0x000e620000000800 */
[----:B--2---:R-:W-:Y:S01]  /*42b0*/  FADD.FTZ R67, R93, R76 ;  /* 0x0000004c5d437221 */ /* 0x004fe20000010000 */
[----:B------:R-:W-:Y:S01]  /*42c0*/  FADD.FTZ R71, R11, R78 ;  /* 0x0000004e0b477221 */ /* 0x000fe20000010000 */
[----:B------:R-:W-:-:S03]  /*42d0*/  F2FP.SATFINITE.E4M3.F32.PACK_AB_MERGE_C R36, R93, R36, RZ ;  /* 0x000000245d24723e */ /* 0x000fc600048070ff */
[----:B------:R-:W-:Y:S01]  /*42e0*/  FADD.FTZ R78, R14, R71 ;  /* 0x000000470e4e7221 */ /* 0x000fe20000010000 */
[----:B------:R-:W-:Y:S01]  /*42f0*/  F2FP.SATFINITE.E4M3.F32.PACK_AB_MERGE_C R154, R9, R6, R36 ;  /* 0x00000006099a723e */ /* 0x000fe20004807024 */
[----:B------:R-:W2:Y:S01]  /*4300*/  MUFU.EX2 R52, R52 ;  /* 0x0000003400347308 */ /* 0x000ea20000000800 */
[----:B0-----:R-:W-:Y:S01]  /*4310*/  FADD.FTZ R76, R4, R67 ;  /* 0x00000043044c7221 */ /* 0x001fe20000010000 */
[----:B------:R-:W-:Y:S01]  /*4320*/  FFMA.FTZ R67, R53, UR16, -R62 ;  /* 0x0000001035437c23 */ /* 0x000fe2000801083e */
[----:B------:R-:W-:Y:S01]  /*4330*/  FADD.FTZ R101, R13, R78 ;  /* 0x0000004e0d657221 */ /* 0x000fe20000010000 */
[----:B------:R-:W-:-:S03]  /*4340*/  FFMA.FTZ R62, R89, UR16, -R62 ;  /* 0x00000010593e7c23 */ /* 0x000fc6000801083e */
[----:B------:R-:W-:Y:S01]  /*4350*/  FADD.FTZ R78, R16, R101 ;  /* 0x00000065104e7221 */ /* 0x000fe20000010000 */
[----:B------:R-:W0:Y:S01]  /*4360*/  MUFU.EX2 R95, R95 ;  /* 0x0000005f005f7308 */ /* 0x000e220000000800 */
[----:B-1----:R-:W-:Y:S02]  /*4370*/  FADD.FTZ R53, R63, R76 ;  /* 0x0000004c3f357221 */ /* 0x002fe40000010000 */
[----:B------:R-:W-:-:S04]  /*4380*/  FADD.FTZ R101, R15, R78 ;  /* 0x0000004e0f657221 */ /* 0x000fc80000010000 */
[----:B------:R-:W-:Y:S01]  /*4390*/  FADD.FTZ R78, R18, R101 ;  /* 0x00000065124e7221 */ /* 0x000fe20000010000 */
        /* <DEDUP_REMOVED lines=11> */
[----:B0-----:R-:W-:Y:S01]  /*4450*/  FADD.FTZ R76, R72, R71 ;  /* 0x00000047484c7221 */ /* 0x001fe20000010000 */
[----:B------:R-:W-:-:S04]  /*4460*/  FADD.FTZ R71, R17, R78 ;  /* 0x0000004e11477221 */ /* 0x000fc80000010000 */
[----:B------:R-:W-:Y:S02]  /*4470*/  FADD.FTZ R71, R20, R71 ;  /* 0x0000004714477221 */ /* 0x000fe40000010000 */
[----:B------:R-:W0:Y:S01]  /*4480*/  MUFU.EX2 R19, R19 ;  /* 0x0000001300137308 */ /* 0x000e220000000800 */
[C---:B-1----:R-:W-:Y:S01]  /*4490*/  FADD.FTZ R33, R97.reuse, R76 ;  /* 0x0000004c61217221 */ /* 0x042fe20000010000 */
[----:B------:R-:W-:-:S04]  /*44a0*/  F2FP.SATFINITE.E4M3.F32.PACK_AB_MERGE_C R72, R97, R72, RZ ;  /* 0x000000486148723e */ /* 0x000fc800048070ff */
[----:B------:R-:W-:Y:S02]  /*44b0*/  F2FP.SATFINITE.E4M3.F32.PACK_AB_MERGE_C R150, R65, R48, R72 ;  /* 0x000000304196723e */ /* 0x000fe40004807048 */
        /* <DEDUP_REMOVED lines=9> */
[C---:B0-----:R-:W-:Y:S01]  /*4550*/  F2FP.SATFINITE.E4M3.F32.PACK_AB_MERGE_C R40, R69.reuse, R40, RZ ;  /* 0x000000284528723e */ /* 0x041fe200048070ff */
[----:B------:R-:W-:-:S03]  /*4560*/  FADD.FTZ R69, R69, R18 ;  /* 0x0000001245457221 */ /* 0x000fc60000010000 */
[----:B------:R-:W-:-:S03]  /*4570*/  F2FP.SATFINITE.E4M3.F32.PACK_AB_MERGE_C R145, R20, R17, R40 ;  /* 0x000000111491723e */ /* 0x000fc60004807028 */
        /* <DEDUP_REMOVED lines=17> */
[C---:B--2---:R-:W-:Y:S01]  /*4690*/  FADD.FTZ R11, R42.reuse, R11 ;  /* 0x0000000b2a0b7221 */ /* 0x044fe20000010000 */
[----:B------:R-:W-:-:S04]  /*46a0*/  F2FP.SATFINITE.E4M3.F32.PACK_AB_MERGE_C R27, R42, R27, RZ ;  /* 0x0000001b2a1b723e */ /* 0x000fc800048070ff */
[----:B------:R-:W-:Y:S02]  /*46b0*/  F2FP.SATFINITE.E4M3.F32.PACK_AB_MERGE_C R147, R43, R26, R27 ;  /* 0x0000001a2b93723e */ /* 0x000fe4000480701b */
[----:B------:R-:W2:Y:S01]  /*46c0*/  MUFU.EX2 R56, R56 ;  /* 0x0000003800387308 */ /* 0x000ea20000000800 */
[C---:B0-----:R-:W-:Y:S01]  /*46d0*/  FADD.FTZ R7, R60.reuse, R7 ;  /* 0x000000073c077221 */ /* 0x041fe20000010000 */
[----:B------:R-:W-:-:S04]  /*46e0*/  F2FP.SATFINITE.E4M3.F32.PACK_AB_MERGE_C R57, R60, R57, RZ ;  /* 0x000000393c39723e */ /* 0x000fc800048070ff */
[----:B------:R-:W-:Y:S02]  /*46f0*/  F2FP.SATFINITE.E4M3.F32.PACK_AB_MERGE_C R146, R22, R21, R57 ;  /* 0x000000151692723e */ /* 0x000fe40004807039 */
[----:B------:R-:W-:Y:S01]  /*4700*/  CS2R R20, SRZ ;  /* 0x0000000000147805 */ /* 0x000fe2000001ff00 */
[----:B------:R-:W0:Y:S01]  /*4710*/  MUFU.EX2 R47, R47 ;  /* 0x0000002f002f7308 */ /* 0x000e220000000800 */
[----:B-1----:R-:W-:Y:S01]  /*4720*/  FADD.FTZ R24, R30, R11 ;  /* 0x0000000b1e187221 */ /* 0x002fe20000010000 */
[----:B------:R-:W-:-:S06]  /*4730*/  MOV R22, RZ ;  /* 0x000000ff00167202 */ /* 0x000fcc0000000f00 */
        /* <DEDUP_REMOVED lines=11> */
[C---:B-1----:R-:W-:Y:S01]  /*47f0*/  FADD.FTZ R7, R46.reuse, R7 ;  /* 0x000000072e077221 */ /* 0x042fe20000010000 */
[----:B------:R-:W-:-:S04]  /*4800*/  F2FP.SATFINITE.E4M3.F32.PACK_AB_MERGE_C R31, R46, R31, RZ ;  /* 0x0000001f2e1f723e */ /* 0x000fc800048070ff */
[----:B------:R-:W-:Y:S02]  /*4810*/  F2FP.SATFINITE.E4M3.F32.PACK_AB_MERGE_C R141, R47, R30, R31 ;  /* 0x0000001e2f8d723e */ /* 0x000fe4000480701f */
[----:B------:R-:W1:Y:S01]  /*4820*/  MUFU.EX2 R53, R73 ;  /* 0x0000004900357308 */ /* 0x000e620000000800 */
[C---:B--2---:R-:W-:Y:S01]  /*4830*/  F2FP.SATFINITE.E4M3.F32.PACK_AB_MERGE_C R61, R66.reuse, R61, RZ ;  /* 0x0000003d423d723e */ /* 0x044fe200048070ff */
[----:B------:R-:W-:-:S03]  /*4840*/  FADD.FTZ R66, R66, R5 ;  /* 0x0000000542427221 */ /* 0x000fc60000010000 */
[----:B------:R-:W-:-:S03]  /*4850*/  F2FP.SATFINITE.E4M3.F32.PACK_AB_MERGE_C R140, R41, R56, R61 ;  /* 0x00000038298c723e */ /* 0x000fc6000480703d */
[----:B------:R-:W2:Y:S01]  /*4860*/  MUFU.EX2 R51, R51 ;  /* 0x0000003300337308 */ /* 0x000ea20000000800 */
[----:B0-----:R-:W-:-:S07]  /*4870*/  FADD.FTZ R16, R50, R7 ;  /* 0x0000000732107221 */ /* 0x001fce0000010000 */
        /* <DEDUP_REMOVED lines=8> */
[----:B-1----:R-:W-:Y:S01]  /*4900*/  F2FP.SATFINITE.E4M3.F32.PACK_AB_MERGE_C R11, R35, R34, RZ ;  /* 0x00000022230b723e */ /* 0x002fe200048070ff */
[----:B------:R-:W-:-:S03]  /*4910*/  FADD.FTZ R34, R34, R7 ;  /* 0x0000000722227221 */ /* 0x000fc60000010000 */
[----:B------:R-:W-:Y:S01]  /*4920*/  F2FP.SATFINITE.E4M3.F32.PACK_AB_MERGE_C R143, R51, R50, R11 ;  /* 0x00000032338f723e */ /* 0x000fe2000480700b */
[----:B------:R-:W-:Y:S02]  /*4930*/  FADD.FTZ R35, R35, R34 ;  /* 0x0000002223237221 */ /* 0x000fe40000010000 */
[----:B------:R-:W-:Y:S01]  /*4940*/  MUFU.EX2 R38, R38 ;  /* 0x0000002600267308 */ /* 0x000fe20000000800 */
[----:B0-----:R-:W-:Y:S01]  /*4950*/  FADD.FTZ R5, R75, R18 ;  /* 0x000000124b057221 */ /* 0x001fe20000010000 */
[----:B------:R-:W-:-:S06]  /*4960*/  CS2R R18, SRZ ;  /* 0x0000000000127805 */ /* 0x000fcc000001ff00 */
[----:B------:R-:W0:Y:S01]  /*4970*/  MUFU.EX2 R59, R59 ;  /* 0x0000003b003b7308 */ /* 0x000e220000000800 */
[C---:B--2---:R-:W-:Y:S01]  /*4980*/  F2FP.SATFINITE.E4M3.F32.PACK_AB_MERGE_C R75, R8.reuse, R75, RZ ;  /* 0x0000004b084b723e */ /* 0x044fe200048070ff */
[----:B------:R-:W-:-:S03]  /*4990*/  FADD.FTZ R8, R8, R5 ;  /* 0x0000000508087221 */ /* 0x000fc60000010000 */
[----:B------:R-:W-:-:S03]  /*49a0*/  F2FP.SATFINITE.E4M3.F32.PACK_AB_MERGE_C R142, R64, R53, R75 ;  /* 0x00000035408e723e */ /* 0x000fc6000480704b */
[----:B------:R-:W1:Y:S08]  /*49b0*/  MUFU.EX2 R54, R54 ;  /* 0x0000003600367308 */ /* 0x000e700000000800 */
[----:B------:R-:W2:Y:S01]  /*49c0*/  MUFU.EX2 R79, R79 ;  /* 0x0000004f004f7308 */ /* 0x000ea20000000800 */
[----:B0-----:R-:W-:-:S07]  /*49d0*/  F2FP.SATFINITE.E4M3.F32.PACK_AB_MERGE_C R7, R59, R38, RZ ;  /* 0x000000263b07723e */ /* 0x001fce00048070ff */
[----:B------:R-:W0:Y:S01]  /*49e0*/  MUFU.EX2 R55, R55 ;  /* 0x0000003700377308 */ /* 0x000e220000000800 */
[----:B-1----:R-:W-:-:S07]  /*49f0*/  FADD.FTZ R10, R54, R35 ;  /* 0x00000023360a7221 */ /* 0x002fce0000010000 */
[----:B------:R-:W1:Y:S01]  /*4a00*/  MUFU.EX2 R14, R77 ;  /* 0x0000004d000e7308 */ /* 0x000e620000000800 */
[----:B--2---:R-:W-:Y:S01]  /*4a10*/  FADD.FTZ R5, R79, R8 ;  /* 0x000000084f057221 */ /* 0x004fe20000010000 */
[----:B------:R-:W-:-:S06]  /*4a20*/  CS2R R8, SRZ ;  /* 0x0000000000087805 */ /* 0x000fcc000001ff00 */
[----:B------:R-:W2:Y:S01]  /*4a30*/  MUFU.EX2 R81, R81 ;  /* 0x0000005100517308 */ /* 0x000ea20000000800 */
[C---:B0-----:R-:W-:Y:S01]  /*4a40*/  F2FP.SATFINITE.E4M3.F32.PACK_AB_MERGE_C R137, R55.reuse, R54, R7 ;  /* 0x000000363789723e */ /* 0x041fe20004807007 */
[----:B------:R-:W-:Y:S01]  /*4a50*/  FADD.FTZ R55, R55, R10 ;  /* 0x0000000a37377221 */ /* 0x000fe20000010000 */
[----:B------:R-:W-:-:S03]  /*4a60*/  CS2R R10, SRZ ;  /* 0x00000000000a7805 */ /* 0x000fc6000001ff00 */
[----:B------:R-:W-:Y:S02]  /*4a70*/  FADD.FTZ R38, R38, R55 ;  /* 0x0000003726267221 */ /* 0x000fe40000010000 */
[----:B------:R-:W0:Y:S01]  /*4a80*/  MUFU.EX2 R12, R83 ;  /* 0x00000053000c7308 */ /* 0x000e220000000800 */
[----:B-1----:R-:W-:Y:S01]  /*4a90*/  FADD.FTZ R4, R14, R5 ;  /* 0x000000050e047221 */ /* 0x002fe20000010000 */
[----:B------:R-:W-:-:S06]  /*4aa0*/  FADD.FTZ R59, R59, R38 ;  /* 0x000000263b3b7221 */ /* 0x000fcc0000010000 */
[----:B------:R-:W-:Y:S01]  /*4ab0*/  MUFU.EX2 R58, R58 ;  /* 0x0000003a003a7308 */ /* 0x000fe20000000800 */
[----:B--2---:R-:W-:-:S07]  /*4ac0*/  FADD.FTZ R5, R81, R4 ;  /* 0x0000000451057221 */ /* 0x004fce0000010000 */
[----:B------:R-:W1:Y:S01]  /*4ad0*/  MUFU.EX2 R25, R25 ;  /* 0x0000001900197308 */ /* 0x000e620000000800 */
[C---:B0-----:R-:W-:Y:S01]  /*4ae0*/  F2FP.SATFINITE.E4M3.F32.PACK_AB_MERGE_C R81, R12.reuse, R81, RZ ;  /* 0x000000510c51723e */ /* 0x041fe200048070ff */
[----:B------:R-:W-:-:S03]  /*4af0*/  FADD.FTZ R12, R12, R5 ;  /* 0x000000050c0c7221 */ /* 0x000fc60000010000 */
[----:B------:R-:W-:Y:S02]  /*4b00*/  F2FP.SATFINITE.E4M3.F32.PACK_AB_MERGE_C R136, R14, R79, R81 ;  /* 0x0000004f0e88723e */ /* 0x000fe40004807051 */
[----:B------:R-:W-:Y:S01]  /*4b10*/  CS2R R14, SRZ ;  /* 0x00000000000e7805 */ /* 0x000fe2000001ff00 */
[----:B------:R-:W0:Y:S08]  /*4b20*/  MUFU.EX2 R44, R44 ;  /* 0x0000002c002c7308 */ /* 0x000e300000000800 */
[----:B------:R-:W2:Y:S01]  /*4b30*/  MUFU.EX2 R87, R87 ;  /* 0x0000005700577308 */ /* 0x000ea20000000800 */
[----:B-1----:R-:W-:-:S07]  /*4b40*/  F2FP.SATFINITE.E4M3.F32.PACK_AB_MERGE_C R6, R25, R58, RZ ;  /* 0x0000003a1906723e */ /* 0x002fce00048070ff */
[----:B------:R-:W1:Y:S01]  /*4b50*/  MUFU.EX2 R39, R39 ;  /* 0x0000002700277308 */ /* 0x000e620000000800 */
[----:B0-----:R-:W-:-:S07]  /*4b60*/  FADD.FTZ R4, R44, R59 ;  /* 0x0000003b2c047221 */ /* 0x001fce0000010000 */
[----:B------:R-:W0:Y:S01]  /*4b70*/  MUFU.EX2 R16, R85 ;  /* 0x0000005500107308 */ /* 0x000e220000000800 */
[----:B--2---:R-:W-:Y:S01]  /*4b80*/  FADD.FTZ R5, R87, R12 ;  /* 0x0000000c57057221 */ /* 0x004fe20000010000 */
[----:B------:R-:W-:-:S06]  /*4b90*/  CS2R R12, SRZ ;  /* 0x00000000000c7805 */ /* 0x000fcc000001ff00 */
[----:B------:R-:W2:Y:S01]  /*4ba0*/  MUFU.EX2 R91, R91 ;  /* 0x0000005b005b7308 */ /* 0x000ea20000000800 */
[C---:B-1----:R-:W-:Y:S01]  /*4bb0*/  F2FP.SATFINITE.E4M3.F32.PACK_AB_MERGE_C R139, R39.reuse, R44, R6 ;  /* 0x0000002c278b723e */ /* 0x042fe20004807006 */
[----:B------:R-:W-:-:S04]  /*4bc0*/  FADD.FTZ R39, R39, R4 ;  /* 0x0000000427277221 */ /* 0x000fc80000010000 */
[----:B------:R-:W-:Y:S02]  /*4bd0*/  FADD.FTZ R58, R58, R39 ;  /* 0x000000273a3a7221 */ /* 0x000fe40000010000 */
[----:B------:R-:W1:Y:S01]  /*4be0*/  MUFU.EX2 R62, R62 ;  /* 0x0000003e003e7308 */ /* 0x000e620000000800 */
[----:B0-----:R-:W-:-:S04]  /*4bf0*/  FADD.FTZ R4, R16, R5 ;  /* 0x0000000510047221 */ /* 0x001fc80000010000 */
[----:B--2---:R-:W-:Y:S01]  /*4c00*/  FADD.FTZ R5, R91, R4 ;  /* 0x000000045b057221 */ /* 0x004fe20000010000 */
[----:B------:R-:W-:Y:S01]  /*4c10*/  FADD.FTZ R4, R25, R58 ;  /* 0x0000003a19047221 */ /* 0x000fe20000010000 */
[C---:B-1----:R-:W-:Y:S02]  /*4c20*/  F2FP.SATFINITE.E4M3.F32.PACK_AB_MERGE_C R6, R62.reuse, R91, RZ ;  /* 0x0000005b3e06723e */ /* 0x042fe400048070ff */
[----:B------:R-:W-:Y:S02]  /*4c30*/  FADD.FTZ R5, R62, R5 ;  /* 0x000000053e057221 */ /* 0x000fe40000010000 */
[----:B------:R-:W-:Y:S02]  /*4c40*/  F2FP.SATFINITE.E4M3.F32.PACK_AB_MERGE_C R138, R16, R87, R6 ;  /* 0x00000057108a723e */ /* 0x000fe40004807006 */
[----:B------:R-:W-:Y:S02]  /*4c50*/  CS2R R6, SRZ ;  /* 0x0000000000067805 */ /* 0x000fe4000001ff00 */
[----:B------:R-:W-:Y:S01]  /*4c60*/  CS2R R16, SRZ ;  /* 0x0000000000107805 */ /* 0x000fe2000001ff00 */
[----:B------:R-:W-:Y:S06]  /*4c70*/  @!P3 BRA `(.L_x_1523) ;  /* 0x0000003800b8b947 */ /* 0x000fec0003800000 */
        /* <DEDUP_REMOVED lines=20> */
[----:B------:R-:W-:-:S05]  /*4dc0*/  ULDC UR16, c[0x0][0x988] ;  /* 0x0002620000107ab9 */ /* 0x000fca0000000800 */
.L_x_1533:
[----:B------:R-:W-:-:S04]  /*4dd0*/  UIADD3 UR4, UR22, 0x1, URZ ;  /* 0x0000000116047890 */ /* 0x000fc8000fffe03f */
[----:B------:R-:W-:-:S04]  /*4de0*/  UISETP.NE.AND UP1, UPT, UR4, 0x2, UPT ;  /* 0x000000020400788c */ /* 0x000fc8000bf25270 */
[----:B------:R-:W-:Y:S02]  /*4df0*/  USEL UR10, URZ, 0x1, UP1 ;  /* 0x000000013f0a7887 */ /* 0x000fe40008800000 */
[----:B------:R-:W-:Y:S02]  /*4e00*/  USEL UR7, UR4, URZ, UP1 ;  /* 0x0000003f04077287 */ /* 0x000fe40008800000 */
[----:B------:R-:W-:Y:S01]  /*4e10*/  ULOP3.LUT UR4, UR23, UR10, URZ, 0x3c, !UPT ;  /* 0x0000000a17047292 */ /* 0x000fe2000f8e3c3f */
[----:B------:R-:W-:Y:S11]  /*4e20*/  @!P0 BRA `(.L_x_1524) ;  /* 0x0000000000048947 */ /* 0x000ff60003800000 */
[----:B------:R-:W-:Y:S01]  /*4e30*/  BPT.TRAP 0x1 ;  /* 0x000000040000795c */ /* 0x000fe20000300000 */
.L_x_1524:
[----:B------:R-:W-:Y:S01]  /*4e40*/  ULEA UR19, UR7, UR48, 0x3 ;  /* 0x0000003007137291 */ /* 0x000fe2000f8e183f */
[----:B------:R-:W-:-:S05]  /*4e50*/  IMAD.U32 R6, RZ, RZ, UR4 ;  /* 0x00000004ff067e24 */ /* 0x000fca000f8e00ff */
[----:B------:R-:W-:-:S04]  /*4e60*/  SHF.L.U32 R6, R6, 0x1f, RZ ;  /* 0x0000001f06067819 */ /* 0x000fc800000006ff */
[----:B------:R0:W1:Y:S01]  /*4e70*/  SYNCS.PHASECHK.TRANS64.TRYWAIT P3, [UR19+0x12430], R6 ;  /* 0x01243006ff0075a7 */ /* 0x0000620008060153 */
[----:B------:R-:W-:Y:S05]  /*4e80*/  @!P0 BRA `(.L_x_1525) ;  /* 0x0000000000048947 */ /* 0x000fea0003800000 */
[----:B------:R-:W-:Y:S01]  /*4e90*/  BPT.TRAP 0x1 ;  /* 0x000000040000795c */ /* 0x000fe20000300000 */
.L_x_1525:
[----:B-1----:R-:W-:Y:S05]  /*4ea0*/  @P3 BRA `(.L_x_1526) ;  /* 0x0000000000083947 */ /* 0x002fea0003800000 */
[----:B------:R-:W1:Y:S02]  /*4eb0*/  SYNCS.PHASECHK.TRANS64.TRYWAIT P3, [UR19+0x12430], R6 ;  /* 0x01243006ff0075a7 */ /* 0x000e640008060153 */
[----:B-1----:R-:W-:Y:S05]  /*4ec0*/  @!P3 BRA `(.L_x_1527) ;  /* 0x000000bc0030b947 */ /* 0x002fea0003800000 */
.L_x_1526:
        /* <DEDUP_REMOVED lines=64> */
.L_x_1528:
[----:B------:R-:W-:Y:S01]  /*52d0*/  ULEA UR13, UR22, UR48, 0x3 ;  /* 0x00000030160d7291 */ /* 0x000fe2000f8e183f */
[----:B01----:R-:W-:-:S05]  /*52e0*/  IMAD.U32 R6, RZ, RZ, UR23 ;  /* 0x00000017ff067e24 */ /* 0x003fca000f8e00ff */
[----:B------:R-:W-:-:S04]  /*52f0*/  SHF.L.U32 R6, R6, 0x1f, RZ ;  /* 0x0000001f06067819 */ /* 0x000fc800000006ff */
[----:B------:R0:W1:Y:S01]  /*5300*/  SYNCS.PHASECHK.TRANS64.TRYWAIT P3, [UR13+0x12450], R6 ;  /* 0x01245006ff0075a7 */ /* 0x000062000806014d */
[----:B------:R-:W-:Y:S05]  /*5310*/  @!P0 BRA `(.L_x_1529) ;  /* 0x0000000000048947 */ /* 0x000fea0003800000 */
[----:B------:R-:W-:Y:S01]  /*5320*/  BPT.TRAP 0x1 ;  /* 0x000000040000795c */ /* 0x000fe20000300000 */
.L_x_1529:
        /* <DEDUP_REMOVED lines=85> */
[----:B------:R-:W1:Y:S02]  /*5880*/  SYNCS.PHASECHK.TRANS64.TRYWAIT P3, [UR13+0x12450], R6 ;  /* 0x01245006ff0075a7 */ /* 0x000e64000806014d */
[----:B-1----:R-:W-:Y:S05]  /*5890*/  @!P3 BRA `(.L_x_1531) ;  /* 0x000000b000d4b947 */ /* 0x002fea0003800000 */
.L_x_1530:
[----:B------:R-:W-:Y:S01]  /*58a0*/  @UP0 ULDC UR10, c[0x0][0x44c] ;  /* 0x00011300000a0ab9 */ /* 0x000fe20000000800 */
[C---:B01----:R-:W-:Y:S01]  /*58b0*/  FMUL.FTZ R6, R0.reuse, R98 ;  /* 0x0000006200067220 */ /* 0x043fe20000410000 */
[----:B------:R-:W-:Y:S01]  /*58c0*/  @P2 IMAD.HI.U32 R120, R23, UR10, RZ ;  /* 0x0000000a17782c27 */ /* 0x000fe2000f8e00ff */
[----:B------:R-:W-:Y:S01]  /*58d0*/  @UP0 ULDC UR10, c[0x0][0x450] ;  /* 0x00011400000a0ab9 */ /* 0x000fe20000000800 */
[----:B------:R-:W-:Y:S02]  /*58e0*/  MOV R123, UR18 ;  /* 0x00000012007b7c02 */ /* 0x000fe40008000f00 */
[C---:B------:R-:W-:Y:S01]  /*58f0*/  FMUL.FTZ R122, R0.reuse, R72 ;  /* 0x00000048007a7220 */ /* 0x040fe20000410000 */
[----:B------:R-:W-:Y:S01]  /*5900*/  IMAD.MOV.U32 R98, RZ, RZ, R23 ;  /* 0x000000ffff627224 */ /* 0x000fe200078e0017 */
[----:B------:R-:W-:Y:S01]  /*5910*/  @P2 SHF.R.U32.HI R98, RZ, UR10, R120 ;  /* 0x0000000aff622c19 */ /* 0x000fe20008011678 */
[----:B------:R-:W-:Y:S01]  /*5920*/  UMOV UR10, 0x1 ;  /* 0x00000001000a7882 */ /* 0x000fe20000000000 */
[----:B------:R-:W-:Y:S01]  /*5930*/  IMAD.MOV.U32 R125, RZ, RZ, -0x2 ;  /* 0xfffffffeff7d7424 */ /* 0x000fe200078e00ff */
[----:B------:R-:W-:Y:S01]  /*5940*/  UIMAD UR10, UR20, -0xa0, UR10 ;  /* 0xffffff60140a78a4 */ /* 0x000fe2000f8e020a */
[C---:B------:R-:W-:Y:S01]  /*5950*/  FMUL.FTZ R72, R0.reuse, R73 ;  /* 0x0000004900487220 */ /* 0x040fe20000410000 */
[----:B------:R-:W0:Y:S01]  /*5960*/  SHFL.IDX PT, R121, R98, RZ, 0x1c1f ;  /* 0x001c1fff62797589 */ /* 0x000e2200000e0000 */
[C---:B------:R-:W-:Y:S01]  /*5970*/  FMUL.FTZ R73, R0.reuse, R74 ;  /* 0x0000004a00497220 */ /* 0x040fe20000410000 */
[C---:B------:R-:W-:Y:S01]  /*5980*/  FMUL.FTZ R100, R0.reuse, R100 ;  /* 0x0000006400647220 */ /* 0x040fe20000410000 */
[----:B------:R-:W-:Y:S01]  /*5990*/  FMUL.FTZ R101, R0, R101 ;  /* 0x0000006500657220 */ /* 0x000fe20000410000 */
[----:B------:R-:W-:Y:S01]  /*59a0*/  IMAD R120, R156, R125, UR10 ;  /* 0x0000000a9c787e24 */ /* 0x000fe2000f8e027d */
[----:B------:R-:W-:Y:S01]  /*59b0*/  MUFU.TANH R72, R72 ;  /* 0x0000004800487308 */ /* 0x000fe20000002400 */
[C---:B------:R-:W-:Y:S01]  /*59c0*/  FMUL.FTZ R56, R0.reuse, R56 ;  /* 0x0000003800387220 */ /* 0x040fe20000410000 */
[----:B------:R-:W-:Y:S01]  /*59d0*/  UIADD3 UR10, UR48, 0x200, URZ ;  /* 0x00000200300a7890 */ /* 0x000fe2000fffe03f */
[----:B------:R-:W-:Y:S01]  /*59e0*/  IMAD R120, R123, UR45, R120 ;  /* 0x0000002d7b787c24 */ /* 0x000fe2000f8e0278 */
[----:B------:R-:W-:Y:S01]  /*59f0*/  WARPGROUP.ARRIVE ;  /* 0x00000000000079c5 */ /* 0x000fe20000000000 */
[----:B------:R-:W-:Y:S01]  /*5a00*/  UMOV UR11, 0xc0000010 ;  /* 0xc0000010000b7882 */ /* 0x000fe20000000000 */
[----:B------:R-:W-:Y:S01]  /*5a10*/  USHF.R.U32.HI UR10, URZ, 0x4, UR10 ;  /* 0x000000043f0a7899 */ /* 0x000fe2000801160a */
[C---:B------:R-:W-:Y:S01]  /*5a20*/  FMUL.FTZ R99, R0.reuse, R99 ;  /* 0x0000006300637220 */ /* 0x040fe20000410000 */
[----:B------:R-:W1:Y:S01]  /*5a30*/  MUFU.TANH R100, R100 ;  /* 0x0000006400647308 */ /* 0x000e620000002400 */
[C---:B------:R-:W-:Y:S01]  /*5a40*/  FMUL.FTZ R102, R0.reuse, R102 ;  /* 0x0000006600667220 */ /* 0x040fe20000410000 */
[----:B------:R-:W-:Y:S01]  /*5a50*/  ULOP3.LUT UR10, UR10, 0x3fff, URZ, 0xc0, !UPT ;  /* 0x00003fff0a0a7892 */ /* 0x000fe2000f8ec03f */
[C---:B------:R-:W-:Y:S01]  /*5a60*/  FMUL.FTZ R103, R0.reuse, R103 ;  /* 0x0000006700677220 */ /* 0x040fe20000410000 */
[C---:B------:R-:W-:Y:S01]  /*5a70*/  FMUL.FTZ R82, R0.reuse, R82 ;  /* 0x0000005200527220 */ /* 0x040fe20000410000 */
[C---:B------:R-:W-:Y:S01]  /*5a80*/  FMUL.FTZ R83, R0.reuse, R83 ;  /* 0x0000005300537220 */ /* 0x040fe20000410000 */
[----:B------:R-:W-:Y:S01]  /*5a90*/  ULOP3.LUT UR10, UR10, 0x10000, URZ, 0xfc, !UPT ;  /* 0x000100000a0a7892 */ /* 0x000fe2000f8efc3f */
[C---:B------:R-:W-:Y:S01]  /*5aa0*/  FMUL.FTZ R86, R0.reuse, R86 ;  /* 0x0000005600567220 */ /* 0x040fe20000410000 */
[----:B------:R-:W2:Y:S01]  /*5ab0*/  MUFU.TANH R101, R101 ;  /* 0x0000006500657308 */ /* 0x000ea20000002400 */
[C---:B------:R-:W-:Y:S01]  /*5ac0*/  FMUL.FTZ R87, R0.reuse, R87 ;  /* 0x0000005700577220 */ /* 0x040fe20000410000 */
[----:B------:R-:W-:Y:S01]  /*5ad0*/  UIMAD UR12, UR22, 0x280, UR10 ;  /* 0x00000280160c78a4 */ /* 0x000fe2000f8e020a */
[----:B0-----:R-:W-:Y:S01]  /*5ae0*/  IADD3 R121, R121, -UR17, R120 ;  /* 0x8000001179797c10 */ /* 0x001fe2000fffe078 */
[C---:B------:R-:W-:Y:S01]  /*5af0*/  FMUL.FTZ R58, R0.reuse, R58 ;  /* 0x0000003a003a7220 */ /* 0x040fe20000410000 */
[C---:B------:R-:W-:Y:S01]  /*5b00*/  FMUL.FTZ R59, R0.reuse, R59 ;  /* 0x0000003b003b7220 */ /* 0x040fe20000410000 */
[----:B------:R-:W-:Y:S01]  /*5b10*/  FMUL.FTZ R62, R0, R62 ;  /* 0x0000003e003e7220 */ /* 0x000fe20000410000 */
[C---:B------:R-:W-:Y:S01]  /*5b20*/  ISETP.GT.AND P3, PT, R121.reuse, RZ, PT ;  /* 0x000000ff7900720c */ /* 0x040fe20003f64270 */
[----:B------:R-:W-:Y:S01]  /*5b30*/  MUFU.TANH R56, R56 ;  /* 0x0000003800387308 */ /* 0x000fe20000002400 */
[----:B------:R-:W-:Y:S01]  /*5b40*/  ISETP.GT.AND P4, PT, R121, 0x1, PT ;  /* 0x000000017900780c */ /* 0x000fe20003f84270 */
[----:B------:R-:W-:Y:S01]  /*5b50*/  UMOV UR10, UR12 ;  /* 0x0000000c000a7c82 */ /* 0x000fe20008000000 */
[----:B------:R-:W-:Y:S01]  /*5b60*/  FSEL R123, R7, -INF , P3 ;  /* 0xff800000077b7808 */ /* 0x000fe20001800000 */
[----:B------:R-:W-:Y:S01]  /*5b70*/  QGMMA.64x64x32.F32.E4M3.E4M3 R24, R152, gdesc[UR8], R24, gsb0 ;  /* 0x00e0000898187df3 */ /* 0x000fe20008000818 */
[----:B------:R-:W-:Y:S01]  /*5b80*/  ISETP.GT.AND P3, PT, R121, 0x8, PT ;  /* 0x000000087900780c */ /* 0x000fe20003f64270 */
[----:B------:R-:W-:Y:S01]  /*5b90*/  UIADD3 UR10, UR12, 0x80, URZ ;  /* 0x000000800c0a7890 */ /* 0x000fe2000fffe03f */
[----:B------:R-:W-:Y:S01]  /*5ba0*/  FSEL R8, R8, -INF , P4 ;  /* 0xff80000008087808 */ /* 0x000fe20002000000 */
[----:B------:R0:W3:Y:S01]  /*5bb0*/  MUFU.TANH R7, R122 ;  /* 0x0000007a00077308 */ /* 0x0000e20000002400 */
[----:B------:R-:W-:Y:S01]  /*5bc0*/  FMNMX.FTZ R125, R123, R2, !PT ;  /* 0x000000027b7d7209 */ /* 0x000fe20007810000 */
[C---:B------:R-:W-:Y:S01]  /*5bd0*/  FMUL.FTZ R63, R0.reuse, R63 ;  /* 0x0000003f003f7220 */ /* 0x040fe20000410000 */
[----:B------:R-:W-:Y:S01]  /*5be0*/  ISETP.GT.AND P4, PT, R121, 0x9, PT ;  /* 0x000000097900780c */ /* 0x000fe20003f84270 */
[----:B------:R-:W-:Y:S01]  /*5bf0*/  FMUL.FTZ R66, R0, R66 ;  /* 0x0000004200427220 */ /* 0x000fe20000410000 */
[----:B------:R-:W-:Y:S01]  /*5c00*/  FSEL R11, R11, -INF , P3 ;  /* 0xff8000000b0b7808 */ /* 0x000fe20001800000 */
[----:B------:R-:W-:Y:S01]  /*5c10*/  UMOV UR11, 0xc0000010 ;  /* 0xc0000010000b7882 */ /* 0x000fe20000000000 */
[----:B------:R-:W-:Y:S01]  /*5c20*/  FMNMX.FTZ R124, R8, R125, !PT ;  /* 0x0000007d087c7209 */ /* 0x000fe20007810000 */
[----:B------:R-:W-:Y:S01]  /*5c30*/  MUFU.TANH R6, R6 ;  /* 0x0000000600067308 */ /* 0x000fe20000002400 */
[----:B------:R-:W-:Y:S01]  /*5c40*/  ISETP.GT.AND P3, PT, R121, 0x10, PT ;  /* 0x000000107900780c */ /* 0x000fe20003f64270 */
[----:B------:R-:W-:Y:S01]  /*5c50*/  FMUL.FTZ R67, R0, R67 ;  /* 0x0000004300437220 */ /* 0x000fe20000410000 */
[----:B------:R-:W-:Y:S01]  /*5c60*/  FSEL R12, R12, -INF , P4 ;  /* 0xff8000000c0c7808 */ /* 0x000fe20002000000 */
[C---:B------:R-:W-:Y:S01]  /*5c70*/  FMUL.FTZ R70, R0.reuse, R70 ;  /* 0x0000004600467220 */ /* 0x040fe20000410000 */
[----:B------:R-:W-:Y:S01]  /*5c80*/  FMNMX.FTZ R125, R11, R124, !PT ;  /* 0x0000007c0b7d7209 */ /* 0x000fe20007810000 */
[----:B------:R-:W-:Y:S01]  /*5c90*/  FMUL.FTZ R71, R0, R71 ;  /* 0x0000004700477220 */ /* 0x000fe20000410000 */
        /* <DEDUP_REMOVED lines=8> */
[C---:B------:R-:W-:Y:S01]  /*5d20*/  FMUL.FTZ R74, R0.reuse, R75 ;  /* 0x0000004b004a7220 */ /* 0x040fe20000410000 */
[----:B------:R-:W-:Y:S01]  /*5d30*/  ISETP.GT.AND P4, PT, R121, 0x19, PT ;  /* 0x000000197900780c */ /* 0x000fe20003f84270 */
[C---:B------:R-:W-:Y:S01]  /*5d40*/  FMUL.FTZ R75, R0.reuse, R76 ;  /* 0x0000004c004b7220 */ /* 0x040fe20000410000 */
[----:B------:R-:W-:Y:S01]  /*5d50*/  FSEL R19, R19, -INF , P3 ;  /* 0xff80000013137808 */ /* 0x000fe20001800000 */
[----:B------:R-:W-:Y:S01]  /*5d60*/  FMUL.FTZ R76, R0, R77 ;  /* 0x0000004d004c7220 */ /* 0x000fe20000410000 */
[----:B0-----:R-:W-:Y:S01]  /*5d70*/  FMNMX.FTZ R122, R16, R125, !PT ;  /* 0x0000007d107a7209 */ /* 0x001fe20007810000 */
[----:B------:R-:W-:Y:S01]  /*5d80*/  MUFU.TANH R103, R103 ;  /* 0x0000006700677308 */ /* 0x000fe20000002400 */
[----:B------:R-:W-:-:S02]  /*5d90*/  ISETP.GT.AND P3, PT, R121, 0x20, PT ;  /* 0x000000207900780c */ /* 0x000fc40003f64270 */
[----:B------:R-:W-:Y:S02]  /*5da0*/  FSEL R20, R20, -INF , P4 ;  /* 0xff80000014147808 */ /* 0x000fe40002000000 */
[----:B------:R-:W-:Y:S02]  /*5db0*/  FMNMX.FTZ R125, R19, R122, !PT ;  /* 0x0000007a137d7209 */ /* 0x000fe40007810000 */
[C---:B------:R-:W-:Y:S01]  /*5dc0*/  ISETP.GT.AND P4, PT, R121.reuse, 0x21, PT ;  /* 0x000000217900780c */ /* 0x040fe20003f84270 */
[----:B------:R-:W0:Y:S01]  /*5dd0*/  MUFU.TANH R75, R75 ;  /* 0x0000004b004b7308 */ /* 0x000e220000002400 */
[----:B------:R-:W-:Y:S02]  /*5de0*/  FSEL R104, R104, -INF , P3 ;  /* 0xff80000068687808 */ /* 0x000fe40001800000 */
[----:B------:R-:W-:Y:S02]  /*5df0*/  FMNMX.FTZ R125, R20, R125, !PT ;  /* 0x0000007d147d7209 */ /* 0x000fe40007810000 */
[----:B------:R-:W-:-:S02]  /*5e00*/  ISETP.GT.AND P3, PT, R121, 0x28, PT ;  /* 0x000000287900780c */ /* 0x000fc40003f64270 */
[----:B------:R-:W-:Y:S01]  /*5e10*/  FSEL R105, R105, -INF , P4 ;  /* 0xff80000069697808 */ /* 0x000fe20002000000 */
[----:B------:R-:W4:Y:S01]  /*5e20*/  MUFU.TANH R76, R76 ;  /* 0x0000004c004c7308 */ /* 0x000f220000002400 */
[----:B------:R-:W-:Y:S02]  /*5e30*/  FMNMX.FTZ R122, R104, R125, !PT ;  /* 0x0000007d687a7209 */ /* 0x000fe40007810000 */
[----:B------:R-:W-:Y:S02]  /*5e40*/  ISETP.GT.AND P4, PT, R121, 0x29, PT ;  /* 0x000000297900780c */ /* 0x000fe40003f84270 */
[----:B------:R-:W-:Y:S02]  /*5e50*/  FSEL R108, R108, -INF , P3 ;  /* 0xff8000006c6c7808 */ /* 0x000fe40001800000 */
[----:B------:R-:W-:Y:S01]  /*5e60*/  FMNMX.FTZ R77, R105, R122, !PT ;  /* 0x0000007a694d7209 */ /* 0x000fe20007810000 */
[----:B------:R-:W-:Y:S01]  /*5e70*/  MUFU.TANH R73, R73 ;  /* 0x0000004900497308 */ /* 0x000fe20000002400 */
[----:B------:R-:W-:-:S02]  /*5e80*/  ISETP.GT.AND P3, PT, R121, 0x30, PT ;  /* 0x000000307900780c */ /* 0x000fc40003f64270 */
[----:B------:R-:W-:Y:S02]  /*5e90*/  FSEL R109, R109, -INF , P4 ;  /* 0xff8000006d6d7808 */ /* 0x000fe40002000000 */
[----:B------:R-:W-:Y:S01]  /*5ea0*/  FMNMX.FTZ R122, R108, R77, !PT ;  /* 0x0000004d6c7a7209 */ /* 0x000fe20007810000 */
[C---:B------:R-:W-:Y:S01]  /*5eb0*/  FMUL.FTZ R77, R0.reuse, R80 ;  /* 0x00000050004d7220 */ /* 0x040fe20000410000 */
[----:B------:R-:W-:Y:S01]  /*5ec0*/  ISETP.GT.AND P4, PT, R121, 0x31, PT ;  /* 0x000000317900780c */ /* 0x000fe20003f84270 */
[----:B------:R-:W-:Y:S01]  /*5ed0*/  FMUL.FTZ R80, R0, R81 ;  /* 0x0000005100507220 */ /* 0x000fe20000410000 */
[----:B------:R-:W-:Y:S01]  /*5ee0*/  FSEL R112, R112, -INF , P3 ;  /* 0xff80000070707808 */ /* 0x000fe20001800000 */
[----:B------:R-:W-:Y:S01]  /*5ef0*/  MUFU.TANH R74, R74 ;  /* 0x0000004a004a7308 */ /* 0x000fe20000002400 */
[----:B------:R-:W-:Y:S02]  /*5f00*/  FMNMX.FTZ R125, R109, R122, !PT ;  /* 0x0000007a6d7d7209 */ /* 0x000fe40007810000 */
[----:B------:R-:W-:-:S02]  /*5f10*/  ISETP.GT.AND P3, PT, R121, 0x38, PT ;  /* 0x000000387900780c */ /* 0x000fc40003f64270 */
[----:B------:R-:W-:Y:S02]  /*5f20*/  FSEL R113, R113, -INF , P4 ;  /* 0xff80000071717808 */ /* 0x000fe40002000000 */
[----:B------:R-:W-:Y:S01]  /*5f30*/  FMNMX.FTZ R122, R112, R125, !PT ;  /* 0x0000007d707a7209 */ /* 0x000fe20007810000 */
[----:B------:R-:W5:Y:S01]  /*5f40*/  MUFU.TANH R77, R77 ;  /* 0x0000004d004d7308 */ /* 0x000f620000002400 */
[----:B------:R-:W-:Y:S01]  /*5f50*/  ISETP.GT.AND P4, PT, R121, 0x39, PT ;  /* 0x000000397900780c */ /* 0x000fe20003f84270 */
[----:B------:R-:W-:Y:S02]  /*5f60*/  WARPGROUP.DEPBAR.LE gsb0, 0x0 ;  /* 0x00008000000079c5 */ /* 0x000fe40000010000 */
[----:B------:R-:W-:Y:S01]  /*5f70*/  FSEL R116, R116, -INF , P3 ;  /* 0xff80000074747808 */ /* 0x000fe20001800000 */
[----:B------:R-:W-:Y:S01]  /*5f80*/  WARPGROUP.ARRIVE ;  /* 0x00000000000079c5 */ /* 0x000fe20000000000 */
[----:B------:R-:W-:Y:S02]  /*5f90*/  FMNMX.FTZ R81, R113, R122, !PT ;  /* 0x0000007a71517209 */ /* 0x000fe40007810000 */
[----:B------:R-:W-:Y:S01]  /*5fa0*/  ISETP.GT.AND P3, PT, R121, 0x40, PT ;  /* 0x000000407900780c */ /* 0x000fe20003f64270 */
[----:B------:R-:W5:Y:S01]  /*5fb0*/  MUFU.TANH R80, R80 ;  /* 0x0000005000507308 */ /* 0x000f620000002400 */
[----:B------:R-:W-:Y:S01]  /*5fc0*/  FSEL R117, R117, -INF , P4 ;  /* 0xff80000075757808 */ /* 0x000fe20002000000 */
[----:B------:R-:W-:Y:S01]  /*5fd0*/  QGMMA.64x64x32.F32.E4M3.E4M3 R24, R148, gdesc[UR8], R24, gsb0 ;  /* 0x00e0000894187df3 */ /* 0x000fe20008000818 */
[----:B------:R-:W-:Y:S01]  /*5fe0*/  FMNMX.FTZ R122, R116, R81, !PT ;  /* 0x00000051747a7209 */ /* 0x000fe20007810000 */
[C---:B------:R-:W-:Y:S01]  /*5ff0*/  FMUL.FTZ R81, R0.reuse, R84 ;  /* 0x0000005400517220 */ /* 0x040fe20000410000 */
[----:B------:R-:W-:Y:S01]  /*6000*/  ISETP.GT.AND P4, PT, R121, 0x41, PT ;  /* 0x000000417900780c */ /* 0x000fe20003f84270 */
[----:B------:R-:W-:Y:S01]  /*6010*/  FMUL.FTZ R84, R0, R85 ;  /* 0x0000005500547220 */ /* 0x000fe20000410000 */
[----:B------:R-:W-:Y:S01]  /*6020*/  FSEL R88, R88, -INF , P3 ;  /* 0xff80000058587808 */ /* 0x000fe20001800000 */
[----:B------:R-:W-:Y:S01]  /*6030*/  MUFU.TANH R82, R82 ;  /* 0x0000005200527308 */ /* 0x000fe20000002400 */
[----:B------:R-:W-:Y:S01]  /*6040*/  FMNMX.FTZ R125, R117, R122, !PT ;  /* 0x0000007a757d7209 */ /* 0x000fe20007810000 */
[----:B------:R-:W-:Y:S01]  /*6050*/  UIADD3 UR10, UR12, 0x100, URZ ;  /* 0x000001000c0a7890 */ /* 0x000fe2000fffe03f */
[----:B------:R-:W-:Y:S01]  /*6060*/  ISETP.GT.AND P3, PT, R121, 0x48, PT ;  /* 0x000000487900780c */ /* 0x000fe20003f64270 */
[----:B------:R-:W-:Y:S01]  /*6070*/  UMOV UR11, 0xc0000010 ;  /* 0xc0000010000b7882 */ /* 0x000fe20000000000 */
[----:B------:R-:W-:-:S02]  /*6080*/  FSEL R89, R89, -INF , P4 ;  /* 0xff80000059597808 */ /* 0x000fc40002000000 */
[----:B------:R-:W-:Y:S01]  /*6090*/  FMNMX.FTZ R122, R88, R125, !PT ;  /* 0x0000007d587a7209 */ /* 0x000fe20007810000 */
[----:B------:R-:W5:Y:S01]  /*60a0*/  MUFU.TANH R81, R81 ;  /* 0x0000005100517308 */ /* 0x000f620000002400 */
[----:B------:R-:W-:Y:S01]  /*60b0*/  ISETP.GT.AND P4, PT, R121, 0x49, PT ;  /* 0x000000497900780c */ /* 0x000fe20003f84270 */
[----:B------:R-:W-:Y:S01]  /*60c0*/  FMUL.FTZ R125, R0, R64 ;  /* 0x00000040007d7220 */ /* 0x000fe20000410000 */
[----:B------:R-:W-:Y:S02]  /*60d0*/  FSEL R92, R92, -INF , P3 ;  /* 0xff8000005c5c7808 */ /* 0x000fe40001800000 */
[----:B------:R-:W-:Y:S02]  /*60e0*/  FMNMX.FTZ R85, R89, R122, !PT ;  /* 0x0000007a59557209 */ /* 0x000fe40007810000 */
[----:B------:R-:W-:Y:S01]  /*60f0*/  ISETP.GT.AND P3, PT, R121, 0x50, PT ;  /* 0x000000507900780c */ /* 0x000fe20003f64270 */
[----:B------:R-:W5:Y:S01]  /*6100*/  MUFU.TANH R84, R84 ;  /* 0x0000005400547308 */ /* 0x000f620000002400 */
[----:B------:R-:W-:-:S02]  /*6110*/  FSEL R93, R93, -INF , P4 ;  /* 0xff8000005d5d7808 */ /* 0x000fc40002000000 */
[----:B------:R-:W-:Y:S02]  /*6120*/  FMNMX.FTZ R122, R92, R85, !PT ;  /* 0x000000555c7a7209 */ /* 0x000fe40007810000 */
[----:B------:R-:W-:Y:S02]  /*6130*/  ISETP.GT.AND P4, PT, R121, 0x51, PT ;  /* 0x000000517900780c */ /* 0x000fe40003f84270 */
[----:B------:R-:W-:Y:S01]  /*6140*/  FSEL R96, R96, -INF , P3 ;  /* 0xff80000060607808 */ /* 0x000fe20001800000 */
[----:B------:R-:W-:Y:S01]  /*6150*/  MUFU.TANH R125, R125 ;  /* 0x0000007d007d7308 */ /* 0x000fe20000002400 */
[----:B------:R-:W-:Y:S02]  /*6160*/  FMNMX.FTZ R85, R93, R122, !PT ;  /* 0x0000007a5d557209 */ /* 0x000fe40007810000 */
[----:B------:R-:W-:Y:S02]  /*6170*/  ISETP.GT.AND P3, PT, R121, 0x58, PT ;  /* 0x000000587900780c */ /* 0x000fe40003f64270 */
[----:B------:R-:W-:-:S02]  /*6180*/  FSEL R97, R97, -INF , P4 ;  /* 0xff80000061617808 */ /* 0x000fc40002000000 */
[----:B------:R-:W-:Y:S01]  /*6190*/  FMNMX.FTZ R122, R96, R85, !PT ;  /* 0x00000055607a7209 */ /* 0x000fe20007810000 */
[----:B------:R-:W-:Y:S01]  /*61a0*/  FMUL.FTZ R85, R0, R57 ;  /* 0x0000003900557220 */ /* 0x000fe20000410000 */
[----:B------:R-:W-:Y:S01]  /*61b0*/  ISETP.GT.AND P4, PT, R121, 0x59, PT ;  /* 0x000000597900780c */ /* 0x000fe20003f84270 */
[----:B------:R-:W-:Y:S01]  /*61c0*/  MUFU.TANH R83, R83 ;  /* 0x0000005300537308 */ /* 0x000fe20000002400 */
[----:B-1----:R-:W-:Y:S02]  /*61d0*/  FSEL R100, R100, -INF , P3 ;  /* 0xff80000064647808 */ /* 0x002fe40001800000 */
[----:B------:R-:W-:Y:S01]  /*61e0*/  FMNMX.FTZ R57, R97, R122, !PT ;  /* 0x0000007a61397209 */ /* 0x000fe20007810000 */
[----:B------:R-:W-:Y:S01]  /*61f0*/  FMUL.FTZ R122, R0, R60 ;  /* 0x0000003c007a7220 */ /* 0x000fe20000410000 */
[----:B------:R-:W-:Y:S02]  /*6200*/  ISETP.GT.AND P3, PT, R121, 0x60, PT ;  /* 0x000000607900780c */ /* 0x000fe40003f64270 */
[----:B--2---:R-:W-:Y:S01]  /*6210*/  FSEL R101, R101, -INF , P4 ;  /* 0xff80000065657808 */ /* 0x004fe20002000000 */
[----:B------:R-:W1:Y:S01]  /*6220*/  MUFU.TANH R85, R85 ;  /* 0x0000005500557308 */ /* 0x000e620000002400 */
[----:B------:R-:W-:-:S02]  /*6230*/  FMNMX.FTZ R124, R100, R57, !PT ;  /* 0x00000039647c7209 */ /* 0x000fc40007810000 */
[----:B------:R-:W-:Y:S02]  /*6240*/  ISETP.GT.AND P4, PT, R121, 0x61, PT ;  /* 0x000000617900780c */ /* 0x000fe40003f84270 */
[----:B---3--:R-:W-:Y:S02]  /*6250*/  FSEL R7, R7, -INF , P3 ;  /* 0xff80000007077808 */ /* 0x008fe40001800000 */
[----:B------:R-:W-:Y:S01]  /*6260*/  FMNMX.FTZ R124, R101, R124, !PT ;  /* 0x0000007c657c7209 */ /* 0x000fe20007810000 */
[----:B------:R-:W2:Y:S01]  /*6270*/  MUFU.TANH R122, R122 ;  /* 0x0000007a007a7308 */ /* 0x000ea20000002400 */
[----:B------:R-:W-:Y:S02]  /*6280*/  ISETP.GT.AND P3, PT, R121, 0x68, PT ;  /* 0x000000687900780c */ /* 0x000fe40003f64270 */
[----:B------:R-:W-:Y:S02]  /*6290*/  FSEL R72, R72, -INF , P4 ;  /* 0xff80000048487808 */ /* 0x000fe40002000000 */
[----:B------:R-:W-:Y:S01]  /*62a0*/  FMNMX.FTZ R57, R7, R124, !PT ;  /* 0x0000007c07397209 */ /* 0x000fe20007810000 */
[----:B------:R-:W-:Y:S01]  /*62b0*/  FMUL.FTZ R124, R0, R61 ;  /* 0x0000003d007c7220 */ /* 0x000fe20000410000 */
[----:B------:R-:W-:Y:S01]  /*62c0*/  ISETP.GT.AND P4, PT, R121, 0x69, PT ;  /* 0x000000697900780c */ /* 0x000fe20003f84270 */
[----:B------:R-:W-:Y:S01]  /*62d0*/  MUFU.TANH R86, R86 ;  /* 0x0000005600567308 */ /* 0x000fe20000002400 */
[----:B0-----:R-:W-:-:S02]  /*62e0*/  FSEL R75, R75, -INF , P3 ;  /* 0xff8000004b4b7808 */ /* 0x001fc40001800000 */
[----:B------:R-:W-:Y:S02]  /*62f0*/  FMNMX.FTZ R60, R72, R57, !PT ;  /* 0x00000039483c7209 */ /* 0x000fe40007810000 */
[----:B------:R-:W-:Y:S02]  /*6300*/  ISETP.GT.AND P3, PT, R121, 0x70, PT ;  /* 0x000000707900780c */ /* 0x000fe40003f64270 */
[----:B----4-:R-:W-:Y:S01]  /*6310*/  FSEL R76, R76, -INF , P4 ;  /* 0xff8000004c4c7808 */ /* 0x010fe20002000000 */
[----:B------:R-:W0:Y:S01]  /*6320*/  MUFU.TANH R124, R124 ;  /* 0x0000007c007c7308 */ /* 0x000e220000002400 */
[----:B------:R-:W-:Y:S02]  /*6330*/  FMNMX.FTZ R61, R75, R60, !PT ;  /* 0x0000003c4b3d7209 */ /* 0x000fe40007810000 */
[----:B------:R-:W-:Y:S02]  /*6340*/  ISETP.GT.AND P4, PT, R121, 0x71, PT ;  /* 0x000000717900780c */ /* 0x000fe40003f84270 */
[----:B-----5:R-:W-:Y:S01]  /*6350*/  FSEL R57, R77, -INF , P3 ;  /* 0xff8000004d397808 */ /* 0x020fe20001800000 */
[----:B------:R-:W-:Y:S01]  /*6360*/  FMUL.FTZ R77, R0, R65 ;  /* 0x00000041004d7220 */ /* 0x000fe20000410000 */
[----:B------:R-:W-:Y:S01]  /*6370*/  FMNMX.FTZ R64, R76, R61, !PT ;  /* 0x0000003d4c407209 */ /* 0x000fe20007810000 */
[----:B------:R-:W-:Y:S01]  /*6380*/  MUFU.TANH R87, R87 ;  /* 0x0000005700577308 */ /* 0x000fe20000002400 */
[----:B------:R-:W-:Y:S01]  /*6390*/  ISETP.GT.AND P3, PT, R121, 0x78, PT ;  /* 0x000000787900780c */ /* 0x000fe20003f64270 */
[----:B------:R-:W-:-:S02]  /*63a0*/  WARPGROUP.DEPBAR.LE gsb0, 0x0 ;  /* 0x00008000000079c5 */ /* 0x000fc40000010000 */
[----:B------:R-:W-:Y:S01]  /*63b0*/  FSEL R60, R80, -INF , P4 ;  /* 0xff800000503c7808 */ /* 0x000fe20002000000 */
[----:B------:R-:W-:Y:S01]  /*63c0*/  WARPGROUP.ARRIVE ;  /* 0x00000000000079c5 */ /* 0x000fe20000000000 */
[----:B------:R-:W-:Y:S02]  /*63d0*/  FMNMX.FTZ R127, R57, R64, !PT ;  /* 0x00000040397f7209 */ /* 0x000fe40007810000 */
[----:B------:R-:W-:Y:S01]  /*63e0*/  ISETP.GT.AND P4, PT, R121, 0x79, PT ;  /* 0x000000797900780c */ /* 0x000fe20003f84270 */
[----:B------:R-:W-:Y:S01]  /*63f0*/  MUFU.TANH R58, R58 ;  /* 0x0000003a003a7308 */ /* 0x000fe20000002400 */
[----:B------:R-:W-:Y:S01]  /*6400*/  FSEL R61, R81, -INF , P3 ;  /* 0xff800000513d7808 */ /* 0x000fe20001800000 */
[----:B------:R-:W-:Y:S01]  /*6410*/  QGMMA.64x64x32.F32.E4M3.E4M3 R24, R144, gdesc[UR8], R24, gsb0 ;  /* 0x00e0000890187df3 */ /* 0x000fe20008000818 */
[----:B------:R-:W-:Y:S01]  /*6420*/  FMNMX.FTZ R80, R60, R127, !PT ;  /* 0x0000007f3c507209 */ /* 0x000fe20007810000 */
[----:B------:R-:W-:Y:S01]  /*6430*/  UIADD3 UR10, UR12, 0x180, URZ ;  /* 0x000001800c0a7890 */ /* 0x000fe2000fffe03f */
[----:B------:R-:W-:Y:S01]  /*6440*/  ISETP.GT.AND P3, PT, R121, 0x80, PT ;  /* 0x000000807900780c */ /* 0x000fe20003f64270 */
[----:B------:R-:W-:Y:S01]  /*6450*/  UMOV UR11, 0xc0000010 ;  /* 0xc0000010000b7882 */ /* 0x000fe20000000000 */
[----:B------:R-:W-:Y:S01]  /*6460*/  FSEL R64, R84, -INF , P4 ;  /* 0xff80000054407808 */ /* 0x000fe20002000000 */
[----:B------:R3:W4:Y:S01]  /*6470*/  MUFU.TANH R81, R77 ;  /* 0x0000004d00517308 */ /* 0x0007220000002400 */
[----:B------:R-:W-:Y:S01]  /*6480*/  FMNMX.FTZ R127, R61, R80, !PT ;  /* 0x000000503d7f7209 */ /* 0x000fe20007810000 */
[----:B------:R-:W-:Y:S01]  /*6490*/  FMUL.FTZ R80, R0, R68 ;  /* 0x0000004400507220 */ /* 0x000fe20000410000 */
[----:B------:R-:W-:-:S02]  /*64a0*/  ISETP.GT.AND P4, PT, R121, 0x81, PT ;  /* 0x000000817900780c */ /* 0x000fc40003f84270 */
[----:B------:R-:W-:Y:S02]  /*64b0*/  FSEL R65, R56, -INF , P3 ;  /* 0xff80000038417808 */ /* 0x000fe40001800000 */
[----:B------:R-:W-:Y:S01]  /*64c0*/  FMNMX.FTZ R84, R64, R127, !PT ;  /* 0x0000007f40547209 */ /* 0x000fe20007810000 */
[----:B------:R5:W4:Y:S01]  /*64d0*/  MUFU.TANH R56, R80 ;  /* 0x0000005000387308 */ /* 0x000b220000002400 */
[----:B------:R-:W-:Y:S02]  /*64e0*/  ISETP.GT.AND P3, PT, R121, 0x88, PT ;  /* 0x000000887900780c */ /* 0x000fe40003f64270 */
[----:B-1----:R-:W-:Y:S02]  /*64f0*/  FSEL R68, R85, -INF , P4 ;  /* 0xff80000055447808 */ /* 0x002fe40002000000 */
[----:B---3--:R-:W-:Y:S01]  /*6500*/  FMNMX.FTZ R77, R65, R84, !PT ;  /* 0x00000054414d7209 */ /* 0x008fe20007810000 */
[----:B------:R-:W-:Y:S01]  /*6510*/  FMUL.FTZ R84, R0, R69 ;  /* 0x0000004500547220 */ /* 0x000fe20000410000 */
[----:B--2---:R-:W-:Y:S01]  /*6520*/  FSEL R69, R122, -INF , P3 ;  /* 0xff8000007a457808 */ /* 0x004fe20001800000 */
[----:B------:R-:W-:Y:S01]  /*6530*/  MUFU.TANH R59, R59 ;  /* 0x0000003b003b7308 */ /* 0x000fe20000002400 */
[----:B------:R-:W-:Y:S01]  /*6540*/  ISETP.GT.AND P4, PT, R121, 0x89, PT ;  /* 0x000000897900780c */ /* 0x000fe20003f84270 */
[----:B-----5:R-:W-:Y:S01]  /*6550*/  FMUL.FTZ R80, R0, R78 ;  /* 0x0000004e00507220 */ /* 0x020fe20000410000 */
[----:B------:R-:W-:-:S02]  /*6560*/  FMNMX.FTZ R122, R68, R77, !PT ;  /* 0x0000004d447a7209 */ /* 0x000fc40007810000 */
[----:B------:R-:W-:Y:S02]  /*6570*/  ISETP.GT.AND P3, PT, R121, 0x90, PT ;  /* 0x000000907900780c */ /* 0x000fe40003f64270 */
[----:B0-----:R-:W-:Y:S01]  /*6580*/  FSEL R77, R124, -INF , P4 ;  /* 0xff8000007c4d7808 */ /* 0x001fe20002000000 */
[----:B------:R0:W1:Y:S01]  /*6590*/  MUFU.TANH R126, R84 ;  /* 0x00000054007e7308 */ /* 0x0000620000002400 */
[----:B------:R-:W-:Y:S02]  /*65a0*/  FMNMX.FTZ R122, R69, R122, !PT ;  /* 0x0000007a457a7209 */ /* 0x000fe40007810000 */
[----:B------:R-:W-:Y:S02]  /*65b0*/  ISETP.GT.AND P4, PT, R121, 0x91, PT ;  /* 0x000000917900780c */ /* 0x000fe40003f84270 */
[----:B------:R-:W-:Y:S02]  /*65c0*/  FSEL R78, R125, -INF , P3 ;  /* 0xff8000007d4e7808 */ /* 0x000fe40001800000 */
[----:B------:R-:W-:Y:S01]  /*65d0*/  FMNMX.FTZ R85, R77, R122, !PT ;  /* 0x0000007a4d557209 */ /* 0x000fe20007810000 */
[----:B------:R-:W2:Y:S01]  /*65e0*/  MUFU.TANH R80, R80 ;  /* 0x0000005000507308 */ /* 0x000ea20000002400 */
[----:B------:R-:W-:Y:S01]  /*65f0*/  ISETP.GT.AND P3, PT, R121, 0x98, PT ;  /* 0x000000987900780c */ /* 0x000fe20003f64270 */
[----:B0-----:R-:W-:Y:S01]  /*6600*/  FMUL.FTZ R84, R0, R79 ;  /* 0x0000004f00547220 */ /* 0x001fe20000410000 */
[----:B----4-:R-:W-:-:S02]  /*6610*/  FSEL R81, R81, -INF , P4 ;  /* 0xff80000051517808 */ /* 0x010fc40002000000 */
[----:B------:R-:W-:Y:S02]  /*6620*/  FMNMX.FTZ R122, R78, R85, !PT ;  /* 0x000000554e7a7209 */ /* 0x000fe40007810000 */
[----:B------:R-:W-:Y:S01]  /*6630*/  ISETP.GT.AND P4, PT, R121, 0x99, PT ;  /* 0x000000997900780c */ /* 0x000fe20003f84270 */
[----:B------:R-:W0:Y:S01]  /*6640*/  MUFU.TANH R84, R84 ;  /* 0x0000005400547308 */ /* 0x000e220000002400 */
[----:B------:R-:W-:Y:S02]  /*6650*/  FSEL R79, R56, -INF , P3 ;  /* 0xff800000384f7808 */ /* 0x000fe40001800000 */
[----:B------:R-:W-:Y:S02]  /*6660*/  FMNMX.FTZ R122, R81, R122, !PT ;  /* 0x0000007a517a7209 */ /* 0x000fe40007810000 */
[----:B-1----:R-:W-:Y:S02]  /*6670*/  FSEL R85, R126, -INF , P4 ;  /* 0xff8000007e557808 */ /* 0x002fe40002000000 */
[----:B------:R-:W-:Y:S01]  /*6680*/  FMNMX.FTZ R122, R79, R122, !PT ;  /* 0x0000007a4f7a7209 */ /* 0x000fe20007810000 */
[----:B------:R-:W1:Y:S03]  /*6690*/  MUFU.TANH R62, R62 ;  /* 0x0000003e003e7308 */ /* 0x000e660000002400 */
[----:B------:R-:W-:-:S05]  /*66a0*/  FMNMX.FTZ R122, R85, R122, !PT ;  /* 0x0000007a557a7209 */ /* 0x000fca0007810000 */
[----:B------:R-:W3:Y:S01]  /*66b0*/  SHFL.BFLY PT, R121, R122, 0x2, 0x1f ;  /* 0x0c401f007a797f89 */ /* 0x000ee200000e0000 */
[----:B------:R-:W4:Y:S08]  /*66c0*/  MUFU.TANH R63, R63 ;  /* 0x0000003f003f7308 */ /* 0x000f300000002400 */
[----:B------:R-:W5:Y:S01]  /*66d0*/  MUFU.TANH R66, R66 ;  /* 0x0000004200427308 */ /* 0x000f620000002400 */
[----:B------:R-:W-:-:S07]  /*66e0*/  WARPGROUP.DEPBAR.LE gsb0, 0x0 ;  /* 0x00008000000079c5 */ /* 0x000fce0000010000 */
[----:B------:R-:W5:Y:S01]  /*66f0*/  MUFU.TANH R67, R67 ;  /* 0x0000004300437308 */ /* 0x000f620000002400 */
[----:B------:R-:W-:Y:S01]  /*6700*/  WARPGROUP.ARRIVE ;  /* 0x00000000000079c5 */ /* 0x000fe20000000000 */
[----:B---3--:R-:W-:-:S05]  /*6710*/  FMNMX.FTZ R121, R122, R121, !PT ;  /* 0x000000797a797209 */ /* 0x008fca0007810000 */
[----:B------:R-:W-:Y:S01]  /*6720*/  QGMMA.64x64x32.F32.E4M3.E4M3 R24, R140, gdesc[UR8], R24, gsb0 ;  /* 0x00e000088c187df3 */ /* 0x000fe20008000818 */
[----:B------:R-:W3:Y:S01]  /*6730*/  MUFU.TANH R70, R70 ;  /* 0x0000004600467308 */ /* 0x000ee20000002400 */
[----:B------:R-:W-:Y:S01]  /*6740*/  UIADD3 UR10, UR12, 0x200, URZ ;  /* 0x000002000c0a7890 */ /* 0x000fe2000fffe03f */
[----:B------:R-:W2:Y:S01]  /*6750*/  SHFL.BFLY PT, R56, R121, 0x1, 0x1f ;  /* 0x0c201f0079387f89 */ /* 0x000ea200000e0000 */
[----:B------:R-:W-:-:S05]  /*6760*/  UMOV UR11, 0xc0000010 ;  /* 0xc0000010000b7882 */ /* 0x000fca0000000000 */
[----:B------:R-:W3:Y:S01]  /*6770*/  MUFU.TANH R71, R71 ;  /* 0x0000004700477308 */ /* 0x000ee20000002400 */
[----:B--2---:R-:W-:Y:S01]  /*6780*/  FMNMX.FTZ R56, R121, R56, !PT ;  /* 0x0000003879387209 */ /* 0x004fe20007810000 */
[----:B------:R-:W-:-:S03]  /*6790*/  IMAD.U32 R121, RZ, RZ, UR16 ;  /* 0x00000010ff797e24 */ /* 0x000fc6000f8e00ff */
[C---:B------:R-:W-:Y:S01]  /*67a0*/  FSETP.NEU.FTZ.AND P3, PT, R56.reuse, -INF , PT ;  /* 0xff8000003800780b */ /* 0x040fe20003f7d000 */
[----:B------:R-:W-:-:S05]  /*67b0*/  FFMA.FTZ R122, R56, R121, -8 ;  /* 0xc1000000387a7423 */ /* 0x000fca0000010079 */
[----:B------:R-:W-:-:S05]  /*67c0*/  FSEL R122, R122, RZ, P3 ;  /* 0x000000ff7a7a7208 */ /* 0x000fca0001800000 */
[--C-:B------:R-:W-:Y:S01]  /*67d0*/  FFMA.FTZ R124, R123, UR16, -R122.reuse ;  /* 0x000000107b7c7c23 */ /* 0x100fe2000801087a */
[----:B------:R-:W-:-:S01]  /*67e0*/  FFMA.FTZ R121, R8, UR16, -R122 ;  /* 0x0000001008797c23 */ /* 0x000fc2000801087a */
[----:B------:R-:W2:Y:S01]  /*67f0*/  SHFL.IDX PT, R123, R98, 0x1, 0x1c1f ;  /* 0x003c1f00627b7f89 */ /* 0x000ea200000e0000 */
        /* <DEDUP_REMOVED lines=23> */
[----:B--2---:R-:W-:Y:S01]  /*6970*/  IADD3 R120, R123, -UR17, R120 ;  /* 0x800000117b787c10 */ /* 0x004fe2000fffe078 */
[----:B------:R-:W-:-:S01]  /*6980*/  FFMA.FTZ R123, R20, UR16, -R122 ;  /* 0x00000010147b7c23 */ /* 0x000fc2000801087a */
[--C-:B------:R-:W-:Y:S01]  /*6990*/  FFMA.FTZ R68, R68, UR16, -R122.reuse ;  /* 0x0000001044447c23 */ /* 0x100fe2000801087a */
[----:B------:R-:W-:-:S01]  /*69a0*/  FFMA.FTZ R69, R69, UR16, -R122 ;  /* 0x0000001045457c23 */ /* 0x000fc2000801087a */
[----:B------:R-:W-:Y:S01]  /*69b0*/  ISETP.GT.AND P4, PT, R120, RZ, PT ;  /* 0x000000ff7800720c */ /* 0x000fe20003f84270 */
[----:B------:R-:W-:-:S01]  /*69c0*/  FFMA.FTZ R79, R79, UR16, -R122 ;  /* 0x000000104f4f7c23 */ /* 0x000fc2000801087a */
[----:B------:R-:W-:Y:S01]  /*69d0*/  ISETP.GT.AND P5, PT, R120, 0x1, PT ;  /* 0x000000017800780c */ /* 0x000fe20003fa4270 */
[----:B------:R-:W-:Y:S01]  /*69e0*/  MUFU.EX2 R124, R124 ;  /* 0x0000007c007c7308 */ /* 0x000fe20000000800 */
[----:B------:R-:W-:Y:S01]  /*69f0*/  FSEL R20, R9, -INF , P4 ;  /* 0xff80000009147808 */ /* 0x000fe20002000000 */
[----:B------:R-:W-:-:S02]  /*6a00*/  WARPGROUP.DEPBAR.LE gsb0, 0x0 ;  /* 0x00008000000079c5 */ /* 0x000fc40000010000 */
[----:B------:R-:W-:Y:S01]  /*6a10*/  ISETP.GT.AND P4, PT, R120, 0x8, PT ;  /* 0x000000087800780c */ /* 0x000fe20003f84270 */
[----:B------:R-:W-:Y:S01]  /*6a20*/  WARPGROUP.ARRIVE ;  /* 0x00000000000079c5 */ /* 0x000fe20000000000 */
[----:B------:R-:W-:Y:S02]  /*6a30*/  FSEL R10, R10, -INF , P5 ;  /* 0xff8000000a0a7808 */ /* 0x000fe40002800000 */
[----:B------:R-:W-:Y:S01]  /*6a40*/  FMNMX.FTZ R19, R20, R3, !PT ;  /* 0x0000000314137209 */ /* 0x000fe20007810000 */
[----:B------:R2:W-:Y:S01]  /*6a50*/  MUFU.EX2 R9, R123 ;  /* 0x0000007b00097308 */ /* 0x0005e20000000800 */
[----:B------:R-:W-:Y:S01]  /*6a60*/  ISETP.GT.AND P5, PT, R120, 0x9, PT ;  /* 0x000000097800780c */ /* 0x000fe20003fa4270 */
[----:B------:R-:W-:Y:S01]  /*6a70*/  QGMMA.64x64x32.F32.E4M3.E4M3 R24, R136, gdesc[UR8], R24, gsb0 ;  /* 0x00e0000888187df3 */ /* 0x000fe20008000818 */
[----:B------:R-:W-:Y:S02]  /*6a80*/  FSEL R13, R13, -INF , P4 ;  /* 0xff8000000d0d7808 */ /* 0x000fe40002000000 */
[----:B------:R-:W-:-:S02]  /*6a90*/  FMNMX.FTZ R98, R10, R19, !PT ;  /* 0x000000130a627209 */ /* 0x000fc40007810000 */
[----:B------:R-:W-:Y:S01]  /*6aa0*/  ISETP.GT.AND P4, PT, R120, 0x10, PT ;  /* 0x000000107800780c */ /* 0x000fe20003f84270 */
[----:B------:R-:W-:Y:S01]  /*6ab0*/  MUFU.EX2 R121, R121 ;  /* 0x0000007900797308 */ /* 0x000fe20000000800 */
[----:B------:R-:W-:Y:S02]  /*6ac0*/  FSEL R19, R14, -INF , P5 ;  /* 0xff8000000e137808 */ /* 0x000fe40002800000 */
[----:B------:R-:W-:Y:S02]  /*6ad0*/  FMNMX.FTZ R98, R13, R98, !PT ;  /* 0x000000620d627209 */ /* 0x000fe40007810000 */
[----:B------:R-:W-:Y:S02]  /*6ae0*/  ISETP.GT.AND P5, PT, R120, 0x11, PT ;  /* 0x000000117800780c */ /* 0x000fe40003fa4270 */
[----:B------:R-:W-:Y:S01]  /*6af0*/  FSEL R17, R17, -INF , P4 ;  /* 0xff80000011117808 */ /* 0x000fe20002000000 */
[----:B------:R0:W-:Y:S01]  /*6b00*/  MUFU.EX2 R14, R104 ;  /* 0x00000068000e7308 */ /* 0x0001e20000000800 */
[----:B------:R-:W-:-:S02]  /*6b10*/  FMNMX.FTZ R98, R19, R98, !PT ;  /* 0x0000006213627209 */ /* 0x000fc40007810000 */
[----:B------:R-:W-:Y:S02]  /*6b20*/  ISETP.GT.AND P4, PT, R120, 0x18, PT ;  /* 0x000000187800780c */ /* 0x000fe40003f84270 */
[----:B------:R-:W-:Y:S02]  /*6b30*/  FSEL R18, R18, -INF , P5 ;  /* 0xff80000012127808 */ /* 0x000fe40002800000 */
[----:B--2---:R-:W-:Y:S01]  /*6b40*/  FMNMX.FTZ R123, R17, R98, !PT ;  /* 0x00000062117b7209 */ /* 0x004fe20007810000 */
[----:B------:R-:W-:Y:S01]  /*6b50*/  MUFU.EX2 R8, R8 ;  /* 0x0000000800087308 */ /* 0x000fe20000000800 */
[----:B------:R-:W-:Y:S02]  /*6b60*/  ISETP.GT.AND P5, PT, R120, 0x19, PT ;  /* 0x000000197800780c */ /* 0x000fe40003fa4270 */
[----:B------:R-:W-:Y:S02]  /*6b70*/  FSEL R21, R21, -INF , P4 ;  /* 0xff80000015157808 */ /* 0x000fe40002000000 */
[----:B0-----:R-:W-:-:S02]  /*6b80*/  FMNMX.FTZ R104, R18, R123, !PT ;  /* 0x0000007b12687209 */ /* 0x001fc40007810000 */
        /* <DEDUP_REMOVED lines=10> */
[----:B------:R-:W-:Y:S01]  /*6c30*/  FMNMX.FTZ R123, R106, R123, !PT ;  /* 0x0000007b6a7b7209 */ /* 0x000fe20007810000 */
[----:B------:R2:W-:Y:S01]  /*6c40*/  MUFU.EX2 R107, R109 ;  /* 0x0000006d006b7308 */ /* 0x0005e20000000800 */
[----:B------:R-:W-:Y:S01]  /*6c50*/  ISETP.GT.AND P5, PT, R120, 0x29, PT ;  /* 0x000000297800780c */ /* 0x000fe20003fa4270 */
[----:B0-----:R-:W-:Y:S01]  /*6c60*/  FFMA.FTZ R108, R112, UR16, -R122 ;  /* 0x00000010706c7c23 */ /* 0x001fe2000801087a */
[----:B------:R-:W-:Y:S02]  /*6c70*/  FSEL R110, R110, -INF , P4 ;  /* 0xff8000006e6e7808 */ /* 0x000fe40002000000 */
[----:B------:R-:W-:-:S02]  /*6c80*/  FMNMX.FTZ R123, R104, R123, !PT ;  /* 0x0000007b687b7209 */ /* 0x000fc40007810000 */
[----:B------:R-:W-:Y:S01]  /*6c90*/  ISETP.GT.AND P4, PT, R120, 0x30, PT ;  /* 0x000000307800780c */ /* 0x000fe20003f84270 */
[----:B------:R-:W-:Y:S01]  /*6ca0*/  MUFU.EX2 R12, R12 ;  /* 0x0000000c000c7308 */ /* 0x000fe20000000800 */
[----:B------:R-:W-:Y:S01]  /*6cb0*/  FSEL R111, R111, -INF , P5 ;  /* 0xff8000006f6f7808 */ /* 0x000fe20002800000 */
[--C-:B--2---:R-:W-:Y:S01]  /*6cc0*/  FFMA.FTZ R109, R113, UR16, -R122.reuse ;  /* 0x00000010716d7c23 */ /* 0x104fe2000801087a */
[----:B------:R-:W-:Y:S01]  /*6cd0*/  FMNMX.FTZ R112, R110, R123, !PT ;  /* 0x0000007b6e707209 */ /* 0x000fe20007810000 */
[----:B------:R-:W-:Y:S01]  /*6ce0*/  FFMA.FTZ R123, R116, UR16, -R122 ;  /* 0x00000010747b7c23 */ /* 0x000fe2000801087a */
[----:B------:R-:W-:Y:S02]  /*6cf0*/  ISETP.GT.AND P5, PT, R120, 0x31, PT ;  /* 0x000000317800780c */ /* 0x000fe40003fa4270 */
[----:B------:R-:W-:Y:S01]  /*6d00*/  FSEL R114, R114, -INF , P4 ;  /* 0xff80000072727808 */ /* 0x000fe20002000000 */
[----:B------:R-:W-:Y:S01]  /*6d10*/  MUFU.EX2 R15, R15 ;  /* 0x0000000f000f7308 */ /* 0x000fe20000000800 */
[----:B------:R-:W-:-:S02]  /*6d20*/  FMNMX.FTZ R113, R111, R112, !PT ;  /* 0x000000706f717209 */ /* 0x000fc40007810000 */
[----:B------:R-:W-:Y:S02]  /*6d30*/  ISETP.GT.AND P4, PT, R120, 0x38, PT ;  /* 0x000000387800780c */ /* 0x000fe40003f84270 */
[----:B------:R-:W-:Y:S02]  /*6d40*/  FSEL R115, R115, -INF , P5 ;  /* 0xff80000073737808 */ /* 0x000fe40002800000 */
[----:B------:R-:W-:Y:S01]  /*6d50*/  FMNMX.FTZ R112, R114, R113, !PT ;  /* 0x0000007172707209 */ /* 0x000fe20007810000 */
[----:B------:R-:W-:Y:S01]  /*6d60*/  MUFU.EX2 R16, R16 ;  /* 0x0000001000107308 */ /* 0x000fe20000000800 */
[----:B------:R-:W-:Y:S02]  /*6d70*/  ISETP.GT.AND P5, PT, R120, 0x39, PT ;  /* 0x000000397800780c */ /* 0x000fe40003fa4270 */
[----:B------:R-:W-:Y:S02]  /*6d80*/  FSEL R118, R118, -INF , P4 ;  /* 0xff80000076767808 */ /* 0x000fe40002000000 */
[----:B------:R-:W-:-:S02]  /*6d90*/  FMNMX.FTZ R113, R115, R112, !PT ;  /* 0x0000007073717209 */ /* 0x000fc40007810000 */
[----:B------:R-:W-:Y:S01]  /*6da0*/  ISETP.GT.AND P4, PT, R120, 0x40, PT ;  /* 0x000000407800780c */ /* 0x000fe20003f84270 */
[----:B------:R0:W-:Y:S01]  /*6db0*/  MUFU.EX2 R112, R123 ;  /* 0x0000007b00707308 */ /* 0x0001e20000000800 */
[----:B------:R-:W-:Y:S01]  /*6dc0*/  FSEL R119, R119, -INF , P5 ;  /* 0xff80000077777808 */ /* 0x000fe20002800000 */
[----:B------:R-:W-:Y:S02]  /*6dd0*/  WARPGROUP.DEPBAR.LE gsb0, 0x0 ;  /* 0x00008000000079c5 */ /* 0x000fe40000010000 */
[----:B------:R-:W-:Y:S02]  /*6de0*/  FMNMX.FTZ R116, R118, R113, !PT ;  /* 0x0000007176747209 */ /* 0x000fe40007810000 */
[----:B------:R-:W-:Y:S02]  /*6df0*/  ISETP.GT.AND P5, PT, R120, 0x41, PT ;  /* 0x000000417800780c */ /* 0x000fe40003fa4270 */
[----:B------:R-:W-:Y:S01]  /*6e00*/  FSEL R90, R90, -INF , P4 ;  /* 0xff8000005a5a7808 */ /* 0x000fe20002000000 */
[----:B0-----:R-:W-:Y:S01]  /*6e10*/  FFMA.FTZ R123, R100, UR16, -R122 ;  /* 0x00000010647b7c23 */ /* 0x001fe2000801087a */
[----:B------:R-:W-:Y:S01]  /*6e20*/  FMNMX.FTZ R117, R119, R116, !PT ;  /* 0x0000007477757209 */ /* 0x000fe20007810000 */
[----:B------:R-:W-:Y:S01]  /*6e30*/  MUFU.EX2 R105, R105 ;  /* 0x0000006900697308 */ /* 0x000fe20000000800 */
[----:B------:R-:W-:-:S02]  /*6e40*/  ISETP.GT.AND P4, PT, R120, 0x48, PT ;  /* 0x000000487800780c */ /* 0x000fc40003f84270 */
[----:B------:R-:W-:Y:S02]  /*6e50*/  FSEL R113, R91, -INF , P5 ;  /* 0xff8000005b717808 */ /* 0x000fe40002800000 */
[----:B------:R-:W-:Y:S02]  /*6e60*/  FMNMX.FTZ R116, R90, R117, !PT ;  /* 0x000000755a747209 */ /* 0x000fe40007810000 */
[----:B------:R-:W-:Y:S01]  /*6e70*/  ISETP.GT.AND P5, PT, R120, 0x49, PT ;  /* 0x000000497800780c */ /* 0x000fe20003fa4270 */
[----:B------:R-:W-:Y:S01]  /*6e80*/  MUFU.EX2 R108, R108 ;  /* 0x0000006c006c7308 */ /* 0x000fe20000000800 */
[----:B------:R-:W-:Y:S02]  /*6e90*/  FSEL R94, R94, -INF , P4 ;  /* 0xff8000005e5e7808 */ /* 0x000fe40002000000 */
[----:B------:R-:W-:Y:S02]  /*6ea0*/  FMNMX.FTZ R117, R113, R116, !PT ;  /* 0x0000007471757209 */ /* 0x000fe40007810000 */
[----:B------:R-:W-:-:S02]  /*6eb0*/  ISETP.GT.AND P4, PT, R120, 0x50, PT ;  /* 0x000000507800780c */ /* 0x000fc40003f84270 */
[----:B------:R-:W-:Y:S01]  /*6ec0*/  FSEL R95, R95, -INF , P5 ;  /* 0xff8000005f5f7808 */ /* 0x000fe20002800000 */
[----:B------:R-:W-:Y:S01]  /*6ed0*/  MUFU.EX2 R109, R109 ;  /* 0x0000006d006d7308 */ /* 0x000fe20000000800 */
[----:B------:R-:W-:Y:S02]  /*6ee0*/  FMNMX.FTZ R116, R94, R117, !PT ;  /* 0x000000755e747209 */ /* 0x000fe40007810000 */
[----:B------:R-:W-:Y:S02]  /*6ef0*/  ISETP.GT.AND P5, PT, R120, 0x51, PT ;  /* 0x000000517800780c */ /* 0x000fe40003fa4270 */
[----:B------:R-:W-:Y:S02]  /*6f00*/  FSEL R6, R6, -INF , P4 ;  /* 0xff80000006067808 */ /* 0x000fe40002000000 */
        /* <DEDUP_REMOVED lines=13> */
[C---:B------:R-:W-:Y:S02]  /*6fe0*/  ISETP.GT.AND P5, PT, R120.reuse, 0x61, PT ;  /* 0x000000617800780c */ /* 0x040fe40003fa4270 */
        /* <DEDUP_REMOVED lines=24> */
[----:B------:R-:W-:Y:S01]  /*7170*/  FMNMX.FTZ R117, R83, R116, !PT ;  /* 0x0000007453757209 */ /* 0x000fe20007810000 */
[----:B------:R-:W-:-:S01]  /*7180*/  FFMA.FTZ R116, R101, UR16, -R122 ;  /* 0x0000001065747c23 */ /* 0x000fc2000801087a */
        /* <DEDUP_REMOVED lines=10> */
[----:B------:R-:W-:Y:S01]  /*7230*/  FMNMX.FTZ R126, R58, R117, !PT ;  /* 0x000000753a7e7209 */ /* 0x000fe20007810000 */
[----:B------:R-:W-:Y:S01]  /*7240*/  FFMA.FTZ R117, R75, UR16, -R122 ;  /* 0x000000104b757c23 */ /* 0x000fe2000801087a */
[----:B------:R-:W-:Y:S01]  /*7250*/  ISETP.GT.AND P5, PT, R120, 0x89, PT ;  /* 0x000000897800780c */ /* 0x000fe20003fa4270 */
[----:B------:R-:W-:Y:S01]  /*7260*/  MUFU.EX2 R116, R116 ;  /* 0x0000007400747308 */ /* 0x000fe20000000800 */
[----:B-1----:R-:W-:Y:S02]  /*7270*/  FSEL R62, R62, -INF , P4 ;  /* 0xff8000003e3e7808 */ /* 0x002fe40002000000 */
[----:B------:R-:W-:Y:S02]  /*7280*/  FMNMX.FTZ R101, R59, R126, !PT ;  /* 0x0000007e3b657209 */ /* 0x000fe40007810000 */
[----:B------:R-:W-:-:S02]  /*7290*/  ISETP.GT.AND P4, PT, R120, 0x90, PT ;  /* 0x000000907800780c */ /* 0x000fc40003f84270 */
[----:B----4-:R-:W-:Y:S01]  /*72a0*/  FSEL R63, R63, -INF , P5 ;  /* 0xff8000003f3f7808 */ /* 0x010fe20002800000 */
[----:B------:R-:W-:Y:S01]  /*72b0*/  MUFU.EX2 R76, R76 ;  /* 0x0000004c004c7308 */ /* 0x000fe20000000800 */
[----:B------:R-:W-:Y:S02]  /*72c0*/  FMNMX.FTZ R126, R62, R101, !PT ;  /* 0x000000653e7e7209 */ /* 0x000fe40007810000 */
[----:B------:R-:W-:Y:S02]  /*72d0*/  ISETP.GT.AND P5, PT, R120, 0x91, PT ;  /* 0x000000917800780c */ /* 0x000fe40003fa4270 */
[----:B-----5:R-:W-:Y:S02]  /*72e0*/  FSEL R66, R66, -INF , P4 ;  /* 0xff80000042427808 */ /* 0x020fe40002000000 */
[----:B------:R-:W-:Y:S01]  /*72f0*/  FMNMX.FTZ R101, R63, R126, !PT ;  /* 0x0000007e3f657209 */ /* 0x000fe20007810000 */
[----:B------:R-:W-:Y:S01]  /*7300*/  MUFU.EX2 R60, R60 ;  /* 0x0000003c003c7308 */ /* 0x000fe20000000800 */
[----:B------:R-:W-:-:S02]  /*7310*/  ISETP.GT.AND P4, PT, R120, 0x98, PT ;  /* 0x000000987800780c */ /* 0x000fc40003f84270 */
[----:B------:R-:W-:Y:S02]  /*7320*/  FSEL R67, R67, -INF , P5 ;  /* 0xff80000043437808 */ /* 0x000fe40002800000 */
[----:B------:R-:W-:Y:S02]  /*7330*/  FMNMX.FTZ R126, R66, R101, !PT ;  /* 0x00000065427e7209 */ /* 0x000fe40007810000 */
[----:B------:R-:W-:Y:S01]  /*7340*/  ISETP.GT.AND P5, PT, R120, 0x99, PT ;  /* 0x000000997800780c */ /* 0x000fe20003fa4270 */
[----:B------:R-:W-:Y:S01]  /*7350*/  MUFU.EX2 R61, R61 ;  /* 0x0000003d003d7308 */ /* 0x000fe20000000800 */
[----:B---3--:R-:W-:Y:S02]  /*7360*/  FSEL R70, R70, -INF , P4 ;  /* 0xff80000046467808 */ /* 0x008fe40002000000 */
[----:B------:R-:W-:Y:S02]  /*7370*/  FMNMX.FTZ R101, R67, R126, !PT ;  /* 0x0000007e43657209 */ /* 0x000fe40007810000 */
[----:B------:R-:W-:-:S02]  /*7380*/  FSEL R75, R71, -INF , P5 ;  /* 0xff800000474b7808 */ /* 0x000fc40002800000 */
[----:B------:R-:W-:Y:S01]  /*7390*/  FMNMX.FTZ R120, R70, R101, !PT ;  /* 0x0000006546787209 */ /* 0x000fe20007810000 */
[----:B------:R-:W-:-:S01]  /*73a0*/  FFMA.FTZ R101, R57, UR16, -R122 ;  /* 0x0000001039657c23 */ /* 0x000fc2000801087a */
[----:B------:R0:W-:Y:S02]  /*73b0*/  MUFU.EX2 R71, R117 ;  /* 0x0000007500477308 */ /* 0x0001e40000000800 */
[----:B------:R-:W-:-:S05]  /*73c0*/  FMNMX.FTZ R120, R75, R120, !PT ;  /* 0x000000784b787209 */ /* 0x000fca0007810000 */
[----:B------:R-:W1:Y:S01]  /*73d0*/  SHFL.BFLY PT, R57, R120, 0x2, 0x1f ;  /* 0x0c401f0078397f89 */ /* 0x000e6200000e0000 */
[----:B------:R-:W-:Y:S08]  /*73e0*/  MUFU.EX2 R101, R101 ;  /* 0x0000006500657308 */ /* 0x000ff00000000800 */
[----:B------:R-:W-:Y:S08]  /*73f0*/  MUFU.EX2 R64, R64 ;  /* 0x0000004000407308 */ /* 0x000ff00000000800 */
[----:B------:R-:W-:Y:S01]  /*7400*/  MUFU.EX2 R65, R65 ;  /* 0x0000004100417308 */ /* 0x000fe20000000800 */
[----:B-1----:R-:W-:Y:S01]  /*7410*/  FMNMX.FTZ R57, R120, R57, !PT ;  /* 0x0000003978397209 */ /* 0x002fe20007810000 */
[--C-:B------:R-:W-:Y:S01]  /*7420*/  FFMA.FTZ R120, R77, UR16, -R122.reuse ;  /* 0x000000104d787c23 */ /* 0x100fe2000801087a */
[----:B------:R-:W-:-:S01]  /*7430*/  FFMA.FTZ R77, R78, UR16, -R122 ;  /* 0x000000104e4d7c23 */ /* 0x000fc2000801087a */
[--C-:B------:R-:W-:Y:S01]  /*7440*/  FFMA.FTZ R78, R81, UR16, -R122.reuse ;  /* 0x00000010514e7c23 */ /* 0x100fe2000801087a */
[----:B------:R-:W-:-:S01]  /*7450*/  FFMA.FTZ R122, R85, UR16, -R122 ;  /* 0x00000010557a7c23 */ /* 0x000fc2000801087a */
[----:B------:R-:W1:Y:S02]  /*7460*/  SHFL.BFLY PT, R126, R57, 0x1, 0x1f ;  /* 0x0c201f00397e7f89 */ /* 0x000e6400000e0000 */
[----:B------:R-:W-:Y:S08]  /*7470*/  MUFU.EX2 R68, R68 ;  /* 0x0000004400447308 */ /* 0x000ff00000000800 */
[----:B------:R-:W-:Y:S08]  /*7480*/  MUFU.EX2 R69, R69 ;  /* 0x0000004500457308 */ /* 0x000ff00000000800 */
[----:B------:R-:W-:Y:S01]  /*7490*/  MUFU.EX2 R120, R120 ;  /* 0x0000007800787308 */ /* 0x000fe20000000800 */
[----:B-1----:R-:W-:Y:S01]  /*74a0*/  FMNMX.FTZ R57, R57, R126, !PT ;  /* 0x0000007e39397209 */ /* 0x002fe20007810000 */
[----:B------:R-:W-:-:S06]  /*74b0*/  IMAD.U32 R126, RZ, RZ, UR16 ;  /* 0x00000010ff7e7e24 */ /* 0x000fcc000f8e00ff */
[----:B------:R-:W-:Y:S01]  /*74c0*/  MUFU.EX2 R77, R77 ;  /* 0x0000004d004d7308 */ /* 0x000fe20000000800 */
[C---:B------:R-:W-:Y:S01]  /*74d0*/  FSETP.NEU.FTZ.AND P4, PT, R57.reuse, -INF , PT ;  /* 0xff8000003900780b */ /* 0x040fe20003f9d000 */
[----:B------:R-:W-:-:S05]  /*74e0*/  FFMA.FTZ R81, R57, R126, -8 ;  /* 0xc100000039517423 */ /* 0x000fca000001007e */
[----:B------:R-:W-:Y:S01]  /*74f0*/  FSEL R81, R81, RZ, P4 ;  /* 0x000000ff51517208 */ /* 0x000fe20002000000 */
[----:B------:R-:W-:Y:S04]  /*7500*/  MUFU.EX2 R78, R78 ;  /* 0x0000004e004e7308 */ /* 0x000fe80000000800 */
[----:B0-----:R-:W-:-:S01]  /*7510*/  FFMA.FTZ R117, R119, UR16, -R81 ;  /* 0x0000001077757c23 */ /* 0x001fc20008010851 */
[----:B------:R-:W-:Y:S01]  /*7520*/  FSEL R119, R56, RZ, P3 ;  /* 0x000000ff38777208 */ /* 0x000fe20001800000 */
[----:B------:R-:W-:-:S01]  /*7530*/  FFMA.FTZ R85, R20, UR16, -R81 ;  /* 0x0000001014557c23 */ /* 0x000fc20008010851 */
[--C-:B------:R-:W-:Y:S01]  /*7540*/  FFMA.FTZ R10, R10, UR16, -R81.reuse ;  /* 0x000000100a0a7c23 */ /* 0x100fe20008010851 */
[----:B------:R-:W-:-:S01]  /*7550*/  FFMA.FTZ R13, R13, UR16, -R81 ;  /* 0x000000100d0d7c23 */ /* 0x000fc20008010851 */
[----:B------:R-:W-:Y:S01]  /*7560*/  FFMA.FTZ R20, R19, UR16, -R81 ;  /* 0x0000001013147c23 */ /* 0x000fe20008010851 */
[----:B------:R-:W-:-:S01]  /*7570*/  FADD.FTZ R119, -R119, R2 ;  /* 0x0000000277777221 */ /* 0x000fc20000010100 */
[--C-:B------:R-:W-:Y:S01]  /*7580*/  FFMA.FTZ R2, R94, UR16, -R81.reuse ;  /* 0x000000105e027c23 */ /* 0x100fe20008010851 */
[----:B------:R-:W-:Y:S01]  /*7590*/  FSEL R94, R57, RZ, P4 ;  /* 0x000000ff395e7208 */ /* 0x000fe20002000000 */
[----:B------:R-:W-:Y:S01]  /*75a0*/  MUFU.EX2 R85, R85 ;  /* 0x0000005500557308 */ /* 0x000fe20000000800 */
[----:B------:R-:W-:Y:S01]  /*75b0*/  FMUL.FTZ R119, R119, UR16 ;  /* 0x0000001077777c20 */ /* 0x000fe20008410000 */
[--C-:B------:R-:W-:Y:S01]  /*75c0*/  FFMA.FTZ R17, R17, UR16, -R81.reuse ;  /* 0x0000001011117c23 */ /* 0x100fe20008010851 */
[----:B------:R-:W-:-:S01]  /*75d0*/  FFMA.FTZ R19, R21, UR16, -R81 ;  /* 0x0000001015137c23 */ /* 0x000fc20008010851 */
[----:B------:R-:W-:Y:S01]  /*75e0*/  FADD.FTZ R94, -R94, R3 ;  /* 0x000000035e5e7221 */ /* 0x000fe20000010100 */
[----:B------:R-:W-:-:S01]  /*75f0*/  FFMA.FTZ R21, R106, UR16, -R81 ;  /* 0x000000106a157c23 */ /* 0x000fc20008010851 */
[--C-:B------:R-:W-:Y:S01]  /*7600*/  FFMA.FTZ R106, R110, UR16, -R81.reuse ;  /* 0x000000106e6a7c23 */ /* 0x100fe20008010851 */
[----:B------:R-:W-:-:S01]  /*7610*/  FFMA.FTZ R18, R18, UR16, -R81 ;  /* 0x0000001012127c23 */ /* 0x000fc20008010851 */
[----:B------:R-:W-:Y:S01]  /*7620*/  FMUL.FTZ R94, R94, UR16 ;  /* 0x000000105e5e7c20 */ /* 0x000fe20008410000 */
        /* <DEDUP_REMOVED lines=20> */
[----:B------:R-:W-:Y:S01]  /*7770*/  FFMA.FTZ R82, R82, UR16, -R81 ;  /* 0x0000001052527c23 */ /* 0x000fe20008010851 */
[----:B------:R-:W-:-:S01]  /*7780*/  FADD.FTZ R119, R121, R118 ;  /* 0x0000007679777221 */ /* 0x000fc20000010000 */
[--C-:B------:R-:W-:Y:S01]  /*7790*/  FFMA.FTZ R83, R83, UR16, -R81.reuse ;  /* 0x0000001053537c23 */ /* 0x100fe20008010851 */
[----:B------:R-:W-:-:S01]  /*77a0*/  FFMA.FTZ R58, R58, UR16, -R81 ;  /* 0x000000103a3a7c23 */ /* 0x000fc20008010851 */
[----:B------:R-:W0:Y:S01]  /*77b0*/  MUFU.EX2 R13, R13 ;  /* 0x0000000d000d7308 */ /* 0x000e220000000800 */
[----:B-1----:R-:W-:-:S01]  /*77c0*/  FFMA.FTZ R5, R94, R4, R85 ;  /* 0x000000045e057223 */ /* 0x002fc20000010055 */
[----:B------:R-:W-:Y:S01]  /*77d0*/  FADD.FTZ R118, R8, R119 ;  /* 0x0000007708767221 */ /* 0x000fe20000010000 */
[----:B------:R-:W-:-:S01]  /*77e0*/  FFMA.FTZ R59, R59, UR16, -R81 ;  /* 0x000000103b3b7c23 */ /* 0x000fc20008010851 */
[--C-:B------:R-:W-:Y:S01]  /*77f0*/  FFMA.FTZ R62, R62, UR16, -R81.reuse ;  /* 0x000000103e3e7c23 */ /* 0x100fe20008010851 */
[----:B------:R-:W-:-:S01]  /*7800*/  FFMA.FTZ R63, R63, UR16, -R81 ;  /* 0x000000103f3f7c23 */ /* 0x000fc20008010851 */
[----:B------:R-:W-:Y:S01]  /*7810*/  FADD.FTZ R119, R11, R118 ;  /* 0x000000760b777221 */ /* 0x000fe20000010000 */
[----:B------:R-:W-:-:S01]  /*7820*/  FFMA.FTZ R66, R66, UR16, -R81 ;  /* 0x0000001042427c23 */ /* 0x000fc20008010851 */
[----:B------:R-:W1:Y:S01]  /*7830*/  MUFU.EX2 R20, R20 ;  /* 0x0000001400147308 */ /* 0x000e620000000800 */
[----:B--2---:R-:W-:-:S01]  /*7840*/  FADD.FTZ R4, R10, R5 ;  /* 0x000000050a047221 */ /* 0x004fc20000010000 */
[----:B------:R-:W-:Y:S01]  /*7850*/  FADD.FTZ R118, R12, R119 ;  /* 0x000000770c767221 */ /* 0x000fe20000010000 */
[----:B------:R-:W-:-:S01]  /*7860*/  FFMA.FTZ R67, R67, UR16, -R81 ;  /* 0x0000001043437c23 */ /* 0x000fc20008010851 */
[--C-:B------:R-:W-:Y:S01]  /*7870*/  FFMA.FTZ R70, R70, UR16, -R81.reuse ;  /* 0x0000001046467c23 */ /* 0x100fe20008010851 */
[----:B------:R-:W-:-:S01]  /*7880*/  FFMA.FTZ R75, R75, UR16, -R81 ;  /* 0x000000104b4b7c23 */ /* 0x000fc20008010851 */
[----:B------:R-:W-:-:S02]  /*7890*/  FADD.FTZ R119, R15, R118 ;  /* 0x000000760f777221 */ /* 0x000fc40000010000 */
[----:B------:R-:W2:Y:S01]  /*78a0*/  MUFU.EX2 R17, R17 ;  /* 0x0000001100117308 */ /* 0x000ea20000000800 */
[----:B0-----:R-:W-:-:S01]  /*78b0*/  FADD.FTZ R5, R13, R4 ;  /* 0x000000040d057221 */ /* 0x001fc20000010000 */
[----:B------:R-:W-:-:S04]  /*78c0*/  FADD.FTZ R118, R16, R119 ;  /* 0x0000007710767221 */ /* 0x000fc80000010000 */
[----:B------:R-:W-:Y:S02]  /*78d0*/  FADD.FTZ R119, R9, R118 ;  /* 0x0000007609777221 */ /* 0x000fe40000010000 */
[----:B------:R-:W0:Y:S01]  /*78e0*/  MUFU.EX2 R18, R18 ;  /* 0x0000001200127308 */ /* 0x000e220000000800 */
[----:B-1----:R-:W-:-:S01]  /*78f0*/  FADD.FTZ R4, R20, R5 ;  /* 0x0000000514047221 */ /* 0x002fc20000010000 */
[----:B------:R-:W-:Y:S01]  /*7900*/  FADD.FTZ R118, R14, R119 ;  /* 0x000000770e767221 */ /* 0x000fe20000010000 */
[----:B------:R-:W-:-:S03]  /*7910*/  FFMA.FTZ R119, R84, UR16, -R81 ;  /* 0x0000001054777c23 */ /* 0x000fc60008010851 */
[----:B------:R-:W-:Y:S02]  /*7920*/  FADD.FTZ R123, R105, R118 ;  /* 0x00000076697b7221 */ /* 0x000fe40000010000 */
        /* <DEDUP_REMOVED lines=10> */
[----:B------:R-:W-:-:S06]  /*79d0*/  FADD.FTZ R4, R22, R123 ;  /* 0x0000007b16047221 */ /* 0x000fcc0000010000 */
[----:B------:R-:W0:Y:S01]  /*79e0*/  MUFU.EX2 R111, R111 ;  /* 0x0000006f006f7308 */ /* 0x000e220000000800 */
[----:B-1----:R-:W-:-:S07]  /*79f0*/  FADD.FTZ R5, R104, R5 ;  /* 0x0000000568057221 */ /* 0x002fce0000010000 */
        /* <DEDUP_REMOVED lines=22> */
[----:B------:R-:W-:Y:S01]  /*7b60*/  FFMA.FTZ R84, R86, UR16, -R81 ;  /* 0x0000001056547c23 */ /* 0x000fe20008010851 */
[----:B------:R-:W-:-:S05]  /*7b70*/  FADD.FTZ R4, R97, R4 ;  /* 0x0000000461047221 */ /* 0x000fca0000010000 */
        /* <DEDUP_REMOVED lines=13> */
[----:B-1----:R-:W-:-:S01]  /*7c50*/  FADD.FTZ R5, R99, R86 ;  /* 0x0000005663057221 */ /* 0x002fc20000010000 */
[----:B------:R-:W-:-:S06]  /*7c60*/  FADD.FTZ R86, R116, R125 ;  /* 0x0000007d74567221 */ /* 0x000fcc0000010000 */
[----:B------:R-:W1:Y:S01]  /*7c70*/  MUFU.EX2 R73, R73 ;  /* 0x0000004900497308 */ /* 0x000e620000000800 */
[----:B--2---:R-:W-:-:S01]  /*7c80*/  FADD.FTZ R4, R102, R5 ;  /* 0x0000000566047221 */ /* 0x004fc20000010000 */
[----:B------:R-:W-:-:S06]  /*7c90*/  FADD.FTZ R5, R7, R86 ;  /* 0x0000005607057221 */ /* 0x000fcc0000010000 */
        /* <DEDUP_REMOVED lines=8> */
[----:B------:R-:W-:-:S06]  /*7d20*/  FADD.FTZ R86, R76, R5 ;  /* 0x000000054c567221 */ /* 0x000fcc0000010000 */
        /* <DEDUP_REMOVED lines=14> */
[----:B------:R-:W-:-:S06]  /*7e10*/  FADD.FTZ R81, R69, R100 ;  /* 0x0000006445517221 */ /* 0x000fcc0000010000 */
[----:B------:R-:W0:Y:S01]  /*7e20*/  MUFU.EX2 R58, R58 ;  /* 0x0000003a003a7308 */ /* 0x000e220000000800 */
[----:B-1----:R-:W-:-:S07]  /*7e30*/  FADD.FTZ R4, R84, R5 ;  /* 0x0000000554047221 */ /* 0x002fce0000010000 */
[----:B------:R-:W1:Y:S01]  /*7e40*/  MUFU.EX2 R59, R59 ;  /* 0x0000003b003b7308 */ /* 0x000e620000000800 */
[----:B--2---:R-:W-:-:S01]  /*7e50*/  FADD.FTZ R5, R123, R4 ;  /* 0x000000047b057221 */ /* 0x004fc20000010000 */
[----:B------:R-:W-:-:S04]  /*7e60*/  IMAD.U32 R4, RZ, RZ, UR19 ;  /* 0x00000013ff047e24 */ /* 0x000fc8000f8e00ff */
[----:B------:R-:W-:Y:S02]  /*7e70*/  @!P1 VIADD R4, R4, 0x12440 ;  /* 0x0001244004049836 */ /* 0x000fe40000000000 */
[----:B------:R-:W2:Y:S01]  /*7e80*/  MUFU.EX2 R62, R62 ;  /* 0x0000003e003e7308 */ /* 0x000ea20000000800 */
[----:B0-----:R-:W-:-:S02]  /*7e90*/  FADD.FTZ R86, R58, R5 ;  /* 0x000000053a567221 */ /* 0x001fc40000010000 */
[----:B------:R-:W-:-:S04]  /*7ea0*/  @!P1 PRMT R4, RZ, 0x654, R4 ;  /* 0x00000654ff049816 */ /* 0x000fc80000000004 */
[----:B------:R0:W-:Y:S01]  /*7eb0*/  @!P1 SYNCS.ARRIVE.TRANS64.RED.A1T0 RZ, [R4+URZ], RZ ;  /* 0x000000ff04ff99a7 */ /* 0x0001e2000810043f */
[----:B------:R-:W3:Y:S01]  /*7ec0*/  MUFU.EX2 R63, R63 ;  /* 0x0000003f003f7308 */ /* 0x000ee20000000800 */
[----:B-1----:R-:W-:-:S01]  /*7ed0*/  FADD.FTZ R5, R59, R86 ;  /* 0x000000563b057221 */ /* 0x002fc20000010000 */
[----:B0-----:R-:W-:-:S06]  /*7ee0*/  FADD.FTZ R4, R120, R81 ;  /* 0x0000005178047221 */ /* 0x001fcc0000010000 */
[----:B------:R-:W0:Y:S01]  /*7ef0*/  MUFU.EX2 R66, R66 ;  /* 0x0000004200427308 */ /* 0x000e220000000800 */
[----:B--2---:R-:W-:-:S01]  /*7f00*/  FADD.FTZ R86, R62, R5 ;  /* 0x000000053e567221 */ /* 0x004fc20000010000 */
[----:B------:R-:W-:-:S06]  /*7f10*/  FADD.FTZ R81, R77, R4 ;  /* 0x000000044d517221 */ /* 0x000fcc0000010000 */
[----:B------:R-:W1:Y:S01]  /*7f20*/  MUFU.EX2 R67, R67 ;  /* 0x0000004300437308 */ /* 0x000e620000000800 */
[----:B---3--:R-:W-:-:S01]  /*7f30*/  FADD.FTZ R5, R63, R86 ;  /* 0x000000563f057221 */ /* 0x008fc20000010000 */
[----:B------:R-:W-:-:S06]  /*7f40*/  FADD.FTZ R86, R78, R81 ;  /* 0x000000514e567221 */ /* 0x000fcc0000010000 */
        /* <DEDUP_REMOVED lines=8> */
[----:B-1----:R-:W-:-:S03]  /*7fd0*/  FADD.FTZ R5, R122, R81 ;  /* 0x000000517a057221 */ /* 0x002fc60000010000 */
[----:B--2---:R-:W-:Y:S01]  /*7fe0*/  FADD.FTZ R4, R75, R4 ;  /* 0x000000044b047221 */ /* 0x004fe20000010000 */
[----:B------:R-:W-:Y:S06]  /*7ff0*/  @!P0 BRA `(.L_x_1532) ;  /* 0x0000000000048947 */ /* 0x000fec0003800000 */
[----:B------:R-:W-:Y:S01]  /*8000*/  BPT.TRAP 0x1 ;  /* 0x000000040000795c */ /* 0x000fe20000300000 */
.L_x_1532:
        /* <DEDUP_REMOVED lines=8> */
[----:B------:R-:W-:Y:S01]  /*8090*/  UMOV UR23, UR4 ;  /* 0x0000000400177c82 */ /* 0x000fe20008000000 */
[----:B------:R-:W-:Y:S01]  /*80a0*/  F2FP.SATFINITE.E4M3.F32.PACK_AB_MERGE_C R9, R9, R16, RZ ;  /* 0x000000100909723e */ /* 0x000fe200048070ff */
[----:B------:R-:W-:Y:S01]  /*80b0*/  UMOV UR22, UR7 ;  /* 0x0000000700167c82 */ /* 0x000fe20008000000 */
        /* <DEDUP_REMOVED lines=55> */
[-C--:B------:R-:W-:Y:S01]  /*8430*/  FMUL.FTZ R46, R46, R94.reuse ;  /* 0x0000005e2e2e7220 */ /* 0x080fe20000410000 */
        /* <DEDUP_REMOVED lines=11> */
[----:B------:R-:W-:Y:S01]  /*84f0*/  IMAD.MOV.U32 R3, RZ, RZ, R57 ;  /* 0x000000ffff037224 */ /* 0x000fe200078e0039 */
[----:B------:R-:W-:Y:S01]  /*8500*/  F2FP.SATFINITE.E4M3.F32.PACK_AB_MERGE_C R138, R78, R77, R79 ;  /* 0x0000004d4e8a723e */ /* 0x000fe2000480704f */
[----:B------:R-:W-:Y:S01]  /*8510*/  IMAD.MOV.U32 R2, RZ, RZ, R56 ;  /* 0x000000ffff027224 */ /* 0x000fe200078e0038 */
[----:B------:R-:W-:Y:S01]  /*8520*/  F2FP.SATFINITE.E4M3.F32.PACK_AB_MERGE_C R139, R67, R66, R70 ;  /* 0x00000042438b723e */ /* 0x000fe20004807046 */
[----:B------:R-:W-:Y:S06]  /*8530*/  @P3 BRA `(.L_x_1533) ;  /* 0xffffffc800243947 */ /* 0x000fec000383ffff */
[----:B------:R0:W-:Y:S01]  /*8540*/  STL [R1+0x20], R28 ;  /* 0x0000201c01007387 */ /* 0x0001e20000100800 */
[----:B------:R-:W-:Y:S01]  /*8550*/  MOV R21, R24 ;  /* 0x0000001800157202 */ /* 0x000fe20000000f00 */
[----:B------:R-:W-:Y:S01]  /*8560*/  IMAD.MOV.U32 R22, RZ, RZ, R25 ;  /* 0x000000ffff167224 */ /* 0x000fe200078e0019 */
[----:B------:R-:W-:Y:S01]  /*8570*/  MOV R11, R35 ;  /* 0x00000023000b7202 */ /* 0x000fe20000000f00 */
[----:B------:R0:W-:Y:S01]  /*8580*/  STL [R1+0x24], R29 ;  /* 0x0000241d01007387 */ /* 0x0001e20000100800 */
[----:B------:R-:W-:Y:S01]  /*8590*/  IMAD.MOV.U32 R8, RZ, RZ, R26 ;  /* 0x000000ffff087224 */ /* 0x000fe200078e001a */
[----:B------:R-:W-:Y:S01]  /*85a0*/  MOV R18, R50 ;  /* 0x0000003200127202 */ /* 0x000fe20000000f00 */
        /* <DEDUP_REMOVED lines=23> */
[----:B------:R-:W-:-:S03]  /*8720*/  IMAD.MOV.U32 R2, RZ, RZ, R56 ;  /* 0x000000ffff027224 */ /* 0x000fc600078e0038 */
[----:B------:R0:W-:Y:S04]  /*8730*/  STL [R1+0x4], R48 ;  /* 0x0000043001007387 */ /* 0x0001e80000100800 */
[----:B------:R0:W-:Y:S04]  /*8740*/  STL [R1+0x28], R49 ;  /* 0x0000283101007387 */ /* 0x0001e80000100800 */
[----:B------:R0:W-:Y:S02]  /*8750*/  STL [R1], R53 ;  /* 0x0000003501007387 */ /* 0x0001e40000100800 */
.L_x_1523:
[----:B------:R-:W-:-:S06]  /*8760*/  UISETP.GE.AND UP0, UPT, UR20, UR46, UPT ;  /* 0x0000002e1400728c */ /* 0x000fcc000bf06270 */
[----:B------:R-:W-:-:S13]  /*8770*/  PLOP3.LUT P2, PT, PT, PT, UP0, 0x80, 0x0 ;  /* 0x000000000000781c */ /* 0x000fda0003f4f008 */
[----:B------:R-:W-:Y:S05]  /*8780*/  @!P2 BRA `(.L_x_1534) ;  /* 0x0000002c00d0a947 */ /* 0x000fea0003800000 */
[----:B------:R-:W-:Y:S01]  /*8790*/  MOV R105, R3 ;  /* 0x0000000300697202 */ /* 0x000fe20000000f00 */
[----:B------:R-:W-:Y:S01]  /*87a0*/  IMAD.MOV.U32 R104, RZ, RZ, R2 ;  /* 0x000000ffff687224 */ /* 0x000fe200078e0002 */
[----:B------:R-:W-:Y:S01]  /*87b0*/  UMOV UR24, UR4 ;  /* 0x0000000400187c82 */ /* 0x000fe20008000000 */
[----:B------:R-:W-:Y:S01]  /*87c0*/  UMOV UR23, UR7 ;  /* 0x0000000700177c82 */ /* 0x000fe20008000000 */
[----:B------:R-:W-:-:S05]  /*87d0*/  ULDC UR21, c[0x0][0x988] ;  /* 0x0002620000157ab9 */ /* 0x000fca0000000800 */
.L_x_1544:
[----:B------:R-:W-:-:S04]  /*87e0*/  UIADD3 UR7, UR23, 0x1, URZ ;  /* 0x0000000117077890 */ /* 0x000fc8000fffe03f */
[----:B------:R-:W-:-:S04]  /*87f0*/  UISETP.NE.AND UP0, UPT, UR7, 0x2, UPT ;  /* 0x000000020700788c */ /* 0x000fc8000bf05270 */
[----:B------:R-:W-:Y:S02]  /*8800*/  USEL UR4, URZ, 0x1, UP0 ;  /* 0x000000013f047887 */ /* 0x000fe40008000000 */
[----:B------:R-:W-:Y:S02]  /*8810*/  USEL UR7, UR7, URZ, UP0 ;  /* 0x0000003f07077287 */ /* 0x000fe40008000000 */
[----:B------:R-:W-:Y:S01]  /*8820*/  ULOP3.LUT UR4, UR24, UR4, URZ, 0x3c, !UPT ;  /* 0x0000000418047292 */ /* 0x000fe2000f8e3c3f */
[----:B------:R-:W-:Y:S11]  /*8830*/  @!P0 BRA `(.L_x_1535) ;  /* 0x0000000000048947 */ /* 0x000ff60003800000 */
[----:B------:R-:W-:Y:S01]  /*8840*/  BPT.TRAP 0x1 ;  /* 0x000000040000795c */ /* 0x000fe20000300000 */
.L_x_1535:
[----:B------:R-:W-:Y:S01]  /*8850*/  ULEA UR22, UR7, UR48, 0x3 ;  /* 0x0000003007167291 */ /* 0x000fe2000f8e183f */
[----:B------:R-:W-:-:S05]  /*8860*/  IMAD.U32 R2, RZ, RZ, UR4 ;  /* 0x00000004ff027e24 */ /* 0x000fca000f8e00ff */
[----:B------:R-:W-:-:S04]  /*8870*/  SHF.L.U32 R2, R2, 0x1f, RZ ;  /* 0x0000001f02027819 */ /* 0x000fc800000006ff */
[----:B------:R1:W2:Y:S01]  /*8880*/  SYNCS.PHASECHK.TRANS64.TRYWAIT P2, [UR22+0x12430], R2 ;  /* 0x01243002ff0075a7 */ /* 0x0002a20008040156 */
[----:B------:R-:W-:Y:S05]  /*8890*/  @!P0 BRA `(.L_x_1536) ;  /* 0x0000000000048947 */ /* 0x000fea0003800000 */
[----:B------:R-:W-:Y:S01]  /*88a0*/  BPT.TRAP 0x1 ;  /* 0x000000040000795c */ /* 0x000fe20000300000 */
.L_x_1536:
[----:B--2---:R-:W-:Y:S05]  /*88b0*/  @P2 BRA `(.L_x_1537) ;  /* 0x0000000000082947 */ /* 0x004fea0003800000 */
[----:B------:R-:W2:Y:S02]  /*88c0*/  SYNCS.PHASECHK.TRANS64.TRYWAIT P2, [UR22+0x12430], R2 ;  /* 0x01243002ff0075a7 */ /* 0x000ea40008040156 */
[----:B--2---:R-:W-:Y:S05]  /*88d0*/  @!P2 BRA `(.L_x_1538) ;  /* 0x0000008000dca947 */ /* 0x004fea0003800000 */
.L_x_1537:
        /* <DEDUP_REMOVED lines=32> */
[----:B0-----:R-:W-:-:S06]  /*8ae0*/  WARPGROUP.ARRIVE ;  /* 0x00000000000079c5 */ /* 0x001fcc0000000000 */
        /* <DEDUP_REMOVED lines=30> */
.L_x_1539:
[----:B------:R-:W-:Y:S01]  /*8cd0*/  ULEA UR13, UR23, UR48, 0x3 ;  /* 0x00000030170d7291 */ /* 0x000fe2000f8e183f */
[----:B-12---:R-:W-:-:S05]  /*8ce0*/  IMAD.U32 R2, RZ, RZ, UR24 ;  /* 0x00000018ff027e24 */ /* 0x006fca000f8e00ff */
[----:B------:R-:W-:-:S04]  /*8cf0*/  SHF.L.U32 R2, R2, 0x1f, RZ ;  /* 0x0000001f02027819 */ /* 0x000fc800000006ff */
[----:B------:R0:W1:Y:S01]  /*8d00*/  SYNCS.PHASECHK.TRANS64.TRYWAIT P2, [UR13+0x12450], R2 ;  /* 0x01245002ff0075a7 */ /* 0x000062000804014d */
[----:B------:R-:W-:Y:S05]  /*8d10*/  @!P0 BRA `(.L_x_1540) ;  /* 0x0000000000048947 */ /* 0x000fea0003800000 */
[----:B------:R-:W-:Y:S01]  /*8d20*/  BPT.TRAP 0x1 ;  /* 0x000000040000795c */ /* 0x000fe20000300000 */
.L_x_1540:
        /* <DEDUP_REMOVED lines=242> */
.L_x_1541:
[----:B---3--:R-:W-:Y:S01]  /*9c50*/  FMNMX.FTZ R24, R134, R3, !PT ;  /* 0x0000000386187209 */ /* 0x008fe20007810000 */
[----:B------:R-:W-:Y:S01]  /*9c60*/  UMOV UR16, UR21 ;  /* 0x0000001500107c82 */ /* 0x000fe20008000000 */
[----:B------:R-:W1:Y:S01]  /*9c70*/  SHFL.BFLY PT, R3, R26, 0x2, 0x1f ;  /* 0x0c401f001a037f89 */ /* 0x000e6200000e0000 */
[----:B------:R-:W-:-:S03]  /*9c80*/  IMAD.U32 R29, RZ, RZ, UR16 ;  /* 0x00000010ff1d7e24 */ /* 0x000fc6000f8e00ff */
[----:B------:R-:W2:Y:S01]  /*9c90*/  SHFL.BFLY PT, R27, R24, 0x2, 0x1f ;  /* 0x0c401f00181b7f89 */ /* 0x000ea200000e0000 */
[----:B-1----:R-:W-:Y:S01]  /*9ca0*/  FMNMX.FTZ R25, R26, R3, !PT ;  /* 0x000000031a197209 */ /* 0x002fe20007810000 */
[----:B------:R-:W-:Y:S01]  /*9cb0*/  IMAD.MOV.U32 R31, RZ, RZ, R6 ;  /* 0x000000ffff1f7224 */ /* 0x000fe200078e0006 */
[----:B------:R-:W-:Y:S01]  /*9cc0*/  UIADD3 UR10, UR48, 0x200, URZ ;  /* 0x00000200300a7890 */ /* 0x000fe2000fffe03f */
[----:B------:R-:W-:Y:S02]  /*9cd0*/  MOV R26, R8 ;  /* 0x00000008001a7202 */ /* 0x000fe40000000f00 */
[----:B--2---:R-:W-:Y:S01]  /*9ce0*/  FMNMX.FTZ R27, R24, R27, !PT ;  /* 0x0000001b181b7209 */ /* 0x004fe20007810000 */
[----:B0-----:R-:W0:Y:S04]  /*9cf0*/  SHFL.BFLY PT, R2, R25, 0x1, 0x1f ;  /* 0x0c201f0019027f89 */ /* 0x001e2800000e0000 */
[----:B------:R-:W1:Y:S01]  /*9d00*/  SHFL.BFLY PT, R28, R27, 0x1, 0x1f ;  /* 0x0c201f001b1c7f89 */ /* 0x000e6200000e0000 */
[----:B0-----:R-:W-:Y:S01]  /*9d10*/  FMNMX.FTZ R2, R25, R2, !PT ;  /* 0x0000000219027209 */ /* 0x001fe20007810000 */
[----:B------:R-:W-:Y:S01]  /*9d20*/  USHF.R.U32.HI UR10, URZ, 0x4, UR10 ;  /* 0x000000043f0a7899 */ /* 0x000fe2000801160a */
[----:B------:R-:W-:Y:S01]  /*9d30*/  IMAD.MOV.U32 R25, RZ, RZ, R22 ;  /* 0x000000ffff197224 */ /* 0x000fe200078e0016 */
[----:B-1----:R-:W-:-:S02]  /*9d40*/  FMNMX.FTZ R3, R27, R28, !PT ;  /* 0x0000001c1b037209 */ /* 0x002fc40007810000 */
[C---:B------:R-:W-:Y:S01]  /*9d50*/  FADD.FTZ R28, -R2.reuse, R104 ;  /* 0x00000068021c7221 */ /* 0x040fe20000010100 */
[----:B------:R-:W-:-:S01]  /*9d60*/  FFMA.FTZ R156, R2, R29, -8 ;  /* 0xc1000000029c7423 */ /* 0x000fc2000001001d */
[----:B------:R-:W-:Y:S01]  /*9d70*/  ULOP3.LUT UR10, UR10, 0x3fff, URZ, 0xc0, !UPT ;  /* 0x00003fff0a0a7892 */ /* 0x000fe2000f8ec03f */
[----:B------:R-:W-:Y:S02]  /*9d80*/  IMAD.MOV.U32 R27, RZ, RZ, R9 ;  /* 0x000000ffff1b7224 */ /* 0x000fe400078e0009 */
[----:B------:R-:W-:Y:S01]  /*9d90*/  FMUL.FTZ R28, R28, UR16 ;  /* 0x000000101c1c7c20 */ /* 0x000fe20008410000 */
[----:B------:R-:W-:-:S01]  /*9da0*/  FADD.FTZ R24, -R3, R105 ;  /* 0x0000006903187221 */ /* 0x000fc20000010100 */
[--C-:B------:R-:W-:Y:S01]  /*9db0*/  FFMA.FTZ R132, R132, UR16, -R156.reuse ;  /* 0x0000001084847c23 */ /* 0x100fe2000801089c */
[----:B------:R-:W-:-:S01]  /*9dc0*/  FFMA.FTZ R6, R41, UR16, -R156 ;  /* 0x0000001029067c23 */ /* 0x000fc2000801089c */
[----:B------:R0:W-:Y:S01]  /*9dd0*/  MUFU.EX2 R105, R28 ;  /* 0x0000001c00697308 */ /* 0x0001e20000000800 */
[----:B------:R-:W-:Y:S01]  /*9de0*/  FMUL.FTZ R24, R24, UR16 ;  /* 0x0000001018187c20 */ /* 0x000fe20008410000 */
[----:B------:R-:W-:Y:S01]  /*9df0*/  IMAD.MOV.U32 R30, RZ, RZ, R7 ;  /* 0x000000ffff1e7224 */ /* 0x000fe200078e0007 */
[----:B------:R-:W-:Y:S01]  /*9e00*/  MOV R39, R13 ;  /* 0x0000000d00277202 */ /* 0x000fe20000000f00 */
[----:B------:R-:W-:Y:S01]  /*9e10*/  IMAD.MOV.U32 R34, RZ, RZ, R10 ;  /* 0x000000ffff227224 */ /* 0x000fe200078e000a */
[----:B------:R-:W-:Y:S01]  /*9e20*/  MOV R52, R157 ;  /* 0x0000009d00347202 */ /* 0x000fe20000000f00 */
[----:B------:R-:W-:-:S02]  /*9e30*/  IMAD.MOV.U32 R35, RZ, RZ, R11 ;  /* 0x000000ffff237224 */ /* 0x000fc400078e000b */
[----:B------:R-:W-:Y:S01]  /*9e40*/  IMAD.MOV.U32 R38, RZ, RZ, R12 ;  /* 0x000000ffff267224 */ /* 0x000fe200078e000c */
[----:B0-----:R-:W2:Y:S01]  /*9e50*/  LDL.LU R28, [R1+0x20] ;  /* 0x00002000011c7983 */ /* 0x001ea20000300800 */
[----:B------:R0:W-:Y:S01]  /*9e60*/  MUFU.EX2 R104, R24 ;  /* 0x0000001800687308 */ /* 0x0001e20000000800 */
[----:B------:R-:W-:Y:S02]  /*9e70*/  IMAD.MOV.U32 R42, RZ, RZ, R14 ;  /* 0x000000ffff2a7224 */ /* 0x000fe400078e000e */
[----:B------:R-:W-:Y:S01]  /*9e80*/  IMAD.MOV.U32 R43, RZ, RZ, R15 ;  /* 0x000000ffff2b7224 */ /* 0x000fe200078e000f */
[----:B------:R-:W2:Y:S01]  /*9e90*/  LDL.LU R29, [R1+0x24] ;  /* 0x00002400011d7983 */ /* 0x000ea20000300800 */
[----:B------:R-:W-:Y:S02]  /*9ea0*/  IMAD.MOV.U32 R46, RZ, RZ, R16 ;  /* 0x000000ffff2e7224 */ /* 0x000fe400078e0010 */
[----:B------:R-:W-:Y:S01]  /*9eb0*/  IMAD.MOV.U32 R47, RZ, RZ, R17 ;  /* 0x000000ffff2f7224 */ /* 0x000fe200078e0011 */
[----:B------:R-:W2:Y:S01]  /*9ec0*/  LDL.LU R32, [R1+0x18] ;  /* 0x0000180001207983 */ /* 0x000ea20000300800 */
[----:B0-----:R-:W-:-:S02]  /*9ed0*/  IMAD.MOV.U32 R24, RZ, RZ, R21 ;  /* 0x000000ffff187224 */ /* 0x001fc400078e0015 */
[----:B------:R-:W-:Y:S01]  /*9ee0*/  IMAD.MOV.U32 R50, RZ, RZ, R18 ;  /* 0x000000ffff327224 */ /* 0x000fe200078e0012 */
[----:B------:R-:W2:Y:S01]  /*9ef0*/  LDL.LU R33, [R1+0x1c] ;  /* 0x00001c0001217983 */ /* 0x000ea20000300800 */
[----:B------:R0:W-:Y:S01]  /*9f00*/  MUFU.EX2 R21, R132 ;  /* 0x0000008400157308 */ /* 0x0001e20000000800 */
[----:B------:R-:W-:Y:S02]  /*9f10*/  IMAD.MOV.U32 R51, RZ, RZ, R19 ;  /* 0x000000ffff337224 */ /* 0x000fe400078e0013 */
[----:B------:R-:W-:Y:S01]  /*9f20*/  IMAD.MOV.U32 R54, RZ, RZ, R20 ;  /* 0x000000ffff367224 */ /* 0x000fe200078e0014 */
[----:B------:R-:W2:Y:S01]  /*9f30*/  LDL.LU R36, [R1+0x10] ;  /* 0x0000100001247983 */ /* 0x000ea20000300800 */
[----:B------:R-:W-:Y:S01]  /*9f40*/  IMAD.MOV.U32 R55, RZ, RZ, R135 ;  /* 0x000000ffff377224 */ /* 0x000fe200078e0087 */
[----:B------:R-:W-:Y:S01]  /*9f50*/  UMOV UR11, 0xc0000010 ;  /* 0xc0000010000b7882 */ /* 0x000fe20000000000 */
[----:B------:R-:W-:-:S01]  /*9f60*/  FFMA.FTZ R106, R106, UR16, -R156 ;  /* 0x000000106a6a7c23 */ /* 0x000fc2000801089c */
[----:B------:R-:W2:Y:S01]  /*9f70*/  LDL.LU R37, [R1+0x14] ;  /* 0x0000140001257983 */ /* 0x000ea20000300800 */
[----:B0-----:R-:W-:-:S01]  /*9f80*/  FFMA.FTZ R132, R40, UR16, -R156 ;  /* 0x0000001028847c23 */ /* 0x001fc2000801089c */
[--C-:B------:R-:W-:Y:S01]  /*9f90*/  FFMA.FTZ R107, R107, UR16, -R156.reuse ;  /* 0x000000106b6b7c23 */ /* 0x100fe2000801089c */
[----:B------:R-:W-:-:S01]  /*9fa0*/  FFMA.FTZ R108, R108, UR16, -R156 ;  /* 0x000000106c6c7c23 */ /* 0x000fc2000801089c */
[----:B------:R-:W2:Y:S01]  /*9fb0*/  LDL.LU R40, [R1+0x8] ;  /* 0x0000080001287983 */ /* 0x000ea20000300800 */
[----:B------:R-:W-:Y:S01]  /*9fc0*/  ULOP3.LUT UR10, UR10, 0x10000, URZ, 0xfc, !UPT ;  /* 0x000100000a0a7892 */ /* 0x000fe2000f8efc3f */
[----:B------:R-:W-:Y:S01]  /*9fd0*/  IMAD.U32 R14, RZ, RZ, UR16 ;  /* 0x00000010ff0e7e24 */ /* 0x000fe2000f8e00ff */
[----:B------:R-:W0:Y:S01]  /*9fe0*/  MUFU.EX2 R106, R106 ;  /* 0x0000006a006a7308 */ /* 0x000e220000000800 */
[----:B------:R-:W2:Y:S01]  /*9ff0*/  LDL.LU R41, [R1+0xc] ;  /* 0x00000c0001297983 */ /* 0x000ea20000300800 */
[----:B------:R-:W-:-:S01]  /*a000*/  FFMA.FTZ R109, R109, UR16, -R156 ;  /* 0x000000106d6d7c23 */ /* 0x000fc2000801089c */
[--C-:B------:R-:W-:Y:S01]  /*a010*/  FFMA.FTZ R95, R95, UR16, -R156.reuse ;  /* 0x000000105f5f7c23 */ /* 0x100fe2000801089c */
[----:B------:R-:W-:-:S01]  /*a020*/  FFMA.FTZ R96, R96, UR16, -R156 ;  /* 0x0000001060607c23 */ /* 0x000fc2000801089c */
[----:B------:R-:W2:Y:S01]  /*a030*/  LDL.LU R44, [R1+0x2c] ;  /* 0x00002c00012c7983 */ /* 0x000ea20000300800 */
[----:B------:R-:W-:Y:S01]  /*a040*/  UIMAD UR12, UR23, 0x280, UR10 ;  /* 0x00000280170c78a4 */ /* 0x000fe2000f8e020a */
[----:B------:R-:W-:Y:S01]  /*a050*/  FFMA.FTZ R15, R3, R14, -8 ;  /* 0xc1000000030f7423 */ /* 0x000fe2000001000e */
[----:B------:R-:W-:Y:S01]  /*a060*/  MUFU.EX2 R107, R107 ;  /* 0x0000006b006b7308 */ /* 0x000fe20000000800 */
[----:B------:R-:W2:Y:S01]  /*a070*/  LDL.LU R45, [R1+0x30] ;  /* 0x00003000012d7983 */ /* 0x000ea20000300800 */
[----:B------:R-:W-:-:S01]  /*a080*/  FFMA.FTZ R97, R97, UR16, -R156 ;  /* 0x0000001061617c23 */ /* 0x000fc2000801089c */
[--C-:B------:R-:W-:Y:S01]  /*a090*/  FFMA.FTZ R98, R98, UR16, -R156.reuse ;  /* 0x0000001062627c23 */ /* 0x100fe2000801089c */
[----:B------:R-:W-:-:S01]  /*a0a0*/  FFMA.FTZ R99, R99, UR16, -R156 ;  /* 0x0000001063637c23 */ /* 0x000fc2000801089c */
[----:B------:R-:W2:Y:S01]  /*a0b0*/  LDL.LU R48, [R1+0x4] ;  /* 0x0000040001307983 */ /* 0x000ea20000300800 */
[----:B------:R-:W-:Y:S01]  /*a0c0*/  UMOV UR10, UR12 ;  /* 0x0000000c000a7c82 */ /* 0x000fe20008000000 */
[--C-:B------:R-:W-:Y:S01]  /*a0d0*/  FFMA.FTZ R23, R23, UR16, -R15.reuse ;  /* 0x0000001017177c23 */ /* 0x100fe2000801080f */
[----:B------:R-:W-:-:S01]  /*a0e0*/  FFMA.FTZ R88, R88, UR16, -R15 ;  /* 0x0000001058587c23 */ /* 0x000fc2000801080f */
[----:B------:R-:W2:Y:S01]  /*a0f0*/  LDL.LU R49, [R1+0x28] ;  /* 0x0000280001317983 */ /* 0x000ea20000300800 */
[----:B------:R-:W-:-:S01]  /*a100*/  FFMA.FTZ R14, R89, UR16, -R15 ;  /* 0x00000010590e7c23 */ /* 0x000fc2000801080f */
[----:B------:R-:W-:Y:S01]  /*a110*/  FFMA.FTZ R17, R90, UR16, -R15 ;  /* 0x000000105a117c23 */ /* 0x000fe2000801080f */
[----:B------:R-:W-:Y:S01]  /*a120*/  MUFU.EX2 R108, R108 ;  /* 0x0000006c006c7308 */ /* 0x000fe20000000800 */
[----:B------:R-:W2:Y:S01]  /*a130*/  LDL.LU R53, [R1] ;  /* 0x0000000001357983 */ /* 0x000ea20000300800 */
[----:B------:R-:W-:-:S01]  /*a140*/  FFMA.FTZ R100, R100, UR16, -R156 ;  /* 0x0000001064647c23 */ /* 0x000fc2000801089c */
[--C-:B------:R-:W-:Y:S01]  /*a150*/  FFMA.FTZ R101, R101, UR16, -R156.reuse ;  /* 0x0000001065657c23 */ /* 0x100fe2000801089c */
[----:B------:R-:W-:-:S01]  /*a160*/  FFMA.FTZ R102, R102, UR16, -R156 ;  /* 0x0000001066667c23 */ /* 0x000fc2000801089c */
[--C-:B------:R-:W-:Y:S01]  /*a170*/  FFMA.FTZ R80, R80, UR16, -R156.reuse ;  /* 0x0000001050507c23 */ /* 0x100fe2000801089c */
[----:B------:R-:W-:-:S01]  /*a180*/  FFMA.FTZ R81, R81, UR16, -R156 ;  /* 0x0000001051517c23 */ /* 0x000fc2000801089c */
[----:B------:R-:W-:Y:S01]  /*a190*/  FFMA.FTZ R82, R82, UR16, -R156 ;  /* 0x0000001052527c23 */ /* 0x000fe2000801089c */
        /* <DEDUP_REMOVED lines=8> */
[----:B------:R-:W3:Y:S01]  /*a220*/  MUFU.EX2 R88, R88 ;  /* 0x0000005800587308 */ /* 0x000ee20000000800 */
[----:B------:R-:W-:-:S01]  /*a230*/  FFMA.FTZ R90, R92, UR16, -R15 ;  /* 0x000000105c5a7c23 */ /* 0x000fc2000801080f */
[----:B------:R-:W-:Y:S01]  /*a240*/  FFMA.FTZ R22, R58, UR16, -R15 ;  /* 0x000000103a167c23 */ /* 0x000fe2000801080f */
[----:B------:R-:W-:-:S01]  /*a250*/  FFMA.FTZ R124, R124, UR16, -R156 ;  /* 0x000000107c7c7c23 */ /* 0x000fc2000801089c */
[----:B------:R-:W-:-:S04]  /*a260*/  FFMA.FTZ R129, R129, UR16, -R156 ;  /* 0x0000001081817c23 */ /* 0x000fc8000801089c */
[----:B------:R-:W4:Y:S01]  /*a270*/  MUFU.EX2 R14, R14 ;  /* 0x0000000e000e7308 */ /* 0x000f220000000800 */
[----:B------:R-:W-:-:S01]  /*a280*/  FFMA.FTZ R91, R75, UR16, -R15 ;  /* 0x000000104b5b7c23 */ /* 0x000fc2000801080f */
[--C-:B------:R-:W-:Y:S01]  /*a290*/  FFMA.FTZ R58, R60, UR16, -R15.reuse ;  /* 0x000000103c3a7c23 */ /* 0x100fe2000801080f */
[----:B------:R-:W-:-:S05]  /*a2a0*/  FFMA.FTZ R75, R77, UR16, -R15 ;  /* 0x000000104d4b7c23 */ /* 0x000fca000801080f */
[----:B------:R-:W5:Y:S01]  /*a2b0*/  MUFU.EX2 R109, R109 ;  /* 0x0000006d006d7308 */ /* 0x000f620000000800 */
[----:B0-----:R-:W-:-:S01]  /*a2c0*/  FFMA.FTZ R60, R105, R5, R106 ;  /* 0x00000005693c7223 */ /* 0x001fc2000001006a */
[----:B------:R-:W-:Y:S01]  /*a2d0*/  FFMA.FTZ R77, R79, UR16, -R15 ;  /* 0x000000104f4d7c23 */ /* 0x000fe2000801080f */
[----:B-1----:R-:W-:-:S05]  /*a2e0*/  FFMA.FTZ R5, R104, R4, R23 ;  /* 0x0000000468057223 */ /* 0x002fca0000010017 */
[----:B------:R-:W0:Y:S01]  /*a2f0*/  MUFU.EX2 R17, R17 ;  /* 0x0000001100117308 */ /* 0x000e220000000800 */
[----:B------:R-:W-:-:S01]  /*a300*/  FFMA.FTZ R16, R93, UR16, -R15 ;  /* 0x000000105d107c23 */ /* 0x000fc2000801080f */
[--C-:B------:R-:W-:Y:S01]  /*a310*/  FFMA.FTZ R79, R59, UR16, -R15.reuse ;  /* 0x000000103b4f7c23 */ /* 0x100fe2000801080f */
[----:B------:R-:W-:-:S05]  /*a320*/  FFMA.FTZ R59, R61, UR16, -R15 ;  /* 0x000000103d3b7c23 */ /* 0x000fca000801080f */
[----:B------:R-:W1:Y:S01]  /*a330*/  MUFU.EX2 R95, R95 ;  /* 0x0000005f005f7308 */ /* 0x000e620000000800 */
[----:B------:R-:W-:-:S01]  /*a340*/  FADD.FTZ R61, R107, R60 ;  /* 0x0000003c6b3d7221 */ /* 0x000fc20000010000 */
[----:B---3--:R-:W-:-:S06]  /*a350*/  FADD.FTZ R5, R88, R5 ;  /* 0x0000000558057221 */ /* 0x008fcc0000010000 */
[----:B------:R-:W3:Y:S01]  /*a360*/  MUFU.EX2 R89, R89 ;  /* 0x0000005900597308 */ /* 0x000ee20000000800 */
[----:B------:R-:W-:-:S01]  /*a370*/  FFMA.FTZ R19, R94, UR16, -R15 ;  /* 0x000000105e137c23 */ /* 0x000fc2000801080f */
[----:B------:R-:W-:-:S06]  /*a380*/  FADD.FTZ R4, R108, R61 ;  /* 0x0000003d6c047221 */ /* 0x000fcc0000010000 */
[----:B------:R-:W3:Y:S01]  /*a390*/  MUFU.EX2 R96, R96 ;  /* 0x0000006000607308 */ /* 0x000ee20000000800 */
[----:B----4-:R-:W-:-:S01]  /*a3a0*/  FADD.FTZ R60, R14, R5 ;  /* 0x000000050e3c7221 */ /* 0x010fc20000010000 */
[----:B------:R-:W-:-:S06]  /*a3b0*/  FFMA.FTZ R72, R72, UR16, -R15 ;  /* 0x0000001048487c23 */ /* 0x000fcc000801080f */
[----:B------:R-:W4:Y:S01]  /*a3c0*/  MUFU.EX2 R90, R90 ;  /* 0x0000005a005a7308 */ /* 0x000f220000000800 */
[----:B------:R-:W-:-:S07]  /*a3d0*/  FFMA.FTZ R18, R74, UR16, -R15 ;  /* 0x000000104a127c23 */ /* 0x000fce000801080f */
[----:B------:R-:W4:Y:S01]  /*a3e0*/  MUFU.EX2 R97, R97 ;  /* 0x0000006100617308 */ /* 0x000f220000000800 */
[----:B------:R-:W-:-:S07]  /*a3f0*/  FFMA.FTZ R73, R73, UR16, -R15 ;  /* 0x0000001049497c23 */ /* 0x000fce000801080f */
[----:B------:R-:W-:Y:S08]  /*a400*/  MUFU.EX2 R98, R98 ;  /* 0x0000006200627308 */ /* 0x000ff00000000800 */
[----:B------:R-:W-:Y:S01]  /*a410*/  MUFU.EX2 R99, R99 ;  /* 0x0000006300637308 */ /* 0x000fe20000000800 */
[----:B--2---:R-:W-:-:S07]  /*a420*/  WARPGROUP.ARRIVE ;  /* 0x00000000000079c5 */ /* 0x004fce0000000000 */
[----:B------:R-:W-:Y:S01]  /*a430*/  MUFU.EX2 R100, R100 ;  /* 0x0000006400647308 */ /* 0x000fe20000000800 */
[----:B------:R-:W-:Y:S01]  /*a440*/  QGMMA.64x64x32.F32.E4M3.E4M3 R24, R152, gdesc[UR8], R24, gsb0 ;  /* 0x00e0000898187df3 */ /* 0x000fe20008000818 */
[----:B------:R-:W-:Y:S01]  /*a450*/  UIADD3 UR10, UR12, 0x80, URZ ;  /* 0x000000800c0a7890 */ /* 0x000fe2000fffe03f */
[----:B------:R-:W-:-:S05]  /*a460*/  UMOV UR11, 0xc0000010 ;  /* 0xc0000010000b7882 */ /* 0x000fca0000000000 */
[----:B------:R-:W-:Y:S01]  /*a470*/  MUFU.EX2 R101, R101 ;  /* 0x0000006500657308 */ /* 0x000fe20000000800 */
[----:B------:R-:W-:-:S07]  /*a480*/  FFMA.FTZ R20, R78, UR16, -R15 ;  /* 0x000000104e147c23 */ /* 0x000fce000801080f */
        /* <DEDUP_REMOVED lines=10> */
[----:B------:R-:W-:Y:S01]  /*a530*/  MUFU.EX2 R22, R22 ;  /* 0x0000001600167308 */ /* 0x000fe20000000800 */
[----:B------:R-:W-:-:S02]  /*a540*/  WARPGROUP.DEPBAR.LE gsb0, 0x0 ;  /* 0x00008000000079c5 */ /* 0x000fc40000010000 */
[----:B------:R-:W-:-:S05]  /*a550*/  WARPGROUP.ARRIVE ;  /* 0x00000000000079c5 */ /* 0x000fca0000000000 */
        /* <DEDUP_REMOVED lines=8> */
[----:B------:R-:W-:Y:S02]  /*a5e0*/  WARPGROUP.DEPBAR.LE gsb0, 0x0 ;  /* 0x00008000000079c5 */ /* 0x000fe40000010000 */
[----:B------:R-:W-:-:S06]  /*a5f0*/  WARPGROUP.ARRIVE ;  /* 0x00000000000079c5 */ /* 0x000fcc0000000000 */
[----:B------:R-:W-:Y:S01]  /*a600*/  QGMMA.64x64x32.F32.E4M3.E4M3 R24, R144, gdesc[UR8], R24, gsb0 ;  /* 0x00e0000890187df3 */ /* 0x000fe20008000818 */
[----:B------:R-:W-:Y:S01]  /*a610*/  UIADD3 UR10, UR12, 0x180, URZ ;  /* 0x000001800c0a7890 */ /* 0x000fe2000fffe03f */
[----:B------:R-:W-:Y:S01]  /*a620*/  UMOV UR11, 0xc0000010 ;  /* 0xc0000010000b7882 */ /* 0x000fe20000000000 */
[----:B------:R-:W2:Y:S01]  /*a630*/  MUFU.EX2 R16, R16 ;  /* 0x0000001000107308 */ /* 0x000ea20000000800 */
[----:B------:R-:W-:-:S01]  /*a640*/  FFMA.FTZ R74, R76, UR16, -R15 ;  /* 0x000000104c4a7c23 */ /* 0x000fc2000801080f */
[----:B------:R-:W-:Y:S01]  /*a650*/  FFMA.FTZ R76, R62, UR16, -R15 ;  /* 0x000000103e4c7c23 */ /* 0x000fe2000801080f */
[----:B-----5:R-:W-:-:S01]  /*a660*/  FADD.FTZ R4, R109, R4 ;  /* 0x000000046d047221 */ /* 0x020fc20000010000 */
[----:B0-----:R-:W-:-:S04]  /*a670*/  FADD.FTZ R62, R17, R60 ;  /* 0x0000003c113e7221 */ /* 0x001fc80000010000 */
[----:B------:R-:W0:Y:S01]  /*a680*/  MUFU.EX2 R19, R19 ;  /* 0x0000001300137308 */ /* 0x000e220000000800 */
[----:B-1----:R-:W-:-:S01]  /*a690*/  FADD.FTZ R5, R95, R4 ;  /* 0x000000045f057221 */ /* 0x002fc20000010000 */
[----:B---3--:R-:W-:-:S06]  /*a6a0*/  FADD.FTZ R61, R89, R62 ;  /* 0x0000003e593d7221 */ /* 0x008fcc0000010000 */
[----:B------:R-:W1:Y:S01]  /*a6b0*/  MUFU.EX2 R72, R72 ;  /* 0x0000004800487308 */ /* 0x000e620000000800 */
[----:B------:R-:W-:-:S01]  /*a6c0*/  FADD.FTZ R4, R96, R5 ;  /* 0x0000000560047221 */ /* 0x000fc20000010000 */
[----:B----4-:R-:W-:Y:S01]  /*a6d0*/  FADD.FTZ R5, R90, R61 ;  /* 0x0000003d5a057221 */ /* 0x010fe20000010000 */
[----:B------:R-:W-:-:S05]  /*a6e0*/  FFMA.FTZ R93, R63, UR16, -R15 ;  /* 0x000000103f5d7c23 */ /* 0x000fca000801080f */
[----:B------:R-:W3:Y:S01]  /*a6f0*/  MUFU.EX2 R73, R73 ;  /* 0x0000004900497308 */ /* 0x000ee20000000800 */
[----:B------:R-:W-:-:S01]  /*a700*/  FADD.FTZ R63, R97, R4 ;  /* 0x00000004613f7221 */ /* 0x000fc20000010000 */
[----:B--2---:R-:W-:-:S06]  /*a710*/  FADD.FTZ R4, R16, R5 ;  /* 0x0000000510047221 */ /* 0x004fcc0000010000 */
[----:B------:R-:W2:Y:S01]  /*a720*/  MUFU.EX2 R18, R18 ;  /* 0x0000001200127308 */ /* 0x000ea20000000800 */
[----:B------:R-:W-:-:S01]  /*a730*/  FADD.FTZ R62, R98, R63 ;  /* 0x0000003f623e7221 */ /* 0x000fc20000010000 */
[----:B0-----:R-:W-:-:S06]  /*a740*/  FADD.FTZ R5, R19, R4 ;  /* 0x0000000413057221 */ /* 0x001fcc0000010000 */
[----:B------:R-:W0:Y:S01]  /*a750*/  MUFU.EX2 R91, R91 ;  /* 0x0000005b005b7308 */ /* 0x000e220000000800 */
[----:B------:R-:W-:Y:S02]  /*a760*/  WARPGROUP.DEPBAR.LE gsb0, 0x0 ;  /* 0x00008000000079c5 */ /* 0x000fe40000010000 */
[----:B------:R-:W-:-:S06]  /*a770*/  WARPGROUP.ARRIVE ;  /* 0x00000000000079c5 */ /* 0x000fcc0000000000 */
[----:B------:R-:W-:Y:S01]  /*a780*/  QGMMA.64x64x32.F32.E4M3.E4M3 R24, R140, gdesc[UR8], R24, gsb0 ;  /* 0x00e000088c187df3 */ /* 0x000fe20008000818 */
[----:B------:R-:W4:Y:S01]  /*a790*/  MUFU.EX2 R74, R74 ;  /* 0x0000004a004a7308 */ /* 0x000f220000000800 */
[----:B------:R-:W-:-:S01]  /*a7a0*/  FADD.FTZ R63, R99, R62 ;  /* 0x0000003e633f7221 */ /* 0x000fc20000010000 */
[----:B-1----:R-:W-:-:S03]  /*a7b0*/  FADD.FTZ R4, R72, R5 ;  /* 0x0000000548047221 */ /* 0x002fc60000010000 */
[----:B------:R-:W-:Y:S01]  /*a7c0*/  FADD.FTZ R62, R100, R63 ;  /* 0x0000003f643e7221 */ /* 0x000fe20000010000 */
[----:B---3--:R-:W-:-:S02]  /*a7d0*/  FADD.FTZ R5, R73, R4 ;  /* 0x0000000449057221 */ /* 0x008fc40000010000 */
[----:B------:R-:W1:Y:S01]  /*a7e0*/  MUFU.EX2 R75, R75 ;  /* 0x0000004b004b7308 */ /* 0x000e620000000800 */
[----:B------:R-:W-:-:S01]  /*a7f0*/  FADD.FTZ R63, R101, R62 ;  /* 0x0000003e653f7221 */ /* 0x000fc20000010000 */
[----:B--2---:R-:W-:-:S06]  /*a800*/  FADD.FTZ R4, R18, R5 ;  /* 0x0000000512047221 */ /* 0x004fcc0000010000 */
[----:B------:R-:W2:Y:S01]  /*a810*/  MUFU.EX2 R20, R20 ;  /* 0x0000001400147308 */ /* 0x000ea20000000800 */
[----:B------:R-:W-:-:S01]  /*a820*/  FADD.FTZ R63, R102, R63 ;  /* 0x0000003f663f7221 */ /* 0x000fc20000010000 */
[----:B0-----:R-:W-:Y:S01]  /*a830*/  FADD.FTZ R5, R91, R4 ;  /* 0x000000045b057221 */ /* 0x001fe20000010000 */
[----:B------:R-:W-:-:S05]  /*a840*/  FFMA.FTZ R60, R64, UR16, -R15 ;  /* 0x00000010403c7c23 */ /* 0x000fca000801080f */
[----:B------:R-:W0:Y:S01]  /*a850*/  MUFU.EX2 R77, R77 ;  /* 0x0000004d004d7308 */ /* 0x000e220000000800 */
[----:B------:R-:W-:-:S01]  /*a860*/  FADD.FTZ R4, R80, R63 ;  /* 0x0000003f50047221 */ /* 0x000fc20000010000 */
[----:B----4-:R-:W-:Y:S01]  /*a870*/  FADD.FTZ R64, R74, R5 ;  /* 0x000000054a407221 */ /* 0x010fe20000010000 */
[----:B------:R-:W-:-:S05]  /*a880*/  FFMA.FTZ R61, R65, UR16, -R15 ;  /* 0x00000010413d7c23 */ /* 0x000fca000801080f */
[----:B------:R-:W3:Y:S01]  /*a890*/  MUFU.EX2 R56, R56 ;  /* 0x0000003800387308 */ /* 0x000ee20000000800 */
[----:B------:R-:W-:-:S01]  /*a8a0*/  FADD.FTZ R5, R81, R4 ;  /* 0x0000000451057221 */ /* 0x000fc20000010000 */
[----:B-1----:R-:W-:-:S06]  /*a8b0*/  FADD.FTZ R65, R75, R64 ;  /* 0x000000404b417221 */ /* 0x002fcc0000010000 */
[----:B------:R-:W1:Y:S01]  /*a8c0*/  MUFU.EX2 R57, R57 ;  /* 0x0000003900397308 */ /* 0x000e620000000800 */
[----:B------:R-:W-:-:S01]  /*a8d0*/  FADD.FTZ R5, R82, R5 ;  /* 0x0000000552057221 */ /* 0x000fc20000010000 */
[----:B--2---:R-:W-:-:S03]  /*a8e0*/  FADD.FTZ R4, R20, R65 ;  /* 0x0000004114047221 */ /* 0x004fc60000010000 */
[----:B------:R-:W-:Y:S01]  /*a8f0*/  FADD.FTZ R5, R84, R5 ;  /* 0x0000000554057221 */ /* 0x000fe20000010000 */
[----:B0-----:R-:W-:-:S02]  /*a900*/  FADD.FTZ R65, R77, R4 ;  /* 0x000000044d417221 */ /* 0x001fc40000010000 */
[----:B------:R-:W0:Y:S01]  /*a910*/  MUFU.EX2 R79, R79 ;  /* 0x0000004f004f7308 */ /* 0x000e220000000800 */
[----:B------:R-:W-:-:S01]  /*a920*/  FADD.FTZ R4, R110, R5 ;  /* 0x000000056e047221 */ /* 0x000fc20000010000 */
[----:B---3--:R-:W-:Y:S01]  /*a930*/  FADD.FTZ R64, R56, R65 ;  /* 0x0000004138407221 */ /* 0x008fe20000010000 */
[----:B------:R-:W-:-:S05]  /*a940*/  UIADD3 UR10, UR12, 0x200, URZ ;  /* 0x000002000c0a7890 */ /* 0x000fca000fffe03f */
[----:B------:R-:W2:Y:S01]  /*a950*/  MUFU.EX2 R58, R58 ;  /* 0x0000003a003a7308 */ /* 0x000ea20000000800 */
[----:B------:R-:W-:-:S01]  /*a960*/  FADD.FTZ R5, R113, R4 ;  /* 0x0000000471057221 */ /* 0x000fc20000010000 */
[----:B-1----:R-:W-:-:S06]  /*a970*/  FADD.FTZ R65, R57, R64 ;  /* 0x0000004039417221 */ /* 0x002fcc0000010000 */
[----:B------:R-:W1:Y:S01]  /*a980*/  MUFU.EX2 R59, R59 ;  /* 0x0000003b003b7308 */ /* 0x000e620000000800 */
[----:B------:R-:W-:-:S01]  /*a990*/  FADD.FTZ R4, R116, R5 ;  /* 0x0000000574047221 */ /* 0x000fc20000010000 */
[----:B------:R-:W-:Y:S01]  /*a9a0*/  FADD.FTZ R64, R22, R65 ;  /* 0x0000004116407221 */ /* 0x000fe20000010000 */
[----:B------:R-:W-:-:S05]  /*a9b0*/  UMOV UR11, 0xc0000010 ;  /* 0xc0000010000b7882 */ /* 0x000fca0000000000 */
[----:B------:R-:W3:Y:S01]  /*a9c0*/  MUFU.EX2 R76, R76 ;  /* 0x0000004c004c7308 */ /* 0x000ee20000000800 */
[----:B------:R-:W-:Y:S02]  /*a9d0*/  WARPGROUP.DEPBAR.LE gsb0, 0x0 ;  /* 0x00008000000079c5 */ /* 0x000fe40000010000 */
[----:B------:R-:W-:-:S05]  /*a9e0*/  WARPGROUP.ARRIVE ;  /* 0x00000000000079c5 */ /* 0x000fca0000000000 */
[----:B------:R-:W4:Y:S01]  /*a9f0*/  MUFU.EX2 R93, R93 ;  /* 0x0000005d005d7308 */ /* 0x000f220000000800 */
[----:B------:R-:W-:-:S01]  /*aa00*/  FADD.FTZ R5, R119, R4 ;  /* 0x0000000477057221 */ /* 0x000fc20000010000 */
[----:B0-----:R-:W-:Y:S01]  /*aa10*/  FADD.FTZ R65, R79, R64 ;  /* 0x000000404f417221 */ /* 0x001fe20000010000 */
[----:B------:R-:W-:Y:S02]  /*aa20*/  QGMMA.64x64x32.F32.E4M3.E4M3 R24, R136, gdesc[UR8], R24, gsb0 ;  /* 0x00e0000888187df3 */ /* 0x000fe40008000818 */
[----:B------:R-:W-:-:S01]  /*aa30*/  FADD.FTZ R5, R122, R5 ;  /* 0x000000057a057221 */ /* 0x000fc20000010000 */
[----:B--2---:R-:W-:Y:S02]  /*aa40*/  FADD.FTZ R4, R58, R65 ;  /* 0x000000413a047221 */ /* 0x004fe40000010000 */
[----:B------:R-:W0:Y:S01]  /*aa50*/  MUFU.EX2 R128, R128 ;  /* 0x0000008000807308 */ /* 0x000e220000000800 */
[----:B------:R-:W-:-:S01]  /*aa60*/  FFMA.FTZ R78, R66, UR16, -R15 ;  /* 0x00000010424e7c23 */ /* 0x000fc2000801080f */
[----:B------:R-:W-:Y:S01]  /*aa70*/  FADD.FTZ R66, R124, R5 ;  /* 0x000000057c427221 */ /* 0x000fe20000010000 */
[----:B------:R-:W-:-:S05]  /*aa80*/  FFMA.FTZ R10, R117, UR16, -R156 ;  /* 0x00000010750a7c23 */ /* 0x000fca000801089c */
[----:B------:R-:W2:Y:S01]  /*aa90*/  MUFU.EX2 R60, R60 ;  /* 0x0000003c003c7308 */ /* 0x000ea20000000800 */
[----:B-1----:R-:W-:-:S01]  /*aaa0*/  FADD.FTZ R5, R59, R4 ;  /* 0x000000043b057221 */ /* 0x002fc20000010000 */
[----:B------:R-:W-:Y:S01]  /*aab0*/  FFMA.FTZ R7, R103, UR16, -R156 ;  /* 0x0000001067077c23 */ /* 0x000fe2000801089c */
[----:B------:R-:W-:-:S05]  /*aac0*/  FFMA.FTZ R117, R67, UR16, -R15 ;  /* 0x0000001043757c23 */ /* 0x000fca000801080f */
[----:B------:R-:W1:Y:S01]  /*aad0*/  MUFU.EX2 R132, R132 ;  /* 0x0000008400847308 */ /* 0x000e620000000800 */
[----:B------:R-:W-:-:S01]  /*aae0*/  FADD.FTZ R66, R129, R66 ;  /* 0x0000004281427221 */ /* 0x000fc20000010000 */
[----:B---3--:R-:W-:-:S06]  /*aaf0*/  FADD.FTZ R4, R76, R5 ;  /* 0x000000054c047221 */ /* 0x008fcc0000010000 */
[----:B------:R-:W3:Y:S01]  /*ab00*/  MUFU.EX2 R61, R61 ;  /* 0x0000003d003d7308 */ /* 0x000ee20000000800 */
[----:B------:R-:W-:-:S01]  /*ab10*/  FFMA.FTZ R85, R85, UR16, -R156 ;  /* 0x0000001055557c23 */ /* 0x000fc2000801089c */
[----:B------:R-:W-:Y:S01]  /*ab20*/  FFMA.FTZ R62, R68, UR16, -R15 ;  /* 0x00000010443e7c23 */ /* 0x000fe2000801080f */
[----:B------:R-:W-:-:S05]  /*ab30*/  FADD.FTZ R5, R21, R66 ;  /* 0x0000004215057221 */ /* 0x000fca0000010000 */
[----:B------:R-:W5:Y:S01]  /*ab40*/  MUFU.EX2 R6, R6 ;  /* 0x0000000600067308 */ /* 0x000f620000000800 */
[----:B----4-:R-:W-:-:S01]  /*ab50*/  FADD.FTZ R67, R93, R4 ;  /* 0x000000045d437221 */ /* 0x010fc20000010000 */
[----:B------:R-:W-:-:S06]  /*ab60*/  FFMA.FTZ R69, R69, UR16, -R156 ;  /* 0x0000001045457c23 */ /* 0x000fcc000801089c */
[----:B------:R-:W4:Y:S01]  /*ab70*/  MUFU.EX2 R78, R78 ;  /* 0x0000004e004e7308 */ /* 0x000f220000000800 */
[----:B------:R-:W-:-:S01]  /*ab80*/  FFMA.FTZ R63, R70, UR16, -R15 ;  /* 0x00000010463f7c23 */ /* 0x000fc2000801080f */
[----:B0-----:R-:W-:Y:S01]  /*ab90*/  FADD.FTZ R5, R128, R5 ;  /* 0x0000000580057221 */ /* 0x001fe20000010000 */
[----:B--2---:R-:W-:-:S05]  /*aba0*/  FADD.FTZ R4, R60, R67 ;  /* 0x000000433c047221 */ /* 0x004fca0000010000 */
[----:B------:R-:W0:Y:S01]  /*abb0*/  MUFU.EX2 R7, R7 ;  /* 0x0000000700077308 */ /* 0x000e220000000800 */
[----:B------:R-:W-:-:S01]  /*abc0*/  FFMA.FTZ R8, R71, UR16, -R156 ;  /* 0x0000001047087c23 */ /* 0x000fc2000801089c */
[----:B------:R-:W-:-:S06]  /*abd0*/  FFMA.FTZ R68, R86, UR16, -R15 ;  /* 0x0000001056447c23 */ /* 0x000fcc000801080f */
[----:B------:R-:W2:Y:S01]  /*abe0*/  MUFU.EX2 R117, R117 ;  /* 0x0000007500757308 */ /* 0x000ea20000000800 */
[----:B-1----:R-:W-:-:S01]  /*abf0*/  FADD.FTZ R5, R132, R5 ;  /* 0x0000000584057221 */ /* 0x002fc20000010000 */
[----:B---3--:R-:W-:-:S06]  /*ac00*/  FADD.FTZ R67, R61, R4 ;  /* 0x000000043d437221 */ /* 0x008fcc0000010000 */
[----:B------:R-:W1:Y:S01]  /*ac10*/  MUFU.EX2 R85, R85 ;  /* 0x0000005500557308 */ /* 0x000e620000000800 */
[----:B------:R-:W-:-:S01]  /*ac20*/  FFMA.FTZ R9, R83, UR16, -R156 ;  /* 0x0000001053097c23 */ /* 0x000fc2000801089c */
[----:B------:R-:W-:-:S06]  /*ac30*/  FFMA.FTZ R87, R87, UR16, -R15 ;  /* 0x0000001057577c23 */ /* 0x000fcc000801080f */
[----:B------:R-:W3:Y:S01]  /*ac40*/  MUFU.EX2 R62, R62 ;  /* 0x0000003e003e7308 */ /* 0x000ee20000000800 */
[----:B-----5:R-:W-:-:S01]  /*ac50*/  FADD.FTZ R4, R6, R5 ;  /* 0x0000000506047221 */ /* 0x020fc20000010000 */
[----:B----4-:R-:W-:-:S06]  /*ac60*/  FADD.FTZ R66, R78, R67 ;  /* 0x000000434e427221 */ /* 0x010fcc0000010000 */
[----:B------:R-:W4:Y:S01]  /*ac70*/  MUFU.EX2 R69, R69 ;  /* 0x0000004500457308 */ /* 0x000f220000000800 */
[----:B------:R-:W-:-:S01]  /*ac80*/  FFMA.FTZ R71, R111, UR16, -R156 ;  /* 0x000000106f477c23 */ /* 0x000fc2000801089c */
[----:B------:R-:W-:-:S06]  /*ac90*/  FFMA.FTZ R64, R114, UR16, -R15 ;  /* 0x0000001072407c23 */ /* 0x000fcc000801080f */
[----:B------:R-:W5:Y:S01]  /*aca0*/  MUFU.EX2 R63, R63 ;  /* 0x0000003f003f7308 */ /* 0x000f620000000800 */
[----:B0-----:R-:W-:-:S01]  /*acb0*/  FADD.FTZ R4, R7, R4 ;  /* 0x0000000407047221 */ /* 0x001fc20000010000 */
[----:B--2---:R-:W-:-:S06]  /*acc0*/  FADD.FTZ R5, R117, R66 ;  /* 0x0000004275057221 */ /* 0x004fcc0000010000 */
[----:B------:R-:W0:Y:S01]  /*acd0*/  MUFU.EX2 R8, R8 ;  /* 0x0000000800087308 */ /* 0x000e220000000800 */
[----:B------:R-:W-:-:S01]  /*ace0*/  FFMA.FTZ R83, R112, UR16, -R156 ;  /* 0x0000001070537c23 */ /* 0x000fc2000801089c */
[----:B------:R-:W-:-:S06]  /*acf0*/  FFMA.FTZ R65, R115, UR16, -R15 ;  /* 0x0000001073417c23 */ /* 0x000fcc000801080f */
[----:B------:R-:W2:Y:S01]  /*ad00*/  MUFU.EX2 R68, R68 ;  /* 0x0000004400447308 */ /* 0x000ea20000000800 */
[----:B-1----:R-:W-:-:S01]  /*ad10*/  FADD.FTZ R4, R85, R4 ;  /* 0x0000000455047221 */ /* 0x002fc20000010000 */
[----:B---3--:R-:W-:-:S06]  /*ad20*/  FADD.FTZ R86, R62, R5 ;  /* 0x000000053e567221 */ /* 0x008fcc0000010000 */
[----:B------:R-:W1:Y:S01]  /*ad30*/  MUFU.EX2 R9, R9 ;  /* 0x0000000900097308 */ /* 0x000e620000000800 */
[----:B------:R-:W-:-:S07]  /*ad40*/  FFMA.FTZ R70, R120, UR16, -R15 ;  /* 0x0000001078467c23 */ /* 0x000fce000801080f */
[----:B------:R-:W3:Y:S01]  /*ad50*/  MUFU.EX2 R87, R87 ;  /* 0x0000005700577308 */ /* 0x000ee20000000800 */
[----:B------:R-:W-:-:S01]  /*ad60*/  FFMA.FTZ R115, R121, UR16, -R15 ;  /* 0x0000001079737c23 */ /* 0x000fc2000801080f */
[----:B----4-:R-:W-:Y:S01]  /*ad70*/  FADD.FTZ R5, R69, R4 ;  /* 0x0000000445057221 */ /* 0x010fe20000010000 */
[----:B-----5:R-:W-:-:S05]  /*ad80*/  FADD.FTZ R121, R63, R86 ;  /* 0x000000563f797221 */ /* 0x020fca0000010000 */
[----:B------:R-:W4:Y:S01]  /*ad90*/  MUFU.EX2 R71, R71 ;  /* 0x0000004700477308 */ /* 0x000f220000000800 */
[----:B------:R-:W-:-:S07]  /*ada0*/  FFMA.FTZ R11, R118, UR16, -R156 ;  /* 0x00000010760b7c23 */ /* 0x000fce000801089c */
        /* <DEDUP_REMOVED lines=13> */
[----:B----4-:R-:W-:-:S01]  /*ae80*/  FADD.FTZ R86, R71, R4 ;  /* 0x0000000447567221 */ /* 0x010fc20000010000 */
[----:B-----5:R-:W-:-:S06]  /*ae90*/  FADD.FTZ R92, R64, R5 ;  /* 0x00000005405c7221 */ /* 0x020fcc0000010000 */
[----:B------:R-:W4:Y:S01]  /*aea0*/  MUFU.EX2 R11, R11 ;  /* 0x0000000b000b7308 */ /* 0x000f220000000800 */
[----:B------:R-:W-:-:S01]  /*aeb0*/  FFMA.FTZ R12, R130, UR16, -R156 ;  /* 0x00000010820c7c23 */ /* 0x000fc2000801089c */
[----:B------:R-:W-:-:S06]  /*aec0*/  FFMA.FTZ R133, R133, UR16, -R15 ;  /* 0x0000001085857c23 */ /* 0x000fcc000801080f */
[----:B------:R-:W5:Y:S01]  /*aed0*/  MUFU.EX2 R115, R115 ;  /* 0x0000007300737308 */ /* 0x000f620000000800 */
[----:B------:R-:W-:Y:S02]  /*aee0*/  IMAD.U32 R94, RZ, RZ, UR22 ;  /* 0x00000016ff5e7e24 */ /* 0x000fe4000f8e00ff */
[----:B0-----:R-:W-:Y:S01]  /*aef0*/  FADD.FTZ R5, R83, R86 ;  /* 0x0000005653057221 */ /* 0x001fe20000010000 */
[----:B--2---:R-:W-:-:S04]  /*af00*/  FADD.FTZ R121, R65, R92 ;  /* 0x0000005c41797221 */ /* 0x004fc80000010000 */
[----:B------:R-:W0:Y:S01]  /*af10*/  MUFU.EX2 R103, R103 ;  /* 0x0000006700677308 */ /* 0x000e220000000800 */
[----:B------:R-:W-:-:S01]  /*af20*/  FFMA.FTZ R13, R131, UR16, -R156 ;  /* 0x00000010830d7c23 */ /* 0x000fc2000801089c */
[----:B------:R-:W-:-:S06]  /*af30*/  FFMA.FTZ R15, R134, UR16, -R15 ;  /* 0x00000010860f7c23 */ /* 0x000fcc000801080f */
[----:B------:R-:W2:Y:S01]  /*af40*/  MUFU.EX2 R66, R66 ;  /* 0x0000004200427308 */ /* 0x000ea20000000800 */
[----:B------:R-:W-:Y:S02]  /*af50*/  @!P1 VIADD R4, R94, 0x12440 ;  /* 0x000124405e049836 */ /* 0x000fe40000000000 */
[----:B-1----:R-:W-:Y:S01]  /*af60*/  FADD.FTZ R86, R10, R5 ;  /* 0x000000050a567221 */ /* 0x002fe20000010000 */
[----:B---3--:R-:W-:-:S04]  /*af70*/  FADD.FTZ R92, R70, R121 ;  /* 0x00000079465c7221 */ /* 0x008fc80000010000 */
[----:B------:R-:W1:Y:S08]  /*af80*/  MUFU.EX2 R111, R111 ;  /* 0x0000006f006f7308 */ /* 0x000e700000000800 */
[----:B------:R-:W3:Y:S01]  /*af90*/  MUFU.EX2 R67, R67 ;  /* 0x0000004300437308 */ /* 0x000ee20000000800 */
[----:B------:R-:W-:Y:S01]  /*afa0*/  @!P1 PRMT R4, RZ, 0x654, R4 ;  /* 0x00000654ff049816 */ /* 0x000fe20000000004 */
[----:B----4-:R-:W-:Y:S01]  /*afb0*/  FADD.FTZ R86, R11, R86 ;  /* 0x000000560b567221 */ /* 0x010fe20000010000 */
[----:B-----5:R-:W-:-:S05]  /*afc0*/  FADD.FTZ R5, R115, R92 ;  /* 0x0000005c73057221 */ /* 0x020fca0000010000 */
[----:B------:R-:W4:Y:S01]  /*afd0*/  MUFU.EX2 R12, R12 ;  /* 0x0000000c000c7308 */ /* 0x000f220000000800 */
[----:B------:R-:W-:Y:S02]  /*afe0*/  WARPGROUP.DEPBAR.LE gsb0, 0x0 ;  /* 0x00008000000079c5 */ /* 0x000fe40000010000 */
[----:B------:R2:W-:Y:S05]  /*aff0*/  @!P1 SYNCS.ARRIVE.TRANS64.RED.A1T0 RZ, [R4+URZ], RZ ;  /* 0x000000ff04ff99a7 */ /* 0x0005ea000810043f */
[----:B------:R-:W5:Y:S01]  /*b000*/  MUFU.EX2 R133, R133 ;  /* 0x0000008500857308 */ /* 0x000f620000000800 */
[----:B0-----:R-:W-:-:S01]  /*b010*/  FADD.FTZ R86, R103, R86 ;  /* 0x0000005667567221 */ /* 0x001fc20000010000 */
[----:B--2---:R-:W-:-:S06]  /*b020*/  FADD.FTZ R4, R66, R5 ;  /* 0x0000000542047221 */ /* 0x004fcc0000010000 */
[----:B------:R-:W0:Y:S08]  /*b030*/  MUFU.EX2 R13, R13 ;  /* 0x0000000d000d7308 */ /* 0x000e300000000800 */
[----:B------:R-:W2:Y:S01]  /*b040*/  MUFU.EX2 R15, R15 ;  /* 0x0000000f000f7308 */ /* 0x000ea20000000800 */
[----:B-1----:R-:W-:-:S01]  /*b050*/  FADD.FTZ R5, R111, R86 ;  /* 0x000000566f057221 */ /* 0x002fc20000010000 */
[----:B---3--:R-:W-:-:S03]  /*b060*/  FADD.FTZ R4, R67, R4 ;  /* 0x0000000443047221 */ /* 0x008fc60000010000 */
[----:B----4-:R-:W-:Y:S01]  /*b070*/  FADD.FTZ R86, R12, R5 ;  /* 0x000000050c567221 */ /* 0x010fe20000010000 */
[----:B-----5:R-:W-:-:S03]  /*b080*/  FADD.FTZ R4, R133, R4 ;  /* 0x0000000485047221 */ /* 0x020fc60000010000 */
[----:B0-----:R-:W-:Y:S01]  /*b090*/  FADD.FTZ R5, R13, R86 ;  /* 0x000000560d057221 */ /* 0x001fe20000010000 */
[----:B--2---:R-:W-:-:S01]  /*b0a0*/  FADD.FTZ R4, R15, R4 ;  /* 0x000000040f047221 */ /* 0x004fc20000010000 */
[----:B------:R-:W-:Y:S06]  /*b0b0*/  @!P0 BRA `(.L_x_1543) ;  /* 0x0000000000048947 */ /* 0x000fec0003800000 */
[----:B------:R-:W-:Y:S01]  /*b0c0*/  BPT.TRAP 0x1 ;  /* 0x000000040000795c */ /* 0x000fe20000300000 */
.L_x_1543:
[----:B------:R-:W-:Y:S01]  /*b0d0*/  F2FP.SATFINITE.E4M3.F32.PACK_AB_MERGE_C R82, R84, R82, RZ ;  /* 0x000000525452723e */ /* 0x000fe200048070ff */
[----:B------:R-:W-:Y:S01]  /*b0e0*/  UISETP.GT.AND UP0, UPT, UR20, UR46, UPT ;  /* 0x0000002e1400728c */ /* 0x000fe2000bf04270 */
[----:B------:R-:W-:Y:S01]  /*b0f0*/  F2FP.SATFINITE.E4M3.F32.PACK_AB_MERGE_C R76, R93, R76, RZ ;  /* 0x0000004c5d4c723e */ /* 0x000fe200048070ff */
[----:B------:R-:W-:Y:S01]  /*b100*/  UIADD3 UR10, UR13, 0x12460, URZ ;  /* 0x000124600d0a7890 */ /* 0x000fe2000fffe03f */
[----:B------:R-:W-:Y:S01]  /*b110*/  F2FP.SATFINITE.E4M3.F32.PACK_AB_MERGE_C R84, R9, R8, RZ ;  /* 0x000000080954723e */ /* 0x000fe200048070ff */
[-C--:B------:R-:W-:Y:S01]  /*b120*/  FMUL.FTZ R8, R28, R105.reuse ;  /* 0x000000691c087220 */ /* 0x080fe20000410000 */
[----:B------:R-:W-:Y:S01]  /*b130*/  F2FP.SATFINITE.E4M3.F32.PACK_AB_MERGE_C R93, R7, R6, RZ ;  /* 0x00000006075d723e */ /* 0x000fe200048070ff */
[-C--:B------:R-:W-:Y:S01]  /*b140*/  FMUL.FTZ R6, R29, R105.reuse ;  /* 0x000000691d067220 */ /* 0x080fe20000410000 */
[----:B------:R-:W-:Y:S01]  /*b150*/  FMUL.FTZ R7, R32, R105 ;  /* 0x0000006920077220 */ /* 0x000fe20000410000 */
[----:B------:R-:W-:Y:S01]  /*b160*/  PLOP3.LUT P2, PT, PT, PT, UP0, 0x80, 0x0 ;  /* 0x000000000000781c */ /* 0x000fe20003f4f008 */
[----:B------:R0:W-:Y:S01]  /*b170*/  STL [R1+0x20], R8 ;  /* 0x0000200801007387 */ /* 0x0001e20000100800 */
[----:B------:R-:W-:Y:S01]  /*b180*/  UPRMT UR10, UR5, 0x654, UR10 ;  /* 0x00000654050a7896 */ /* 0x000fe2000800000a */
[----:B------:R-:W-:Y:S01]  /*b190*/  F2FP.SATFINITE.E4M3.F32.PACK_AB_MERGE_C R97, R98, R97, RZ ;  /* 0x000000616261723e */ /* 0x000fe200048070ff */
[----:B------:R-:W-:Y:S01]  /*b1a0*/  UIADD3 UR20, UR20, -0x1, URZ ;  /* 0xffffffff14147890 */ /* 0x000fe2000fffe03f */
        /* <DEDUP_REMOVED lines=10> */
[-C--:B-1----:R-:W-:Y:S01]  /*b250*/  FMUL.FTZ R6, R36, R105.reuse ;  /* 0x0000006924067220 */ /* 0x082fe20000410000 */
[----:B------:R0:W-:Y:S01]  /*b260*/  STL [R1+0x1c], R8 ;  /* 0x00001c0801007387 */ /* 0x0001e20000100800 */
[----:B------:R-:W-:Y:S01]  /*b270*/  F2FP.SATFINITE.E4M3.F32.PACK_AB_MERGE_C R91, R91, R18, RZ ;  /* 0x000000125b5b723e */ /* 0x000fe200048070ff */
[----:B------:R-:W-:Y:S01]  /*b280*/  UMOV UR23, UR7 ;  /* 0x0000000700177c82 */ /* 0x000fe20008000000 */
[-C--:B--2---:R-:W-:Y:S01]  /*b290*/  FMUL.FTZ R7, R37, R105.reuse ;  /* 0x0000006925077220 */ /* 0x084fe20000410000 */
        /* <DEDUP_REMOVED lines=12> */
[----:B------:R-:W-:Y:S01]  /*b360*/  F2FP.SATFINITE.E4M3.F32.PACK_AB_MERGE_C R94, R11, R10, RZ ;  /* 0x0000000a0b5e723e */ /* 0x000fe200048070ff */
[-C--:B------:R-:W-:Y:S01]  /*b370*/  FMUL.FTZ R22, R25, R105.reuse ;  /* 0x0000006919167220 */ /* 0x080fe20000410000 */
[----:B--2---:R-:W-:Y:S01]  /*b380*/  FMUL.FTZ R7, R44, R105 ;  /* 0x000000692c077220 */ /* 0x004fe20000410000 */
[----:B------:R1:W-:Y:S01]  /*b390*/  STL [R1+0xc], R6 ;  /* 0x00000c0601007387 */ /* 0x0003e20000100800 */
[----:B------:R-:W-:Y:S01]  /*b3a0*/  F2FP.SATFINITE.E4M3.F32.PACK_AB_MERGE_C R70, R115, R70, RZ ;  /* 0x000000467346723e */ /* 0x000fe200048070ff */
[----:B------:R-:W-:Y:S01]  /*b3b0*/  FMUL.FTZ R9, R27, R104 ;  /* 0x000000681b097220 */ /* 0x000fe20000410000 */
[----:B------:R-:W-:Y:S01]  /*b3c0*/  F2FP.SATFINITE.E4M3.F32.PACK_AB_MERGE_C R98, R13, R12, RZ ;  /* 0x0000000c0d62723e */ /* 0x000fe200048070ff */
[----:B------:R2:W-:Y:S01]  /*b3d0*/  STL [R1+0x2c], R7 ;  /* 0x00002c0701007387 */ /* 0x0005e20000100800 */
[----:B------:R-:W-:Y:S01]  /*b3e0*/  F2FP.SATFINITE.E4M3.F32.PACK_AB_MERGE_C R87, R15, R133, RZ ;  /* 0x000000850f57723e */ /* 0x000fe200048070ff */
[-C--:B0-----:R-:W-:Y:S01]  /*b3f0*/  FMUL.FTZ R8, R45, R105.reuse ;  /* 0x000000692d087220 */ /* 0x081fe20000410000 */
[-C--:B------:R-:W-:Y:S01]  /*b400*/  FMUL.FTZ R10, R34, R104.reuse ;  /* 0x00000068220a7220 */ /* 0x080fe20000410000 */
[-C--:B------:R-:W-:Y:S01]  /*b410*/  FMUL.FTZ R11, R35, R104.reuse ;  /* 0x00000068230b7220 */ /* 0x080fe20000410000 */
[-C--:B------:R-:W-:Y:S01]  /*b420*/  FMUL.FTZ R12, R38, R104.reuse ;  /* 0x00000068260c7220 */ /* 0x080fe20000410000 */
        /* <DEDUP_REMOVED lines=10> */
[-C--:B------:R-:W-:Y:S01]  /*b4d0*/  FMUL.FTZ R18, R50, R104.reuse ;  /* 0x0000006832127220 */ /* 0x080fe20000410000 */
[-C--:B0-----:R-:W-:Y:S01]  /*b4e0*/  FMUL.FTZ R8, R26, R104.reuse ;  /* 0x000000681a087220 */ /* 0x081fe20000410000 */
[-C--:B------:R-:W-:Y:S01]  /*b4f0*/  FMUL.FTZ R19, R51, R104.reuse ;  /* 0x0000006833137220 */ /* 0x080fe20000410000 */
[-C--:B------:R-:W-:Y:S01]  /*b500*/  FMUL.FTZ R20, R54, R104.reuse ;  /* 0x0000006836147220 */ /* 0x080fe20000410000 */
[----:B------:R-:W-:Y:S01]  /*b510*/  FMUL.FTZ R135, R55, R104 ;  /* 0x0000006837877220 */ /* 0x000fe20000410000 */
[----:B-1----:R-:W-:Y:S01]  /*b520*/  FMUL.FTZ R6, R53, R105 ;  /* 0x0000006935067220 */ /* 0x002fe20000410000 */
[----:B------:R-:W-:Y:S01]  /*b530*/  F2FP.SATFINITE.E4M3.F32.PACK_AB_MERGE_C R152, R107, R106, R108 ;  /* 0x0000006a6b98723e */ /* 0x000fe2000480706c */
[----:B------:R-:W-:Y:S01]  /*b540*/  IMAD.MOV.U32 R105, RZ, RZ, R3 ;  /* 0x000000ffff697224 */ /* 0x000fe200078e0003 */
[----:B------:R-:W-:Y:S01]  /*b550*/  F2FP.SATFINITE.E4M3.F32.PACK_AB_MERGE_C R153, R88, R23, R86 ;  /* 0x000000175899723e */ /* 0x000fe20004807056 */
[----:B--2---:R-:W-:Y:S01]  /*b560*/  FMUL.FTZ R7, R30, R104 ;  /* 0x000000681e077220 */ /* 0x004fe20000410000 */
[----:B------:R0:W-:Y:S01]  /*b570*/  STL [R1], R6 ;  /* 0x0000000601007387 */ /* 0x0001e20000100800 */
[----:B------:R-:W-:-:S02]  /*b580*/  F2FP.SATFINITE.E4M3.F32.PACK_AB_MERGE_C R154, R96, R95, R97 ;  /* 0x0000005f609a723e */ /* 0x000fc40004807061 */
[----:B------:R-:W-:Y:S02]  /*b590*/  F2FP.SATFINITE.E4M3.F32.PACK_AB_MERGE_C R155, R90, R89, R92 ;  /* 0x000000595a9b723e */ /* 0x000fe4000480705c */
[----:B------:R-:W-:Y:S02]  /*b5a0*/  F2FP.SATFINITE.E4M3.F32.PACK_AB_MERGE_C R148, R100, R99, R101 ;  /* 0x000000636494723e */ /* 0x000fe40004807065 */
[----:B------:R-:W-:Y:S02]  /*b5b0*/  F2FP.SATFINITE.E4M3.F32.PACK_AB_MERGE_C R149, R73, R72, R91 ;  /* 0x000000484995723e */ /* 0x000fe4000480705b */
[----:B------:R-:W-:Y:S01]  /*b5c0*/  F2FP.SATFINITE.E4M3.F32.PACK_AB_MERGE_C R150, R81, R80, R82 ;  /* 0x000000505196723e */ /* 0x000fe20004807052 */
[----:B0-----:R-:W-:Y:S01]  /*b5d0*/  FMUL.FTZ R6, R31, R104 ;  /* 0x000000681f067220 */ /* 0x001fe20000410000 */
        /* <DEDUP_REMOVED lines=13> */
[----:B------:R-:W-:Y:S01]  /*b6b0*/  MOV R104, R2 ;  /* 0x0000000200687202 */ /* 0x000fe20000000f00 */
[----:B------:R-:W-:Y:S06]  /*b6c0*/  @P2 BRA `(.L_x_1544) ;  /* 0xffffffd000442947 */ /* 0x000fec000383ffff */
.L_x_1534:
[----:B------:R-:W-:Y:S06]  /*b6d0*/  BAR.ARV 0x8, 0x200 ;  /* 0x0208000000007b1d */ /* 0x000fec0000002000 */
[----:B------:R-:W-:Y:S05]  /*b6e0*/  @!P0 BRA `(.L_x_1545) ;  /* 0x0000000000048947 */ /* 0x000fea0003800000 */
[----:B------:R-:W-:Y:S01]  /*b6f0*/  BPT.TRAP 0x1 ;  /* 0x000000040000795c */ /* 0x000fe20000300000 */
.L_x_1545:
[----:B------:R-:W-:Y:S01]  /*b700*/  ULEA UR17, UR7, UR48, 0x3 ;  /* 0x0000003007117291 */ /* 0x000fe2000f8e183f */
[----:B------:R-:W-:-:S05]  /*b710*/  IMAD.U32 R0, RZ, RZ, UR4 ;  /* 0x00000004ff007e24 */ /* 0x000fca000f8e00ff */
[----:B------:R-:W-:-:S04]  /*b720*/  SHF.L.U32 R0, R0, 0x1f, RZ ;  /* 0x0000001f00007819 */ /* 0x000fc800000006ff */
[----:B------:R1:W2:Y:S01]  /*b730*/  SYNCS.PHASECHK.TRANS64.TRYWAIT P1, [UR17+0x12450], R0 ;  /* 0x01245000ff0075a7 */ /* 0x0002a20008020151 */
[----:B------:R-:W-:Y:S05]  /*b740*/  @!P0 BRA `(.L_x_1546) ;  /* 0x0000000000048947 */ /* 0x000fea0003800000 */
[----:B------:R-:W-:Y:S01]  /*b750*/  BPT.TRAP 0x1 ;  /* 0x000000040000795c */ /* 0x000fe20000300000 */
.L_x_1546:
[----:B--2---:R-:W-:Y:S05]  /*b760*/  @P1 BRA `(.L_x_1547) ;  /* 0x0000000000081947 */ /* 0x004fea0003800000 */
[----:B------:R-:W2:Y:S02]  /*b770*/  SYNCS.PHASECHK.TRANS64.TRYWAIT P1, [UR17+0x12450], R0 ;  /* 0x01245000ff0075a7 */ /* 0x000ea40008020151 */
[----:B--2---:R-:W-:Y:S05]  /*b780*/  @!P1 BRA `(.L_x_1548) ;  /* 0x0000005400609947 */ /* 0x004fea0003800000 */
.L_x_1547:
[----:B0-----:R-:W3:Y:S01]  /*b790*/  LDL.LU R28, [R1+0x20] ;  /* 0x00002000011c7983 */ /* 0x001ee20000300800 */
[----:B------:R-:W-:Y:S01]  /*b7a0*/  ULDC.64 UR12, c[0x0][0x9a0] ;  /* 0x00026800000c7ab9 */ /* 0x000fe20000000a00 */
[----:B------:R-:W-:Y:S01]  /*b7b0*/  IMAD.MOV.U32 R24, RZ, RZ, R21 ;  /* 0x000000ffff187224 */ /* 0x000fe200078e0015 */
[----:B------:R-:W-:Y:S01]  /*b7c0*/  UISETP.NE.U32.AND UP0, UPT, UR12, URZ, UPT ;  /* 0x0000003f0c00728c */ /* 0x000fe2000bf05070 */
[----:B------:R-:W3:Y:S01]  /*b7d0*/  LDL.LU R29, [R1+0x24] ;  /* 0x00002400011d7983 */ /* 0x000ee20000300800 */
[----:B------:R-:W-:Y:S02]  /*b7e0*/  IMAD.MOV.U32 R25, RZ, RZ, R22 ;  /* 0x000000ffff197224 */ /* 0x000fe400078e0016 */
[----:B------:R-:W-:Y:S01]  /*b7f0*/  UISETP.NE.AND.EX UP0, UPT, UR13, URZ, UPT, UP0 ;  /* 0x0000003f0d00728c */ /* 0x000fe2000bf05300 */
[----:B------:R-:W3:Y:S01]  /*b800*/  LDL.LU R32, [R1+0x18] ;  /* 0x0000180001207983 */ /* 0x000ee20000300800 */
[----:B------:R-:W-:Y:S02]  /*b810*/  IMAD.MOV.U32 R26, RZ, RZ, R8 ;  /* 0x000000ffff1a7224 */ /* 0x000fe400078e0008 */
[----:B------:R-:W-:Y:S01]  /*b820*/  IMAD.MOV.U32 R27, RZ, RZ, R9 ;  /* 0x000000ffff1b7224 */ /* 0x000fe200078e0009 */
[----:B------:R-:W3:Y:S04]  /*b830*/  LDL.LU R33, [R1+0x1c] ;  /* 0x00001c0001217983 */ /* 0x000ee80000300800 */
[----:B------:R-:W3:Y:S01]  /*b840*/  LDL.LU R36, [R1+0x10] ;  /* 0x0000100001247983 */ /* 0x000ee20000300800 */
[----:B------:R-:W-:Y:S01]  /*b850*/  UIADD3 UR48, UR48, 0x200, URZ ;  /* 0x0000020030307890 */ /* 0x000fe2000fffe03f */
[----:B------:R-:W-:-:S02]  /*b860*/  @UP0 ULDC.64 UR10, c[0x0][0x9c8] ;  /* 0x00027200000a0ab9 */ /* 0x000fc40000000a00 */
[----:B------:R-:W3:Y:S01]  /*b870*/  LDL.LU R37, [R1+0x14] ;  /* 0x0000140001257983 */ /* 0x000ee20000300800 */
[----:B------:R-:W-:Y:S02]  /*b880*/  USHF.R.U32.HI UR48, URZ, 0x4, UR48 ;  /* 0x000000043f307899 */ /* 0x000fe40008011630 */
[----:B------:R-:W-:Y:S01]  /*b890*/  @UP0 UIMAD UR4, UR47, UR10, URZ ;  /* 0x0000000a2f0402a4 */ /* 0x000fe2000f8e023f */
[----:B------:R-:W3:Y:S01]  /*b8a0*/  LDL.LU R40, [R1+0x8] ;  /* 0x0000080001287983 */ /* 0x000ee20000300800 */
[----:B------:R-:W-:Y:S02]  /*b8b0*/  ULOP3.LUT UR48, UR48, 0x3fff, URZ, 0xc0, !UPT ;  /* 0x00003fff30307892 */ /* 0x000fe4000f8ec03f */
[----:B------:R-:W-:Y:S01]  /*b8c0*/  @UP0 UIMAD UR6, UR41, UR11, UR4 ;  /* 0x0000000b290602a4 */ /* 0x000fe2000f8e0204 */
[----:B------:R-:W3:Y:S01]  /*b8d0*/  LDL.LU R41, [R1+0xc] ;  /* 0x00000c0001297983 */ /* 0x000ee20000300800 */
[----:B------:R-:W-:Y:S01]  /*b8e0*/  IMAD.MOV.U32 R30, RZ, RZ, R7 ;  /* 0x000000ffff1e7224 */ /* 0x000fe200078e0007 */
[----:B------:R-:W-:Y:S01]  /*b8f0*/  MOV R31, R6 ;  /* 0x00000006001f7202 */ /* 0x000fe20000000f00 */
[----:B------:R-:W-:Y:S01]  /*b900*/  IMAD.MOV.U32 R34, RZ, RZ, R10 ;  /* 0x000000ffff227224 */ /* 0x000fe200078e000a */
[----:B------:R-:W3:Y:S01]  /*b910*/  LDL.LU R44, [R1+0x2c] ;  /* 0x00002c00012c7983 */ /* 0x000ee20000300800 */
[----:B------:R-:W-:Y:S01]  /*b920*/  IMAD.MOV.U32 R35, RZ, RZ, R11 ;  /* 0x000000ffff237224 */ /* 0x000fe200078e000b */
[----:B------:R-:W-:Y:S01]  /*b930*/  MOV R46, R16 ;  /* 0x00000010002e7202 */ /* 0x000fe20000000f00 */
[----:B------:R-:W-:Y:S01]  /*b940*/  IMAD.MOV.U32 R38, RZ, RZ, R12 ;  /* 0x000000ffff267224 */ /* 0x000fe200078e000c */
[----:B------:R-:W3:Y:S01]  /*b950*/  LDL.LU R45, [R1+0x30] ;  /* 0x00003000012d7983 */ /* 0x000ee20000300800 */
[----:B------:R-:W-:-:S02]  /*b960*/  IMAD.MOV.U32 R39, RZ, RZ, R13 ;  /* 0x000000ffff277224 */ /* 0x000fc400078e000d */
[----:B------:R-:W-:Y:S01]  /*b970*/  IMAD.MOV.U32 R42, RZ, RZ, R14 ;  /* 0x000000ffff2a7224 */ /* 0x000fe200078e000e */
[----:B------:R-:W3:Y:S01]  /*b980*/  LDL.LU R48, [R1+0x4] ;  /* 0x0000040001307983 */ /* 0x000ee20000300800 */
[----:B------:R-:W-:Y:S02]  /*b990*/  IMAD.MOV.U32 R43, RZ, RZ, R15 ;  /* 0x000000ffff2b7224 */ /* 0x000fe400078e000f */
[----:B------:R-:W-:Y:S01]  /*b9a0*/  IMAD.MOV.U32 R47, RZ, RZ, R17 ;  /* 0x000000ffff2f7224 */ /* 0x000fe200078e0011 */
[----:B------:R-:W3:Y:S01]  /*b9b0*/  LDL.LU R49, [R1+0x28] ;  /* 0x0000280001317983 */ /* 0x000ee20000300800 */
[----:B------:R-:W-:Y:S02]  /*b9c0*/  IMAD.MOV.U32 R50, RZ, RZ, R18 ;  /* 0x000000ffff327224 */ /* 0x000fe400078e0012 */
[----:B------:R-:W-:Y:S01]  /*b9d0*/  IMAD.MOV.U32 R51, RZ, RZ, R19 ;  /* 0x000000ffff337224 */ /* 0x000fe200078e0013 */
[----:B------:R-:W3:Y:S01]  /*b9e0*/  LDL.LU R53, [R1] ;  /* 0x0000000001357983 */ /* 0x000ee20000300800 */
[----:B------:R-:W-:Y:S01]  /*b9f0*/  ULOP3.LUT UR4, UR48, 0x10000, URZ, 0xfc, !UPT ;  /* 0x0001000030047892 */ /* 0x000fe2000f8efc3f */
[----:B------:R-:W-:-:S02]  /*ba00*/  IMAD.MOV.U32 R52, RZ, RZ, R157 ;  /* 0x000000ffff347224 */ /* 0x000fc400078e009d */
[----:B------:R-:W-:Y:S02]  /*ba10*/  IMAD.MOV.U32 R54, RZ, RZ, R20 ;  /* 0x000000ffff367224 */ /* 0x000fe400078e0014 */
[----:B------:R-:W-:Y:S01]  /*ba20*/  IMAD.MOV.U32 R55, RZ, RZ, R135 ;  /* 0x000000ffff377224 */ /* 0x000fe200078e0087 */
[----:B------:R-:W-:Y:S01]  /*ba30*/  UIMAD UR4, UR7, 0x280, UR4 ;  /* 0x00000280070478a4 */ /* 0x000fe2000f8e0204 */
[----:B------:R-:W-:Y:S01]  /*ba40*/  UMOV UR19, 0xc0000010 ;  /* 0xc000001000137882 */ /* 0x000fe20000000000 */
[----:B------:R-:W-:Y:S01]  /*ba50*/  @UP0 UIMAD.WIDE.U32 UR8, UR41, UR10, URZ ;  /* 0x0000000a290802a5 */ /* 0x000fe2000f8e003f */
[----:B------:R-:W-:-:S04]  /*ba60*/  @UP0 ULDC.64 UR14, c[0x0][0x9d0] ;  /* 0x00027400000e0ab9 */ /* 0x000fc80000000a00 */
[----:B------:R-:W-:Y:S01]  /*ba70*/  UMOV UR18, UR4 ;  /* 0x0000000400127c82 */ /* 0x000fe20008000000 */
[----:B------:R-:W-:Y:S02]  /*ba80*/  @UP0 USHF.R.S32.HI UR10, URZ, 0x1f, UR44 ;  /* 0x0000001f3f0a0899 */ /* 0x000fe4000801142c */
[----:B------:R-:W-:Y:S02]  /*ba90*/  @UP0 UIADD3 UR7, UR9, UR6, URZ ;  /* 0x0000000609070290 */ /* 0x000fe4000fffe03f */
[----:B------:R-:W-:Y:S01]  /*baa0*/  @UP0 UIMAD UR10, UR10, UR14, URZ ;  /* 0x0000000e0a0a02a4 */ /* 0x000fe2000f8e023f */
[----:B------:R-:W-:-:S03]  /*bab0*/  @UP0 UMOV UR6, UR8 ;  /* 0x0000000800060c82 */ /* 0x000fc60008000000 */
[----:B------:R-:W-:Y:S02]  /*bac0*/  @UP0 UIMAD UR10, UR44, UR15, UR10 ;  /* 0x0000000f2c0a02a4 */ /* 0x000fe4000f8e020a */
[----:B------:R-:W-:Y:S01]  /*bad0*/  @UP0 UIMAD.WIDE.U32 UR6, UR44, UR14, UR6 ;  /* 0x0000000e2c0602a5 */ /* 0x000fe2000f8e0006 */
[----:B------:R-:W-:-:S03]  /*bae0*/  PLOP3.LUT P1, PT, PT, PT, UP0, 0x80, 0x0 ;  /* 0x000000000000781c */ /* 0x000fc60003f2f008 */
[----:B------:R-:W-:Y:S02]  /*baf0*/  @UP0 UIADD3 UR7, UR7, UR10, URZ ;  /* 0x0000000a07070290 */ /* 0x000fe4000fffe03f */
[----:B------:R-:W-:-:S04]  /*bb00*/  @UP0 ULEA UR8, UP1, UR6, UR12, 0x2 ;  /* 0x0000000c06080291 */ /* 0x000fc8000f82103f */
[----:B------:R-:W-:Y:S01]  /*bb10*/  @UP0 ULEA.HI.X UR9, UR6, UR13, UR7, 0x2, UP1 ;  /* 0x0000000d06090291 */ /* 0x000fe200088f1407 */
[----:B------:R-:W-:Y:S01]  /*bb20*/  MOV R8, 0x3f800000 ;  /* 0x3f80000000087802 */ /* 0x000fe20000000f00 */
[----:B------:R-:W-:-:S04]  /*bb30*/  IMAD.U32 R6, RZ, RZ, UR8 ;  /* 0x00000008ff067e24 */ /* 0x000fc8000f8e00ff */
[----:B------:R-:W-:Y:S01]  /*bb40*/  IMAD.U32 R7, RZ, RZ, UR9 ;  /* 0x00000009ff077e24 */ /* 0x000fe2000f8e00ff */
[----:B------:R-:W-:-:S04]  /*bb50*/  UIADD3 UR6, UR4, 0x80, URZ ;  /* 0x0000008004067890 */ /* 0x000fc8000fffe03f */
[----:B------:R0:W4:Y:S01]  /*bb60*/  @P1 LDG.E R8, desc[UR42][R6.64] ;  /* 0x0000002a06081981 */ /* 0x000122000c1e1900 */
[----:B------:R-:W-:Y:S01]  /*bb70*/  UMOV UR7, 0xc0000010 ;  /* 0xc000001000077882 */ /* 0x000fe20000000000 */
[----:B---3--:R-:W-:-:S06]  /*bb80*/  WARPGROUP.ARRIVE ;  /* 0x00000000000079c5 */ /* 0x008fcc0000000000 */
[----:B------:R-:W-:Y:S03]  /*bb90*/  QGMMA.64x64x32.F32.E4M3.E4M3 R24, R152, gdesc[UR16], R24, gsb0 ;  /* 0x00e0001098187df3 */ /* 0x000fe60008000818 */
        /* <DEDUP_REMOVED lines=10> */
[----:B-12---:R-:W1:Y:S04]  /*bc40*/  SHFL.BFLY PT, R0, R5, 0x2, 0x1f ;  /* 0x0c401f0005007f89 */ /* 0x006e6800000e0000 */
[----:B------:R-:W2:Y:S01]  /*bc50*/  SHFL.BFLY PT, R9, R4, 0x2, 0x1f ;  /* 0x0c401f0004097f89 */ /* 0x000ea200000e0000 */
[----:B------:R-:W-:Y:S02]  /*bc60*/  WARPGROUP.DEPBAR.LE gsb0, 0x0 ;  /* 0x00008000000079c5 */ /* 0x000fe40000010000 */
[----:B------:R-:W-:-:S06]  /*bc70*/  WARPGROUP.ARRIVE ;  /* 0x00000000000079c5 */ /* 0x000fcc0000000000 */
[----:B------:R-:W-:Y:S01]  /*bc80*/  QGMMA.64x64x32.F32.E4M3.E4M3 R24, R140, gdesc[UR4], R24, gsb0 ;  /* 0x00e000048c187df3 */ /* 0x000fe20008000818 */
[----:B-1----:R-:W-:Y:S01]  /*bc90*/  FADD.FTZ R0, R0, R5 ;  /* 0x0000000500007221 */ /* 0x002fe20000010000 */
[----:B------:R-:W-:Y:S01]  /*bca0*/  UIADD3 UR4, UR4, 0x200, URZ ;  /* 0x0000020004047890 */ /* 0x000fe2000fffe03f */
[----:B--2---:R-:W-:Y:S01]  /*bcb0*/  FADD.FTZ R9, R9, R4 ;  /* 0x0000000409097221 */ /* 0x004fe20000010000 */
[----:B------:R-:W-:Y:S02]  /*bcc0*/  UMOV UR7, 0xc0000010 ;  /* 0xc000001000077882 */ /* 0x000fe40000000000 */
[----:B0-----:R-:W0:Y:S03]  /*bcd0*/  SHFL.BFLY PT, R7, R0, 0x1, 0x1f ;  /* 0x0c201f0000077f89 */ /* 0x001e2600000e0000 */
[----:B------:R-:W-:Y:S01]  /*bce0*/  UMOV UR6, UR4 ;  /* 0x0000000400067c82 */ /* 0x000fe20008000000 */
[----:B------:R-:W1:Y:S01]  /*bcf0*/  SHFL.BFLY PT, R6, R9, 0x1, 0x1f ;  /* 0x0c201f0009067f89 */ /* 0x000e6200000e0000 */
[----:B------:R-:W-:-:S02]  /*bd00*/  IMAD.MOV.U32 R5, RZ, RZ, RZ ;  /* 0x000000ffff057224 */ /* 0x000fc400078e00ff */
[----:B0-----:R-:W-:Y:S01]  /*bd10*/  FADD.FTZ R7, R0, R7 ;  /* 0x0000000700077221 */ /* 0x001fe20000010000 */
[----:B-1----:R-:W-:-:S04]  /*bd20*/  FADD.FTZ R11, R9, R6 ;  /* 0x00000006090b7221 */ /* 0x002fc80000010000 */
[C---:B------:R-:W-:Y:S01]  /*bd30*/  FSETP.NE.FTZ.AND P1, PT, R7.reuse, RZ, PT ;  /* 0x000000ff0700720b */ /* 0x040fe20003f35000 */
[----:B------:R-:W-:Y:S01]  /*bd40*/  FMUL.FTZ R12, R7, 0.00390625 ;  /* 0x3b800000070c7820 */ /* 0x000fe20000410000 */
        /* <DEDUP_REMOVED lines=11> */
[----:B------:R-:W2:Y:S01]  /*be00*/  @P1 MUFU.RCP R9, R11 ;  /* 0x0000000b00091308 */ /* 0x000ea20000001000 */
[----:B------:R-:W-:-:S02]  /*be10*/  IMAD.U32 R14, RZ, RZ, UR16 ;  /* 0x00000010ff0e7e24 */ /* 0x000fc4000f8e00ff */
[----:B------:R-:W-:Y:S02]  /*be20*/  IMAD.U32 R15, RZ, RZ, UR16 ;  /* 0x00000010ff0f7e24 */ /* 0x000fe4000f8e00ff */
[----:B0-----:R-:W-:Y:S01]  /*be30*/  @P2 FMUL.FTZ R6, R6, 0.69314718246459960938 ;  /* 0x3f31721806062820 */ /* 0x001fe20000410000 */
[----:B------:R-:W-:Y:S01]  /*be40*/  @P2 FMUL.FTZ R7, R14, 0.69314718246459960938 ;  /* 0x3f3172180e072820 */ /* 0x000fe20000410000 */
[----:B------:R-:W-:Y:S01]  /*be50*/  @P3 FMUL.FTZ R15, R15, 0.69314718246459960938 ;  /* 0x3f3172180f0f3820 */ /* 0x000fe20000410000 */
[----:B-1----:R-:W-:Y:S01]  /*be60*/  @P3 FMUL.FTZ R10, R10, 0.69314718246459960938 ;  /* 0x3f3172180a0a3820 */ /* 0x002fe20000410000 */
[----:B------:R-:W-:Y:S01]  /*be70*/  MOV R0, 0xff800000 ;  /* 0xff80000000007802 */ /* 0x000fe20000000f00 */
[----:B------:R-:W-:Y:S02]  /*be80*/  IMAD.MOV.U32 R4, RZ, RZ, -0x800000 ;  /* 0xff800000ff047424 */ /* 0x000fe400078e00ff */
[----:B------:R-:W-:Y:S01]  /*be90*/  @P2 FFMA.FTZ R0, R7, R2, R6 ;  /* 0x0000000207002223 */ /* 0x000fe20000010006 */
[----:B------:R-:W-:Y:S01]  /*bea0*/  @P3 FFMA.FTZ R4, R15, R3, R10 ;  /* 0x000000030f043223 */ /* 0x000fe2000001000a */
[-C--:B----4-:R-:W-:Y:S01]  /*beb0*/  FMUL.FTZ R5, R5, R8.reuse ;  /* 0x0000000805057220 */ /* 0x090fe20000410000 */
[----:B--2---:R-:W-:Y:S01]  /*bec0*/  FMUL.FTZ R9, R9, R8 ;  /* 0x0000000809097220 */ /* 0x004fe20000410000 */
[----:B------:R-:W-:-:S02]  /*bed0*/  WARPGROUP.DEPBAR.LE gsb0, 0x0 ;  /* 0x00008000000079c5 */ /* 0x000fc40000010000 */
[----:B------:R-:W-:Y:S05]  /*bee0*/  @!P0 BRA `(.L_x_1549) ;  /* 0x0000000000048947 */ /* 0x000fea0003800000 */
[----:B------:R-:W-:Y:S01]  /*bef0*/  BPT.TRAP 0x1 ;  /* 0x000000040000795c */ /* 0x000fe20000300000 */
.L_x_1549:
        /* <DEDUP_REMOVED lines=36> */
.L_x_1516:
[----:B------:R-:W-:Y:S05]  /*c140*/  @P0 BRA `(.L_x_1550) ;  /* 0x00000014006c0947 */ /* 0x000fea0003800000 */
[----:B------:R-:W0:Y:S01]  /*c150*/  S2R R7, SR_TID.X ;  /* 0x0000000000077919 */ /* 0x000e220000002100 */
[----:B------:R-:W-:Y:S01]  /*c160*/  ULDC.64 UR4, c[0x4][0x38] ;  /* 0x01000e0000047ab9 */ /* 0x000fe20000000a00 */
        /* <DEDUP_REMOVED lines=14> */
[----:B------:R-:W-:Y:S01]  /*c250*/  UIMAD UR6, UR7, UR8, URZ ;  /* 0x00000008070672a4 */ /* 0x000fe2000f8e023f */
[----:B------:R-:W-:Y:S01]  /*c260*/  SHF.R.S32.HI R6, RZ, 0x1f, R7 ;  /* 0x0000001fff067819 */ /* 0x000fe20000011407 */
[----:B------:R-:W-:Y:S01]  /*c270*/  UIMAD UR8, UR7, UR10, URZ ;  /* 0x0000000a070872a4 */ /* 0x000fe2000f8e023f */
[----:B------:R-:W-:Y:S01]  /*c280*/  SEL R9, R28, R29, P0 ;  /* 0x0000001d1c097207 */ /* 0x000fe20000000000 */
[----:B------:R-:W-:Y:S01]  /*c290*/  IMAD.U32 R20, RZ, RZ, UR4 ;  /* 0x00000004ff147e24 */ /* 0x000fe2000f8e00ff */
[-C--:B0-----:R-:W-:Y:S01]  /*c2a0*/  LEA.HI R2, R6, R7.reuse, RZ, 0x7 ;  /* 0x0000000706027211 */ /* 0x081fe200078f38ff */
[----:B------:R-:W-:Y:S01]  /*c2b0*/  UIMAD UR9, UR44, UR9, UR6 ;  /* 0x000000092c0972a4 */ /* 0x000fe2000f8e0206 */
[----:B------:R-:W-:Y:S01]  /*c2c0*/  SEL R89, R29, R28, P0 ;  /* 0x0000001c1d597207 */ /* 0x000fe20000000000 */
[----:B------:R-:W0:Y:S01]  /*c2d0*/  S2UR UR4, SR_CTAID.Y ;  /* 0x00000000000479c3 */ /* 0x000e220000002600 */
[----:B------:R-:W-:Y:S01]  /*c2e0*/  LOP3.LUT R10, R2, 0xffffff80, RZ, 0xc0, !PT ;  /* 0xffffff80020a7812 */ /* 0x000fe200078ec0ff */
[----:B------:R-:W-:Y:S01]  /*c2f0*/  UIADD3 UR9, UR5, UR9, URZ ;  /* 0x0000000905097290 */ /* 0x000fe2000fffe03f */
[----:B------:R-:W-:Y:S01]  /*c300*/  LEA.HI R6, R6, R7, RZ, 0x2 ;  /* 0x0000000706067211 */ /* 0x000fe200078f10ff */
[----:B------:R-:W-:Y:S01]  /*c310*/  UIMAD.WIDE.U32 UR6, UR44, UR10, URZ ;  /* 0x0000000a2c0672a5 */ /* 0x000fe2000f8e003f */
[----:B------:R-:W-:Y:S01]  /*c320*/  SHF.R.S32.HI R3, RZ, 0x7, R2 ;  /* 0x00000007ff037819 */ /* 0x000fe20000011402 */
[----:B------:R-:W-:Y:S01]  /*c330*/  IMAD.IADD R27, R7, 0x1, -R10 ;  /* 0x00000001071b7824 */ /* 0x000fe200078e0a0a */
[----:B------:R-:W-:Y:S01]  /*c340*/  LOP3.LUT R16, R6, 0xfffffffc, RZ, 0xc0, !PT ;  /* 0xfffffffc06107812 */ /* 0x000fe200078ec0ff */
[----:B------:R-:W1:Y:S01]  /*c350*/  LDC R29, c[0x0][0xbe8] ;  /* 0x0002fa00ff1d7b82 */ /* 0x000e620000000800 */
[----:B------:R-:W-:Y:S01]  /*c360*/  SEL R77, R44, R45, P0 ;  /* 0x0000002d2c4d7207 */ /* 0x000fe20000000000 */
[----:B------:R-:W-:Y:S01]  /*c370*/  IMAD.HI R6, R3, 0x55555556, RZ ;  /* 0x5555555603067827 */ /* 0x000fe200078e02ff */
[----:B------:R-:W-:Y:S01]  /*c380*/  SHF.R.S32.HI R10, RZ, 0x1f, R27 ;  /* 0x0000001fff0a7819 */ /* 0x000fe2000001141b */
[----:B------:R-:W-:Y:S01]  /*c390*/  UIMAD UR8, UR44, UR11, UR8 ;  /* 0x0000000b2c0872a4 */ /* 0x000fe2000f8e0208 */
[----:B------:R-:W-:-:S02]  /*c3a0*/  IADD3 R16, R7, -R16, RZ ;  /* 0x8000001007107210 */ /* 0x000fc40007ffe0ff */
[CC--:B------:R-:W-:Y:S01]  /*c3b0*/  LEA.HI R12, R10.reuse, R27.reuse, RZ, 0x2 ;  /* 0x0000001b0a0c7211 */ /* 0x0c0fe200078f10ff */
[----:B------:R-:W-:Y:S01]  /*c3c0*/  UIADD3 UR8, UR7, UR8, URZ ;  /* 0x0000000807087290 */ /* 0x000fe2000fffe03f */
[----:B------:R-:W-:Y:S02]  /*c3d0*/  LEA.HI R10, R10, R27, RZ, 0x5 ;  /* 0x0000001b0a0a7211 */ /* 0x000fe400078f28ff */
[--C-:B------:R-:W-:Y:S02]  /*c3e0*/  SHF.R.S32.HI R11, RZ, 0x2, R12.reuse ;  /* 0x00000002ff0b7819 */ /* 0x100fe4000001140c */
[----:B------:R-:W-:Y:S02]  /*c3f0*/  SHF.R.S32.HI R14, RZ, 0x1f, R12 ;  /* 0x0000001fff0e7819 */ /* 0x000fe4000001140c */
[----:B------:R-:W-:Y:S02]  /*c400*/  SEL R73, R45, R44, P0 ;  /* 0x0000002c2d497207 */ /* 0x000fe40000000000 */
[----:B------:R-:W-:Y:S01]  /*c410*/  LEA.HI R14, R14, R11, RZ, 0x3 ;  /* 0x0000000b0e0e7211 */ /* 0x000fe200078f18ff */
[----:B------:R-:W3:Y:S01]  /*c420*/  S2R R44, SR_CTAID.X ;  /* 0x00000000002c7919 */ /* 0x000ee20000002500 */
[----:B------:R-:W-:-:S02]  /*c430*/  SHF.R.S32.HI R7, RZ, 0x5, R10 ;  /* 0x00000005ff077819 */ /* 0x000fc4000001140a */
[----:B------:R-:W-:Y:S02]  /*c440*/  LOP3.LUT R2, R14, 0xfffffff8, RZ, 0xc0, !PT ;  /* 0xfffffff80e027812 */ /* 0x000fe400078ec0ff */
[----:B------:R-:W-:Y:S02]  /*c450*/  LEA.HI R6, R6, R6, RZ, 0x1 ;  /* 0x0000000606067211 */ /* 0x000fe400078f08ff */
[----:B------:R-:W-:Y:S01]  /*c460*/  LEA.HI R10, R16, R16, RZ, 0x1 ;  /* 0x00000010100a7211 */ /* 0x000fe200078f08ff */
[----:B------:R-:W-:Y:S01]  /*c470*/  IMAD.IADD R2, R11, 0x1, -R2 ;  /* 0x000000010b027824 */ /* 0x000fe200078e0a02 */
[----:B-1----:R-:W-:Y:S01]  /*c480*/  ISETP.NE.AND P2, PT, R29, 0x1, PT ;  /* 0x000000011d00780c */ /* 0x002fe20003f45270 */
[----:B------:R-:W-:Y:S01]  /*c490*/  IMAD R3, R6, -0x3, R3 ;  /* 0xfffffffd06037824 */ /* 0x000fe200078e0203 */
[----:B------:R-:W-:Y:S01]  /*c4a0*/  SEL R75, R40, R41, P0 ;  /* 0x00000029284b7207 */ /* 0x000fe20000000000 */
[----:B------:R-:W-:Y:S01]  /*c4b0*/  IMAD R2, R7, 0x10, R2 ;  /* 0x0000001007027824 */ /* 0x000fe200078e0202 */
[----:B------:R-:W-:Y:S01]  /*c4c0*/  SEL R71, R41, R40, P0 ;  /* 0x0000002829477207 */ /* 0x000fe20000000000 */
[----:B------:R-:W1:Y:S01]  /*c4d0*/  LDC.64 R6, c[0x0][0xbd8] ;  /* 0x0002f600ff067b82 */ /* 0x000e620000000a00 */
[----:B------:R-:W-:Y:S01]  /*c4e0*/  SEL R69, R52, R53, P0 ;  /* 0x0000003534457207 */ /* 0x000fe20000000000 */
[----:B------:R-:W-:Y:S01]  /*c4f0*/  IMAD R2, R3, 0x40, R2 ;  /* 0x0000004003027824 */ /* 0x000fe200078e0202 */
[----:B------:R-:W-:-:S02]  /*c500*/  SEL R65, R53, R52, P0 ;  /* 0x0000003435417207 */ /* 0x000fc40000000000 */
[----:B------:R-:W-:Y:S01]  /*c510*/  LOP3.LUT R11, R10, 0x1ffffffe, RZ, 0xc0, !PT ;  /* 0x1ffffffe0a0b7812 */ /* 0x000fe200078ec0ff */
[----:B------:R-:W-:Y:S01]  /*c520*/  IMAD.U32 R10, RZ, RZ, UR6 ;  /* 0x00000006ff0a7e24 */ /* 0x000fe2000f8e00ff */
[----:B------:R-:W-:Y:S01]  /*c530*/  SEL R41, R34, R35, P0 ;  /* 0x0000002322297207 */ /* 0x000fe20000000000 */
[----:B------:R-:W4:Y:S01]  /*c540*/  @P2 LDC R52, c[0x0][0xbf0] ;  /* 0x0002fc00ff342b82 */ /* 0x000f220000000800 */
[----:B------:R-:W-:Y:S02]  /*c550*/  SEL R53, R35, R34, P0 ;  /* 0x0000002223357207 */ /* 0x000fe40000000000 */
[----:B------:R-:W-:Y:S02]  /*c560*/  SEL R91, R24, R25, P0 ;  /* 0x00000019185b7207 */ /* 0x000fe40000000000 */
[----:B------:R-:W-:Y:S02]  /*c570*/  SEL R87, R25, R24, P0 ;  /* 0x0000001819577207 */ /* 0x000fe40000000000 */
[----:B------:R-:W-:Y:S01]  /*c580*/  SEL R15, R30, R31, P0 ;  /* 0x0000001f1e0f7207 */ /* 0x000fe20000000000 */
[----:B------:R-:W5:Y:S01]  /*c590*/  @P2 LDC R35, c[0x0][0xbec] ;  /* 0x0002fb00ff232b82 */ /* 0x000f620000000800 */
[----:B------:R-:W-:Y:S01]  /*c5a0*/  SEL R61, R31, R30, P0 ;  /* 0x0000001e1f3d7207 */ /* 0x000fe20000000000 */
[----:B------:R-:W-:Y:S01]  /*c5b0*/  IMAD.IADD R31, R16, 0x1, -R11 ;  /* 0x00000001101f7824 */ /* 0x000fe200078e0a0b */
[----:B------:R-:W-:Y:S01]  /*c5c0*/  SEL R83, R32, R33, P0 ;  /* 0x0000002120537207 */ /* 0x000fe20000000000 */
[--C-:B---3--:R-:W-:Y:S01]  /*c5d0*/  IMAD R28, R44, 0xc0, R2.reuse ;  /* 0x000000c02c1c7824 */ /* 0x108fe200078e0202 */
[----:B------:R-:W-:Y:S01]  /*c5e0*/  SEL R79, R33, R32, P0 ;  /* 0x00000020214f7207 */ /* 0x000fe20000000000 */
[----:B------:R-:W-:Y:S01]  /*c5f0*/  IMAD R3, R31, 0x8, R2 ;  /* 0x000000081f037824 */ /* 0x000fe200078e0202 */
[----:B------:R-:W-:Y:S01]  /*c600*/  SEL R67, R48, R49, P0 ;  /* 0x0000003130437207 */ /* 0x000fe20000000000 */
[----:B-1----:R-:W-:Y:S01]  /*c610*/  IMAD R18, R6, UR47, RZ ;  /* 0x0000002f06127c24 */ /* 0x002fe2000f8e02ff */
[----:B------:R-:W-:Y:S01]  /*c620*/  SEL R13, R38, R39, P0 ;  /* 0x00000027260d7207 */ /* 0x000fe20000000000 */
[----:B------:R-:W-:Y:S01]  /*c630*/  IMAD R44, R44, 0xc0, R3 ;  /* 0x000000c02c2c7824 */ /* 0x000fe200078e0203 */
[----:B------:R-:W-:Y:S01]  /*c640*/  SEL R57, R39, R38, P0 ;  /* 0x0000002627397207 */ /* 0x000fe20000000000 */
[----:B------:R-:W-:Y:S01]  /*c650*/  IMAD R7, R7, UR41, R18 ;  /* 0x0000002907077c24 */ /* 0x000fe2000f8e0212 */
[----:B------:R-:W-:Y:S01]  /*c660*/  SEL R85, R36, R37, P0 ;  /* 0x0000002524557207 */ /* 0x000fe20000000000 */
[----:B------:R-:W-:Y:S01]  /*c670*/  IMAD.U32 R11, RZ, RZ, UR7 ;  /* 0x00000007ff0b7e24 */ /* 0x000fe2000f8e00ff */
[----:B------:R-:W-:Y:S01]  /*c680*/  SEL R81, R37, R36, P0 ;  /* 0x0000002425517207 */ /* 0x000fe20000000000 */
[----:B------:R-:W-:Y:S01]  /*c690*/  IMAD.U32 R11, RZ, RZ, UR8 ;  /* 0x00000008ff0b7e24 */ /* 0x000fe2000f8e00ff */
[----:B------:R-:W-:Y:S01]  /*c6a0*/  SEL R63, R49, R48, P0 ;  /* 0x00000030313f7207 */ /* 0x000fe20000000000 */
[----:B------:R-:W-:Y:S01]  /*c6b0*/  ULDC.64 UR6, c[0x0][0xb48] ;  /* 0x0002d20000067ab9 */ /* 0x000fe20000000a00 */
[----:B------:R-:W-:-:S02]  /*c6c0*/  SEL R23, R54, R55, P0 ;  /* 0x0000003736177207 */ /* 0x000fc40000000000 */
[----:B------:R-:W-:Y:S02]  /*c6d0*/  SEL R17, R55, R54, P0 ;  /* 0x0000003637117207 */ /* 0x000fe40000000000 */
[----:B------:R-:W-:Y:S01]  /*c6e0*/  SEL R49, R26, R5, P0 ;  /* 0x000000051a317207 */ /* 0x000fe20000000000 */
[----:B------:R-:W1:Y:S01]  /*c6f0*/  LDC.64 R54, c[0x0][0xb40] ;  /* 0x0002d000ff367b82 */ /* 0x000e620000000a00 */
[----:B------:R-:W-:Y:S01]  /*c700*/  SEL R59, R5, R26, P0 ;  /* 0x0000001a053b7207 */ /* 0x000fe20000000000 */
[----:B-----5:R-:W-:Y:S01]  /*c710*/  @P2 IMAD.HI.U32 R35, R44, R35, RZ ;  /* 0x000000232c232227 */ /* 0x020fe200078e00ff */
[----:B------:R-:W-:Y:S02]  /*c720*/  SEL R5, R46, R47, P0 ;  /* 0x0000002f2e057207 */ /* 0x000fe40000000000 */
[----:B------:R-:W-:Y:S02]  /*c730*/  SEL R47, R47, R46, P0 ;  /* 0x0000002e2f2f7207 */ /* 0x000fe40000000000 */
[----:B------:R-:W-:Y:S01]  /*c740*/  LOP3.LUT R12, R12, 0x7ffffffc, RZ, 0xc0, !PT ;  /* 0x7ffffffc0c0c7812 */ /* 0x000fe200078ec0ff */
[----:B------:R-:W3:Y:S01]  /*c750*/  @P2 LDC R46, c[0x0][0xbf0] ;  /* 0x0002fc00ff2e2b82 */ /* 0x000ee20000000800 */
[----:B------:R-:W-:-:S02]  /*c760*/  SEL R25, R42, R43, P0 ;  /* 0x0000002b2a197207 */ /* 0x000fc40000000000 */
[----:B------:R-:W-:Y:S02]  /*c770*/  SEL R19, R50, R51, P0 ;  /* 0x0000003332137207 */ /* 0x000fe40000000000 */
[----:B------:R-:W-:Y:S01]  /*c780*/  MOV R21, UR5 ;  /* 0x0000000500157c02 */ /* 0x000fe20008000f00 */
[----:B------:R-:W-:Y:S01]  /*c790*/  IMAD.U32 R21, RZ, RZ, UR9 ;  /* 0x00000009ff157e24 */ /* 0x000fe2000f8e00ff */
[----:B------:R-:W-:Y:S01]  /*c7a0*/  LOP3.LUT P1, RZ, R27, 0x3, RZ, 0xc0, !PT ;  /* 0x000000031bff7812 */ /* 0x000fe2000782c0ff */
[----:B------:R-:W-:Y:S01]  /*c7b0*/  ULDC.64 UR8, c[0x0][0xb28] ;  /* 0x0002ca0000087ab9 */ /* 0x000fe20000000a00 */
[----:B------:R-:W-:Y:S01]  /*c7c0*/  SEL R45, R43, R42, P0 ;  /* 0x0000002a2b2d7207 */ /* 0x000fe20000000000 */
[----:B------:R-:W-:Y:S01]  /*c7d0*/  IMAD.WIDE.U32 R20, R6, UR41, R20 ;  /* 0x0000002906147c25 */ /* 0x000fe2000f8e0014 */
[----:B------:R-:W-:Y:S02]  /*c7e0*/  IADD3 R27, R27, -R12, RZ ;  /* 0x8000000c1b1b7210 */ /* 0x000fe40007ffe0ff */
[----:B------:R-:W-:Y:S01]  /*c7f0*/  SEL R37, R51, R50, P0 ;  /* 0x0000003233257207 */ /* 0x000fe20000000000 */
[----:B------:R-:W-:-:S02]  /*c800*/  IMAD.IADD R21, R21, 0x1, R7 ;  /* 0x0000000115157824 */ /* 0x000fc400078e0207 */
[----:B-1----:R-:W-:Y:S01]  /*c810*/  IMAD.WIDE.U32 R10, R54, UR41, R10 ;  /* 0x00000029360a7c25 */ /* 0x002fe2000f8e000a */
[----:B--2---:R-:W-:Y:S01]  /*c820*/  LOP3.LUT R34, R8, 0x2, RZ, 0x3c, !PT ;  /* 0x0000000208227812 */ /* 0x004fe200078e3cff */
[----:B------:R-:W-:Y:S04]  /*c830*/  SHFL.IDX PT, R33, R91, R8, 0x1c1f ;  /* 0x001c1f085b217589 */ /* 0x000fe800000e0000 */
[----:B------:R-:W1:Y:S04]  /*c840*/  SHFL.IDX PT, R38, R87, R34, 0x1c1f ;  /* 0x001c1f2257267589 */ /* 0x000e6800000e0000 */
[----:B------:R-:W-:Y:S04]  /*c850*/  SHFL.IDX PT, R9, R9, R8, 0x1c1f ;  /* 0x001c1f0809097589 */ /* 0x000fe800000e0000 */
[----:B------:R2:W-:Y:S04]  /*c860*/  SHFL.IDX PT, R31, R67, R8, 0x1c1f ;  /* 0x001c1f08431f7589 */ /* 0x0005e800000e0000 */
[----:B------:R-:W5:Y:S04]  /*c870*/  SHFL.IDX PT, R36, R89, R34, 0x1c1f ;  /* 0x001c1f2259247589 */ /* 0x000f6800000e0000 */
[----:B------:R0:W-:Y:S01]  /*c880*/  SHFL.IDX PT, R30, R69, R8, 0x1c1f ;  /* 0x001c1f08451e7589 */ /* 0x0001e200000e0000 */
[----:B--2---:R-:W2:Y:S03]  /*c890*/  LDC R67, c[0x0][0xc50] ;  /* 0x00031400ff437b82 */ /* 0x004ea60000000800 */
[----:B------:R-:W-:Y:S04]  /*c8a0*/  SHFL.IDX PT, R40, R83, R8, 0x1c1f ;  /* 0x001c1f0853287589 */ /* 0x000fe800000e0000 */
[----:B------:R-:W-:Y:S01]  /*c8b0*/  SHFL.IDX PT, R39, R85, R8, 0x1c1f ;  /* 0x001c1f0855277589 */ /* 0x000fe200000e0000 */
[----:B-1----:R-:W-:Y:S01]  /*c8c0*/  SEL R6, R33, R38, P0 ;  /* 0x0000002621067207 */ /* 0x002fe20000000000 */
[----:B0-----:R-:W0:Y:S02]  /*c8d0*/  @P2 LDC R69, c[0x0][0xbec] ;  /* 0x0002fb00ff452b82 */ /* 0x001e240000000800 */
[----:B------:R-:W-:Y:S04]  /*c8e0*/  SHFL.IDX PT, R43, R75, R8, 0x1c1f ;  /* 0x001c1f084b2b7589 */ /* 0x000fe800000e0000 */
[----:B------:R-:W-:Y:S04]  /*c8f0*/  SHFL.IDX PT, R32, R77, R8, 0x1c1f ;  /* 0x001c1f084d207589 */ /* 0x000fe800000e0000 */
[----:B------:R-:W-:Y:S01]  /*c900*/  SHFL.IDX PT, R16, R49, R8, 0x1c1f ;  /* 0x001c1f0831107589 */ /* 0x000fe200000e0000 */
[----:B-----5:R-:W-:-:S02]  /*c910*/  SEL R7, R9, R36, P0 ;  /* 0x0000002409077207 */ /* 0x020fc40000000000 */
[----:B------:R-:W-:Y:S01]  /*c920*/  SEL R9, R36, R9, P0 ;  /* 0x0000000924097207 */ /* 0x000fe20000000000 */
[----:B------:R-:W-:Y:S01]  /*c930*/  SHFL.IDX PT, R15, R15, R8, 0x1c1f ;  /* 0x001c1f080f0f7589 */ /* 0x000fe200000e0000 */
[----:B------:R-:W-:-:S03]  /*c940*/  IMAD R36, R54, UR47, RZ ;  /* 0x0000002f36247c24 */ /* 0x000fc6000f8e02ff */
[----:B------:R-:W-:Y:S04]  /*c950*/  SHFL.IDX PT, R14, R41, R8, 0x1c1f ;  /* 0x001c1f08290e7589 */ /* 0x000fe800000e0000 */
[----:B------:R-:W-:Y:S01]  /*c960*/  SHFL.IDX PT, R13, R13, R8, 0x1c1f ;  /* 0x001c1f080d0d7589 */ /* 0x000fe200000e0000 */
[----:B0-----:R-:W-:-:S03]  /*c970*/  @P2 IMAD.HI.U32 R69, R44, R69, RZ ;  /* 0x000000452c452227 */ /* 0x001fc600078e00ff */
[----:B------:R-:W-:Y:S04]  /*c980*/  SHFL.IDX PT, R12, R25, R8, 0x1c1f ;  /* 0x001c1f08190c7589 */ /* 0x000fe800000e0000 */
[----:B------:R-:W-:Y:S04]  /*c990*/  SHFL.IDX PT, R5, R5, R8, 0x1c1f ;  /* 0x001c1f0805057589 */ /* 0x000fe800000e0000 */
        /* <DEDUP_REMOVED lines=8> */
[----:B---3--:R-:W-:Y:S01]  /*ca20*/  @P2 SHF.R.U32.HI R33, RZ, R46, R35 ;  /* 0x0000002eff212219 */ /* 0x008fe20000011623 */
[----:B--2---:R-:W-:Y:S01]  /*ca30*/  IMAD R67, R67, R38, UR4 ;  /* 0x0000000443437e24 */ /* 0x004fe2000f8e0226 */
        /* <DEDUP_REMOVED lines=13> */
[----:B------:R-:W-:Y:S04]  /*cb10*/  SHFL.IDX PT, R23, R53, R34, 0x1c1f ;  /* 0x001c1f2235177589 */ /* 0x000fe800000e0000 */
[----:B------:R-:W-:Y:S04]  /*cb20*/  SHFL.IDX PT, R18, R47, R34, 0x1c1f ;  /* 0x001c1f222f127589 */ /* 0x000fe800000e0000 */
[----:B------:R2:W-:Y:S04]  /*cb30*/  SHFL.IDX PT, R19, R45, R34, 0x1c1f ;  /* 0x001c1f222d137589 */ /* 0x0005e800000e0000 */
[----:B------:R-:W-:Y:S04]  /*cb40*/  SHFL.IDX PT, R17, R17, R34, 0x1c1f ;  /* 0x001c1f2211117589 */ /* 0x000fe800000e0000 */
[----:B------:R3:W-:Y:S01]  /*cb50*/  SHFL.IDX PT, R24, R37, R34, 0x1c1f ;  /* 0x001c1f2225187589 */ /* 0x0007e200000e0000 */
[C---:B--2---:R-:W-:Y:S01]  /*cb60*/  IMAD R45, R67.reuse, UR7, R38 ;  /* 0x00000007432d7c24 */ /* 0x044fe2000f8e0226 */
[----:B---3--:R-:W-:Y:S01]  /*cb70*/  MOV R34, R10 ;  /* 0x0000000a00227202 */ /* 0x008fe20000000f00 */
[----:B------:R-:W-:Y:S01]  /*cb80*/  IMAD.WIDE.U32 R10, R67, UR4, R20 ;  /* 0x00000004430a7c25 */ /* 0x000fe2000f8e0014 */
[----:B------:R-:W-:-:S03]  /*cb90*/  ULDC.64 UR4, c[0x0][0xb30] ;  /* 0x0002cc0000047ab9 */ /* 0x000fc60000000a00 */
[----:B------:R-:W-:Y:S01]  /*cba0*/  IMAD.MOV.U32 R37, RZ, RZ, R44 ;  /* 0x000000ffff257224 */ /* 0x000fe200078e002c */
[----:B----4-:R-:W-:Y:S01]  /*cbb0*/  @P2 SHF.R.U32.HI R37, RZ, R52, R69 ;  /* 0x00000034ff252219 */ /* 0x010fe20000011645 */
[----:B------:R-:W-:Y:S01]  /*cbc0*/  IMAD.WIDE.U32 R20, R67, UR6, R34 ;  /* 0x0000000643147c25 */ /* 0x000fe2000f8e0022 */
[----:B------:R-:W-:Y:S01]  /*cbd0*/  IADD3 R34, P2, R33, R10, RZ ;  /* 0x0000000a21227210 */ /* 0x000fe20007f5e0ff */
[----:B------:R-:W-:Y:S01]  /*cbe0*/  ULDC.64 UR6, c[0x0][0xbc8] ;  /* 0x0002f20000067ab9 */ /* 0x000fe20000000a00 */
[--C-:B------:R-:W-:Y:S01]  /*cbf0*/  SHF.R.S32.HI R10, RZ, 0x1f, R37.reuse ;  /* 0x0000001fff0a7819 */ /* 0x100fe20000011425 */
[----:B------:R-:W-:Y:S01]  /*cc00*/  IMAD.MOV R38, RZ, RZ, -R37 ;  /* 0x000000ffff267224 */ /* 0x000fe200078e0a25 */
[--C-:B------:R-:W-:Y:S01]  /*cc10*/  SHF.R.S32.HI R35, RZ, 0x1f, R33.reuse ;  /* 0x0000001fff237819 */ /* 0x100fe20000011421 */
[----:B------:R-:W-:Y:S02]  /*cc20*/  IMAD.MOV R33, RZ, RZ, -R33 ;  /* 0x000000ffff217224 */ /* 0x000fe400078e0a21 */
[----:B------:R-:W-:Y:S01]  /*cc30*/  IMAD R10, R10, UR4, RZ ;  /* 0x000000040a0a7c24 */ /* 0x000fe2000f8e02ff */
[----:B------:R-:W-:Y:S01]  /*cc40*/  IADD3.X R35, R35, R11, R36, P2, !PT ;  /* 0x0000000b23237210 */ /* 0x000fe200017fe424 */
[----:B------:R-:W-:-:S02]  /*cc50*/  IMAD.IADD R21, R21, 0x1, R45 ;  /* 0x0000000115157824 */ /* 0x000fc400078e022d */
[C-C-:B------:R-:W-:Y:S02]  /*cc60*/  IMAD R33, R29.reuse, R33, R44.reuse ;  /* 0x000000211d217224 */ /* 0x140fe400078e022c */
        /* <DEDUP_REMOVED lines=8> */
[----:B------:R-:W-:-:S02]  /*ccf0*/  IMAD.IADD R11, R11, 0x1, R47 ;  /* 0x000000010b0b7824 */ /* 0x000fc400078e022f */
[----:B------:R-:W-:Y:S02]  /*cd00*/  IMAD R20, R20, UR6, RZ ;  /* 0x0000000614147c24 */ /* 0x000fe4000f8e02ff */
        /* <DEDUP_REMOVED lines=11> */
[----:B------:R-:W-:Y:S01]  /*cdc0*/  IADD3 R11, R37, R33, RZ ;  /* 0x00000021250b7210 */ /* 0x000fe20007ffe0ff */
[----:B------:R-:W-:Y:S01]  /*cdd0*/  ULDC UR6, c[0x0][0xa88] ;  /* 0x0002a20000067ab9 */ /* 0x000fe20000000800 */
[----:B0-----:R-:W-:Y:S01]  /*cde0*/  ULEA UR4, UR5, UR4, 0x18 ;  /* 0x0000000405047291 */ /* 0x001fe2000f8ec03f */
[----:B------:R-:W-:Y:S01]  /*cdf0*/  SHFL.IDX PT, R44, R40, 0x1, 0x1c1f ;  /* 0x003c1f00282c7f89 */ /* 0x000fe200000e0000 */
[----:B------:R-:W-:Y:S01]  /*ce00*/  LEA.HI.X R33, R34, UR7, R21, 0x2, P2 ;  /* 0x0000000722217c11 */ /* 0x000fe200090f1415 */
[----:B------:R-:W-:Y:S01]  /*ce10*/  IMAD R53, R29, UR6, RZ ;  /* 0x000000061d357c24 */ /* 0x000fe2000f8e02ff */
[----:B------:R-:W-:Y:S01]  /*ce20*/  UIADD3 UR4, UR4, 0x12420, URZ ;  /* 0x0001242004047890 */ /* 0x000fe2000fffe03f */
[----:B------:R1:W-:Y:S01]  /*ce30*/  SHFL.IDX PT, R34, R40, RZ, 0x1c1f ;  /* 0x001c1fff28227589 */ /* 0x0003e200000e0000 */
[----:B------:R-:W-:Y:S01]  /*ce40*/  VIADD R52, R28, 0x8 ;  /* 0x000000081c347836 */ /* 0x000fe20000000000 */
[----:B------:R-:W-:Y:S01]  /*ce50*/  LEA R54, P3, R36, UR8, 0x2 ;  /* 0x0000000824367c11 */ /* 0x000fe2000f8610ff */
[----:B------:R-:W-:Y:S01]  /*ce60*/  UPRMT UR4, URZ, 0x654, UR4 ;  /* 0x000006543f047896 */ /* 0x000fe20008000004 */
[----:B------:R-:W0:Y:S01]  /*ce70*/  SHFL.IDX PT, R35, R33, RZ, 0x1c1f ;  /* 0x001c1fff21237589 */ /* 0x000e2200000e0000 */
[----:B------:R-:W-:-:S02]  /*ce80*/  ISETP.GE.OR P2, PT, R28, R53, P1 ;  /* 0x000000351c00720c */ /* 0x000fc40000f46670 */
[-C--:B------:R-:W-:Y:S01]  /*ce90*/  ISETP.GE.OR P1, PT, R52, R53.reuse, P1 ;  /* 0x000000353400720c */ /* 0x080fe20000f26670 */
[----:B------:R-:W2:Y:S01]  /*cea0*/  SHFL.IDX PT, R45, R33, 0x1, 0x1c1f ;  /* 0x003c1f00212d7f89 */ /* 0x000ea200000e0000 */
[----:B------:R-:W-:Y:S02]  /*ceb0*/  LEA.HI.X R55, R36, UR9, R11, 0x2, P3 ;  /* 0x0000000924377c11 */ /* 0x000fe400098f140b */
[----:B------:R-:W-:Y:S01]  /*cec0*/  ISETP.GE.AND P3, PT, R28, R53, PT ;  /* 0x000000351c00720c */ /* 0x000fe20003f66270 */
[----:B------:R-:W-:Y:S01]  /*ced0*/  SYNCS.ARRIVE.TRANS64.RED.A1T0 RZ, [UR4], RZ ;  /* 0x000000ffffff79a7 */ /* 0x000fe20008100404 */
[----:B------:R3:W4:Y:S01]  /*cee0*/  SHFL.IDX PT, R46, R54, RZ, 0x1c1f ;  /* 0x001c1fff362e7589 */ /* 0x00072200000e0000 */
[----:B------:R-:W-:Y:S02]  /*cef0*/  SEL R11, R39, R42, P0 ;  /* 0x0000002a270b7207 */ /* 0x000fe40000000000 */
[----:B------:R-:W-:Y:S01]  /*cf00*/  SEL R21, R42, R39, P0 ;  /* 0x000000272a157207 */ /* 0x000fe20000000000 */
[----:B------:R3:W3:Y:S01]  /*cf10*/  SHFL.IDX PT, R47, R55, RZ, 0x1c1f ;  /* 0x001c1fff372f7589 */ /* 0x0006e200000e0000 */
[----:B------:R-:W-:-:S02]  /*cf20*/  SEL R36, R43, R48, P0 ;  /* 0x000000302b247207 */ /* 0x000fc40000000000 */
[----:B------:R-:W-:Y:S02]  /*cf30*/  SEL R37, R32, R49, P0 ;  /* 0x0000003120257207 */ /* 0x000fe40000000000 */
[----:B------:R-:W-:Y:S01]  /*cf40*/  SEL R39, R49, R32, P0 ;  /* 0x0000002031277207 */ /* 0x000fe20000000000 */
[----:B------:R-:W-:Y:S01]  /*cf50*/  IMAD.SHL.U32 R49, R27, 0x2, RZ ;  /* 0x000000021b317824 */ /* 0x000fe200078e00ff */
[----:B-1----:R-:W-:Y:S02]  /*cf60*/  SEL R40, R31, R50, P0 ;  /* 0x000000321f287207 */ /* 0x002fe40000000000 */
[----:B------:R-:W-:Y:S01]  /*cf70*/  SEL R42, R50, R31, P0 ;  /* 0x0000001f322a7207 */ /* 0x000fe20000000000 */
[----:B0-----:R0:W-:Y:S01]  /*cf80*/  @!P2 ST.E desc[UR42][R34.64], R0 ;  /* 0x000000002200a985 */ /* 0x0011e2000c10192a */
[----:B------:R-:W-:Y:S02]  /*cf90*/  SEL R41, R30, R51, P0 ;  /* 0x000000331e297207 */ /* 0x000fe40000000000 */
[----:B------:R-:W-:Y:S01]  /*cfa0*/  SEL R43, R51, R30, P0 ;  /* 0x0000001e332b7207 */ /* 0x000fe20000000000 */
        /* <DEDUP_REMOVED lines=48> */
.L_x_1552:
[----:B------:R-:W-:Y:S05]  /*d2b0*/  BSYNC B0 ;  /* 0x0000000000007941 */ /* 0x000fea0003800000 */
.L_x_1551:
        /* <DEDUP_REMOVED lines=56> */
[----:B------:R0:W-:Y:S04]  /*d640*/  @!P3 ST.E.64 desc[UR42][R8.64], R14 ;  /* 0x0000000e0800b985 */ /* 0x0001e8000c101b2a */
[----:B------:R0:W-:Y:S01]  /*d650*/  @!P4 ST.E.64 desc[UR42][R2.64], R22 ;  /* 0x000000160200c985 */ /* 0x0001e2000c101b2a */
[----:B-1----:R-:W-:-:S04]  /*d660*/  @!P5 IMAD.WIDE R4, R11, 0x4, R28 ;  /* 0x000000040b04d825 */ /* 0x002fc800078e021c */
[----:B------:R-:W-:Y:S01]  /*d670*/  @!P6 IMAD.WIDE R10, R31, 0x4, R28 ;  /* 0x000000041f0ae825 */ /* 0x000fe200078e021c */
        /* <DEDUP_REMOVED lines=8> */
.L_x_1550:
        /* <DEDUP_REMOVED lines=8> */
[----:B-1----:R-:W-:-:S03]  /*d780*/  IMAD R3, R6, UR4, RZ ;  /* 0x0000000406037c24 */ /* 0x002fc6000f8e02ff */
[----:B------:R-:W-:-:S04]  /*d790*/  IADD3 R0, R0, -0x80, RZ ;  /* 0xffffff8000007810 */ /* 0x000fc80007ffe0ff */
[----:B------:R-:W-:-:S13]  /*d7a0*/  ISETP.GE.AND P0, PT, R0, R3, PT ;  /* 0x000000030000720c */ /* 0x000fda0003f06270 */
[----:B------:R-:W-:Y:S05]  /*d7b0*/  @P0 BRA `(.L_x_1514) ;  /* 0x0000003000bc0947 */ /* 0x000fea0003800000 */
[----:B------:R-:W-:Y:S01]  /*d7c0*/  ISETP.NE.AND P0, PT, R6, 0x1, PT ;  /* 0x000000010600780c */ /* 0x000fe20003f05270 */
[----:B------:R-:W0:Y:S01]  /*d7d0*/  LDC.64 R10, c[0x0][0xbd8] ;  /* 0x0002f600ff0a7b82 */ /* 0x000e220000000a00 */
[----:B------:R-:W-:Y:S01]  /*d7e0*/  USHF.R.S32.HI UR6, URZ, 0x1f, UR44 ;  /* 0x0000001f3f067899 */ /* 0x000fe2000801142c */
[----:B------:R-:W-:Y:S01]  /*d7f0*/  IMAD.MOV.U32 R5, RZ, RZ, R0 ;  /* 0x000000ffff057224 */ /* 0x000fe200078e0000 */
        /* <DEDUP_REMOVED lines=42> */
.L_x_1512:
        /* <DEDUP_REMOVED lines=18> */
.L_x_1553:
[----:B------:R-:W-:Y:S01]  /*dbc0*/  ULDC UR44, c[0x0][0xc50] ;  /* 0x00031400002c7ab9 */ /* 0x000fe20000000800 */
[----:B------:R-:W-:Y:S01]  /*dbd0*/  UMOV UR36, UR6 ;  /* 0x0000000600247c82 */ /* 0x000fe20008000000 */
[----:B------:R-:W-:-:S11]  /*dbe0*/  UISETP.NE.AND UP0, UPT, UR44, 0x1, UPT ;  /* 0x000000012c00788c */ /* 0x000fd6000bf05270 */
[----:B------:R-:W-:Y:S01]  /*dbf0*/  @UP0 ULDC UR4, c[0x0][0xc54] ;  /* 0x0003150000040ab9 */ /* 0x000fe20000000800 */
[----:B------:R-:W-:Y:S01]  /*dc00*/  @UP0 ULDC UR7, c[0x0][0xc58] ;  /* 0x0003160000070ab9 */ /* 0x000fe20000000800 */
[----:B------:R-:W-:-:S04]  /*dc10*/  UIMAD.WIDE.U32 UR4, UR6, UR4, URZ ;  /* 0x00000004060472a5 */ /* 0x000fc8000f8e003f */
[----:B------:R-:W-:-:S12]  /*dc20*/  @UP0 USHF.R.U32.HI UR36, URZ, UR7, UR5 ;  /* 0x000000073f240299 */ /* 0x000fd80008011605 */
.L_x_1554:
[----:B------:R-:W-:Y:S01]  /*dc30*/  ISETP.GE.AND P0, PT, R19, RZ, PT ;  /* 0x000000ff1300720c */ /* 0x000fe20003f06270 */
[----:B------:R-:W-:Y:S01]  /*dc40*/  UIADD3 UR4, -UR36, URZ, URZ ;  /* 0x0000003f24047290 */ /* 0x000fe2000fffe13f */
[----:B------:R-:W-:Y:S01]  /*dc50*/  IMAD.MOV.U32 R13, RZ, RZ, 0x1 ;  /* 0x00000001ff0d7424 */ /* 0x000fe200078e00ff */
[----:B------:R-:W-:Y:S01]  /*dc60*/  MOV R2, 0x1 ;  /* 0x0000000100027802 */ /* 0x000fe20000000f00 */
[----:B------:R-:W-:Y:S01]  /*dc70*/  IMAD.MOV.U32 R0, RZ, RZ, RZ ;  /* 0x000000ffff007224 */ /* 0x000fe200078e00ff */
[----:B------:R-:W-:-:S08]  /*dc80*/  UIMAD UR44, UR44, UR4, UR6 ;  /* 0x000000042c2c72a4 */ /* 0x000fd0000f8e0206 */
[----:B------:R-:W-:Y:S05]  /*dc90*/  @!P0 BRA `(.L_x_1555) ;  /* 0x0000002800b88947 */ /* 0x000fea0003800000 */
[----:B------:R-:W0:Y:S01]  /*dca0*/  S2UR UR39, SR_CTAID.X ;  /* 0x00000000002779c3 */ /* 0x000e220000002500 */
[----:B------:R-:W-:Y:S01]  /*dcb0*/  ULDC UR6, c[0x0][0x448] ;  /* 0x0001120000067ab9 */ /* 0x000fe20000000800 */
[----:B------:R-:W-:Y:S01]  /*dcc0*/  ULDC.64 UR4, c[0x0][0x418] ;  /* 0x0001060000047ab9 */ /* 0x000fe20000000a00 */
[----:B------:R-:W-:Y:S02]  /*dcd0*/  UISETP.NE.AND UP1, UPT, UR6, 0x1, UPT ;  /* 0x000000010600788c */ /* 0x000fe4000bf25270 */
[----:B------:R-:W-:Y:S01]  /*dce0*/  UISETP.NE.U32.AND UP0, UPT, UR4, URZ, UPT ;  /* 0x0000003f0400728c */ /* 0x000fe2000bf05070 */
[----:B------:R-:W-:Y:S02]  /*dcf0*/  ULDC UR7, c[0x0][0x424] ;  /* 0x0001090000077ab9 */ /* 0x000fe40000000800 */
[----:B------:R-:W-:Y:S01]  /*dd00*/  ULDC UR4, c[0x0][0x288] ;  /* 0x0000a20000047ab9 */ /* 0x000fe20000000800 */
[----:B------:R-:W-:Y:S02]  /*dd10*/  UISETP.NE.AND.EX UP0, UPT, UR5, URZ, UPT, UP0 ;  /* 0x0000003f0500728c */ /* 0x000fe4000bf05300 */
[----:B------:R-:W-:-:S02]  /*dd20*/  UIADD3 UR9, -UR4, 0xa0, URZ ;  /* 0x000000a004097890 */ /* 0x000fc4000fffe13f */
[----:B------:R-:W-:Y:S01]  /*dd30*/  USEL UR7, UR7, 0x1, UP0 ;  /* 0x0000000107077887 */ /* 0x000fe20008000000 */
[----:B------:R-:W-:Y:S01]  /*dd40*/  @UP1 ULDC UR4, c[0x0][0x44c] ;  /* 0x0001130000041ab9 */ /* 0x000fe20000000800 */
[----:B------:R-:W-:Y:S01]  /*dd50*/  ULDC UR8, c[0x0][0x2f0] ;  /* 0x0000bc0000087ab9 */ /* 0x000fe20000000800 */
[----:B------:R-:W-:Y:S01]  /*dd60*/  @UP1 ULDC UR10, c[0x0][0x450] ;  /* 0x00011400000a1ab9 */ /* 0x000fe20000000800 */
[----:B------:R-:W-:Y:S02]  /*dd70*/  UIMAD UR9, UR7, UR8, UR9 ;  /* 0x00000008070972a4 */ /* 0x000fe4000f8e0209 */
[----:B0-----:R-:W-:-:S04]  /*dd80*/  UIMAD UR39, UR39, 0xc0, URZ ;  /* 0x000000c0272778a4 */ /* 0x001fc8000f8e023f */
[----:B------:R-:W-:-:S04]  /*dd90*/  UIADD3 UR6, UR39, 0xbf, URZ ;  /* 0x000000bf27067890 */ /* 0x000fc8000fffe03f */
[----:B------:R-:W-:Y:S02]  /*dda0*/  UIMAD.WIDE.U32 UR4, UR6, UR4, URZ ;  /* 0x00000004060472a5 */ /* 0x000fe4000f8e003f */
[----:B------:R-:W-:Y:S02]  /*ddb0*/  UIMAD UR4, UR7, UR8, 0x9f ;  /* 0x0000009f070474a4 */ /* 0x000fe4000f8e0208 */
[----:B------:R-:W-:Y:S02]  /*ddc0*/  @UP1 USHF.R.U32.HI UR6, URZ, UR10, UR5 ;  /* 0x0000000a3f061299 */ /* 0x000fe40008011605 */
[----:B------:R-:W-:Y:S02]  /*ddd0*/  UIMAD.WIDE UR4, UR4, 0x66666667, URZ ;  /* 0x66666667040478a5 */ /* 0x000fe4000f8e023f */
[----:B------:R-:W-:Y:S02]  /*dde0*/  UIADD3 UR6, UR9, UR6, URZ ;  /* 0x0000000609067290 */ /* 0x000fe4000fffe03f */
[----:B------:R-:W-:-:S02]  /*ddf0*/  USHF.R.U32.HI UR8, URZ, 0x1f, UR5 ;  /* 0x0000001f3f087899 */ /* 0x000fc40008011605 */
[----:B------:R-:W-:Y:S02]  /*de00*/  UIMAD.WIDE UR6, UR6, 0x66666667, URZ ;  /* 0x66666667060678a5 */ /* 0x000fe4000f8e023f */
[----:B------:R-:W-:Y:S02]  /*de10*/  ULEA.HI.SX32 UR8, UR5, UR8, 0x1a ;  /* 0x0000000805087291 */ /* 0x000fe4000f8fd23f */
[----:B------:R-:W-:Y:S02]  /*de20*/  USHF.R.U32.HI UR4, URZ, 0x1f, UR7 ;  /* 0x0000001f3f047899 */ /* 0x000fe40008011607 */
[----:B------:R-:W-:Y:S02]  /*de30*/  USHF.R.U32.HI UR10, URZ, 0x10, UR44 ;  /* 0x000000103f0a7899 */ /* 0x000fe4000801162c */
[----:B------:R-:W-:Y:S02]  /*de40*/  ULEA.HI.SX32 UR4, UR7, UR4, 0x1a ;  /* 0x0000000407047291 */ /* 0x000fe4000f8fd23f */
[----:B------:R-:W-:-:S02]  /*de50*/  ULOP3.LUT UR44, UR44, 0xffff, URZ, 0xc0, !UPT ;  /* 0x0000ffff2c2c7892 */ /* 0x000fc4000f8ec03f */
        /* <DEDUP_REMOVED lines=41> */
.L_x_1556:
[----:B------:R-:W-:Y:S01]  /*e0f0*/  UIMAD UR44, UR44, UR4, URZ ;  /* 0x000000042c2c72a4 */ /* 0x000fe2000f8e023f */
[----:B------:R-:W-:Y:S01]  /*e100*/  MOV R0, UR9 ;  /* 0x0000000900007c02 */ /* 0x000fe20008000f00 */
[----:B------:R-:W-:-:S04]  /*e110*/  IMAD.MOV.U32 R2, RZ, RZ, 0x1 ;  /* 0x00000001ff027424 */ /* 0x000fc800078e00ff */
[----:B------:R-:W-:-:S05]  /*e120*/  IMAD.U32 R3, RZ, RZ, UR44 ;  /* 0x0000002cff037e24 */ /* 0x000fca000f8e00ff */
[----:B------:R-:W-:-:S04]  /*e130*/  VIADDMNMX R0, R3, UR4, R0, PT ;  /* 0x0000000403007c46 */ /* 0x000fc8000b800100 */
        /* <DEDUP_REMOVED lines=15> */
[----:B------:R-:W-:Y:S01]  /*e230*/  IMAD.U32 R4, RZ, RZ, UR4 ;  /* 0x00000004ff047e24 */ /* 0x000fe2000f8e00ff */
[----:B------:R-:W-:Y:S01]  /*e240*/  MOV R6, UR6 ;  /* 0x0000000600067c02 */ /* 0x000fe20008000f00 */
[----:B------:R-:W-:Y:S01]  /*e250*/  IMAD.U32 R5, RZ, RZ, UR5 ;  /* 0x00000005ff057e24 */ /* 0x000fe2000f8e00ff */
[----:B------:R-:W0:Y:S01]  /*e260*/  LDC.64 R2, c[0x4][R2] ;  /* 0x0100000002027b82 */ /* 0x000e220000000a00 */
[----:B------:R-:W-:Y:S01]  /*e270*/  ULDC.64 UR4, c[0x4][0x8] ;  /* 0x0100020000047ab9 */ /* 0x000fe20000000a00 */
[----:B------:R-:W-:Y:S01]  /*e280*/  IMAD.U32 R7, RZ, RZ, UR7 ;  /* 0x00000007ff077e24 */ /* 0x000fe2000f8e00ff */
[----:B------:R-:W-:Y:S01]  /*e290*/  MOV R13, RZ ;  /* 0x000000ff000d7202 */ /* 0x000fe20000000f00 */
[----:B------:R-:W-:-:S02]  /*e2a0*/  IMAD.U32 R10, RZ, RZ, UR4 ;  /* 0x00000004ff0a7e24 */ /* 0x000fc4000f8e00ff */
[----:B------:R-:W-:Y:S02]  /*e2b0*/  IMAD.U32 R11, RZ, RZ, UR5 ;  /* 0x00000005ff0b7e24 */ /* 0x000fe4000f8e00ff */
[----:B------:R-:W-:Y:S02]  /*e2c0*/  IMAD.MOV.U32 R8, RZ, RZ, 0x70 ;  /* 0x00000070ff087424 */ /* 0x000fe400078e00ff */
[----:B------:R-:W-:-:S07]  /*e2d0*/  IMAD.MOV.U32 R12, RZ, RZ, 0x1 ;  /* 0x00000001ff0c7424 */ /* 0x000fce00078e00ff */
[----:B------:R-:W-:-:S07]  /*e2e0*/  LEPC R20, `(.L_x_1557) ;  /* 0x000000001014794e */ /* 0x000fce0000000000 */
[----:B0-----:R-:W-:Y:S05]  /*e2f0*/  CALL.ABS.NOINC R2 ;  /* 0x0000000002007343 */ /* 0x001fea0003c00000 */
.L_x_1557:
        /* <DEDUP_REMOVED lines=20> */
.L_x_1558:
        /* <DEDUP_REMOVED lines=20> */
.L_x_1559:
        /* <DEDUP_REMOVED lines=18> */
.L_x_1560:
        /* <DEDUP_REMOVED lines=8> */
[C---:B------:R-:W-:Y:S01]  /*e720*/  SHF.L.U32 R23, R28.reuse, 0x6, RZ ;  /* 0x000000061c177819 */ /* 0x040fe200000006ff */
[C---:B------:R-:W-:Y:S01]  /*e730*/  IMAD.SHL.U32 R29, R28.reuse, 0x20, RZ ;  /* 0x000000201c1d7824 */ /* 0x040fe200078e00ff */
[--C-:B------:R-:W-:Y:S01]  /*e740*/  SHF.R.U32.HI R7, RZ, 0x1, R28.reuse ;  /* 0x00000001ff077819 */ /* 0x100fe2000001161c */
[----:B------:R-:W-:Y:S01]  /*e750*/  IMAD.SHL.U32 R26, R27, 0x10, RZ ;  /* 0x000000101b1a7824 */ /* 0x000fe200078e00ff */
[----:B------:R-:W-:Y:S01]  /*e760*/  LOP3.LUT R0, R23, 0x180, RZ, 0xc0, !PT ;  /* 0x0000018017007812 */ /* 0x000fe200078ec0ff */
[----:B------:R-:W-:Y:S01]  /*e770*/  IMAD.SHL.U32 R6, R28, 0x4, RZ ;  /* 0x000000041c067824 */ /* 0x000fe200078e00ff */
[----:B------:R-:W-:Y:S01]  /*e780*/  LOP3.LUT R9, R29, 0x80, RZ, 0xc0, !PT ;  /* 0x000000801d097812 */ /* 0x000fe200078ec0ff */
[----:B------:R-:W-:Y:S01]  /*e790*/  UMOV UR4, 0xffffffff ;  /* 0xffffffff00047882 */ /* 0x000fe20000000000 */
[----:B------:R-:W-:Y:S02]  /*e7a0*/  LOP3.LUT R26, R26, 0x600, RZ, 0xc0, !PT ;  /* 0x000006001a1a7812 */ /* 0x000fe400078ec0ff */
[----:B------:R-:W-:Y:S01]  /*e7b0*/  LOP3.LUT R0, R0, 0x30, R7, 0xf8, !PT ;  /* 0x0000003000007812 */ /* 0x000fe200078ef807 */
[----:B------:R-:W-:Y:S01]  /*e7c0*/  IMAD.SHL.U32 R7, R28, 0x8, RZ ;  /* 0x000000081c077824 */ /* 0x000fe200078e00ff */
[----:B------:R-:W-:-:S02]  /*e7d0*/  LOP3.LUT R9, R9, 0x10, R28, 0xf8, !PT ;  /* 0x0000001009097812 */ /* 0x000fc400078ef81c */
[----:B0-----:R-:W-:Y:S02]  /*e7e0*/  LOP3.LUT R2, R26, 0x60, R29, 0xf8, !PT ;  /* 0x000000601a027812 */ /* 0x001fe400078ef81d */
[----:B-1----:R-:W-:Y:S02]  /*e7f0*/  ISETP.NE.U32.AND P0, PT, R4, RZ, PT ;  /* 0x000000ff0400720c */ /* 0x002fe40003f05070 */
[----:B------:R-:W-:Y:S02]  /*e800*/  LOP3.LUT R0, R0, 0x30, R7, 0x78, !PT ;  /* 0x0000003000007812 */ /* 0x000fe400078e7807 */
[----:B------:R-:W-:Y:S02]  /*e810*/  LOP3.LUT R9, R9, 0x10, R6, 0x78, !PT ;  /* 0x0000001009097812 */ /* 0x000fe400078e7806 */
[----:B------:R-:W-:Y:S02]  /*e820*/  LOP3.LUT R2, R2, 0x100, R29, 0xf8, !PT ;  /* 0x0000010002027812 */ /* 0x000fe400078ef81d */
[----:B------:R-:W-:-:S02]  /*e830*/  ISETP.NE.AND.EX P1, PT, R5, RZ, PT, P0 ;  /* 0x000000ff0500720c */ /* 0x000fc40003f25300 */
[----:B------:R-:W-:Y:S02]  /*e840*/  LOP3.LUT R23, R0, 0x640, R23, 0xf8, !PT ;  /* 0x0000064000177812 */ /* 0x000fe400078ef817 */
[----:B------:R-:W-:Y:S02]  /*e850*/  LOP3.LUT R22, R2, R9, RZ, 0xfc, !PT ;  /* 0x0000000902167212 */ /* 0x000fe400078efcff */
[----:B------:R-:W-:Y:S02]  /*e860*/  P2R R25, PR, RZ, 0x2 ;  /* 0x00000002ff197803 */ /* 0x000fe40000000000 */
[----:B------:R-:W-:Y:S02]  /*e870*/  LOP3.LUT R29, R29, 0x60, RZ, 0xc0, !PT ;  /* 0x000000601d1d7812 */ /* 0x000fe400078ec0ff */
[----:B--2---:R-:W-:Y:S02]  /*e880*/  SHF.R.S32.HI R19, RZ, 0x1f, R18 ;  /* 0x0000001fff137819 */ /* 0x004fe40000011412 */
[----:B------:R-:W-:Y:S01]  /*e890*/  SEL R16, R18, RZ, !P1 ;  /* 0x000000ff12107207 */ /* 0x000fe20004800000 */
[----:B------:R-:W-:Y:S06]  /*e8a0*/  BRA.DIV UR4, `(.L_x_1561) ;  /* 0x0000002604307947 */ /* 0x000fec000b800000 */
[----:B------:R0:W1:Y:S02]  /*e8b0*/  SHFL.IDX PT, R14, R17, RZ, 0x1f ;  /* 0x00001fff110e7589 */ /* 0x00006400000e0000 */
.L_x_1610:
[----:B-1----:R-:W-:Y:S02]  /*e8c0*/  ISETP.NE.AND P0, PT, R14, RZ, PT ;  /* 0x000000ff0e00720c */ /* 0x002fe40003f05270 */
[----:B------:R-:W-:-:S04]  /*e8d0*/  PLOP3.LUT P2, PT, PT, PT, PT, 0x8, 0x0 ;  /* 0x000000000000781c */ /* 0x000fc80003f4e170 */
[----:B------:R-:W-:-:S07]  /*e8e0*/  P2R R24, PR, RZ, 0x4 ;  /* 0x00000004ff187803 */ /* 0x000fce0000000000 */
[----:B------:R-:W-:Y:S05]  /*e8f0*/  @P0 BRA `(.L_x_1562) ;  /* 0x0000000400240947 */ /* 0x000fea0003800000 */
[----:B------:R-:W-:-:S06]  /*e900*/  UIADD3 UR4, UR41, -0x1, URZ ;  /* 0xffffffff29047890 */ /* 0x000fcc000fffe03f */
[----:B------:R-:W-:Y:S01]  /*e910*/  IMAD.U32 R7, RZ, RZ, UR4 ;  /* 0x00000004ff077e24 */ /* 0x000fe2000f8e00ff */
[----:B------:R-:W-:-:S03]  /*e920*/  UMOV UR4, 0xffffffff ;  /* 0xffffffff00047882 */ /* 0x000fc60000000000 */
[----:B------:R-:W-:Y:S05]  /*e930*/  BRA.DIV UR4, `(.L_x_1563) ;  /* 0x00000026042c7947 */ /* 0x000fea000b800000 */
[----:B------:R-:W-:-:S13]  /*e940*/  ELECT P6, URZ, PT ;  /* 0x00000000003f782f */ /* 0x000fda00038c0000 */
.L_x_1613:
        /* <DEDUP_REMOVED lines=19> */
[----:B0-----:R-:W-:-:S05]  /*ea80*/  LEA.HI.X R17, R2, R5, R3, 0x2, P0 ;  /* 0x0000000502117211 */ /* 0x001fca00000f1403 */
[----:B------:R1:W5:Y:S01]  /*ea90*/  LDG.E R16, desc[UR42][R16.64] ;  /* 0x0000002a10107981 */ /* 0x000362000c1e1900 */
[----:B------:R-:W-:-:S04]  /*eaa0*/  IMAD.MOV R2, RZ, RZ, -R9 ;  /* 0x000000ffff027224 */ /* 0x000fc800078e0a09 */
[----:B------:R-:W-:-:S07]  /*eab0*/  IMAD R7, R6, R2, R7 ;  /* 0x0000000206077224 */ /* 0x000fce00078e0207 */
.L_x_1564:
[----:B------:R-:W2:Y:S01]  /*eac0*/  SYNCS.PHASECHK.TRANS64.TRYWAIT P0, [UR38+0x12480], R0 ;  /* 0x01248000ff0075a7 */ /* 0x000ea20008000166 */
[----:B------:R-:W-:Y:S01]  /*ead0*/  ISETP.NE.AND P1, PT, R27, RZ, PT ;  /* 0x000000ff1b00720c */ /* 0x000fe20003f25270 */
[----:B--2---:R-:W-:-:S12]  /*eae0*/  @!P0 BRA `(.L_x_1565) ;  /* 0x0000002000e08947 */ /* 0x004fd80003800000 */
.L_x_1614:
[----:B------:R-:W-:Y:S05]  /*eaf0*/  @P1 BRA `(.L_x_1566) ;  /* 0x0000000000141947 */ /* 0x000fea0003800000 */
[----:B------:R-:W-:Y:S02]  /*eb00*/  LOP3.LUT P0, RZ, R28, 0x1f, RZ, 0xc0, !PT ;  /* 0x0000001f1cff7812 */ /* 0x000fe4000780c0ff */
[----:B------:R-:W-:-:S04]  /*eb10*/  MOV R2, 0x2800 ;  /* 0x0000280000027802 */ /* 0x000fc80000000f00 */
[----:B------:R3:W-:Y:S07]  /*eb20*/  SYNCS.ARRIVE.TRANS64 RZ, [UR38+0x12470], R2 ;  /* 0x01247002ffff79a7 */ /* 0x0007ee0008000026 */
[----:B------:R-:W-:Y:S05]  /*eb30*/  @!P0 BRA `(.L_x_1566) ;  /* 0x0000000000048947 */ /* 0x000fea0003800000 */
[----:B------:R-:W-:Y:S01]  /*eb40*/  BPT.TRAP 0x1 ;  /* 0x000000040000795c */ /* 0x000fe20000300000 */
.L_x_1566:
        /* <DEDUP_REMOVED lines=13> */
[----:B------:R-:W0:Y:S02]  /*ec20*/  SYNCS.PHASECHK.TRANS64.TRYWAIT P0, [UR38+0x12440], R0 ;  /* 0x01244000ff0075a7 */ /* 0x000e240008000166 */
[----:B0---4-:R-:W-:Y:S05]  /*ec30*/  @!P0 BRA `(.L_x_1567) ;  /* 0x0000002000a48947 */ /* 0x011fea0003800000 */
.L_x_1615:
[----:B------:R-:W-:Y:S05]  /*ec40*/  @P1 BRA `(.L_x_1568) ;  /* 0x0000000000141947 */ /* 0x000fea0003800000 */
[----:B------:R-:W-:Y:S01]  /*ec50*/  LOP3.LUT P0, RZ, R28, 0x1f, RZ, 0xc0, !PT ;  /* 0x0000001f1cff7812 */ /* 0x000fe2000780c0ff */
[----:B0-2---:R-:W-:-:S04]  /*ec60*/  IMAD.MOV.U32 R0, RZ, RZ, 0x2800 ;  /* 0x00002800ff007424 */ /* 0x005fc800078e00ff */
[----:B------:R4:W-:Y:S08]  /*ec70*/  SYNCS.ARRIVE.TRANS64 RZ, [UR38+0x12430], R0 ;  /* 0x01243000ffff79a7 */ /* 0x0009f00008000026 */
[----:B----4-:R-:W-:Y:S05]  /*ec80*/  @!P0 BRA `(.L_x_1568) ;  /* 0x0000000000048947 */ /* 0x010fea0003800000 */
[----:B------:R-:W-:Y:S01]  /*ec90*/  BPT.TRAP 0x1 ;  /* 0x000000040000795c */ /* 0x000fe20000300000 */
.L_x_1568:
[----:B------:R-:W-:Y:S01]  /*eca0*/  ULDC.64 UR4, c[0x0][0x198] ;  /* 0x0000660000047ab9 */ /* 0x000fe20000000a00 */
[----:B------:R-:W-:Y:S01]  /*ecb0*/  R2UR UR11, R7 ;  /* 0x00000000070b72ca */ /* 0x000fe200000e0000 */
[----:B------:R-:W-:Y:S01]  /*ecc0*/  UIADD3 UR4, UP0, UR4, 0x370, URZ ;  /* 0x0000037004047890 */ /* 0x000fe2000ff1e03f */
[----:B------:R-:W-:Y:S01]  /*ecd0*/  R2UR UR13, R16 ;  /* 0x00000000100d72ca */ /* 0x000fe200000e0000 */
[----:B------:R-:W-:Y:S01]  /*ece0*/  UIADD3 UR8, UR38, 0xd200, URZ ;  /* 0x0000d20026087890 */ /* 0x000fe2000fffe03f */
[----:B------:R-:W-:Y:S01]  /*ecf0*/  PLOP3.LUT P0, PT, PT, PT, PT, 0x80, 0x0 ;  /* 0x000000000000781c */ /* 0x000fe20003f0f070 */
[----:B------:R-:W-:Y:S02]  /*ed00*/  UIADD3 UR9, UR38, 0x12430, URZ ;  /* 0x0001243026097890 */ /* 0x000fe4000fffe03f */
[----:B------:R-:W-:Y:S01]  /*ed10*/  UIADD3.X UR5, URZ, UR5, URZ, UP0, !UPT ;  /* 0x000000053f057290 */ /* 0x000fe200087fe43f */
[----:B------:R-:W-:Y:S01]  /*ed20*/  P2R R24, PR, RZ, 0x1 ;  /* 0x00000001ff187803 */ /* 0x000fe20000000000 */
[----:B------:R-:W-:Y:S01]  /*ed30*/  UMOV UR6, 0x0 ;  /* 0x0000000000067882 */ /* 0x000fe20000000000 */
[----:B------:R-:W-:Y:S01]  /*ed40*/  UMOV UR7, 0x14f00000 ;  /* 0x14f0000000077882 */ /* 0x000fe20000000000 */
[----:B------:R-:W-:Y:S01]  /*ed50*/  UMOV UR10, URZ ;  /* 0x0000003f000a7c82 */ /* 0x000fe20008000000 */
[----:B------:R-:W-:-:S04]  /*ed60*/  UMOV UR12, UR36 ;  /* 0x00000024000c7c82 */ /* 0x000fc80008000000 */
[----:B------:R4:W-:Y:S02]  /*ed70*/  UTMALDG.4D [UR8], [UR4], desc[UR6] ;  /* 0x00000608040075b4 */ /* 0x0009e40008019000 */
[----:B----4-:R-:W-:Y:S01]  /*ed80*/  NOP ;  /* 0x0000000000007918 */ /* 0x010fe20000000000 */
.L_x_1562:
[----:B------:R-:W-:Y:S05]  /*ed90*/  WARPSYNC.ALL ;  /* 0x0000000000007948 */ /* 0x000fea0003800000 */
[----:B0-2---:R-:W1:Y:S01]  /*eda0*/  S2R R0, SR_CTAID.Z ;  /* 0x0000000000007919 */ /* 0x005e620000002700 */
[----:B------:R-:W-:Y:S02]  /*edb0*/  UIADD3 UR5, UR38, 0xa200, URZ ;  /* 0x0000a20026057890 */ /* 0x000fe4000fffe03f */
[----:B------:R-:W-:Y:S01]  /*edc0*/  USHF.R.S32.HI UR4, URZ, 0x1f, UR36 ;  /* 0x0000001f3f047899 */ /* 0x000fe20008011424 */
[----:B------:R-:W-:Y:S01]  /*edd0*/  BAR.SYNC.DEFER_BLOCKING 0x8, 0x200 ;  /* 0x0208000000007b1d */ /* 0x000fe20000010000 */
[----:B------:R-:W-:-:S05]  /*ede0*/  ULOP3.LUT UP0, URZ, UR5, 0x1bf, URZ, 0xc0, !UPT ;  /* 0x000001bf053f7892 */ /* 0x000fca000f80c03f */
[----:B------:R-:W-:Y:S01]  /*edf0*/  ULDC.64 UR6, c[0x0][0x2d8] ;  /* 0x0000b60000067ab9 */ /* 0x000fe20000000a00 */
[----:B------:R-:W-:Y:S01]  /*ee00*/  PLOP3.LUT P0, PT, PT, PT, UP0, 0x80, 0x0 ;  /* 0x000000000000781c */ /* 0x000fe20003f0f008 */
[----:B------:R-:W-:Y:S02]  /*ee10*/  UIMAD UR4, UR4, UR6, URZ ;  /* 0x00000006040472a4 */ /* 0x000fe4000f8e023f */
[----:B------:R-:W-:Y:S02]  /*ee20*/  UIMAD.WIDE.U32 UR46, UR36, UR6, URZ ;  /* 0x00000006242e72a5 */ /* 0x000fe4000f8e003f */
[----:B------:R-:W-:-:S04]  /*ee30*/  UIMAD UR4, UR36, UR7, UR4 ;  /* 0x00000007240472a4 */ /* 0x000fc8000f8e0204 */
[----:B------:R-:W-:Y:S01]  /*ee40*/  UIADD3 UR45, UR47, UR4, URZ ;  /* 0x000000042f2d7290 */ /* 0x000fe2000fffe03f */
[----:B-1----:R-:W-:-:S03]  /*ee50*/  SHF.R.S32.HI R17, RZ, 0x1f, R0 ;  /* 0x0000001fff117819 */ /* 0x002fc60000011400 */
[----:B------:R-:W-:Y:S08]  /*ee60*/  @!P0 BRA `(.L_x_1569) ;  /* 0x0000000000408947 */ /* 0x000ff00003800000 */
[----:B---3--:R-:W-:Y:S01]  /*ee70*/  MOV R2, 0x0 ;  /* 0x0000000000027802 */ /* 0x008fe20000000f00 */
[----:B------:R-:W-:Y:S01]  /*ee80*/  ULDC.64 UR6, c[0x4][0x98] ;  /* 0x0100260000067ab9 */ /* 0x000fe20000000a00 */
[----:B------:R-:W-:Y:S01]  /*ee90*/  ULDC.64 UR8, c[0x4][0xa0] ;  /* 0x0100280000087ab9 */ /* 0x000fe20000000a00 */
[----:B------:R-:W-:Y:S01]  /*eea0*/  ULDC.64 UR4, c[0x4][0x28] ;  /* 0x01000a0000047ab9 */ /* 0x000fe20000000a00 */
[----:B------:R-:W-:Y:S01]  /*eeb0*/  IMAD.U32 R4, RZ, RZ, UR6 ;  /* 0x00000006ff047e24 */ /* 0x000fe2000f8e00ff */
[----:B------:R-:W-:Y:S01]  /*eec0*/  MOV R10, UR4 ;  /* 0x00000004000a7c02 */ /* 0x000fe20008000f00 */
        /* <DEDUP_REMOVED lines=10> */
.L_x_1569:
[----:B------:R-:W0:Y:S01]  /*ef70*/  LDC R8, c[0x0][0x448] ;  /* 0x00011200ff087b82 */ /* 0x000e220000000800 */
[----:B------:R-:W1:Y:S01]  /*ef80*/  S2R R9, SR_CTAID.X ;  /* 0x0000000000097919 */ /* 0x000e620000002500 */
[----:B------:R-:W-:Y:S01]  /*ef90*/  IMAD.SHL.U32 R10, R28, 0x10, RZ ;  /* 0x000000101c0a7824 */ /* 0x000fe200078e00ff */
[----:B---3--:R-:W-:Y:S01]  /*efa0*/  SHF.R.U32.HI R2, RZ, 0x3, R28 ;  /* 0x00000003ff027819 */ /* 0x008fe2000001161c */
[----:B------:R-:W-:Y:S01]  /*efb0*/  UMOV UR4, UR46 ;  /* 0x0000002e00047c82 */ /* 0x000fe20008000000 */
[----:B------:R-:W2:Y:S01]  /*efc0*/  S2R R20, SR_CTAID.Z ;  /* 0x0000000000147919 */ /* 0x000ea20000002700 */
[----:B------:R-:W-:Y:S01]  /*efd0*/  UMOV UR5, UR45 ;  /* 0x0000002d00057c82 */ /* 0x000fe20008000000 */
[----:B------:R-:W-:Y:S01]  /*efe0*/  LOP3.LUT R10, R10, 0x30, RZ, 0xe2, !PT ;  /* 0x000000300a0a7812 */ /* 0x000fe200078ee2ff */
[C---:B------:R-:W-:Y:S01]  /*eff0*/  IMAD.SHL.U32 R0, R2.reuse, 0x10, RZ ;  /* 0x0000001002007824 */ /* 0x040fe200078e00ff */
[----:B------:R-:W-:Y:S01]  /*f000*/  SHF.L.U32 R3, R2, 0x7, RZ ;  /* 0x0000000702037819 */ /* 0x000fe200000006ff */
[----:B------:R-:W-:-:S03]  /*f010*/  ULDC.64 UR6, c[0x0][0x2c8] ;  /* 0x0000b20000067ab9 */ /* 0x000fc60000000a00 */
[----:B------:R-:W-:-:S04]  /*f020*/  LOP3.LUT R3, R10, 0x180, R3, 0xf8, !PT ;  /* 0x000001800a037812 */ /* 0x000fc800078ef803 */
[----:B------:R-:W-:Y:S01]  /*f030*/  LOP3.LUT R2, R3, 0x30, R0, 0x78, !PT ;  /* 0x0000003003027812 */ /* 0x000fe200078e7800 */
[----:B------:R-:W-:-:S05]  /*f040*/  IMAD.SHL.U32 R0, R28, 0x10, RZ ;  /* 0x000000101c007824 */ /* 0x000fca00078e00ff */
[----:B------:R-:W-:Y:S02]  /*f050*/  LOP3.LUT R3, R0, 0x40, RZ, 0xc0, !PT ;  /* 0x0000004000037812 */ /* 0x000fe400078ec0ff */
[----:B0-----:R-:W-:Y:S02]  /*f060*/  ISETP.NE.AND P0, PT, R8, 0x1, PT ;  /* 0x000000010800780c */ /* 0x001fe40003f05270 */
[----:B------:R-:W-:Y:S02]  /*f070*/  IADD3 R0, R2, R3, R26 ;  /* 0x0000000302007210 */ /* 0x000fe40007ffe01a */
[----:B------:R-:W-:-:S05]  /*f080*/  LEA.HI R2, R27, R29, RZ, 0x1e ;  /* 0x0000001d1b027211 */ /* 0x000fca00078ff0ff */
[----:B-1----:R-:W-:Y:S02]  /*f090*/  IMAD R9, R9, 0xc0, R2 ;  /* 0x000000c009097824 */ /* 0x002fe400078e0202 */
[----:B------:R-:W0:Y:S02]  /*f0a0*/  LDC.64 R2, c[0x0][0x2e0] ;  /* 0x0000b800ff027b82 */ /* 0x000e240000000a00 */
[----:B------:R-:W-:-:S06]  /*f0b0*/  IMAD.MOV.U32 R5, RZ, RZ, R9 ;  /* 0x000000ffff057224 */ /* 0x000fcc00078e0009 */
[----:B------:R-:W1:Y:S08]  /*f0c0*/  @P0 LDC R4, c[0x0][0x44c] ;  /* 0x00011300ff040b82 */ /* 0x000e700000000800 */
[----:B------:R-:W3:Y:S08]  /*f0d0*/  @P0 LDC R7, c[0x0][0x450] ;  /* 0x00011400ff070b82 */ /* 0x000ef00000000800 */
[----:B------:R-:W4:Y:S08]  /*f0e0*/  @P0 LDC R6, c[0x0][0x44c] ;  /* 0x00011300ff060b82 */ /* 0x000f300000000800 */
[----:B------:R-:W5:Y:S01]  /*f0f0*/  @P0 LDC R11, c[0x0][0x450] ;  /* 0x00011400ff0b0b82 */ /* 0x000f620000000800 */
[----:B-1----:R-:W-:-:S05]  /*f100*/  @P0 IMAD.HI.U32 R4, R9, R4, RZ ;  /* 0x0000000409040227 */ /* 0x002fca00078e00ff */
[----:B---3--:R-:W-:Y:S01]  /*f110*/  @P0 SHF.R.U32.HI R5, RZ, R7, R4 ;  /* 0x00000007ff050219 */ /* 0x008fe20000011604 */
[----:B------:R-:W-:-:S04]  /*f120*/  VIADD R7, R9, 0x80 ;  /* 0x0000008009077836 */ /* 0x000fc80000000000 */
[----:B----4-:R-:W-:-:S04]  /*f130*/  @P0 IMAD.HI.U32 R4, R7, R6, RZ ;  /* 0x0000000607040227 */ /* 0x010fc800078e00ff */
[----:B------:R-:W-:Y:S01]  /*f140*/  IMAD.MOV.U32 R6, RZ, RZ, R7 ;  /* 0x000000ffff067224 */ /* 0x000fe200078e0007 */
[----:B-----5:R-:W-:Y:S01]  /*f150*/  @P0 SHF.R.U32.HI R6, RZ, R11, R4 ;  /* 0x0000000bff060219 */ /* 0x020fe20000011604 */
[----:B0-----:R-:W-:-:S04]  /*f160*/  IMAD R4, R17, R2, RZ ;  /* 0x0000000211047224 */ /* 0x001fc800078e02ff */
[C---:B--2---:R-:W-:Y:S01]  /*f170*/  IMAD R11, R20.reuse, R3, R4 ;  /* 0x00000003140b7224 */ /* 0x044fe200078e0204 */
[----:B------:R-:W-:Y:S01]  /*f180*/  SHF.R.S32.HI R4, RZ, 0x1f, R5 ;  /* 0x0000001fff047819 */ /* 0x000fe20000011405 */
[----:B------:R-:W-:Y:S01]  /*f190*/  IMAD.WIDE.U32 R2, R20, R2, UR4 ;  /* 0x0000000414027e25 */ /* 0x000fe2000f8e0002 */
[----:B------:R-:W-:-:S03]  /*f1a0*/  ULDC.64 UR4, c[0x0][0x2d0] ;  /* 0x0000b40000047ab9 */ /* 0x000fc60000000a00 */
[----:B------:R-:W-:Y:S01]  /*f1b0*/  IMAD R4, R4, UR4, RZ ;  /* 0x0000000404047c24 */ /* 0x000fe2000f8e02ff */
[----:B------:R-:W-:Y:S01]  /*f1c0*/  IADD3 R3, R3, R11, RZ ;  /* 0x0000000b03037210 */ /* 0x000fe20007ffe0ff */
[----:B------:R-:W-:Y:S02]  /*f1d0*/  IMAD.MOV R11, RZ, RZ, -R5 ;  /* 0x000000ffff0b7224 */ /* 0x000fe400078e0a05 */
[C---:B------:R-:W-:Y:S02]  /*f1e0*/  IMAD R13, R5.reuse, UR5, R4 ;  /* 0x00000005050d7c24 */ /* 0x040fe4000f8e0204 */
[----:B------:R-:W-:Y:S02]  /*f1f0*/  IMAD R9, R8, R11, R9 ;  /* 0x0000000b08097224 */ /* 0x000fe400078e0209 */
[----:B------:R-:W-:-:S03]  /*f200*/  IMAD.WIDE.U32 R4, R5, UR4, R2 ;  /* 0x0000000405047c25 */ /* 0x000fc6000f8e0002 */
[----:B------:R-:W-:Y:S01]  /*f210*/  SHF.R.S32.HI R11, RZ, 0x1f, R9 ;  /* 0x0000001fff0b7819 */ /* 0x000fe20000011409 */
[----:B------:R-:W-:Y:S02]  /*f220*/  IMAD.IADD R5, R5, 0x1, R13 ;  /* 0x0000000105057824 */ /* 0x000fe400078e020d */
[----:B------:R-:W-:-:S04]  /*f230*/  IMAD.WIDE.U32 R2, R6, UR4, R2 ;  /* 0x0000000406027c25 */ /* 0x000fc8000f8e0002 */
[----:B------:R-:W-:Y:S02]  /*f240*/  IMAD R12, R11, UR6, RZ ;  /* 0x000000060b0c7c24 */ /* 0x000fe4000f8e02ff */
[----:B------:R-:W-:-:S04]  /*f250*/  IMAD.WIDE.U32 R4, R9, UR6, R4 ;  /* 0x0000000609047c25 */ /* 0x000fc8000f8e0004 */
[----:B------:R-:W-:Y:S01]  /*f260*/  IMAD R11, R9, UR7, R12 ;  /* 0x00000007090b7c24 */ /* 0x000fe2000f8e020c */
[--C-:B------:R-:W-:Y:S01]  /*f270*/  SHF.R.S32.HI R9, RZ, 0x1f, R6.reuse ;  /* 0x0000001fff097819 */ /* 0x100fe20000011406 */
[----:B------:R-:W-:-:S04]  /*f280*/  IMAD.MOV R12, RZ, RZ, -R6 ;  /* 0x000000ffff0c7224 */ /* 0x000fc800078e0a06 */
[----:B------:R-:W-:Y:S02]  /*f290*/  IMAD R9, R9, UR4, RZ ;  /* 0x0000000409097c24 */ /* 0x000fe4000f8e02ff */
[----:B------:R-:W-:Y:S02]  /*f2a0*/  IMAD R7, R8, R12, R7 ;  /* 0x0000000c08077224 */ /* 0x000fe400078e0207 */
[----:B------:R-:W-:Y:S01]  /*f2b0*/  IMAD R9, R6, UR5, R9 ;  /* 0x0000000506097c24 */ /* 0x000fe2000f8e0209 */
[----:B------:R-:W-:Y:S02]  /*f2c0*/  ULDC.64 UR4, c[0x0][0x280] ;  /* 0x0000a00000047ab9 */ /* 0x000fe40000000a00 */
[----:B------:R-:W-:Y:S01]  /*f2d0*/  IADD3 R4, P0, R4, UR4, RZ ;  /* 0x0000000404047c10 */ /* 0x000fe2000ff1e0ff */
[----:B------:R-:W-:-:S03]  /*f2e0*/  IMAD.IADD R3, R3, 0x1, R9 ;  /* 0x0000000103037824 */ /* 0x000fc600078e0209 */
[----:B------:R-:W-:Y:S01]  /*f2f0*/  IADD3.X R6, R5, UR5, R11, P0, !PT ;  /* 0x0000000505067c10 */ /* 0x000fe200087fe40b */
[----:B------:R-:W-:Y:S01]  /*f300*/  IMAD.WIDE.U32 R2, R7, UR6, R2 ;  /* 0x0000000607027c25 */ /* 0x000fe2000f8e0002 */
[----:B------:R-:W-:-:S05]  /*f310*/  SHF.R.S32.HI R5, RZ, 0x1f, R7 ;  /* 0x0000001fff057819 */ /* 0x000fca0000011407 */
[----:B------:R-:W-:Y:S01]  /*f320*/  IMAD R12, R5, UR6, RZ ;  /* 0x00000006050c7c24 */ /* 0x000fe2000f8e02ff */
[----:B------:R-:W-:Y:S01]  /*f330*/  IADD3 R5, P1, R2, UR4, RZ ;  /* 0x0000000402057c10 */ /* 0x000fe2000ff3e0ff */
[----:B------:R-:W-:Y:S01]  /*f340*/  ULDC UR6, c[0x0][0x2b8] ;  /* 0x0000ae0000067ab9 */ /* 0x000fe20000000800 */
[----:B------:R-:W-:Y:S01]  /*f350*/  UMOV UR4, 0xffffffff ;  /* 0xffffffff00047882 */ /* 0x000fe20000000000 */
[----:B------:R-:W-:Y:S01]  /*f360*/  IMAD R7, R7, UR7, R12 ;  /* 0x0000000707077c24 */ /* 0x000fe2000f8e020c */
[----:B------:R-:W-:-:S04]  /*f370*/  ISETP.GE.AND P0, PT, R10, UR6, PT ;  /* 0x000000060a007c0c */ /* 0x000fc8000bf06270 */
[----:B------:R-:W-:Y:S01]  /*f380*/  IADD3.X R7, R3, UR5, R7, P1, !PT ;  /* 0x0000000503077c10 */ /* 0x000fe20008ffe407 */
[----:B------:R-:W-:Y:S08]  /*f390*/  BRA.DIV UR4, `(.L_x_1570) ;  /* 0x0000001a04e47947 */ /* 0x000ff0000b800000 */
[----:B------:R-:W0:Y:S01]  /*f3a0*/  SHFL.IDX PT, R14, R4, RZ, 0x1c1f ;  /* 0x001c1fff040e7589 */ /* 0x000e2200000e0000 */
[----:B------:R-:W-:Y:S01]  /*f3b0*/  ULDC UR4, c[0x0][0x288] ;  /* 0x0000a20000047ab9 */ /* 0x000fe20000000800 */
[----:B------:R-:W-:Y:S01]  /*f3c0*/  LEA.HI R9, R27, UR39, RZ, 0x1e ;  /* 0x000000271b097c11 */ /* 0x000fe2000f8ff0ff */
[----:B------:R-:W-:Y:S01]  /*f3d0*/  IMAD R8, R8, UR4, RZ ;  /* 0x0000000408087c24 */ /* 0x000fe2000f8e02ff */
[----:B------:R-:W1:Y:S03]  /*f3e0*/  SHFL.IDX PT, R2, R6, RZ, 0x1c1f ;  /* 0x001c1fff06027589 */ /* 0x000e6600000e0000 */
[C---:B------:R-:W-:Y:S01]  /*f3f0*/  VIADD R11, R9.reuse, 0x20 ;  /* 0x00000020090b7836 */ /* 0x040fe20000000000 */
[----:B------:R-:W-:Y:S01]  /*f400*/  ISETP.GE.AND P1, PT, R9, R8, PT ;  /* 0x000000080900720c */ /* 0x000fe20003f26270 */
[----:B------:R-:W-:Y:S04]  /*f410*/  SHFL.IDX PT, R20, R6, 0x1, 0x1c1f ;  /* 0x003c1f0006147f89 */ /* 0x000fe800000e0000 */
[----:B------:R-:W-:Y:S04]  /*f420*/  SHFL.IDX PT, R29, R4, 0x2, 0x1c1f ;  /* 0x005c1f00041d7f89 */ /* 0x000fe800000e0000 */
[----:B------:R-:W-:Y:S04]  /*f430*/  SHFL.IDX PT, R17, R6, 0x2, 0x1c1f ;  /* 0x005c1f0006117f89 */ /* 0x000fe800000e0000 */
[----:B------:R-:W-:Y:S01]  /*f440*/  @!P1 IADD3 R21, R0, UR38, RZ ;  /* 0x0000002600159c10 */ /* 0x000fe2000fffe0ff */
[----:B------:R-:W-:Y:S01]  /*f450*/  SHFL.IDX PT, R6, R6, 0x3, 0x1c1f ;  /* 0x007c1f0006067f89 */ /* 0x000fe200000e0000 */
[----:B0-----:R-:W-:-:S05]  /*f460*/  @!P1 IADD3 R14, P2, R10, R14, RZ ;  /* 0x0000000e0a0e9210 */ /* 0x001fca0007f5e0ff */
[----:B-1----:R-:W-:Y:S02]  /*f470*/  @!P1 IMAD.X R3, RZ, RZ, R2, P2 ;  /* 0x000000ffff039224 */ /* 0x002fe400010e0602 */
[----:B------:R-:W-:Y:S02]  /*f480*/  @!P1 IMAD.MOV.U32 R2, RZ, RZ, R14 ;  /* 0x000000ffff029224 */ /* 0x000fe400078e000e */
[----:B------:R-:W0:Y:S04]  /*f490*/  SHFL.IDX PT, R14, R4, 0x1, 0x1c1f ;  /* 0x003c1f00040e7f89 */ /* 0x000e2800000e0000 */
[----:B------:R1:W-:Y:S01]  /*f4a0*/  @!P1 LDGSTS.E.BYPASS.LTC128B.128 [R21+0xa200], desc[UR42][R2.64], !P0 ;  /* 0x0a20000002159fae */ /* 0x0003e2000c101d6a */
[----:B------:R-:W-:Y:S01]  /*f4b0*/  ISETP.GE.AND P1, PT, R11, R8, PT ;  /* 0x000000080b00720c */ /* 0x000fe20003f26270 */
[----:B------:R-:W-:-:S05]  /*f4c0*/  VIADD R11, R9, 0x40 ;  /* 0x00000040090b7836 */ /* 0x000fca0000000000 */
[----:B------:R-:W-:Y:S01]  /*f4d0*/  ISETP.GE.AND P2, PT, R11, R8, PT ;  /* 0x000000080b00720c */ /* 0x000fe20003f46270 */
[----:B------:R-:W-:Y:S01]  /*f4e0*/  VIADD R11, R9, 0x60 ;  /* 0x00000060090b7836 */ /* 0x000fe20000000000 */
[----:B-1----:R-:W-:Y:S05]  /*f4f0*/  SHFL.IDX PT, R21, R5, RZ, 0x1c1f ;  /* 0x001c1fff05157589 */ /* 0x002fea00000e0000 */
[----:B0-----:R-:W-:Y:S02]  /*f500*/  @!P1 IADD3 R2, P3, R10, R14, RZ ;  /* 0x0000000e0a029210 */ /* 0x001fe40007f7e0ff */
[----:B------:R-:W0:Y:S03]  /*f510*/  SHFL.IDX PT, R14, R4, 0x3, 0x1c1f ;  /* 0x007c1f00040e7f89 */ /* 0x000e2600000e0000 */
[----:B------:R-:W-:-:S02]  /*f520*/  @!P1 IMAD.X R3, RZ, RZ, R20, P3 ;  /* 0x000000ffff039224 */ /* 0x000fc400018e0614 */
[----:B------:R-:W-:-:S05]  /*f530*/  @!P1 VIADD R20, R0, UR38 ;  /* 0x0000002600149c36 */ /* 0x000fca0008000000 */
[----:B------:R1:W-:Y:S02]  /*f540*/  @!P1 LDGSTS.E.BYPASS.LTC128B.128 [R20+0xaa00], desc[UR42][R2.64], !P0 ;  /* 0x0aa0000002149fae */ /* 0x0003e4000c101d6a */
[----:B-1----:R-:W-:Y:S01]  /*f550*/  @!P2 IADD3 R2, P1, R10, R29, RZ ;  /* 0x0000001d0a02a210 */ /* 0x002fe20007f3e0ff */
[----:B------:R-:W-:-:S03]  /*f560*/  @!P2 VIADD R29, R0, UR38 ;  /* 0x00000026001dac36 */ /* 0x000fc60008000000 */
[----:B------:R-:W-:Y:S02]  /*f570*/  @!P2 IADD3.X R3, RZ, R17, RZ, P1, !PT ;  /* 0x00000011ff03a210 */ /* 0x000fe40000ffe4ff */
[----:B------:R-:W-:Y:S01]  /*f580*/  ISETP.GE.AND P1, PT, R11, R8, PT ;  /* 0x000000080b00720c */ /* 0x000fe20003f26270 */
[----:B------:R-:W1:Y:S01]  /*f590*/  SHFL.IDX PT, R17, R7, RZ, 0x1c1f ;  /* 0x001c1fff07117589 */ /* 0x000e6200000e0000 */
[----:B------:R-:W-:-:S03]  /*f5a0*/  VIADD R11, R9, 0x80 ;  /* 0x00000080090b7836 */ /* 0x000fc60000000000 */
[----:B------:R0:W-:Y:S02]  /*f5b0*/  @!P2 LDGSTS.E.BYPASS.LTC128B.128 [R29+0xb200], desc[UR42][R2.64], !P0 ;  /* 0x0b200000021dafae */ /* 0x0001e4000c101d6a */
[----:B------:R-:W-:Y:S02]  /*f5c0*/  ISETP.GE.AND P2, PT, R11, R8, PT ;  /* 0x000000080b00720c */ /* 0x000fe40003f46270 */
[----:B------:R-:W2:Y:S04]  /*f5d0*/  SHFL.IDX PT, R7, R7, 0x1, 0x1c1f ;  /* 0x003c1f0007077f89 */ /* 0x000ea800000e0000 */
[----:B0-----:R-:W-:Y:S01]  /*f5e0*/  @!P1 IADD3 R2, P3, R10, R14, RZ ;  /* 0x0000000e0a029210 */ /* 0x001fe20007f7e0ff */
[----:B------:R-:W-:Y:S01]  /*f5f0*/  @!P1 VIADD R29, R0, UR38 ;  /* 0x00000026001d9c36 */ /* 0x000fe20008000000 */
[----:B------:R0:W3:Y:S03]  /*f600*/  SHFL.IDX PT, R14, R5, 0x1, 0x1c1f ;  /* 0x003c1f00050e7f89 */ /* 0x0000e600000e0000 */
[----:B------:R-:W-:-:S05]  /*f610*/  @!P1 IMAD.X R3, RZ, RZ, R6, P3 ;  /* 0x000000ffff039224 */ /* 0x000fca00018e0606 */
[----:B------:R4:W-:Y:S02]  /*f620*/  @!P1 LDGSTS.E.BYPASS.LTC128B.128 [R29+0xba00], desc[UR42][R2.64], !P0 ;  /* 0x0ba00000021d9fae */ /* 0x0009e4000c101d6a */
[----:B----4-:R-:W-:-:S04]  /*f630*/  @!P2 IADD3 R2, P1, R10, R21, RZ ;  /* 0x000000150a02a210 */ /* 0x010fc80007f3e0ff */
[----:B-1----:R-:W-:Y:S01]  /*f640*/  @!P2 IADD3.X R3, RZ, R17, RZ, P1, !PT ;  /* 0x00000011ff03a210 */ /* 0x002fe20000ffe4ff */
[----:B------:R-:W-:-:S05]  /*f650*/  @!P2 VIADD R17, R0, UR38 ;  /* 0x000000260011ac36 */ /* 0x000fca0008000000 */
[----:B--23--:R0:W-:Y:S03]  /*f660*/  @!P2 LDGSTS.E.BYPASS.LTC128B.128 [R17+0xc200], desc[UR42][R2.64], !P0 ;  /* 0x0c2000000211afae */ /* 0x00c1e6000c101d6a */
.L_x_1628:
[----:B------:R-:W-:Y:S02]  /*f670*/  VIADD R9, R9, 0xa0 ;  /* 0x000000a009097836 */ /* 0x000fe40000000000 */
[----:B------:R-:W-:-:S03]  /*f680*/  IMAD.MOV.U32 R4, RZ, RZ, 0x1 ;  /* 0x00000001ff047424 */ /* 0x000fc600078e00ff */
[----:B------:R-:W-:-:S13]  /*f690*/  ISETP.GE.AND P1, PT, R9, R8, PT ;  /* 0x000000080900720c */ /* 0x000fda0003f26270 */
[----:B0-----:R-:W-:Y:S01]  /*f6a0*/  @!P1 IADD3 R2, P2, R10, R14, RZ ;  /* 0x0000000e0a029210 */ /* 0x001fe20007f5e0ff */
[----:B------:R-:W-:Y:S01]  /*f6b0*/  @!P1 VIADD R5, R0, UR38 ;  /* 0x0000002600059c36 */ /* 0x000fe20008000000 */
[----:B------:R-:W-:-:S03]  /*f6c0*/  SHF.L.U32 R0, R4, 0x1f, RZ ;  /* 0x0000001f04007819 */ /* 0x000fc600000006ff */
        /* <DEDUP_REMOVED lines=12> */
.L_x_1629:
[----:B------:R-:W-:-:S04]  /*f790*/  UIADD3 UR4, UR41, -0x2, URZ ;  /* 0xfffffffe29047890 */ /* 0x000fc8000fffe03f */
[----:B------:R-:W-:-:S06]  /*f7a0*/  UISETP.GE.AND UP0, UPT, UR4, UR44, UPT ;  /* 0x0000002c0400728c */ /* 0x000fcc000bf06270 */
[----:B------:R-:W-:-:S13]  /*f7b0*/  PLOP3.LUT P0, PT, PT, PT, UP0, 0x80, 0x0 ;  /* 0x000000000000781c */ /* 0x000fda0003f0f008 */
[----:B------:R-:W-:Y:S05]  /*f7c0*/  @!P0 BRA `(.L_x_1572) ;  /* 0x0000000800b88947 */ /* 0x000fea0003800000 */
[----:B------:R-:W-:Y:S01]  /*f7d0*/  IMAD.U32 R21, RZ, RZ, UR40 ;  /* 0x00000028ff157e24 */ /* 0x000fe2000f8e00ff */
[----:B------:R-:W-:Y:S01]  /*f7e0*/  MOV R20, UR40 ;  /* 0x0000002800147c02 */ /* 0x000fe20008000f00 */
[----:B0-----:R-:W-:Y:S01]  /*f7f0*/  IMAD.U32 R0, RZ, RZ, UR4 ;  /* 0x00000004ff007e24 */ /* 0x001fe2000f8e00ff */
[----:B------:R-:W-:Y:S01]  /*f800*/  LOP3.LUT R15, R28, 0x1f, RZ, 0xc0, !PT ;  /* 0x0000001f1c0f7812 */ /* 0x000fe200078ec0ff */
[----:B------:R-:W-:Y:S01]  /*f810*/  IMAD.MOV.U32 R4, RZ, RZ, 0x1 ;  /* 0x00000001ff047424 */ /* 0x000fe200078e00ff */
[----:B------:R-:W-:Y:S01]  /*f820*/  LOP3.LUT R20, R20, 0x1, RZ, 0xfc, !PT ;  /* 0x0000000114147812 */ /* 0x000fe200078efcff */
[----:B------:R-:W-:Y:S01]  /*f830*/  IMAD.MOV.U32 R5, RZ, RZ, RZ ;  /* 0x000000ffff057224 */ /* 0x000fe200078e00ff */
[----:B------:R-:W-:-:S07]  /*f840*/  LOP3.LUT R21, R21, 0x2, RZ, 0xfc, !PT ;  /* 0x0000000215157812 */ /* 0x000fce00078efcff */
.L_x_1589:
[----:B------:R-:W-:Y:S01]  /*f850*/  ISETP.NE.AND P1, PT, R24, RZ, PT ;  /* 0x000000ff1800720c */ /* 0x000fe20003f25270 */
[----:B------:R-:W-:Y:S01]  /*f860*/  VIADD R12, R5, 0x1 ;  /* 0x00000001050c7836 */ /* 0x000fe20000000000 */
[----:B------:R-:W-:Y:S04]  /*f870*/  BSSY B0, `(.L_x_1573) ;  /* 0x000005e000007945 */ /* 0x000fe80003800000 */
[----:B------:R-:W-:-:S04]  /*f880*/  ISETP.NE.AND P0, PT, R12, 0x2, PT ;  /* 0x000000020c00780c */ /* 0x000fc80003f05270 */
[----:B------:R-:W-:Y:S02]  /*f890*/  SEL R13, RZ, 0x1, P0 ;  /* 0x00000001ff0d7807 */ /* 0x000fe40000000000 */
[----:B------:R-:W-:Y:S02]  /*f8a0*/  SEL R12, R12, RZ, P0 ;  /* 0x000000ff0c0c7207 */ /* 0x000fe40000000000 */
[----:B------:R-:W-:Y:S01]  /*f8b0*/  LOP3.LUT R13, R4, R13, RZ, 0x3c, !PT ;  /* 0x0000000d040d7212 */ /* 0x000fe200078e3cff */
[----:B01----:R-:W-:Y:S06]  /*f8c0*/  @!P1 BRA `(.L_x_1574) ;  /* 0x0000000400609947 */ /* 0x003fec0003800000 */
[----:B------:R-:W-:Y:S02]  /*f8d0*/  ISETP.NE.AND P1, PT, R25, RZ, PT ;  /* 0x000000ff1900720c */ /* 0x000fe40003f25270 */
[----:B------:R-:W-:-:S11]  /*f8e0*/  MOV R7, R0 ;  /* 0x0000000000077202 */ /* 0x000fd60000000f00 */
[----:B------:R-:W-:Y:S05]  /*f8f0*/  @!P1 BRA `(.L_x_1575) ;  /* 0x00000000004c9947 */ /* 0x000fea0003800000 */
[----:B------:R-:W0:Y:S01]  /*f900*/  LDC R7, c[0x0][0x43c] ;  /* 0x00010f00ff077b82 */ /* 0x000e220000000800 */
[----:B------:R-:W-:Y:S01]  /*f910*/  IMAD.MOV.U32 R9, RZ, RZ, R0 ;  /* 0x000000ffff097224 */ /* 0x000fe200078e0000 */
[----:B------:R-:W-:Y:S02]  /*f920*/  ULDC.64 UR4, c[0x0][0x428] ;  /* 0x00010a0000047ab9 */ /* 0x000fe40000000a00 */
[----:B------:R-:W-:-:S04]  /*f930*/  IMAD R11, R19, UR4, RZ ;  /* 0x00000004130b7c24 */ /* 0x000fc8000f8e02ff */
[----:B------:R-:W1:Y:S01]  /*f940*/  LDC.64 R16, c[0x0][0x418] ;  /* 0x00010600ff107b82 */ /* 0x000e620000000a00 */
[----:B------:R-:W-:Y:S01]  /*f950*/  IMAD R11, R18, UR5, R11 ;  /* 0x00000005120b7c24 */ /* 0x000fe2000f8e020b */
[----:B0-----:R-:W-:-:S13]  /*f960*/  ISETP.NE.AND P0, PT, R7, 0x1, PT ;  /* 0x000000010700780c */ /* 0x001fda0003f05270 */
[----:B------:R-:W0:Y:S02]  /*f970*/  @P0 LDC.64 R2, c[0x0][0x440] ;  /* 0x00011000ff020b82 */ /* 0x000e240000000a00 */
[----:B0-----:R-:W-:-:S05]  /*f980*/  @P0 IMAD.HI.U32 R2, R0, R2, RZ ;  /* 0x0000000200020227 */ /* 0x001fca00078e00ff */
[----:B------:R-:W-:-:S04]  /*f990*/  @P0 SHF.R.U32.HI R9, RZ, R3, R2 ;  /* 0x00000003ff090219 */ /* 0x000fc80000011602 */
[--C-:B------:R-:W-:Y:S01]  /*f9a0*/  SHF.R.S32.HI R3, RZ, 0x1f, R9.reuse ;  /* 0x0000001fff037819 */ /* 0x100fe20000011409 */
[----:B------:R-:W-:-:S04]  /*f9b0*/  IMAD.MOV.U32 R2, RZ, RZ, R9 ;  /* 0x000000ffff027224 */ /* 0x000fc800078e0009 */
[----:B------:R-:W-:-:S04]  /*f9c0*/  IMAD.WIDE.U32 R2, R18, UR4, R2 ;  /* 0x0000000412027c25 */ /* 0x000fc8000f8e0002 */
[----:B------:R-:W-:Y:S01]  /*f9d0*/  IMAD.IADD R3, R11, 0x1, R3 ;  /* 0x000000010b037824 */ /* 0x000fe200078e0203 */
[----:B-1----:R-:W-:-:S04]  /*f9e0*/  LEA R16, P0, R2, R16, 0x2 ;  /* 0x0000001002107211 */ /* 0x002fc800078010ff */
[----:B------:R-:W-:-:S05]  /*f9f0*/  LEA.HI.X R17, R2, R17, R3, 0x2, P0 ;  /* 0x0000001102117211 */ /* 0x000fca00000f1403 */
[----:B------:R0:W5:Y:S01]  /*fa00*/  LDG.E R16, desc[UR42][R16.64] ;  /* 0x0000002a10107981 */ /* 0x000162000c1e1900 */
[----:B------:R-:W-:-:S04]  /*fa10*/  IMAD.MOV R2, RZ, RZ, -R9 ;  /* 0x000000ffff027224 */ /* 0x000fc800078e0a09 */
[----:B------:R-:W-:-:S07]  /*fa20*/  IMAD R7, R7, R2, R0 ;  /* 0x0000000207077224 */ /* 0x000fce00078e0200 */
.L_x_1575:
[----:B------:R-:W-:Y:S02]  /*fa30*/  LEA R9, R12, UR38, 0x3 ;  /* 0x000000260c097c11 */ /* 0x000fe4000f8e18ff */
[----:B------:R-:W-:Y:S02]  /*fa40*/  SHF.L.U32 R2, R13, 0x1f, RZ ;  /* 0x0000001f0d027819 */ /* 0x000fe400000006ff */
[----:B------:R-:W-:Y:S02]  /*fa50*/  ISETP.NE.AND P1, PT, R27, RZ, PT ;  /* 0x000000ff1b00720c */ /* 0x000fe40003f25270 */
[----:B------:R-:W1:Y:S02]  /*fa60*/  SYNCS.PHASECHK.TRANS64.TRYWAIT P0, [R9+URZ+0x12480], R2 ;  /* 0x01248002090075a7 */ /* 0x000e64000800017f */
[----:B-1----:R-:W-:Y:S09]  /*fa70*/  @!P0 BRA `(.L_x_1576) ;  /* 0x0000001c000c8947 */ /* 0x002ff20003800000 */
.L_x_1630:
[----:B------:R-:W-:Y:S04]  /*fa80*/  BSSY B1, `(.L_x_1577) ;  /* 0x0000007000017945 */ /* 0x000fe80003800000 */
[----:B------:R-:W-:Y:S05]  /*fa90*/  @P1 BRA `(.L_x_1578) ;  /* 0x0000000000141947 */ /* 0x000fea0003800000 */
[----:B------:R-:W-:Y:S01]  /*faa0*/  ISETP.NE.AND P0, PT, R15, RZ, PT ;  /* 0x000000ff0f00720c */ /* 0x000fe20003f05270 */
[----:B------:R-:W-:-:S04]  /*fab0*/  IMAD.MOV.U32 R6, RZ, RZ, 0x2800 ;  /* 0x00002800ff067424 */ /* 0x000fc800078e00ff */
[----:B------:R2:W-:Y:S08]  /*fac0*/  SYNCS.ARRIVE.TRANS64 RZ, [R9+URZ+0x12470], R6 ;  /* 0x0124700609ff79a7 */ /* 0x0005f0000800003f */
[----:B------:R-:W-:Y:S05]  /*fad0*/  @!P0 BRA `(.L_x_1578) ;  /* 0x0000000000048947 */ /* 0x000fea0003800000 */
[----:B------:R-:W-:Y:S01]  /*fae0*/  BPT.TRAP 0x1 ;  /* 0x000000040000795c */ /* 0x000fe20000300000 */
.L_x_1578:
[----:B------:R-:W-:Y:S05]  /*faf0*/  BSYNC B1 ;  /* 0x0000000000017941 */ /* 0x000fea0003800000 */
.L_x_1577:
[----:B------:R-:W-:Y:S01]  /*fb00*/  MOV R3, UR38 ;  /* 0x0000002600037c02 */ /* 0x000fe20008000f00 */
[----:B------:R-:W-:Y:S01]  /*fb10*/  IMAD R7, R7, 0xa0, RZ ;  /* 0x000000a007077824 */ /* 0x000fe200078e02ff */
[----:B------:R-:W-:Y:S01]  /*fb20*/  R2UR UR33, R9 ;  /* 0x00000000092172ca */ /* 0x000fe200000e0000 */
[----:B------:R-:W-:Y:S01]  /*fb30*/  IMAD.MOV.U32 R10, RZ, RZ, RZ ;  /* 0x000000ffff0a7224 */ /* 0x000fe200078e00ff */
[----:B------:R-:W-:Y:S01]  /*fb40*/  ULDC.64 UR4, c[0x0][0x198] ;  /* 0x0000660000047ab9 */ /* 0x000fe20000000a00 */
[----:B--2---:R-:W-:Y:S01]  /*fb50*/  IMAD R6, R12, 0x2800, R3 ;  /* 0x000028000c067824 */ /* 0x004fe200078e0203 */
[----:B------:R-:W-:Y:S01]  /*fb60*/  R2UR UR35, R7 ;  /* 0x00000000072372ca */ /* 0x000fe200000e0000 */
[----:B------:R-:W-:Y:S01]  /*fb70*/  UIADD3 UR4, UP0, UR4, 0x470, URZ ;  /* 0x0000047004047890 */ /* 0x000fe2000ff1e03f */
[----:B------:R-:W-:Y:S01]  /*fb80*/  R2UR UR34, R10 ;  /* 0x000000000a2272ca */ /* 0x000fe200000e0000 */
[----:B------:R-:W-:Y:S01]  /*fb90*/  UMOV UR6, 0x0 ;  /* 0x0000000000067882 */ /* 0x000fe20000000000 */
[----:B------:R-:W-:Y:S01]  /*fba0*/  R2UR UR32, R6 ;  /* 0x00000000062072ca */ /* 0x000fe200000e0000 */
[----:B------:R-:W-:Y:S01]  /*fbb0*/  UIADD3.X UR5, URZ, UR5, URZ, UP0, !UPT ;  /* 0x000000053f057290 */ /* 0x000fe200087fe43f */
[----:B------:R-:W-:Y:S01]  /*fbc0*/  PLOP3.LUT P0, PT, PT, PT, PT, 0x80, 0x0 ;  /* 0x000000000000781c */ /* 0x000fe20003f0f070 */
[----:B------:R-:W-:-:S02]  /*fbd0*/  UMOV UR7, 0x14f00000 ;  /* 0x14f0000000077882 */ /* 0x000fc40000000000 */
[----:B------:R-:W-:-:S08]  /*fbe0*/  UIADD3 UR33, UR33, 0x12470, URZ ;  /* 0x0001247021217890 */ /* 0x000fd0000fffe03f */
[----:B------:R-:W-:-:S12]  /*fbf0*/  UIADD3 UR32, UR32, 0x5200, URZ ;  /* 0x0000520020207890 */ /* 0x000fd8000fffe03f */
.L_x_1579:
[----:B------:R-:W-:-:S13]  /*fc00*/  @P0 ELECT P2, URZ, PT ;  /* 0x00000000003f082f */ /* 0x000fda0003840000 */
[----:B-----5:R-:W-:Y:S02]  /*fc10*/  @P2 R2UR UR37, R16 ;  /* 0x00000000102522ca */ /* 0x020fe400000e0000 */
[----:B------:R-:W-:-:S11]  /*fc20*/  @P2 PLOP3.LUT P0, PT, P2, PT, PT, 0x8, 0x0 ;  /* 0x000000000000281c */ /* 0x000fd6000170e170 */
[----:B------:R2:W-:Y:S01]  /*fc30*/  UTMALDG.4D [UR32], [UR4], desc[UR6] ;  /* 0x00000620040075b4 */ /* 0x0005e20008019000 */
[----:B------:R-:W-:Y:S01]  /*fc40*/  PLOP3.LUT P2, PT, PT, PT, PT, 0x8, 0x0 ;  /* 0x000000000000781c */ /* 0x000fe20003f4e170 */
[----:B--2---:R-:W-:-:S12]  /*fc50*/  @P0 BRA.U.ANY `(.L_x_1579) ;  /* 0xfffffffd00e80947 */ /* 0x004fd8000393ffff */
[----:B------:R-:W2:Y:S02]  /*fc60*/  SYNCS.PHASECHK.TRANS64.TRYWAIT P0, [R9+URZ+0x12440], R2 ;  /* 0x01244002090075a7 */ /* 0x000ea4000800017f */
[----:B--2---:R-:W-:Y:S05]  /*fc70*/  @!P0 BRA `(.L_x_1580) ;  /* 0x0000001800a08947 */ /* 0x004fea0003800000 */
.L_x_1631:
[----:B------:R-:W-:Y:S01]  /*fc80*/  BSSY B1, `(.L_x_1581) ;  /* 0x0000009000017945 */ /* 0x000fe20003800000 */
[----:B-12---:R-:W-:Y:S02]  /*fc90*/  IMAD.MOV.U32 R2, RZ, RZ, 0x0 ;  /* 0x00000000ff027424 */ /* 0x006fe400078e00ff */
[----:B------:R-:W-:Y:S01]  /*fca0*/  IMAD.MOV.U32 R3, RZ, RZ, 0x14f00000 ;  /* 0x14f00000ff037424 */ /* 0x000fe200078e00ff */
[----:B------:R-:W-:Y:S06]  /*fcb0*/  @P1 BRA `(.L_x_1582) ;  /* 0x0000000000141947 */ /* 0x000fec0003800000 */
[----:B------:R-:W-:Y:S01]  /*fcc0*/  ISETP.NE.AND P0, PT, R15, RZ, PT ;  /* 0x000000ff0f00720c */ /* 0x000fe20003f05270 */
[----:B------:R-:W-:-:S04]  /*fcd0*/  IMAD.MOV.U32 R8, RZ, RZ, 0x2800 ;  /* 0x00002800ff087424 */ /* 0x000fc800078e00ff */
[----:B------:R1:W-:Y:S08]  /*fce0*/  SYNCS.ARRIVE.TRANS64 RZ, [R9+URZ+0x12430], R8 ;  /* 0x0124300809ff79a7 */ /* 0x0003f0000800003f */
[----:B------:R-:W-:Y:S05]  /*fcf0*/  @!P0 BRA `(.L_x_1582) ;  /* 0x0000000000048947 */ /* 0x000fea0003800000 */
[----:B------:R-:W-:Y:S01]  /*fd00*/  BPT.TRAP 0x1 ;  /* 0x000000040000795c */ /* 0x000fe20000300000 */
.L_x_1582:
[----:B------:R-:W-:Y:S05]  /*fd10*/  BSYNC B1 ;  /* 0x0000000000017941 */ /* 0x000fea0003800000 */
.L_x_1581:
        /* <DEDUP_REMOVED lines=12> */
.L_x_1583:
[----:B------:R-:W-:-:S13]  /*fde0*/  @P0 ELECT P1, URZ, PT ;  /* 0x00000000003f082f */ /* 0x000fda0003820000 */
[----:B------:R-:W-:Y:S01]  /*fdf0*/  @P1 R2UR UR13, R16 ;  /* 0x00000000100d12ca */ /* 0x000fe200000e0000 */
[----:B------:R-:W-:Y:S01]  /*fe00*/  UMOV UR12, UR36 ;  /* 0x00000024000c7c82 */ /* 0x000fe20008000000 */
[----:B------:R-:W-:-:S11]  /*fe10*/  @P1 PLOP3.LUT P0, PT, P1, PT, PT, 0x8, 0x0 ;  /* 0x000000000000181c */ /* 0x000fd60000f0e170 */
[----:B------:R2:W-:Y:S01]  /*fe20*/  UTMALDG.4D [UR8], [UR4], desc[UR6] ;  /* 0x00000608040075b4 */ /* 0x0005e20008019000 */
[----:B------:R-:W-:Y:S01]  /*fe30*/  PLOP3.LUT P1, PT, PT, PT, PT, 0x8, 0x0 ;  /* 0x000000000000781c */ /* 0x000fe20003f2e170 */
[----:B--2---:R-:W-:-:S12]  /*fe40*/  @P0 BRA.U.ANY `(.L_x_1583) ;  /* 0xfffffffd00e40947 */ /* 0x004fd8000393ffff */
.L_x_1574:
[----:B------:R-:W-:Y:S05]  /*fe50*/  BSYNC B0 ;  /* 0x0000000000007941 */ /* 0x000fea0003800000 */
.L_x_1573:
[----:B------:R-:W-:-:S13]  /*fe60*/  ISETP.NE.AND P0, PT, R20, 0x3, PT ;  /* 0x000000031400780c */ /* 0x000fda0003f05270 */
[----:B------:R-:W-:Y:S05]  /*fe70*/  @!P0 BRA `(.L_x_1584) ;  /* 0x0000000000048947 */ /* 0x000fea0003800000 */
[----:B------:R-:W-:Y:S01]  /*fe80*/  BPT.TRAP 0x1 ;  /* 0x000000040000795c */ /* 0x000fe20000300000 */
.L_x_1584:
[----:B------:R-:W-:Y:S02]  /*fe90*/  LOP3.LUT R2, R4, 0x1, RZ, 0x3c, !PT ;  /* 0x0000000104027812 */ /* 0x000fe400078e3cff */
[----:B------:R-:W-:Y:S02]  /*fea0*/  LEA R3, R5, UR38, 0x3 ;  /* 0x0000002605037c11 */ /* 0x000fe4000f8e18ff */
[----:B------:R-:W-:Y:S02]  /*feb0*/  SHF.L.U32 R2, R2, 0x1f, RZ ;  /* 0x0000001f02027819 */ /* 0x000fe400000006ff */
[----:B------:R-:W-:Y:S02]  /*fec0*/  ISETP.NE.AND P1, PT, R21, 0x3, PT ;  /* 0x000000031500780c */ /* 0x000fe40003f25270 */
[----:B------:R-:W2:Y:S02]  /*fed0*/  SYNCS.PHASECHK.TRANS64.TRYWAIT P0, [R3+URZ+0x12470], R2 ;  /* 0x01247002030075a7 */ /* 0x000ea4000800017f */
[----:B--2---:R-:W-:Y:S09]  /*fee0*/  @!P0 BRA `(.L_x_1585) ;  /* 0x0000001800188947 */ /* 0x004ff20003800000 */
.L_x_1632:
[----:B------:R-:W-:Y:S05]  /*fef0*/  @!P1 BRA `(.L_x_1586) ;  /* 0x0000000000049947 */ /* 0x000fea0003800000 */
[----:B------:R-:W-:Y:S01]  /*ff00*/  BPT.TRAP 0x1 ;  /* 0x000000040000795c */ /* 0x000fe20000300000 */
.L_x_1586:
[----:B--2---:R-:W-:Y:S01]  /*ff10*/  SHF.L.U32 R2, R4, 0x1f, RZ ;  /* 0x0000001f04027819 */ /* 0x004fe200000006ff */
[----:B------:R-:W-:-:S03]  /*ff20*/  IMAD R10, R5, 0x2800, RZ ;  /* 0x00002800050a7824 */ /* 0x000fc600078e02ff */
[----:B------:R-:W2:Y:S02]  /*ff30*/  SYNCS.PHASECHK.TRANS64.TRYWAIT P0, [R3+URZ+0x12460], R2 ;  /* 0x01246002030075a7 */ /* 0x000ea4000800017f */
[----:B--2---:R-:W-:Y:S05]  /*ff40*/  @!P0 BRA `(.L_x_1587) ;  /* 0x0000001800148947 */ /* 0x004fea0003800000 */
.L_x_1633:
[C---:B--2---:R-:W-:Y:S01]  /*ff50*/  LOP3.LUT R2, R10.reuse, R23, RZ, 0xfc, !PT ;  /* 0x000000170a027212 */ /* 0x044fe200078efcff */
        /* <DEDUP_REMOVED lines=41> */
.L_x_1588:
[----:B--2---:R2:W-:Y:S01]  /*101f0*/  SYNCS.ARRIVE.TRANS64.A1T0 RZ, [R3+URZ+0x12450], RZ ;  /* 0x012450ff03ff79a7 */ /* 0x0045e2000810003f */
[----:B------:R-:W-:Y:S01]  /*10200*/  BAR.SYNC.DEFER_BLOCKING 0x2, 0x80 ;  /* 0x0082000000007b1d */ /* 0x000fe20000010000 */
[----:B------:R-:W-:Y:S01]  /*10210*/  ISETP.NE.AND P0, PT, R27, RZ, PT ;  /* 0x000000ff1b00720c */ /* 0x000fe20003f05270 */
[----:B------:R-:W-:Y:S02]  /*10220*/  IMAD.MOV.U32 R5, RZ, RZ, R12 ;  /* 0x000000ffff057224 */ /* 0x000fe400078e000c */
[----:B------:R-:W-:-:S10]  /*10230*/  IMAD.MOV.U32 R4, RZ, RZ, R13 ;  /* 0x000000ffff047224 */ /* 0x000fd400078e000d */
[----:B------:R-:W-:-:S04]  /*10240*/  @!P0 IADD3 R2, R3, 0x12480, RZ ;  /* 0x0001248003028810 */ /* 0x000fc80007ffe0ff */
[----:B------:R-:W-:-:S04]  /*10250*/  @!P0 PRMT R2, RZ, 0x654, R2 ;  /* 0x00000654ff028816 */ /* 0x000fc80000000002 */
[----:B------:R2:W-:Y:S01]  /*10260*/  @!P0 SYNCS.ARRIVE.TRANS64.RED.A1T0 RZ, [R2+URZ], RZ ;  /* 0x000000ff02ff89a7 */ /* 0x0005e2000810043f */
[C---:B------:R-:W-:Y:S01]  /*10270*/  ISETP.GT.AND P0, PT, R0.reuse, UR44, PT ;  /* 0x0000002c00007c0c */ /* 0x040fe2000bf04270 */
[----:B------:R-:W-:-:S12]  /*10280*/  VIADD R0, R0, 0xffffffff ;  /* 0xffffffff00007836 */ /* 0x000fd80000000000 */
[----:B--2---:R-:W-:Y:S05]  /*10290*/  @P0 BRA `(.L_x_1589) ;  /* 0xfffffff4006c0947 */ /* 0x004fea000383ffff */
[----:B------:R-:W-:Y:S05]  /*102a0*/  BRA `(.L_x_1590) ;  /* 0x0000000000087947 */ /* 0x000fea0003800000 */
.L_x_1572:
[----:B------:R-:W-:Y:S02]  /*102b0*/  IMAD.MOV.U32 R12, RZ, RZ, RZ ;  /* 0x000000ffff0c7224 */ /* 0x000fe400078e00ff */
[----:B------:R-:W-:-:S07]  /*102c0*/  IMAD.MOV.U32 R13, RZ, RZ, 0x1 ;  /* 0x00000001ff0d7424 */ /* 0x000fce00078e00ff */
.L_x_1590:
[----:B------:R-:W-:-:S04]  /*102d0*/  ULOP3.LUT UR4, UR40, 0x1, URZ, 0xfc, !UPT ;  /* 0x0000000128047892 */ /* 0x000fc8000f8efc3f */
[----:B------:R-:W-:-:S06]  /*102e0*/  UISETP.NE.AND UP0, UPT, UR4, 0x3, UPT ;  /* 0x000000030400788c */ /* 0x000fcc000bf05270 */
[----:B------:R-:W-:-:S13]  /*102f0*/  PLOP3.LUT P0, PT, PT, PT, UP0, 0x80, 0x0 ;  /* 0x000000000000781c */ /* 0x000fda0003f0f008 */
[----:B------:R-:W-:Y:S05]  /*10300*/  @!P0 BRA `(.L_x_1591) ;  /* 0x0000000000048947 */ /* 0x000fea0003800000 */
[----:B------:R-:W-:Y:S01]  /*10310*/  BPT.TRAP 0x1 ;  /* 0x000000040000795c */ /* 0x000fe20000300000 */
.L_x_1591:
[----:B0-----:R-:W-:Y:S01]  /*10320*/  LOP3.LUT R3, R13, 0x1, RZ, 0x3c, !PT ;  /* 0x000000010d037812 */ /* 0x001fe200078e3cff */
[----:B------:R-:W-:Y:S01]  /*10330*/  BSSY B0, `(.L_x_1592) ;  /* 0x0000005000007945 */ /* 0x000fe20003800000 */
[----:B------:R-:W-:Y:S02]  /*10340*/  LEA R0, R12, UR38, 0x3 ;  /* 0x000000260c007c11 */ /* 0x000fe4000f8e18ff */
[----:B------:R-:W-:-:S04]  /*10350*/  SHF.L.U32 R3, R3, 0x1f, RZ ;  /* 0x0000001f03037819 */ /* 0x000fc800000006ff */
[----:B------:R-:W0:Y:S02]  /*10360*/  SYNCS.PHASECHK.TRANS64.TRYWAIT P0, [R0+URZ+0x12470], R3 ;  /* 0x01247003000075a7 */ /* 0x000e24000800017f */
[----:B0-----:R-:W-:Y:S05]  /*10370*/  @!P0 BRA `(.L_x_1593) ;  /* 0x00000014001c8947 */ /* 0x001fea0003800000 */
.L_x_1634:
[----:B------:R-:W-:Y:S05]  /*10380*/  BSYNC B0 ;  /* 0x0000000000007941 */ /* 0x000fea0003800000 */
.L_x_1592:
[----:B------:R-:W-:-:S06]  /*10390*/  ULOP3.LUT UR4, UR40, 0x2, URZ, 0xfc, !UPT ;  /* 0x0000000228047892 */ /* 0x000fcc000f8efc3f */
[----:B------:R-:W-:-:S04]  /*103a0*/  MOV R2, UR4 ;  /* 0x0000000400027c02 */ /* 0x000fc80008000f00 */
[----:B------:R-:W-:-:S13]  /*103b0*/  ISETP.NE.AND P1, PT, R2, 0x3, PT ;  /* 0x000000030200780c */ /* 0x000fda0003f25270 */
[----:B------:R-:W-:Y:S05]  /*103c0*/  @!P1 BRA `(.L_x_1594) ;  /* 0x0000000000049947 */ /* 0x000fea0003800000 */
[----:B------:R-:W-:Y:S01]  /*103d0*/  BPT.TRAP 0x1 ;  /* 0x000000040000795c */ /* 0x000fe20000300000 */
.L_x_1594:
[----:B0-----:R-:W-:Y:S01]  /*103e0*/  SHF.L.U32 R3, R13, 0x1f, RZ ;  /* 0x0000001f0d037819 */ /* 0x001fe200000006ff */
[----:B------:R-:W-:-:S03]  /*103f0*/  IMAD R2, R12, 0x2800, RZ ;  /* 0x000028000c027824 */ /* 0x000fc600078e02ff */
[----:B------:R-:W0:Y:S02]  /*10400*/  SYNCS.PHASECHK.TRANS64.TRYWAIT P0, [R0+URZ+0x12460], R3 ;  /* 0x01246003000075a7 */ /* 0x000e24000800017f */
[----:B------:R-:W-:Y:S01]  /*10410*/  LOP3.LUT R23, R2, R23, RZ, 0xfc, !PT ;  /* 0x0000001702177212 */ /* 0x000fe200078efcff */
[----:B0-----:R-:W-:Y:S06]  /*10420*/  @!P0 BRA `(.L_x_1595) ;  /* 0x0000001400048947 */ /* 0x001fec0003800000 */
.L_x_1635:
        /* <DEDUP_REMOVED lines=41> */
.L_x_1596:
[----:B--2---:R0:W-:Y:S01]  /*106c0*/  SYNCS.ARRIVE.TRANS64.A1T0 RZ, [R0+URZ+0x12450], RZ ;  /* 0x012450ff00ff79a7 */ /* 0x0041e2000810003f */
[----:B------:R-:W-:Y:S01]  /*106d0*/  BAR.SYNC.DEFER_BLOCKING 0x2, 0x80 ;  /* 0x0082000000007b1d */ /* 0x000fe20000010000 */
[----:B------:R-:W-:-:S13]  /*106e0*/  ISETP.NE.AND P0, PT, R27, RZ, PT ;  /* 0x000000ff1b00720c */ /* 0x000fda0003f05270 */
[----:B-1----:R-:W-:Y:S02]  /*106f0*/  @!P0 VIADD R2, R0, 0x12480 ;  /* 0x0001248000028836 */ /* 0x002fe40000000000 */
        /* <DEDUP_REMOVED lines=8> */
.L_x_1555:
[----:B------:R-:W0:Y:S01]  /*10780*/  S2R R4, SR_CgaCtaId ;  /* 0x0000000000047919 */ /* 0x000e220000008800 */
[----:B------:R-:W-:Y:S02]  /*10790*/  MOV R3, 0x400 ;  /* 0x0000040000037802 */ /* 0x000fe40000000f00 */
[----:B------:R-:W-:Y:S02]  /*107a0*/  SHF.L.U32 R2, R2, 0x1f, RZ ;  /* 0x0000001f02027819 */ /* 0x000fe400000006ff */
[----:B0-----:R-:W-:-:S04]  /*107b0*/  LEA R9, R4, R3, 0x18 ;  /* 0x0000000304097211 */ /* 0x001fc800078ec0ff */
[----:B------:R-:W0:Y:S02]  /*107c0*/  SYNCS.PHASECHK.TRANS64.TRYWAIT P0, [R9+URZ+0x12420], R2 ;  /* 0x01242002090075a7 */ /* 0x000e24000800017f */
[----:B0-----:R-:W-:Y:S05]  /*107d0*/  @!P0 BRA `(.L_x_1597) ;  /* 0x00000010002c8947 */ /* 0x001fea0003800000 */
.L_x_1636:
        /* <DEDUP_REMOVED lines=13> */
.L_x_1598:
        /* <DEDUP_REMOVED lines=12> */
.L_x_1637:
[----:B------:R-:W1:Y:S02]  /*10970*/  SYNCS.PHASECHK.TRANS64.TRYWAIT P1, [R7+URZ], R2 ;  /* 0x00000002070075a7 */ /* 0x000e64000802017f */
[----:B-1----:R-:W-:Y:S05]  /*10980*/  @!P1 BRA `(.L_x_1600) ;  /* 0x0000000c00e89947 */ /* 0x002fea0003800000 */
.L_x_1638:
[----:B------:R-:W-:Y:S05]  /*10990*/  @!P0 BRA `(.L_x_1601) ;  /* 0x0000000000048947 */ /* 0x000fea0003800000 */
[----:B------:R-:W-:Y:S01]  /*109a0*/  BPT.TRAP 0x1 ;  /* 0x000000040000795c */ /* 0x000fe20000300000 */
.L_x_1601:
[----:B------:R-:W-:-:S04]  /*109b0*/  IMAD R0, R0, 0x8, R9 ;  /* 0x0000000800007824 */ /* 0x000fc800078e0209 */
[----:B------:R-:W2:Y:S02]  /*109c0*/  SYNCS.PHASECHK.TRANS64.TRYWAIT P1, [R0+URZ+0x12460], R3 ;  /* 0x01246003000075a7 */ /* 0x000ea4000802017f */
[----:B--2---:R-:W-:Y:S05]  /*109d0*/  @!P1 BRA `(.L_x_1602) ;  /* 0x0000000c00e89947 */ /* 0x004fea0003800000 */
.L_x_1639:
[----:B------:R-:W-:Y:S05]  /*109e0*/  @!P0 BRA `(.L_x_1603) ;  /* 0x0000000000048947 */ /* 0x000fea0003800000 */
[----:B------:R-:W-:Y:S01]  /*109f0*/  BPT.TRAP 0x1 ;  /* 0x000000040000795c */ /* 0x000fe20000300000 */
.L_x_1603:
[----:B------:R-:W-:-:S04]  /*10a00*/  IMAD R5, R5, 0x8, R9 ;  /* 0x0000000805057824 */ /* 0x000fc800078e0209 */
[----:B------:R-:W3:Y:S02]  /*10a10*/  SYNCS.PHASECHK.TRANS64.TRYWAIT P1, [R5+URZ+0x12460], R2 ;  /* 0x01246002050075a7 */ /* 0x000ee4000802017f */
[----:B---3--:R-:W-:Y:S05]  /*10a20*/  @!P1 BRA `(.L_x_1604) ;  /* 0x0000000c00e89947 */ /* 0x008fea0003800000 */
.L_x_1640:
[----:B------:R-:W-:Y:S05]  /*10a30*/  @!P0 BRA `(.L_x_1605) ;  /* 0x0000000000048947 */ /* 0x000fea0003800000 */
[----:B------:R-:W-:Y:S01]  /*10a40*/  BPT.TRAP 0x1 ;  /* 0x000000040000795c */ /* 0x000fe20000300000 */
.L_x_1605:
[----:B------:R-:W4:Y:S02]  /*10a50*/  SYNCS.PHASECHK.TRANS64.TRYWAIT P0, [R0+URZ+0x12480], R3 ;  /* 0x01248003000075a7 */ /* 0x000f24000800017f */
[----:B----4-:R-:W-:Y:S05]  /*10a60*/  @!P0 BRA `(.L_x_1606) ;  /* 0x0000000c00ec8947 */ /* 0x010fea0003800000 */
.L_x_1607:
[----:B------:R0:W0:Y:S02]  /*10a70*/  SYNCS.PHASECHK.TRANS64.TRYWAIT P0, [R5+URZ+0x12480], R2 ;  /* 0x01248002050075a7 */ /* 0x000024000800017f */
[----:B0-----:R-:W-:Y:S05]  /*10a80*/  @!P0 NANOSLEEP.SYNCS 0x989680 ;  /* 0x009896800000895d */ /* 0x001fea0003900000 */
[----:B------:R-:W0:Y:S02]  /*10a90*/  @!P0 SYNCS.PHASECHK.TRANS64 P0, [R5+URZ+0x12480], R2 ;  /* 0x01248002050085a7 */ /* 0x000e24000800007f */
[----:B0-----:R-:W-:Y:S05]  /*10aa0*/  @!P0 BRA `(.L_x_1607) ;  /* 0xfffffffc00f08947 */ /* 0x001fea000383ffff */
.L_x_1514:
[----:B------:R-:W-:Y:S05]  /*10ab0*/  BSYNC B6 ;  /* 0x0000000000067941 */ /* 0x000fea0003800000 */
.L_x_1511:
[----:B------:R-:W-:Y:S05]  /*10ac0*/  EXIT ;  /* 0x000000000000794d */ /* 0x000fea0003800000 */
.L_x_1518:
[----:B0-----:R-:W-:-:S04]  /*10ad0*/  MOV R3, UR48 ;  /* 0x0000003000037c02 */ /* 0x001fc80008000f00 */
[----:B------:R0:W1:Y:S03]  /*10ae0*/  SYNCS.PHASECHK.TRANS64.TRYWAIT P0, [R3+URZ+0x12400], R6 ;  /* 0x01240006030075a7 */ /* 0x000066000800017f */
[----:B-1----:R-:W-:Y:S05]  /*10af0*/  @!P0 NANOSLEEP.SYNCS 0x989680 ;  /* 0x009896800000895d */ /* 0x002fea0003900000 */
[----:B------:R-:W1:Y:S02]  /*10b00*/  @!P0 SYNCS.PHASECHK.TRANS64 P0, [R3+URZ+0x12400], R6 ;  /* 0x01240006030085a7 */ /* 0x000e64000800007f */
[----:B-1----:R-:W-:Y:S05]  /*10b10*/  @!P0 BRA `(.L_x_1518) ;  /* 0xfffffffc00ec8947 */ /* 0x002fea000383ffff */
[----:B------:R-:W-:Y:S05]  /*10b20*/  BRA `(.L_x_1608) ;  /* 0xffffff0800c07947 */ /* 0x000fea000383ffff */
.L_x_1522:
[----:B0-----:R-:W-:-:S04]  /*10b30*/  IMAD.U32 R3, RZ, RZ, UR48 ;  /* 0x00000030ff037e24 */ /* 0x001fc8000f8e00ff */
[----:B------:R0:W2:Y:S03]  /*10b40*/  SYNCS.PHASECHK.TRANS64.TRYWAIT P2, [R3+URZ+0x12430], R6 ;  /* 0x01243006030075a7 */ /* 0x0000a6000804017f */
[----:B--2---:R-:W-:Y:S05]  /*10b50*/  @!P2 NANOSLEEP.SYNCS 0x989680 ;  /* 0x009896800000a95d */ /* 0x004fea0003900000 */
[----:B------:R-:W2:Y:S02]  /*10b60*/  @!P2 SYNCS.PHASECHK.TRANS64 P2, [R3+URZ+0x12430], R6 ;  /* 0x012430060300a5a7 */ /* 0x000ea4000804007f */
[----:B--2---:R-:W-:Y:S05]  /*10b70*/  @!P2 BRA `(.L_x_1522) ;  /* 0xfffffffc00eca947 */ /* 0x004fea000383ffff */
[----:B------:R-:W-:Y:S05]  /*10b80*/  BRA `(.L_x_1521) ;  /* 0xffffff0800d87947 */ /* 0x000fea000383ffff */
.L_x_1527:
[----:B-1----:R-:W-:-:S04]  /*10b90*/  IMAD.U32 R7, RZ, RZ, UR19 ;  /* 0x00000013ff077e24 */ /* 0x002fc8000f8e00ff */
[----:B------:R1:W2:Y:S03]  /*10ba0*/  SYNCS.PHASECHK.TRANS64.TRYWAIT P3, [R7+URZ+0x12430], R6 ;  /* 0x01243006070075a7 */ /* 0x0002a6000806017f */
[----:B--2---:R-:W-:Y:S05]  /*10bb0*/  @!P3 NANOSLEEP.SYNCS 0x989680 ;  /* 0x009896800000b95d */ /* 0x004fea0003900000 */
[----:B------:R-:W2:Y:S02]  /*10bc0*/  @!P3 SYNCS.PHASECHK.TRANS64 P3, [R7+URZ+0x12430], R6 ;  /* 0x012430060700b5a7 */ /* 0x000ea4000806007f */
[----:B--2---:R-:W-:Y:S05]  /*10bd0*/  @!P3 BRA `(.L_x_1527) ;  /* 0xfffffffc00ecb947 */ /* 0x004fea000383ffff */
[----:B------:R-:W-:Y:S05]  /*10be0*/  BRA `(.L_x_1526) ;  /* 0xffffff4000b87947 */ /* 0x000fea000383ffff */
.L_x_1531:
[----:B-1----:R-:W-:-:S04]  /*10bf0*/  IMAD.U32 R121, RZ, RZ, UR13 ;  /* 0x0000000dff797e24 */ /* 0x002fc8000f8e00ff */
[----:B------:R1:W2:Y:S03]  /*10c00*/  SYNCS.PHASECHK.TRANS64.TRYWAIT P3, [R121+URZ+0x12450], R6 ;  /* 0x01245006790075a7 */ /* 0x0002a6000806017f */
[----:B--2---:R-:W-:Y:S05]  /*10c10*/  @!P3 NANOSLEEP.SYNCS 0x989680 ;  /* 0x009896800000b95d */ /* 0x004fea0003900000 */
[----:B------:R-:W2:Y:S02]  /*10c20*/  @!P3 SYNCS.PHASECHK.TRANS64 P3, [R121+URZ+0x12450], R6 ;  /* 0x012450067900b5a7 */ /* 0x000ea4000806007f */
[----:B--2---:R-:W-:Y:S05]  /*10c30*/  @!P3 BRA `(.L_x_1531) ;  /* 0xfffffffc00ecb947 */ /* 0x004fea000383ffff */
[----:B------:R-:W-:Y:S05]  /*10c40*/  BRA `(.L_x_1530) ;  /* 0xffffff4c00147947 */ /* 0x000fea000383ffff */
.L_x_1538:
[----:B--2---:R-:W-:-:S04]  /*10c50*/  IMAD.U32 R3, RZ, RZ, UR22 ;  /* 0x00000016ff037e24 */ /* 0x004fc8000f8e00ff */
[----:B------:R2:W3:Y:S03]  /*10c60*/  SYNCS.PHASECHK.TRANS64.TRYWAIT P2, [R3+URZ+0x12430], R2 ;  /* 0x01243002030075a7 */ /* 0x0004e6000804017f */
[----:B---3--:R-:W-:Y:S05]  /*10c70*/  @!P2 NANOSLEEP.SYNCS 0x989680 ;  /* 0x009896800000a95d */ /* 0x008fea0003900000 */
[----:B------:R-:W3:Y:S02]  /*10c80*/  @!P2 SYNCS.PHASECHK.TRANS64 P2, [R3+URZ+0x12430], R2 ;  /* 0x012430020300a5a7 */ /* 0x000ee4000804007f */
[----:B---3--:R-:W-:Y:S05]  /*10c90*/  @!P2 BRA `(.L_x_1538) ;  /* 0xfffffffc00eca947 */ /* 0x008fea000383ffff */
[----:B------:R-:W-:Y:S05]  /*10ca0*/  BRA `(.L_x_1537) ;  /* 0xffffff7c000c7947 */ /* 0x000fea000383ffff */
.L_x_1542:
[----:B-1----:R-:W-:-:S04]  /*10cb0*/  IMAD.U32 R25, RZ, RZ, UR13 ;  /* 0x0000000dff197e24 */ /* 0x002fc8000f8e00ff */
[----:B------:R1:W2:Y:S03]  /*10cc0*/  SYNCS.PHASECHK.TRANS64.TRYWAIT P2, [R25+URZ+0x12450], R2 ;  /* 0x01245002190075a7 */ /* 0x0002a6000804017f */
[----:B--2---:R-:W-:Y:S05]  /*10cd0*/  @!P2 NANOSLEEP.SYNCS 0x989680 ;  /* 0x009896800000a95d */ /* 0x004fea0003900000 */
[----:B------:R-:W2:Y:S02]  /*10ce0*/  @!P2 SYNCS.PHASECHK.TRANS64 P2, [R25+URZ+0x12450], R2 ;  /* 0x012450021900a5a7 */ /* 0x000ea4000804007f */
[----:B--2---:R-:W-:Y:S05]  /*10cf0*/  @!P2 BRA `(.L_x_1542) ;  /* 0xfffffffc00eca947 */ /* 0x004fea000383ffff */
[----:B------:R-:W-:Y:S05]  /*10d00*/  BRA `(.L_x_1541) ;  /* 0xffffff8c00d07947 */ /* 0x000fea000383ffff */
.L_x_1548:
[----:B--2---:R-:W-:-:S04]  /*10d10*/  MOV R23, UR17 ;  /* 0x0000001100177c02 */ /* 0x004fc80008000f00 */
[----:B------:R2:W3:Y:S03]  /*10d20*/  SYNCS.PHASECHK.TRANS64.TRYWAIT P1, [R23+URZ+0x12450], R0 ;  /* 0x01245000170075a7 */ /* 0x0004e6000802017f */
[----:B---3--:R-:W-:Y:S05]  /*10d30*/  @!P1 NANOSLEEP.SYNCS 0x989680 ;  /* 0x009896800000995d */ /* 0x008fea0003900000 */
[----:B------:R-:W3:Y:S02]  /*10d40*/  @!P1 SYNCS.PHASECHK.TRANS64 P1, [R23+URZ+0x12450], R0 ;  /* 0x01245000170095a7 */ /* 0x000ee4000802007f */
[----:B---3--:R-:W-:Y:S05]  /*10d50*/  @!P1 BRA `(.L_x_1548) ;  /* 0xfffffffc00ec9947 */ /* 0x008fea000383ffff */
[----:B------:R-:W-:Y:S05]  /*10d60*/  BRA `(.L_x_1547) ;  /* 0xffffffa800887947 */ /* 0x000fea000383ffff */
.L_x_1561:
[----:B------:R-:W-:Y:S02]  /*10d70*/  IMAD.MOV.U32 R13, RZ, RZ, R17 ;  /* 0x000000ffff0d7224 */ /* 0x000fe400078e0011 */
[----:B------:R-:W-:Y:S02]  /*10d80*/  IMAD.MOV.U32 R12, RZ, RZ, RZ ;  /* 0x000000ffff0c7224 */ /* 0x000fe400078e00ff */
[----:B------:R-:W-:Y:S02]  /*10d90*/  IMAD.MOV.U32 R11, RZ, RZ, 0x1f ;  /* 0x0000001fff0b7424 */ /* 0x000fe400078e00ff */
[----:B------:R-:W-:-:S07]  /*10da0*/  IMAD.MOV.U32 R15, RZ, RZ, -0x1 ;  /* 0xffffffffff0f7424 */ /* 0x000fce00078e00ff */
[----:B------:R-:W-:Y:S05]  /*10db0*/  WARPSYNC.COLLECTIVE R15, `(.L_x_1609) ;  /* 0x000000000f087348 */ /* 0x000fea0003c00000 */
[----:B------:R0:W1:Y:S02]  /*10dc0*/  SHFL.IDX P6, R14, R13, R12, R11 ;  /* 0x0000000c0d0e7389 */ /* 0x00006400000c000b */
[----:B01----:R-:W-:Y:S01]  /*10dd0*/  ENDCOLLECTIVE ;  /* 0x000000000000791b */ /* 0x003fe20003800000 */
.L_x_1609:
[----:B------:R-:W-:Y:S05]  /*10de0*/  BRA `(.L_x_1610) ;  /* 0xffffffd800b47947 */ /* 0x000fea000383ffff */
.L_x_1563:
[----:B------:R-:W-:Y:S01]  /*10df0*/  BSSY B0, `(.L_x_1611) ;  /* 0x0000006000007945 */ /* 0x000fe20003800000 */
[----:B------:R-:W-:-:S07]  /*10e00*/  IMAD.MOV.U32 R15, RZ, RZ, -0x1 ;  /* 0xffffffffff0f7424 */ /* 0x000fce00078e00ff */
[----:B0-----:R-:W-:Y:S05]  /*10e10*/  WARPSYNC.COLLECTIVE R15, `(.L_x_1612) ;  /* 0x000000000f0c7348 */ /* 0x001fea0003c00000 */
[----:B------:R-:W-:Y:S02]  /*10e20*/  ELECT P6, UR62, PT ;  /* 0x00000000003e782f */ /* 0x000fe400038c0000 */
[----:B------:R-:W-:Y:S01]  /*10e30*/  MOV R14, UR62 ;  /* 0x0000003e000e7c02 */ /* 0x000fe20008000f00 */
[----:B0-----:R-:W-:Y:S10]  /*10e40*/  ENDCOLLECTIVE ;  /* 0x000000000000791b */ /* 0x001ff40003800000 */
.L_x_1612:
[----:B------:R-:W-:Y:S05]  /*10e50*/  BSYNC B0 ;  /* 0x0000000000007941 */ /* 0x000fea0003800000 */
.L_x_1611:
[----:B------:R-:W-:Y:S05]  /*10e60*/  BRA `(.L_x_1613) ;  /* 0xffffffd800b87947 */ /* 0x000fea000383ffff */
.L_x_1565:
[----:B--2---:R-:W-:-:S04]  /*10e70*/  MOV R3, UR38 ;  /* 0x0000002600037c02 */ /* 0x004fc80008000f00 */
[----:B------:R2:W3:Y:S03]  /*10e80*/  SYNCS.PHASECHK.TRANS64.TRYWAIT P0, [R3+URZ+0x12480], R0 ;  /* 0x01248000030075a7 */ /* 0x0004e6000800017f */
[----:B---3--:R-:W-:Y:S05]  /*10e90*/  @!P0 NANOSLEEP.SYNCS 0x989680 ;  /* 0x009896800000895d */ /* 0x008fea0003900000 */
[----:B------:R-:W3:Y:S02]  /*10ea0*/  @!P0 SYNCS.PHASECHK.TRANS64 P0, [R3+URZ+0x12480], R0 ;  /* 0x01248000030085a7 */ /* 0x000ee4000800007f */
[----:B---3--:R-:W-:Y:S05]  /*10eb0*/  @!P0 BRA `(.L_x_1565) ;  /* 0xfffffffc00ec8947 */ /* 0x008fea000383ffff */
[----:B------:R-:W-:Y:S05]  /*10ec0*/  BRA `(.L_x_1614) ;  /* 0xffffffdc00087947 */ /* 0x000fea000383ffff */
.L_x_1567:
[----:B0-2---:R-:W-:-:S04]  /*10ed0*/  IMAD.U32 R3, RZ, RZ, UR38 ;  /* 0x00000026ff037e24 */ /* 0x005fc8000f8e00ff */
[----:B------:R0:W2:Y:S03]  /*10ee0*/  SYNCS.PHASECHK.TRANS64.TRYWAIT P0, [R3+URZ+0x12440], R0 ;  /* 0x01244000030075a7 */ /* 0x0000a6000800017f */
[----:B--2---:R-:W-:Y:S05]  /*10ef0*/  @!P0 NANOSLEEP.SYNCS 0x989680 ;  /* 0x009896800000895d */ /* 0x004fea0003900000 */
[----:B------:R-:W2:Y:S02]  /*10f00*/  @!P0 SYNCS.PHASECHK.TRANS64 P0, [R3+URZ+0x12440], R0 ;  /* 0x01244000030085a7 */ /* 0x000ea4000800007f */
[----:B--2---:R-:W-:Y:S05]  /*10f10*/  @!P0 BRA `(.L_x_1567) ;  /* 0xfffffffc00ec8947 */ /* 0x004fea000383ffff */
[----:B------:R-:W-:Y:S05]  /*10f20*/  BRA `(.L_x_1615) ;  /* 0xffffffdc00447947 */ /* 0x000fea000383ffff */
.L_x_1570:
[----:B------:R-:W-:Y:S01]  /*10f30*/  IMAD.MOV.U32 R13, RZ, RZ, R6 ;  /* 0x000000ffff0d7224 */ /* 0x000fe200078e0006 */
[----:B------:R-:W-:Y:S01]  /*10f40*/  LEA.HI R9, R27, UR39, RZ, 0x1e ;  /* 0x000000271b097c11 */ /* 0x000fe2000f8ff0ff */
[----:B------:R-:W-:Y:S02]  /*10f50*/  IMAD.MOV.U32 R12, RZ, RZ, RZ ;  /* 0x000000ffff0c7224 */ /* 0x000fe400078e00ff */
[----:B------:R-:W-:Y:S02]  /*10f60*/  IMAD.MOV.U32 R11, RZ, RZ, 0x1c1f ;  /* 0x00001c1fff0b7424 */ /* 0x000fe400078e00ff */
[----:B------:R-:W-:-:S07]  /*10f70*/  IMAD.MOV.U32 R15, RZ, RZ, -0x1 ;  /* 0xffffffffff0f7424 */ /* 0x000fce00078e00ff */
[----:B------:R-:W-:Y:S05]  /*10f80*/  WARPSYNC.COLLECTIVE R15, `(.L_x_1616) ;  /* 0x000000000f087348 */ /* 0x000fea0003c00000 */
[----:B------:R0:W1:Y:S02]  /*10f90*/  SHFL.IDX P6, R14, R13, R12, R11 ;  /* 0x0000000c0d0e7389 */ /* 0x00006400000c000b */
[----:B01----:R-:W-:Y:S01]  /*10fa0*/  ENDCOLLECTIVE ;  /* 0x000000000000791b */ /* 0x003fe20003800000 */
.L_x_1616:
[----:B------:R-:W-:Y:S01]  /*10fb0*/  IMAD.MOV.U32 R13, RZ, RZ, R4 ;  /* 0x000000ffff0d7224 */ /* 0x000fe200078e0004 */
[----:B------:R-:W-:-:S07]  /*10fc0*/  MOV R2, R14 ;  /* 0x0000000e00027202 */ /* 0x000fce0000000f00 */
[----:B------:R-:W-:Y:S05]  /*10fd0*/  WARPSYNC.COLLECTIVE R15, `(.L_x_1617) ;  /* 0x000000000f087348 */ /* 0x000fea0003c00000 */
[----:B------:R0:W1:Y:S02]  /*10fe0*/  SHFL.IDX P6, R14, R13, R12, R11 ;  /* 0x0000000c0d0e7389 */ /* 0x00006400000c000b */
[----:B01----:R-:W-:Y:S01]  /*10ff0*/  ENDCOLLECTIVE ;  /* 0x000000000000791b */ /* 0x003fe20003800000 */
.L_x_1617:
[----:B------:R-:W-:Y:S02]  /*11000*/  ULDC UR4, c[0x0][0x288] ;  /* 0x0000a20000047ab9 */ /* 0x000fe40000000800 */
[----:B------:R-:W-:-:S05]  /*11010*/  IMAD R8, R8, UR4, RZ ;  /* 0x0000000408087c24 */ /* 0x000fca000f8e02ff */
[C---:B------:R-:W-:Y:S01]  /*11020*/  ISETP.GE.AND P1, PT, R9.reuse, R8, PT ;  /* 0x000000080900720c */ /* 0x040fe20003f26270 */
[----:B------:R-:W-:Y:S01]  /*11030*/  VIADD R11, R9, 0x20 ;  /* 0x00000020090b7836 */ /* 0x000fe20000000000 */
[----:B------:R-:W-:Y:S01]  /*11040*/  MOV R13, R6 ;  /* 0x00000006000d7202 */ /* 0x000fe20000000f00 */
[----:B------:R-:W-:-:S10]  /*11050*/  IMAD.MOV.U32 R12, RZ, RZ, 0x1 ;  /* 0x00000001ff0c7424 */ /* 0x000fd400078e00ff */
        /* <DEDUP_REMOVED lines=13> */
.L_x_1618:
[----:B------:R-:W-:Y:S02]  /*11130*/  IMAD.MOV.U32 R13, RZ, RZ, R4 ;  /* 0x000000ffff0d7224 */ /* 0x000fe400078e0004 */
[----:B------:R-:W-:-:S07]  /*11140*/  IMAD.MOV.U32 R20, RZ, RZ, R14 ;  /* 0x000000ffff147224 */ /* 0x000fce00078e000e */
[----:B------:R-:W-:Y:S05]  /*11150*/  WARPSYNC.COLLECTIVE R15, `(.L_x_1619) ;  /* 0x000000000f087348 */ /* 0x000fea0003c00000 */
[----:B------:R0:W1:Y:S02]  /*11160*/  SHFL.IDX P6, R14, R13, R12, R11 ;  /* 0x0000000c0d0e7389 */ /* 0x00006400000c000b */
[----:B01----:R-:W-:Y:S01]  /*11170*/  ENDCOLLECTIVE ;  /* 0x000000000000791b */ /* 0x003fe20003800000 */
.L_x_1619:
[----:B------:R-:W-:Y:S02]  /*11180*/  IMAD.MOV.U32 R13, RZ, RZ, R6 ;  /* 0x000000ffff0d7224 */ /* 0x000fe400078e0006 */
[----:B------:R-:W-:Y:S01]  /*11190*/  IMAD.MOV.U32 R12, RZ, RZ, 0x2 ;  /* 0x00000002ff0c7424 */ /* 0x000fe200078e00ff */
[----:B------:R-:W-:-:S13]  /*111a0*/  @!P1 IADD3 R2, P3, R10, R14, RZ ;  /* 0x0000000e0a029210 */ /* 0x000fda0007f7e0ff */
[----:B------:R-:W-:Y:S05]  /*111b0*/  WARPSYNC.COLLECTIVE R15, `(.L_x_1620) ;  /* 0x000000000f087348 */ /* 0x000fea0003c00000 */
[----:B------:R0:W1:Y:S02]  /*111c0*/  SHFL.IDX P6, R14, R13, R12, R11 ;  /* 0x0000000c0d0e7389 */ /* 0x00006400000c000b */
[----:B01----:R-:W-:Y:S01]  /*111d0*/  ENDCOLLECTIVE ;  /* 0x000000000000791b */ /* 0x003fe20003800000 */
.L_x_1620:
[----:B------:R-:W-:Y:S01]  /*111e0*/  @!P1 IMAD.X R3, RZ, RZ, R20, P3 ;  /* 0x000000ffff039224 */ /* 0x000fe200018e0614 */
[----:B------:R-:W-:-:S05]  /*111f0*/  @!P1 IADD3 R20, R0, UR38, RZ ;  /* 0x0000002600149c10 */ /* 0x000fca000fffe0ff */
        /* <DEDUP_REMOVED lines=11> */
.L_x_1621:
[----:B------:R-:W-:Y:S02]  /*112b0*/  IMAD.MOV.U32 R13, RZ, RZ, R6 ;  /* 0x000000ffff0d7224 */ /* 0x000fe400078e0006 */
[----:B------:R-:W-:Y:S02]  /*112c0*/  IMAD.MOV.U32 R12, RZ, RZ, 0x3 ;  /* 0x00000003ff0c7424 */ /* 0x000fe400078e00ff */
[----:B------:R-:W-:-:S07]  /*112d0*/  IMAD.MOV.U32 R29, RZ, RZ, R14 ;  /* 0x000000ffff1d7224 */ /* 0x000fce00078e000e */
[----:B------:R-:W-:Y:S05]  /*112e0*/  WARPSYNC.COLLECTIVE R15, `(.L_x_1622) ;  /* 0x000000000f087348 */ /* 0x000fea0003c00000 */
[----:B------:R0:W1:Y:S02]  /*112f0*/  SHFL.IDX P6, R14, R13, R12, R11 ;  /* 0x0000000c0d0e7389 */ /* 0x00006400000c000b */
[----:B01----:R-:W-:Y:S01]  /*11300*/  ENDCOLLECTIVE ;  /* 0x000000000000791b */ /* 0x003fe20003800000 */
.L_x_1622:
[----:B------:R-:W-:Y:S01]  /*11310*/  @!P2 IADD3 R2, P1, R10, R29, RZ ;  /* 0x0000001d0a02a210 */ /* 0x000fe20007f3e0ff */
[----:B------:R-:W-:-:S04]  /*11320*/  @!P2 VIADD R29, R0, UR38 ;  /* 0x00000026001dac36 */ /* 0x000fc80008000000 */
[----:B------:R-:W-:-:S05]  /*11330*/  @!P2 IMAD.X R3, RZ, RZ, R17, P1 ;  /* 0x000000ffff03a224 */ /* 0x000fca00008e0611 */
[----:B------:R-:W-:Y:S01]  /*11340*/  @!PT LDS RZ, [RZ] ;  /* 0x00000000fffff984 */ /* 0x000fe20000000800 */
[----:B------:R-:W-:Y:S01]  /*11350*/  @!PT LDS RZ, [RZ] ;  /* 0x00000000fffff984 */ /* 0x000fe20000000800 */
[----:B------:R-:W-:Y:S01]  /*11360*/  @!PT LDS RZ, [RZ] ;  /* 0x00000000fffff984 */ /* 0x000fe20000000800 */
[----:B------:R0:W-:Y:S01]  /*11370*/  @!P2 LDGSTS.E.BYPASS.LTC128B.128 [R29+0xb200], desc[UR42][R2.64], !P0 ;  /* 0x0b200000021dafae */ /* 0x0001e2000c101d6a */
[----:B------:R-:W-:Y:S01]  /*11380*/  MOV R13, R4 ;  /* 0x00000004000d7202 */ /* 0x000fe20000000f00 */
[----:B------:R-:W-:-:S07]  /*11390*/  IMAD.MOV.U32 R6, RZ, RZ, R14 ;  /* 0x000000ffff067224 */ /* 0x000fce00078e000e */
[----:B0-----:R-:W-:Y:S05]  /*113a0*/  WARPSYNC.COLLECTIVE R15, `(.L_x_1623) ;  /* 0x000000000f087348 */ /* 0x001fea0003c00000 */
[----:B------:R1:W2:Y:S02]  /*113b0*/  SHFL.IDX P6, R14, R13, R12, R11 ;  /* 0x0000000c0d0e7389 */ /* 0x0002a400000c000b */
[----:B012---:R-:W-:Y:S01]  /*113c0*/  ENDCOLLECTIVE ;  /* 0x000000000000791b */ /* 0x007fe20003800000 */
.L_x_1623:
        /* <DEDUP_REMOVED lines=9> */
.L_x_1624:
[----:B------:R-:W-:-:S05]  /*11460*/  @!P1 IMAD.X R3, RZ, RZ, R6, P3 ;  /* 0x000000ffff039224 */ /* 0x000fca00018e0606 */
        /* <DEDUP_REMOVED lines=10> */
.L_x_1625:
[----:B------:R-:W-:Y:S02]  /*11510*/  ISETP.GE.AND P2, PT, R3, R8, PT ;  /* 0x000000080300720c */ /* 0x000fe40003f46270 */
[----:B------:R-:W-:Y:S01]  /*11520*/  MOV R13, R7 ;  /* 0x00000007000d7202 */ /* 0x000fe20000000f00 */
[----:B------:R-:W-:Y:S02]  /*11530*/  IMAD.MOV.U32 R12, RZ, RZ, 0x1 ;  /* 0x00000001ff0c7424 */ /* 0x000fe400078e00ff */
[----:B------:R-:W-:-:S08]  /*11540*/  IMAD.MOV.U32 R21, RZ, RZ, R14 ;  /* 0x000000ffff157224 */ /* 0x000fd000078e000e */
[----:B------:R-:W-:Y:S05]  /*11550*/  WARPSYNC.COLLECTIVE R15, `(.L_x_1626) ;  /* 0x000000000f087348 */ /* 0x000fea0003c00000 */
[----:B------:R0:W1:Y:S02]  /*11560*/  SHFL.IDX P6, R14, R13, R12, R11 ;  /* 0x0000000c0d0e7389 */ /* 0x00006400000c000b */
[----:B01----:R-:W-:Y:S01]  /*11570*/  ENDCOLLECTIVE ;  /* 0x000000000000791b */ /* 0x003fe20003800000 */
.L_x_1626:
[----:B------:R-:W-:-:S05]  /*11580*/  @!P2 IADD3 R2, P1, R10, R21, RZ ;  /* 0x000000150a02a210 */ /* 0x000fca0007f3e0ff */
[----:B------:R-:W-:Y:S02]  /*11590*/  @!P2 IMAD.X R3, RZ, RZ, R17, P1 ;  /* 0x000000ffff03a224 */ /* 0x000fe400008e0611 */
[----:B------:R-:W-:Y:S02]  /*115a0*/  @!P2 VIADD R17, R0, UR38 ;  /* 0x000000260011ac36 */ /* 0x000fe40008000000 */
        /* <DEDUP_REMOVED lines=9> */
.L_x_1627:
[----:B------:R-:W-:Y:S05]  /*11640*/  BRA `(.L_x_1628) ;  /* 0xffffffe000087947 */ /* 0x000fea000383ffff */
.L_x_1571:
[----:B0-----:R-:W-:-:S04]  /*11650*/  IMAD.U32 R3, RZ, RZ, UR38 ;  /* 0x00000026ff037e24 */ /* 0x001fc8000f8e00ff */
[----:B------:R0:W1:Y:S03]  /*11660*/  SYNCS.PHASECHK.TRANS64.TRYWAIT P0, [R3+URZ+0x12420], R0 ;  /* 0x01242000030075a7 */ /* 0x000066000800017f */
[----:B-1----:R-:W-:Y:S05]  /*11670*/  @!P0 NANOSLEEP.SYNCS 0x989680 ;  /* 0x009896800000895d */ /* 0x002fea0003900000 */
[----:B------:R-:W1:Y:S02]  /*11680*/  @!P0 SYNCS.PHASECHK.TRANS64 P0, [R3+URZ+0x12420], R0 ;  /* 0x01242000030085a7 */ /* 0x000e64000800007f */
[----:B-1----:R-:W-:Y:S05]  /*11690*/  @!P0 BRA `(.L_x_1571) ;  /* 0xfffffffc00ec8947 */ /* 0x002fea000383ffff */
[----:B------:R-:W-:Y:S05]  /*116a0*/  BRA `(.L_x_1629) ;  /* 0xffffffe000387947 */ /* 0x000fea000383ffff */
.L_x_1576:
[----:B-1----:R1:W2:Y:S02]  /*116b0*/  SYNCS.PHASECHK.TRANS64.TRYWAIT P0, [R9+URZ+0x12480], R2 ;  /* 0x01248002090075a7 */ /* 0x0022a4000800017f */
[----:B--2---:R-:W-:Y:S05]  /*116c0*/  @!P0 NANOSLEEP.SYNCS 0x989680 ;  /* 0x009896800000895d */ /* 0x004fea0003900000 */
[----:B------:R-:W2:Y:S02]  /*116d0*/  @!P0 SYNCS.PHASECHK.TRANS64 P0, [R9+URZ+0x12480], R2 ;  /* 0x01248002090085a7 */ /* 0x000ea4000800007f */
[----:B--2---:R-:W-:Y:S05]  /*116e0*/  @!P0 BRA `(.L_x_1576) ;  /* 0xfffffffc00f08947 */ /* 0x004fea000383ffff */
[----:B------:R-:W-:Y:S05]  /*116f0*/  BRA `(.L_x_1630) ;  /* 0xffffffe000e07947 */ /* 0x000fea000383ffff */
.L_x_1580:
[----:B--2---:R2:W3:Y:S02]  /*11700*/  SYNCS.PHASECHK.TRANS64.TRYWAIT P0, [R9+URZ+0x12440], R2 ;  /* 0x01244002090075a7 */ /* 0x0044e4000800017f */
[----:B---3--:R-:W-:Y:S05]  /*11710*/  @!P0 NANOSLEEP.SYNCS 0x989680 ;  /* 0x009896800000895d */ /* 0x008fea0003900000 */
[----:B------:R-:W3:Y:S02]  /*11720*/  @!P0 SYNCS.PHASECHK.TRANS64 P0, [R9+URZ+0x12440], R2 ;  /* 0x01244002090085a7 */ /* 0x000ee4000800007f */
[----:B---3--:R-:W-:Y:S05]  /*11730*/  @!P0 BRA `(.L_x_1580) ;  /* 0xfffffffc00f08947 */ /* 0x008fea000383ffff */
[----:B------:R-:W-:Y:S05]  /*11740*/  BRA `(.L_x_1631) ;  /* 0xffffffe4004c7947 */ /* 0x000fea000383ffff */
.L_x_1585:
[----:B--2---:R2:W3:Y:S02]  /*11750*/  SYNCS.PHASECHK.TRANS64.TRYWAIT P0, [R3+URZ+0x12470], R2 ;  /* 0x01247002030075a7 */ /* 0x0044e4000800017f */
[----:B---3--:R-:W-:Y:S05]  /*11760*/  @!P0 NANOSLEEP.SYNCS 0x989680 ;  /* 0x009896800000895d */ /* 0x008fea0003900000 */
[----:B------:R-:W3:Y:S02]  /*11770*/  @!P0 SYNCS.PHASECHK.TRANS64 P0, [R3+URZ+0x12470], R2 ;  /* 0x01247002030085a7 */ /* 0x000ee4000800007f */
[----:B---3--:R-:W-:Y:S05]  /*11780*/  @!P0 BRA `(.L_x_1585) ;  /* 0xfffffffc00f08947 */ /* 0x008fea000383ffff */
[----:B------:R-:W-:Y:S05]  /*11790*/  BRA `(.L_x_1632) ;  /* 0xffffffe400d47947 */ /* 0x000fea000383ffff */
.L_x_1587:
[----:B--2---:R2:W3:Y:S02]  /*117a0*/  SYNCS.PHASECHK.TRANS64.TRYWAIT P0, [R3+URZ+0x12460], R2 ;  /* 0x01246002030075a7 */ /* 0x0044e4000800017f */
[----:B---3--:R-:W-:Y:S05]  /*117b0*/  @!P0 NANOSLEEP.SYNCS 0x989680 ;  /* 0x009896800000895d */ /* 0x008fea0003900000 */
[----:B------:R-:W3:Y:S02]  /*117c0*/  @!P0 SYNCS.PHASECHK.TRANS64 P0, [R3+URZ+0x12460], R2 ;  /* 0x01246002030085a7 */ /* 0x000ee4000800007f */
[----:B---3--:R-:W-:Y:S05]  /*117d0*/  @!P0 BRA `(.L_x_1587) ;  /* 0xfffffffc00f08947 */ /* 0x008fea000383ffff */
[----:B------:R-:W-:Y:S05]  /*117e0*/  BRA `(.L_x_1633) ;  /* 0xffffffe400d87947 */ /* 0x000fea000383ffff */
.L_x_1593:
[----:B0-----:R0:W2:Y:S02]  /*117f0*/  SYNCS.PHASECHK.TRANS64.TRYWAIT P0, [R0+URZ+0x12470], R3 ;  /* 0x01247003000075a7 */ /* 0x0010a4000800017f */
[----:B--2---:R-:W-:Y:S05]  /*11800*/  @!P0 NANOSLEEP.SYNCS 0x989680 ;  /* 0x009896800000895d */ /* 0x004fea0003900000 */
[----:B------:R-:W2:Y:S02]  /*11810*/  @!P0 SYNCS.PHASECHK.TRANS64 P0, [R0+URZ+0x12470], R3 ;  /* 0x01247003000085a7 */ /* 0x000ea4000800007f */
[----:B--2---:R-:W-:Y:S05]  /*11820*/  @!P0 BRA `(.L_x_1593) ;  /* 0xfffffffc00f08947 */ /* 0x004fea000383ffff */
[----:B------:R-:W-:Y:S05]  /*11830*/  BRA `(.L_x_1634) ;  /* 0xffffffe800d07947 */ /* 0x000fea000383ffff */
.L_x_1595:
[----:B0-----:R0:W2:Y:S02]  /*11840*/  SYNCS.PHASECHK.TRANS64.TRYWAIT P0, [R0+URZ+0x12460], R3 ;  /* 0x01246003000075a7 */ /* 0x0010a4000800017f */
[----:B--2---:R-:W-:Y:S05]  /*11850*/  @!P0 NANOSLEEP.SYNCS 0x989680 ;  /* 0x009896800000895d */ /* 0x004fea0003900000 */
[----:B------:R-:W2:Y:S02]  /*11860*/  @!P0 SYNCS.PHASECHK.TRANS64 P0, [R0+URZ+0x12460], R3 ;  /* 0x01246003000085a7 */ /* 0x000ea4000800007f */
[----:B--2---:R-:W-:Y:S05]  /*11870*/  @!P0 BRA `(.L_x_1595) ;  /* 0xfffffffc00f08947 */ /* 0x004fea000383ffff */
[----:B------:R-:W-:Y:S05]  /*11880*/  BRA `(.L_x_1635) ;  /* 0xffffffe800e87947 */ /* 0x000fea000383ffff */
.L_x_1597:
[----:B0-----:R0:W1:Y:S02]  /*11890*/  SYNCS.PHASECHK.TRANS64.TRYWAIT P0, [R9+URZ+0x12420], R2 ;  /* 0x01242002090075a7 */ /* 0x001064000800017f */
[----:B-1----:R-:W-:Y:S05]  /*118a0*/  @!P0 NANOSLEEP.SYNCS 0x989680 ;  /* 0x009896800000895d */ /* 0x002fea0003900000 */
[----:B------:R-:W1:Y:S02]  /*118b0*/  @!P0 SYNCS.PHASECHK.TRANS64 P0, [R9+URZ+0x12420], R2 ;  /* 0x01242002090085a7 */ /* 0x000e64000800007f */
[----:B-1----:R-:W-:Y:S05]  /*118c0*/  @!P0 BRA `(.L_x_1597) ;  /* 0xfffffffc00f08947 */ /* 0x002fea000383ffff */
[----:B------:R-:W-:Y:S05]  /*118d0*/  BRA `(.L_x_1636) ;  /* 0xffffffec00c07947 */ /* 0x000fea000383ffff */
.L_x_1599:
[----:B0-----:R0:W1:Y:S02]  /*118e0*/  SYNCS.PHASECHK.TRANS64.TRYWAIT P1, [R6+URZ], R3 ;  /* 0x00000003060075a7 */ /* 0x001064000802017f */
[----:B-1----:R-:W-:Y:S05]  /*118f0*/  @!P1 NANOSLEEP.SYNCS 0x989680 ;  /* 0x009896800000995d */ /* 0x002fea0003900000 */
[----:B------:R-:W1:Y:S02]  /*11900*/  @!P1 SYNCS.PHASECHK.TRANS64 P1, [R6+URZ], R3 ;  /* 0x00000003060095a7 */ /* 0x000e64000802007f */
[----:B-1----:R-:W-:Y:S05]  /*11910*/  @!P1 BRA `(.L_x_1599) ;  /* 0xfffffffc00f09947 */ /* 0x002fea000383ffff */
[----:B------:R-:W-:Y:S05]  /*11920*/  BRA `(.L_x_1637) ;  /* 0xfffffff000107947 */ /* 0x000fea000383ffff */
.L_x_1600:
[----:B-1----:R1:W2:Y:S02]  /*11930*/  SYNCS.PHASECHK.TRANS64.TRYWAIT P1, [R7+URZ], R2 ;  /* 0x00000002070075a7 */ /* 0x0022a4000802017f */
[----:B--2---:R-:W-:Y:S05]  /*11940*/  @!P1 NANOSLEEP.SYNCS 0x989680 ;  /* 0x009896800000995d */ /* 0x004fea0003900000 */
[----:B------:R-:W2:Y:S02]  /*11950*/  @!P1 SYNCS.PHASECHK.TRANS64 P1, [R7+URZ], R2 ;  /* 0x00000002070095a7 */ /* 0x000ea4000802007f */
[----:B--2---:R-:W-:Y:S05]  /*11960*/  @!P1 BRA `(.L_x_1600) ;  /* 0xfffffffc00f09947 */ /* 0x004fea000383ffff */
[----:B------:R-:W-:Y:S05]  /*11970*/  BRA `(.L_x_1638) ;  /* 0xfffffff000047947 */ /* 0x000fea000383ffff */
.L_x_1602:
[----:B--2---:R2:W3:Y:S02]  /*11980*/  SYNCS.PHASECHK.TRANS64.TRYWAIT P1, [R0+URZ+0x12460], R3 ;  /* 0x01246003000075a7 */ /* 0x0044e4000802017f */
[----:B---3--:R-:W-:Y:S05]  /*11990*/  @!P1 NANOSLEEP.SYNCS 0x989680 ;  /* 0x009896800000995d */ /* 0x008fea0003900000 */
[----:B------:R-:W3:Y:S02]  /*119a0*/  @!P1 SYNCS.PHASECHK.TRANS64 P1, [R0+URZ+0x12460], R3 ;  /* 0x01246003000095a7 */ /* 0x000ee4000802007f */
[----:B---3--:R-:W-:Y:S05]  /*119b0*/  @!P1 BRA `(.L_x_1602) ;  /* 0xfffffffc00f09947 */ /* 0x008fea000383ffff */
[----:B------:R-:W-:Y:S05]  /*119c0*/  BRA `(.L_x_1639) ;  /* 0xfffffff000047947 */ /* 0x000fea000383ffff */
.L_x_1604:
[----:B---3--:R3:W4:Y:S02]  /*119d0*/  SYNCS.PHASECHK.TRANS64.TRYWAIT P1, [R5+URZ+0x12460], R2 ;  /* 0x01246002050075a7 */ /* 0x008724000802017f */
[----:B----4-:R-:W-:Y:S05]  /*119e0*/  @!P1 NANOSLEEP.SYNCS 0x989680 ;  /* 0x009896800000995d */ /* 0x010fea0003900000 */
[----:B------:R-:W4:Y:S02]  /*119f0*/  @!P1 SYNCS.PHASECHK.TRANS64 P1, [R5+URZ+0x12460], R2 ;  /* 0x01246002050095a7 */ /* 0x000f24000802007f */
[----:B----4-:R-:W-:Y:S05]  /*11a00*/  @!P1 BRA `(.L_x_1604) ;  /* 0xfffffffc00f09947 */ /* 0x010fea000383ffff */
[----:B------:R-:W-:Y:S05]  /*11a10*/  BRA `(.L_x_1640) ;  /* 0xfffffff000047947 */ /* 0x000fea000383ffff */
.L_x_1606:
[----:B----4-:R4:W0:Y:S02]  /*11a20*/  SYNCS.PHASECHK.TRANS64.TRYWAIT P0, [R0+URZ+0x12480], R3 ;  /* 0x01248003000075a7 */ /* 0x010824000800017f */
[----:B0-----:R-:W-:Y:S05]  /*11a30*/  @!P0 NANOSLEEP.SYNCS 0x989680 ;  /* 0x009896800000895d */ /* 0x001fea0003900000 */
[----:B------:R-:W0:Y:S02]  /*11a40*/  @!P0 SYNCS.PHASECHK.TRANS64 P0, [R0+URZ+0x12480], R3 ;  /* 0x01248003000085a7 */ /* 0x000e24000800007f */
[----:B0-----:R-:W-:Y:S05]  /*11a50*/  @!P0 BRA `(.L_x_1606) ;  /* 0xfffffffc00f08947 */ /* 0x001fea000383ffff */
[----:B------:R-:W-:Y:S05]  /*11a60*/  BRA `(.L_x_1607) ;  /* 0xfffffff000007947 */ /* 0x000fea000383ffff */
.L_x_1641:
        /* <DEDUP_REMOVED lines=9> */
.L_x_2193:


//--------------------- .text._ZN7cutlass13device_kernelIN5flash11enable_sm90INS1_16FlashAttnFwdSm90INS1_25CollectiveMainloopFwdSm90ILi2EN4cute5tupleIJNS5_1CILi1EEES8_S8_EEENS6_IJNS7_ILi192EEENS7_ILi160EEENS7_ILi64EEEEEELi64ENS_12float_e4m3_tEfNS_4arch4Sm90ELb1ELb0ELb1ELb1ELb0ELb0ELb0ELb1ELb1ELb1ELb1ELb0EEENS1_21CollectiveEpilogueFwdINS6_IJSA_SC_SB_EEES9_NS_10bfloat16_tESG_Li384ELb1ELb1ELb1ELb1EEENS1_36VarlenDynamicPersistentTileSchedulerILi192ELi160ELi384ELi128ELb1ELb1ELb1ELb1ELb1ELb1EEEEEEEEEvNT_6ParamsE --------------------------
	.section	.text._ZN7cutlass13device_kernelIN5flash11enable_sm90INS1_16FlashAttnFwdSm90INS1_25CollectiveMainloopFwdSm90ILi2EN4cute5tupleIJNS5_1CILi1EEES8_S8_EEENS6_IJNS7_ILi192EEENS7_ILi160EEENS7_ILi64EEEEEELi64ENS_12float_e4m3_tEfNS_4arch4Sm90ELb1ELb0ELb1ELb1ELb0ELb0ELb0ELb1ELb1ELb1ELb1ELb0EEENS1_21CollectiveEpilogueFwdINS6_IJSA_SC_SB_EEES9_NS_10bfloat16_tESG_Li384ELb1ELb1ELb1ELb1EEENS1_36VarlenDynamicPersistentTileSchedulerILi192ELi160ELi384ELi128ELb1ELb1ELb1ELb1ELb1ELb1EEEEEEEEEvNT_6ParamsE,"ax",@progbits
	.align	128
.text._ZN7cutlass13device_kernelIN5flash11enable_sm90INS1_16FlashAttnFwdSm90INS1_25CollectiveMainloopFwdSm90ILi2EN4cute5tupleIJNS5_1CILi1EEES8_S8_EEENS6_IJNS7_ILi192EEENS7_ILi160EEENS7_ILi64EEEEEELi64ENS_12float_e4m3_tEfNS_4arch4Sm90ELb1ELb0ELb1ELb1ELb0ELb0ELb0ELb1ELb1ELb1ELb1ELb0EEENS1_21CollectiveEpilogueFwdINS6_IJSA_SC_SB_EEES9_NS_10bfloat16_tESG_Li384ELb1ELb1ELb1ELb1EEENS1_36VarlenDynamicPersistentTileSchedulerILi192ELi160ELi384ELi128ELb1ELb1ELb1ELb1ELb1ELb1EEEEEEEEEvNT_6ParamsE:
        .type           _ZN7cutlass13device_kernelIN5flash11enable_sm90INS1_16FlashAttnFwdSm90INS1_25CollectiveMainloopFwdSm90ILi2EN4cute5tupleIJNS5_1CILi1EEES8_S8_EEENS6_IJNS7_ILi192EEENS7_ILi160EEENS7_ILi64EEEEEELi64ENS_12float_e4m3_tEfNS_4arch4Sm90ELb1ELb0ELb1ELb1ELb0ELb0ELb0ELb1ELb1ELb1ELb1ELb0EEENS1_21CollectiveEpilogueFwdINS6_IJSA_SC_SB_EEES9_NS_10bfloat16_tESG_Li384ELb1ELb1ELb1ELb1EEENS1_36VarlenDynamicPersistentTileSchedulerILi192ELi160ELi384ELi128ELb1ELb1ELb1ELb1ELb1ELb1EEEEEEEEEvNT_6ParamsE,@function
        .size           _ZN7cutlass13device_kernelIN5flash11enable_sm90INS1_16FlashAttnFwdSm90INS1_25CollectiveMainloopFwdSm90ILi2EN4cute5tupleIJNS5_1CILi1EEES8_S8_EEENS6_IJNS7_ILi192EEENS7_ILi160EEENS7_ILi64EEEEEELi64ENS_12float_e4m3_tEfNS_4arch4Sm90ELb1ELb0ELb1ELb1ELb0ELb0ELb0ELb1ELb1ELb1ELb1ELb0EEENS1_21CollectiveEpilogueFwdINS6_IJSA_SC_SB_EEES9_NS_10bfloat16_tESG_Li384ELb1ELb1ELb1ELb1EEENS1_36VarlenDynamicPersistentTileSchedulerILi192ELi160ELi384ELi128ELb1ELb1ELb1ELb1ELb1ELb1EEEEEEEEEvNT_6ParamsE,(.L_x_2194 - _ZN7cutlass13device_kernelIN5flash11enable_sm90INS1_16FlashAttnFwdSm90INS1_25CollectiveMainloopFwdSm90ILi2EN4cute5tupleIJNS5_1CILi1EEES8_S8_EEENS6_IJNS7_ILi192EEENS7_ILi160EEENS7_ILi64EEEEEELi64ENS_12float_e4m3_tEfNS_4arch4Sm90ELb1ELb0ELb1ELb1ELb0ELb0ELb0ELb1ELb1ELb1ELb1ELb0EEENS1_21CollectiveEpilogueFwdINS6_IJSA_SC_SB_EEES9_NS_10bfloat16_tESG_Li384ELb1ELb1ELb1ELb1EEENS1_36VarlenDynamicPersistentTileSchedulerILi192ELi160ELi384ELi128ELb1ELb1ELb1ELb1ELb1ELb1EEEEEEEEEvNT_6ParamsE)
        .other          _ZN7cutlass13device_kernelIN5flash11enable_sm90INS1_16FlashAttnFwdSm90INS1_25CollectiveMainloopFwdSm90ILi2EN4cute5tupleIJNS5_1CILi1EEES8_S8_EEENS6_IJNS7_ILi192EEENS7_ILi160EEENS7_ILi64EEEEEELi64ENS_12float_e4m3_tEfNS_4arch4Sm90ELb1ELb0ELb1ELb1ELb0ELb0ELb0ELb1ELb1ELb1ELb1ELb0EEENS1_21CollectiveEpilogueFwdINS6_IJSA_SC_SB_EEES9_NS_10bfloat16_tESG_Li384ELb1ELb1ELb1ELb1EEENS1_36VarlenDynamicPersistentTileSchedulerILi192ELi160ELi384ELi128ELb1ELb1ELb1ELb1ELb1ELb1EEEEEEEEEvNT_6ParamsE,@"STO_CUDA_ENTRY STV_DEFAULT"
_ZN7cutlass13device_kernelIN5flash11enable_sm90INS1_16FlashAttnFwdSm90INS1_25CollectiveMainloopFwdSm90ILi2EN4cute5tupleIJNS5_1CILi1EEES8_S8_EEENS6_IJNS7_ILi192EEENS7_ILi160EEENS7_ILi64EEEEEELi64ENS_12float_e4m3_tEfNS_4arch4Sm90ELb1ELb0ELb1ELb1ELb0ELb0ELb0ELb1ELb1ELb1ELb1ELb0EEENS1_21CollectiveEpilogueFwdINS6_IJSA_SC_SB_EEES9_NS_10bfloat16_tESG_Li384ELb1ELb1ELb1ELb1EEENS1_36VarlenDynamicPersistentTileSchedulerILi192ELi160ELi384ELi128ELb1ELb1ELb1ELb1ELb1ELb1EEEEEEEEEvNT_6ParamsE:
        /* <DEDUP_REMOVED lines=18> */
.L_x_1643:
[----:B------:R-:W-:Y:S05]  /*0120*/  BSYNC B0 ;  /* 0x0000000000007941 */ /* 0x000fea0003800000 */
.L_x_1642:
        /* <DEDUP_REMOVED lines=41> */
.L_x_1644:
        /* <DEDUP_REMOVED lines=22> */
.L_x_1645:
        /* <DEDUP_REMOVED lines=18> */
.L_x_1646:
        /* <DEDUP_REMOVED lines=22> */
.L_x_1647:
        /* <DEDUP_REMOVED lines=22> */
.L_x_1648:
[----:B------:R-:W-:Y:S01]  /*0900*/  PLOP3.LUT P0, PT, PT, PT, UP0, 0x80, 0x0 ;  /* 0x000000000000781c */ /* 0x000fe20003f0f008 */
[----:B------:R-:W-:Y:S01]  /*0910*/  UMOV UR38, 0x1 ;  /* 0x0000000100267882 */ /* 0x000fe20000000000 */
[----:B------:R-:W-:Y:S01]  /*0920*/  NOP ;  /* 0x0000000000007918 */ /* 0x000fe20000000000 */
[----:B------:R-:W-:Y:S01]  /*0930*/  USEL UR38, UR38, 0x2, !UP0 ;  /* 0x0000000226267887 */ /* 0x000fe2000c000000 */
[----:B------:R-:W-:Y:S01]  /*0940*/  ULDC.64 UR52, c[0x0][0x208] ;  /* 0x0000820000347ab9 */ /* 0x000fe20000000a00 */
[----:B012-4-:R-:W-:Y:S08]  /*0950*/  BAR.SYNC.DEFER_BLOCKING 0x0 ;  /* 0x0000000000007b1d */ /* 0x017ff00000010000 */
[----:B------:R-:W-:Y:S05]  /*0960*/  @!P0 BRA `(.L_x_1649) ;  /* 0x000000e000348947 */ /* 0x000fea0003800000 */
.L_x_1650:
        /* <DEDUP_REMOVED lines=29> */
[-C--:B------:R-:W-:Y:S01]  /*0b40*/  LEA.HI R4, R0, R13.reuse, RZ, 0x5 ;  /* 0x0000000d00047211 */ /* 0x080fe200078f28ff */
[----:B------:R-:W-:Y:S01]  /*0b50*/  IMAD.HI R2, R14, 0x55555556, RZ ;  /* 0x555555560e027827 */ /* 0x000fe200078e02ff */
[----:B------:R-:W-:-:S02]  /*0b60*/  LEA.HI R11, R0, R13, RZ, 0x2 ;  /* 0x0000000d000b7211 */ /* 0x000fc400078f10ff */
[----:B------:R-:W-:Y:S01]  /*0b70*/  SHF.R.S32.HI R7, RZ, 0x1f, R12 ;  /* 0x0000001fff077819 */ /* 0x000fe2000001140c */
[----:B------:R-:W-:Y:S01]  /*0b80*/  IMAD.SHL.U32 R5, R4, 0x20, RZ ;  /* 0x0000002004057824 */ /* 0x000fe200078e00ff */
[----:B------:R-:W-:Y:S02]  /*0b90*/  LOP3.LUT R4, R3, 0x3fffff0, RZ, 0xc0, !PT ;  /* 0x03fffff003047812 */ /* 0x000fe400078ec0ff */
[----:B------:R-:W-:Y:S02]  /*0ba0*/  LEA.HI R8, R7, R12, RZ, 0x2 ;  /* 0x0000000c07087211 */ /* 0x000fe400078f10ff */
[----:B------:R-:W-:Y:S01]  /*0bb0*/  LEA.HI R3, R3, R6, RZ, 0x1 ;  /* 0x0000000603037211 */ /* 0x000fe200078f08ff */
[----:B------:R-:W-:Y:S01]  /*0bc0*/  IMAD.IADD R4, R13, 0x1, -R4 ;  /* 0x000000010d047824 */ /* 0x000fe200078e0a04 */
[--C-:B------:R-:W-:Y:S02]  /*0bd0*/  SHF.R.S32.HI R9, RZ, 0x2, R8.reuse ;  /* 0x00000002ff097819 */ /* 0x100fe40000011408 */
[----:B------:R-:W-:-:S02]  /*0be0*/  SHF.R.S32.HI R10, RZ, 0x1f, R8 ;  /* 0x0000001fff0a7819 */ /* 0x000fc40000011408 */
        /* <DEDUP_REMOVED lines=8> */
[----:B------:R-:W-:Y:S01]  /*0c70*/  SHF.R.S32.HI R7, RZ, 0x5, R7 ;  /* 0x00000005ff077819 */ /* 0x000fe20000011407 */
[----:B------:R-:W-:Y:S01]  /*0c80*/  IMAD.IADD R3, R6, 0x1, -R3 ;  /* 0x0000000106037824 */ /* 0x000fe200078e0a03 */
[----:B------:R-:W-:Y:S01]  /*0c90*/  LEA.HI R0, R0, R13, RZ, 0x3 ;  /* 0x0000000d00007211 */ /* 0x000fe200078f18ff */
[----:B------:R-:W-:Y:S01]  /*0ca0*/  IMAD R2, R2, -0x3, R14 ;  /* 0xfffffffd02027824 */ /* 0x000fe200078e020e */
[----:B------:R-:W-:Y:S01]  /*0cb0*/  LOP3.LUT R11, R11, 0xfffffffc, RZ, 0xc0, !PT ;  /* 0xfffffffc0b0b7812 */ /* 0x000fe200078ec0ff */
[----:B------:R-:W-:Y:S01]  /*0cc0*/  IMAD R7, R7, 0x10, R10 ;  /* 0x0000001007077824 */ /* 0x000fe200078e020a */
[----:B------:R-:W-:Y:S01]  /*0cd0*/  LOP3.LUT R18, R0, 0xfffffff8, RZ, 0xc0, !PT ;  /* 0xfffffff800127812 */ /* 0x000fe200078ec0ff */
[----:B------:R-:W-:Y:S01]  /*0ce0*/  IMAD R3, R3, 0x8, R4 ;  /* 0x0000000803037824 */ /* 0x000fe200078e0204 */
[----:B------:R-:W-:Y:S01]  /*0cf0*/  LOP3.LUT R8, R8, 0x7ffffffc, RZ, 0xc0, !PT ;  /* 0x7ffffffc08087812 */ /* 0x000fe200078ec0ff */
[----:B------:R-:W-:Y:S01]  /*0d00*/  IMAD R5, R2, 0x40, R7 ;  /* 0x0000004002057824 */ /* 0x000fe200078e0207 */
[----:B------:R-:W-:Y:S01]  /*0d10*/  SHF.R.S32.HI R2, RZ, 0x3, R0 ;  /* 0x00000003ff027819 */ /* 0x000fe20000011400 */
[C---:B------:R-:W-:Y:S01]  /*0d20*/  IMAD.IADD R11, R13.reuse, 0x1, -R11 ;  /* 0x000000010d0b7824 */ /* 0x040fe200078e0a0b */
[----:B------:R0:W-:Y:S01]  /*0d30*/  STL [R1+0x18], R3 ;  /* 0x0000180301007387 */ /* 0x0001e20000100800 */
[----:B------:R-:W-:-:S02]  /*0d40*/  IMAD.IADD R18, R13, 0x1, -R18 ;  /* 0x000000010d127824 */ /* 0x000fc400078e0a12 */
[----:B------:R-:W-:Y:S01]  /*0d50*/  IMAD.IADD R8, R12, 0x1, -R8 ;  /* 0x000000010c087824 */ /* 0x000fe200078e0a08 */
[----:B------:R1:W-:Y:S01]  /*0d60*/  STL [R1+0x14], R5 ;  /* 0x0000140501007387 */ /* 0x0003e20000100800 */
[----:B------:R-:W-:Y:S02]  /*0d70*/  IMAD.SHL.U32 R19, R18, 0x8, RZ ;  /* 0x0000000812137824 */ /* 0x000fe400078e00ff */
[----:B------:R-:W-:Y:S01]  /*0d80*/  IMAD.SHL.U32 R16, R8, 0x2, RZ ;  /* 0x0000000208107824 */ /* 0x000fe200078e00ff */
[----:B0-----:R-:W-:-:S03]  /*0d90*/  LEA.HI R3, R11, R11, RZ, 0x1 ;  /* 0x0000000b0b037211 */ /* 0x001fc600078f08ff */
[C---:B------:R-:W-:Y:S01]  /*0da0*/  VIADD R2, R16.reuse, 0x10 ;  /* 0x0000001010027836 */ /* 0x040fe20000000000 */
[----:B------:R-:W-:Y:S01]  /*0db0*/  SHF.R.S32.HI R0, RZ, 0x1f, R19 ;  /* 0x0000001fff007819 */ /* 0x000fe20000011413 */
[C---:B------:R-:W-:Y:S01]  /*0dc0*/  VIADD R0, R16.reuse, 0x18 ;  /* 0x0000001810007836 */ /* 0x040fe20000000000 */
[----:B------:R-:W-:Y:S01]  /*0dd0*/  LOP3.LUT R4, R3, 0x1ffffffe, RZ, 0xc0, !PT ;  /* 0x1ffffffe03047812 */ /* 0x000fe200078ec0ff */
[C---:B------:R-:W-:Y:S02]  /*0de0*/  VIADD R3, R16.reuse, 0x8 ;  /* 0x0000000810037836 */ /* 0x040fe40000000000 */
[C---:B------:R-:W-:Y:S02]  /*0df0*/  VIADD R157, R16.reuse, 0x20 ;  /* 0x00000020109d7836 */ /* 0x040fe40000000000 */
[C---:B------:R-:W-:Y:S01]  /*0e00*/  VIADD R156, R16.reuse, 0x28 ;  /* 0x00000028109c7836 */ /* 0x040fe20000000000 */
[----:B------:R-:W-:Y:S01]  /*0e10*/  SHF.R.S32.HI R6, RZ, 0x1f, R3 ;  /* 0x0000001fff067819 */ /* 0x000fe20000011403 */
[C---:B------:R-:W-:Y:S01]  /*0e20*/  VIADD R23, R16.reuse, 0x30 ;  /* 0x0000003010177836 */ /* 0x040fe20000000000 */
[----:B------:R-:W-:Y:S01]  /*0e30*/  SHF.R.S32.HI R3, RZ, 0x1f, R2 ;  /* 0x0000001fff037819 */ /* 0x000fe20000011402 */
[----:B------:R-:W-:Y:S01]  /*0e40*/  VIADD R22, R16, 0x38 ;  /* 0x0000003810167836 */ /* 0x000fe20000000000 */
[----:B------:R-:W-:Y:S01]  /*0e50*/  SHF.R.S32.HI R2, RZ, 0x1f, R0 ;  /* 0x0000001fff027819 */ /* 0x000fe20000011400 */
[----:B------:R-:W-:Y:S01]  /*0e60*/  IMAD.IADD R4, R11, 0x1, -R4 ;  /* 0x000000010b047824 */ /* 0x000fe200078e0a04 */
[----:B------:R-:W-:-:S02]  /*0e70*/  SHF.R.S32.HI R0, RZ, 0x1f, R157 ;  /* 0x0000001fff007819 */ /* 0x000fc4000001149d */
[----:B------:R-:W-:Y:S01]  /*0e80*/  SHF.R.S32.HI R3, RZ, 0x1f, R156 ;  /* 0x0000001fff037819 */ /* 0x000fe2000001149c */
[----:B------:R-:W-:Y:S01]  /*0e90*/  IMAD R17, R4, 0x8, R5 ;  /* 0x0000000804117824 */ /* 0x000fe200078e0205 */
[----:B------:R-:W-:Y:S02]  /*0ea0*/  SHF.R.S32.HI R2, RZ, 0x1f, R23 ;  /* 0x0000001fff027819 */ /* 0x000fe40000011417 */
[----:B-1----:R-:W-:-:S07]  /*0eb0*/  SHF.R.S32.HI R0, RZ, 0x1f, R22 ;  /* 0x0000001fff007819 */ /* 0x002fce0000011416 */
.L_x_1699:
[----:B012-4-:R-:W0:Y:S01]  /*0ec0*/  LDC.64 R2, c[0x0][0xc88] ;  /* 0x00032200ff027b82 */ /* 0x017e220000000a00 */
[----:B------:R-:W-:Y:S01]  /*0ed0*/  ULDC.64 UR8, c[0x0][0xa28] ;  /* 0x00028a0000087ab9 */ /* 0x000fe20000000a00 */
[----:B------:R-:W-:Y:S01]  /*0ee0*/  ULDC.64 UR10, c[0x0][0xa18] ;  /* 0x00028600000a7ab9 */ /* 0x000fe20000000a00 */
[----:B------:R-:W-:Y:S01]  /*0ef0*/  ULOP3.LUT UR4, UR6, 0xff000000, URZ, 0xc0, !UPT ;  /* 0xff00000006047892 */ /* 0x000fe2000f8ec03f */
        /* <DEDUP_REMOVED lines=20> */
[----:B------:R-:W2:Y:S01]  /*1040*/  @P0 LDG.E R2, desc[UR52][R2.64] ;  /* 0x0000003402020981 */ /* 0x000ea2000c1e1900 */
[----:B------:R-:W-:Y:S01]  /*1050*/  UISETP.NE.U32.AND UP0, UPT, UR8, URZ, UPT ;  /* 0x0000003f0800728c */ /* 0x000fe2000bf05070 */
[----:B------:R-:W-:Y:S02]  /*1060*/  ULDC.64 UR10, c[0x0][0xa20] ;  /* 0x00028800000a7ab9 */ /* 0x000fe40000000a00 */
[----:B---3--:R-:W3:Y:S01]  /*1070*/  @P2 LDG.E R4, desc[UR52][R4.64] ;  /* 0x0000003404042981 */ /* 0x008ee2000c1e1900 */
[----:B------:R-:W-:Y:S01]  /*1080*/  UISETP.NE.AND.EX UP0, UPT, UR9, URZ, UPT, UP0 ;  /* 0x0000003f0900728c */ /* 0x000fe2000bf05300 */
[----:B------:R-:W-:Y:S01]  /*1090*/  ISETP.NE.U32.AND P1, PT, RZ, UR10, PT ;  /* 0x0000000aff007c0c */ /* 0x000fe2000bf25070 */
[----:B------:R-:W-:Y:S02]  /*10a0*/  ULOP3.LUT UR42, UR6, 0xff0000, URZ, 0xc0, !UPT ;  /* 0x00ff0000062a7892 */ /* 0x000fe4000f8ec03f */
[----:B------:R-:W-:Y:S01]  /*10b0*/  USHF.R.U32.HI UR4, URZ, 0x8, UR4 ;  /* 0x000000083f047899 */ /* 0x000fe20008011604 */
[----:B------:R-:W-:Y:S01]  /*10c0*/  ISETP.NE.AND.EX P1, PT, RZ, UR11, PT, P1 ;  /* 0x0000000bff007c0c */ /* 0x000fe2000bf25310 */
[----:B------:R-:W-:Y:S01]  /*10d0*/  USEL UR7, UR7, 0x1, UP0 ;  /* 0x0000000107077887 */ /* 0x000fe20008000000 */
[----:B------:R-:W-:Y:S01]  /*10e0*/  ULDC UR8, c[0x0][0x2f0] ;  /* 0x0000bc0000087ab9 */ /* 0x000fe20000000800 */
[----:B------:R-:W-:Y:S01]  /*10f0*/  UMOV UR50, URZ ;  /* 0x0000003f00327c82 */ /* 0x000fe20008000000 */
[----:B------:R-:W-:Y:S01]  /*1100*/  ULEA.HI UR42, UR42, UR4, URZ, 0x10 ;  /* 0x000000042a2a7291 */ /* 0x000fe2000f8f803f */
[----:B------:R-:W-:Y:S01]  /*1110*/  ULDC UR51, c[0x0][0x288] ;  /* 0x0000a20000337ab9 */ /* 0x000fe20000000800 */
[----:B------:R-:W-:-:S02]  /*1120*/  UIMAD UR4, UR7, UR8, URZ ;  /* 0x00000008070472a4 */ /* 0x000fc4000f8e023f */
[----:B------:R-:W-:Y:S01]  /*1130*/  ULOP3.LUT UR39, UR6, 0xffff, URZ, 0xc0, !UPT ;  /* 0x0000ffff06277892 */ /* 0x000fe2000f8ec03f */
[----:B--2---:R-:W-:Y:S02]  /*1140*/  @P0 R2UR UR50, R2 ;  /* 0x00000000023202ca */ /* 0x004fe400000e0000 */
[----:B---3--:R-:W-:Y:S01]  /*1150*/  @P2 R2UR UR51, R4 ;  /* 0x00000000043322ca */ /* 0x008fe200000e0000 */
[----:B-----5:R-:W-:-:S14]  /*1160*/  @P2 BRA `(.L_x_1651) ;  /* 0x0000000000342947 */ /* 0x020fdc0003800000 */
        /* <DEDUP_REMOVED lines=9> */
[----:B------:R-:W3:Y:S01]  /*1200*/  LDG.E R0, desc[UR52][R2.64+0x4] ;  /* 0x0000043402007981 */ /* 0x000ee2000c1e1900 */
[----:B--2---:R-:W-:Y:S02]  /*1210*/  R2UR UR51, R4 ;  /* 0x00000000043372ca */ /* 0x004fe400000e0000 */
[----:B---3--:R-:W-:-:S13]  /*1220*/  R2UR UR6, R0 ;  /* 0x00000000000672ca */ /* 0x008fda00000e0000 */
[----:B------:R-:W-:-:S12]  /*1230*/  UIADD3 UR51, -UR51, UR6, URZ ;  /* 0x0000000633337290 */ /* 0x000fd8000fffe13f */
.L_x_1651:
[----:B------:R-:W-:Y:S05]  /*1240*/  @!P1 BRA `(.L_x_1652) ;  /* 0x00000000001c9947 */ /* 0x000fea0003800000 */
[----:B------:R-:W-:-:S04]  /*1250*/  ULEA UR4, UP0, UR36, UR10, 0x2 ;  /* 0x0000000a24047291 */ /* 0x000fc8000f80103f */
[----:B------:R-:W-:Y:S02]  /*1260*/  ULEA.HI.X UR6, UR36, UR11, UR37, 0x2, UP0 ;  /* 0x0000000b24067291 */ /* 0x000fe400080f1425 */
[----:B------:R-:W-:-:S04]  /*1270*/  IMAD.U32 R2, RZ, RZ, UR4 ;  /* 0x00000004ff027e24 */ /* 0x000fc8000f8e00ff */
[----:B------:R-:W-:-:S05]  /*1280*/  IMAD.U32 R3, RZ, RZ, UR6 ;  /* 0x00000006ff037e24 */ /* 0x000fca000f8e00ff */
[----:B------:R-:W2:Y:S02]  /*1290*/  LDG.E R2, desc[UR52][R2.64] ;  /* 0x0000003402027981 */ /* 0x000ea4000c1e1900 */
[----:B--2---:R-:W-:Y:S01]  /*12a0*/  R2UR UR4, R2 ;  /* 0x00000000020472ca */ /* 0x004fe200000e0000 */
[----:B------:R-:W-:-:S14]  /*12b0*/  BRA `(.L_x_1653) ;  /* 0x0000000000347947 */ /* 0x000fdc0003800000 */
.L_x_1652:
        /* <DEDUP_REMOVED lines=13> */
.L_x_1653:
[----:B------:R-:W-:Y:S01]  /*1390*/  ULDC UR6, c[0x0][0x448] ;  /* 0x0001120000067ab9 */ /* 0x000fe20000000800 */
[----:B------:R-:W-:Y:S02]  /*13a0*/  UIMAD UR40, UR5, 0xc0, URZ ;  /* 0x000000c0052878a4 */ /* 0x000fe4000f8e023f */
[----:B------:R-:W-:Y:S02]  /*13b0*/  UISETP.NE.AND UP0, UPT, UR6, 0x1, UPT ;  /* 0x000000010600788c */ /* 0x000fe4000bf05270 */
[----:B------:R-:W-:Y:S02]  /*13c0*/  UIADD3 UR6, UR40, 0xbf, URZ ;  /* 0x000000bf28067890 */ /* 0x000fe4000fffe03f */
[----:B------:R-:W-:Y:S02]  /*13d0*/  UIADD3 UR50, -UR50, UR4, URZ ;  /* 0x0000000432327290 */ /* 0x000fe4000fffe13f */
[----:B------:R-:W-:Y:S02]  /*13e0*/  ULOP3.LUT UR41, UR42, 0xff, URZ, 0xc0, !UPT ;  /* 0x000000ff2a297892 */ /* 0x000fe4000f8ec03f */
[----:B------:R-:W-:-:S02]  /*13f0*/  UIADD3 UR7, UR50, 0xa0, -UR51 ;  /* 0x000000a032077890 */ /* 0x000fc4000fffe833 */
[----:B------:R-:W-:Y:S01]  /*1400*/  USHF.R.U32.HI UR42, URZ, 0x10, UR42 ;  /* 0x000000103f2a7899 */ /* 0x000fe2000801162a */
[----:B------:R-:W-:Y:S01]  /*1410*/  @UP0 ULDC UR4, c[0x0][0x44c] ;  /* 0x0001130000040ab9 */ /* 0x000fe20000000800 */
[----:B------:R-:W-:Y:S01]  /*1420*/  @UP0 ULDC UR8, c[0x0][0x450] ;  /* 0x0001140000080ab9 */ /* 0x000fe20000000800 */
[----:B------:R-:W-:Y:S02]  /*1430*/  UIMAD.WIDE.U32 UR4, UR6, UR4, URZ ;  /* 0x00000004060472a5 */ /* 0x000fe4000f8e003f */
[----:B------:R-:W-:Y:S02]  /*1440*/  UIADD3 UR4, UR50, 0x9f, URZ ;  /* 0x0000009f32047890 */ /* 0x000fe4000fffe03f */
[----:B------:R-:W-:Y:S02]  /*1450*/  @UP0 USHF.R.U32.HI UR6, URZ, UR8, UR5 ;  /* 0x000000083f060299 */ /* 0x000fe40008011605 */
[----:B------:R-:W-:Y:S02]  /*1460*/  UIMAD.WIDE UR4, UR4, 0x66666667, URZ ;  /* 0x66666667040478a5 */ /* 0x000fe4000f8e023f */
[----:B------:R-:W-:-:S02]  /*1470*/  UIADD3 UR6, UR7, UR6, URZ ;  /* 0x0000000607067290 */ /* 0x000fc4000fffe03f */
[----:B------:R-:W-:Y:S02]  /*1480*/  USHF.R.U32.HI UR4, URZ, 0x1f, UR5 ;  /* 0x0000001f3f047899 */ /* 0x000fe40008011605 */
[----:B------:R-:W-:Y:S02]  /*1490*/  UIMAD.WIDE UR6, UR6, 0x66666667, URZ ;  /* 0x66666667060678a5 */ /* 0x000fe4000f8e023f */
[----:B------:R-:W-:Y:S02]  /*14a0*/  ULEA.HI.SX32 UR4, UR5, UR4, 0x1a ;  /* 0x0000000405047291 */ /* 0x000fe4000f8fd23f */
[----:B------:R-:W-:-:S04]  /*14b0*/  USHF.R.U32.HI UR6, URZ, 0x1f, UR7 ;  /* 0x0000001f3f067899 */ /* 0x000fc80008011607 */
[----:B------:R-:W-:-:S04]  /*14c0*/  ULEA.HI.SX32 UR6, UR7, UR6, 0x1a ;  /* 0x0000000607067291 */ /* 0x000fc8000f8fd23f */
[----:B------:R-:W-:-:S04]  /*14d0*/  UISETP.LT.AND UP0, UPT, UR4, UR6, UPT ;  /* 0x000000060400728c */ /* 0x000fc8000bf01270 */
[----:B------:R-:W-:-:S03]  /*14e0*/  USEL UR9, UR4, UR6, UP0 ;  /* 0x0000000604097287 */ /* 0x000fc60008000000 */
[----:B------:R-:W-:Y:S01]  /*14f0*/  UMOV UR4, URZ ;  /* 0x0000003f00047c82 */ /* 0x000fe20008000000 */
[----:B------:R-:W-:-:S06]  /*1500*/  UISETP.GE.AND UP0, UPT, UR9, 0x1, UPT ;  /* 0x000000010900788c */ /* 0x000fcc000bf06270 */
[----:B------:R-:W-:-:S13]  /*1510*/  PLOP3.LUT P0, PT, PT, PT, UP0, 0x80, 0x0 ;  /* 0x000000000000781c */ /* 0x000fda0003f0f008 */
[----:B------:R-:W-:Y:S05]  /*1520*/  @!P0 BRA `(.L_x_1654) ;  /* 0x0000000000908947 */ /* 0x000fea0003800000 */
[----:B------:R-:W-:Y:S01]  /*1530*/  UISETP.NE.AND UP0, UPT, UR42, URZ, UPT ;  /* 0x0000003f2a00728c */ /* 0x000fe2000bf05270 */
[----:B------:R-:W-:-:S03]  /*1540*/  ULDC UR4, c[0x0][0x9f0] ;  /* 0x00027c0000047ab9 */ /* 0x000fc60000000800 */
[----:B------:R-:W-:-:S03]  /*1550*/  USEL UR10, UR42, UR4, UP0 ;  /* 0x000000042a0a7287 */ /* 0x000fc60008000000 */
[----:B------:R-:W-:Y:S01]  /*1560*/  UMOV UR4, URZ ;  /* 0x0000003f00047c82 */ /* 0x000fe20008000000 */
[----:B------:R-:W-:Y:S02]  /*1570*/  UIADD3 UR6, UR10, -0x1, UR9 ;  /* 0xffffffff0a067890 */ /* 0x000fe4000fffe009 */
[----:B------:R-:W-:-:S04]  /*1580*/  IMAD.U32 R3, RZ, RZ, UR10 ;  /* 0x0000000aff037e24 */ /* 0x000fc8000f8e00ff */
[----:B------:R-:W-:Y:S01]  /*1590*/  IMAD.U32 R4, RZ, RZ, UR6 ;  /* 0x00000006ff047e24 */ /* 0x000fe2000f8e00ff */
[-C--:B------:R-:W-:Y:S01]  /*15a0*/  IABS R0, R3.reuse ;  /* 0x0000000300007213 */ /* 0x080fe20000000000 */
[----:B------:R-:W-:Y:S01]  /*15b0*/  ULOP3.LUT UR6, UR6, UR10, URZ, 0x3c, !UPT ;  /* 0x0000000a06067292 */ /* 0x000fe2000f8e3c3f */
[----:B------:R-:W-:Y:S02]  /*15c0*/  IABS R5, R3 ;  /* 0x0000000300057213 */ /* 0x000fe40000000000 */
        /* <DEDUP_REMOVED lines=26> */
.L_x_1654:
[----:B------:R-:W-:Y:S01]  /*1770*/  UIMAD UR43, UR41, UR4, URZ ;  /* 0x00000004292b72a4 */ /* 0x000fe2000f8e023f */
[----:B------:R-:W-:Y:S01]  /*1780*/  IMAD.U32 R0, RZ, RZ, UR9 ;  /* 0x00000009ff007e24 */ /* 0x000fe2000f8e00ff */
[----:B------:R-:W-:Y:S01]  /*1790*/  PLOP3.LUT P0, PT, PT, PT, PT, 0x80, 0x0 ;  /* 0x000000000000781c */ /* 0x000fe20003f0f070 */
[----:B------:R-:W-:Y:S01]  /*17a0*/  IMAD.U32 R3, RZ, RZ, UR4 ;  /* 0x00000004ff037e24 */ /* 0x000fe2000f8e00ff */
[----:B------:R-:W-:Y:S02]  /*17b0*/  CS2R R4, SRZ ;  /* 0x0000000000047805 */ /* 0x000fe4000001ff00 */
[----:B------:R-:W-:Y:S02]  /*17c0*/  CS2R R56, SRZ ;  /* 0x0000000000387805 */ /* 0x000fe4000001ff00 */
[----:B------:R-:W-:Y:S02]  /*17d0*/  CS2R R24, SRZ ;  /* 0x0000000000187805 */ /* 0x000fe4000001ff00 */
[----:B------:R-:W-:-:S02]  /*17e0*/  CS2R R26, SRZ ;  /* 0x00000000001a7805 */ /* 0x000fc4000001ff00 */
[----:B------:R-:W-:Y:S02]  /*17f0*/  VIADDMNMX R0, R3, UR43, R0, PT ;  /* 0x0000002b03007c46 */ /* 0x000fe4000b800100 */
[----:B------:R-:W-:Y:S02]  /*1800*/  CS2R R6, SRZ ;  /* 0x0000000000067805 */ /* 0x000fe4000001ff00 */
[----:B------:R-:W-:Y:S02]  /*1810*/  CS2R R36, SRZ ;  /* 0x0000000000247805 */ /* 0x000fe4000001ff00 */
[----:B------:R-:W-:Y:S02]  /*1820*/  CS2R R32, SRZ ;  /* 0x0000000000207805 */ /* 0x000fe4000001ff00 */
[----:B------:R-:W-:Y:S02]  /*1830*/  R2UR UR54, R0 ;  /* 0x00000000003672ca */ /* 0x000fe400000e0000 */
        /* <DEDUP_REMOVED lines=9> */
[----:B------:R-:W-:Y:S01]  /*18d0*/  CS2R R50, SRZ ;  /* 0x0000000000327805 */ /* 0x000fe2000001ff00 */
[----:B------:R-:W-:-:S06]  /*18e0*/  UISETP.GT.AND UP0, UPT, UR54, UR43, UPT ;  /* 0x0000002b3600728c */ /* 0x000fcc000bf04270 */
        /* <DEDUP_REMOVED lines=38> */
.L_x_1656:
        /* <DEDUP_REMOVED lines=24> */
[----:B------:R-:W-:-:S03]  /*1cd0*/  @P1 IMAD R3, R13, UR39, R7 ;  /* 0x000000270d031c24 */ /* 0x000fc6000f8e0207 */
[----:B------:R-:W-:Y:S02]  /*1ce0*/  @P0 LEA.HI.X R5, R2, UR5, R5, 0x2, P2 ;  /* 0x0000000502050c11 */ /* 0x000fe400090f1405 */
[----:B------:R-:W-:Y:S01]  /*1cf0*/  @P1 LEA.HI.X R9, R6, UR7, R3, 0x2, P3 ;  /* 0x0000000706091c11 */ /* 0x000fe200098f1403 */
[----:B------:R-:W-:-:S04]  /*1d00*/  IMAD.MOV.U32 R3, RZ, RZ, 0x3f800000 ;  /* 0x3f800000ff037424 */ /* 0x000fc800078e00ff */
        /* <DEDUP_REMOVED lines=14> */
.L_x_1794:
[----:B------:R-:W-:Y:S05]  /*1df0*/  @!P1 BRA `(.L_x_1658) ;  /* 0x0000000000049947 */ /* 0x000fea0003800000 */
[----:B------:R-:W-:Y:S01]  /*1e00*/  BPT.TRAP 0x1 ;  /* 0x000000040000795c */ /* 0x000fe20000300000 */
.L_x_1658:
[----:B------:R-:W-:Y:S02]  /*1e10*/  IMAD.U32 R4, RZ, RZ, UR46 ;  /* 0x0000002eff047e24 */ /* 0x000fe4000f8e00ff */
[----:B0-----:R-:W-:-:S03]  /*1e20*/  IMAD.U32 R3, RZ, RZ, UR47 ;  /* 0x0000002fff037e24 */ /* 0x001fc6000f8e00ff */
[----:B------:R-:W-:Y:S02]  /*1e30*/  LEA R4, R4, UR45, 0x3 ;  /* 0x0000002d04047c11 */ /* 0x000fe4000f8e18ff */
[----:B------:R-:W-:-:S04]  /*1e40*/  SHF.L.U32 R3, R3, 0x1f, RZ ;  /* 0x0000001f03037819 */ /* 0x000fc800000006ff */
[----:B------:R0:W1:Y:S01]  /*1e50*/  SYNCS.PHASECHK.TRANS64.TRYWAIT P0, [R4+URZ+0x13230], R3 ;  /* 0x01323003040075a7 */ /* 0x000062000800017f */
[----:B------:R-:W-:Y:S05]  /*1e60*/  @!P1 BRA `(.L_x_1659) ;  /* 0x0000000000049947 */ /* 0x000fea0003800000 */
[----:B------:R-:W-:Y:S01]  /*1e70*/  BPT.TRAP 0x1 ;  /* 0x000000040000795c */ /* 0x000fe20000300000 */
.L_x_1659:
[----:B-1----:R-:W-:Y:S05]  /*1e80*/  @P0 BRA `(.L_x_1660) ;  /* 0x0000000000080947 */ /* 0x002fea0003800000 */
[----:B------:R-:W1:Y:S02]  /*1e90*/  SYNCS.PHASECHK.TRANS64.TRYWAIT P0, [R4+URZ+0x13230], R3 ;  /* 0x01323003040075a7 */ /* 0x000e64000800017f */
[----:B-1----:R-:W-:Y:S05]  /*1ea0*/  @!P0 BRA `(.L_x_1661) ;  /* 0x0000012400408947 */ /* 0x002fea0003800000 */
.L_x_1660:
[----:B------:R-:W2:Y:S01]  /*1eb0*/  S2R R2, SR_TID.X ;  /* 0x0000000000027919 */ /* 0x000ea20000002100 */
[----:B------:R-:W-:-:S04]  /*1ec0*/  UIADD3 UR4, UR45, 0xe000, URZ ;  /* 0x0000e0002d047890 */ /* 0x000fc8000fffe03f */
[----:B------:R-:W-:-:S04]  /*1ed0*/  USHF.R.U32.HI UR4, URZ, 0x4, UR4 ;  /* 0x000000043f047899 */ /* 0x000fc80008011604 */
[----:B------:R-:W-:-:S06]  /*1ee0*/  ULOP3.LUT UR4, UR4, 0x3fff, URZ, 0xc0, !UPT ;  /* 0x00003fff04047892 */ /* 0x000fcc000f8ec03f */
[----:B------:R-:W-:Y:S01]  /*1ef0*/  IMAD.U32 R8, RZ, RZ, UR4 ;  /* 0x00000004ff087e24 */ /* 0x000fe2000f8e00ff */
[----:B------:R-:W-:Y:S05]  /*1f00*/  WARPSYNC.ALL ;  /* 0x0000000000007948 */ /* 0x000fea0003800000 */
[----:B------:R-:W-:Y:S02]  /*1f10*/  LOP3.LUT R8, R8, 0x10000, RZ, 0xfc, !PT ;  /* 0x0001000008087812 */ /* 0x000fe400078efcff */
[----:B--2---:R-:W-:Y:S02]  /*1f20*/  LOP3.LUT P0, RZ, R2, 0x7f, RZ, 0xc0, !PT ;  /* 0x0000007f02ff7812 */ /* 0x004fe4000780c0ff */
[----:B------:R-:W-:Y:S01]  /*1f30*/  R2UR UR12, R8 ;  /* 0x00000000080c72ca */ /* 0x000fe200000e0000 */
[----:B------:R-:W-:Y:S01]  /*1f40*/  ULOP3.LUT UR8, UR55, 0x10000, URZ, 0xfc, !UPT ;  /* 0x0001000037087892 */ /* 0x000fe2000f8efc3f */
[----:B------:R-:W-:Y:S01]  /*1f50*/  WARPGROUP.ARRIVE ;  /* 0x00000000000079c5 */ /* 0x000fe20000000000 */
[----:B------:R-:W-:Y:S01]  /*1f60*/  UMOV UR9, 0x80000020 ;  /* 0x8000002000097882 */ /* 0x000fe20000000000 */
[----:B------:R-:W-:Y:S01]  /*1f70*/  UMOV UR11, 0x80000020 ;  /* 0x80000020000b7882 */ /* 0x000fe20000000000 */
[----:B------:R-:W-:Y:S01]  /*1f80*/  UIADD3 UR7, UR8, 0x2, URZ ;  /* 0x0000000208077890 */ /* 0x000fe2000fffe03f */
[----:B------:R-:W-:Y:S01]  /*1f90*/  ULDC UR21, c[0x0][0x988] ;  /* 0x0002620000157ab9 */ /* 0x000fe20000000800 */
[----:B------:R-:W-:-:S06]  /*1fa0*/  UIADD3 UR20, UR54, -0x2, URZ ;  /* 0xfffffffe36147890 */ /* 0x000fcc000fffe03f */
        /* <DEDUP_REMOVED lines=30> */
[----:B------:R-:W-:Y:S01]  /*2190*/  QGMMA.64x32x32.F32.E4M3.E4M3 R24, gdesc[UR8], RZ, !UPT, gsb0 ;  /* 0x00600000081879f3 */ /* 0x000fe2000c0008ff */
[----:B------:R-:W-:Y:S02]  /*21a0*/  ULDC UR10, c[0x0][0x448] ;  /* 0x00011200000a7ab9 */ /* 0x000fe40000000800 */
[----:B------:R-:W-:-:S03]  /*21b0*/  UISETP.NE.AND UP0, UPT, UR10, 0x1, UPT ;  /* 0x000000010a00788c */ /* 0x000fc6000bf05270 */
[----:B------:R-:W-:-:S03]  /*21c0*/  UMOV UR10, UR40 ;  /* 0x00000028000a7c82 */ /* 0x000fc60008000000 */
[----:B------:R-:W-:-:S05]  /*21d0*/  PLOP3.LUT P2, PT, PT, PT, UP0, 0x80, 0x0 ;  /* 0x000000000000781c */ /* 0x000fca0003f4f008 */
[----:B------:R-:W-:Y:S01]  /*21e0*/  @UP0 ULDC UR11, c[0x0][0x450] ;  /* 0x00011400000b0ab9 */ /* 0x000fe20000000800 */
        /* <DEDUP_REMOVED lines=8> */
[----:B------:R-:W-:Y:S02]  /*2270*/  VIADD R89, R17, UR40 ;  /* 0x0000002811597c36 */ /* 0x000fe40008000000 */
        /* <DEDUP_REMOVED lines=19> */
[----:B------:R-:W-:-:S06]  /*23b0*/  FMUL.FTZ R11, R0, R100 ;  /* 0x00000064000b7220 */ /* 0x000fcc0000410000 */
[----:B------:R-:W4:Y:S08]  /*23c0*/  MUFU.TANH R93, R93 ;  /* 0x0000005d005d7308 */ /* 0x000f300000002400 */
[----:B------:R-:W5:Y:S08]  /*23d0*/  MUFU.TANH R97, R97 ;  /* 0x0000006100617308 */ /* 0x000f700000002400 */
        /* <DEDUP_REMOVED lines=9> */
[----:B------:R-:W-:Y:S01]  /*2470*/  IMAD.U32 R83, RZ, RZ, UR51 ;  /* 0x00000033ff537e24 */ /* 0x000fe2000f8e00ff */
        /* <DEDUP_REMOVED lines=27> */
[----:B------:R-:W-:Y:S01]  /*2630*/  FMUL.FTZ R86, R0, R71 ;  /* 0x0000004700567220 */ /* 0x000fe20000410000 */
[----:B------:R-:W5:Y:S01]  /*2640*/  MUFU.TANH R78, R78 ;  /* 0x0000004e004e7308 */ /* 0x000f620000002400 */
[----:B------:R-:W-:Y:S01]  /*2650*/  QGMMA.64x32x32.F32.E4M3.E4M3 R40, gdesc[UR4], R40, gsb0 ;  /* 0x00600000042879f3 */ /* 0x000fe20008000828 */
[----:B------:R-:W-:Y:S01]  /*2660*/  @UP0 ULDC UR6, c[0x0][0x44c] ;  /* 0x0001130000060ab9 */ /* 0x000fe20000000800 */
[----:B------:R-:W-:Y:S01]  /*2670*/  UIMAD UR7, UR54, -0xa0, UR50 ;  /* 0xffffff60360778a4 */ /* 0x000fe2000f8e0232 */
[----:B01----:R-:W-:Y:S01]  /*2680*/  @P2 IMAD.HI.U32 R3, R89, UR6, RZ ;  /* 0x0000000659032c27 */ /* 0x003fe2000f8e00ff */
[----:B------:R-:W-:-:S03]  /*2690*/  @UP0 ULDC UR6, c[0x0][0x450] ;  /* 0x0001140000060ab9 */ /* 0x000fc60000000800 */
[C---:B------:R-:W-:Y:S01]  /*26a0*/  FMUL.FTZ R62, R0.reuse, R62 ;  /* 0x0000003e003e7220 */ /* 0x040fe20000410000 */
[C---:B------:R-:W-:Y:S01]  /*26b0*/  FMUL.FTZ R66, R0.reuse, R66 ;  /* 0x0000004200427220 */ /* 0x040fe20000410000 */
[----:B------:R-:W0:Y:S01]  /*26c0*/  MUFU.TANH R82, R82 ;  /* 0x0000005200527308 */ /* 0x000e220000002400 */
[----:B------:R-:W-:Y:S01]  /*26d0*/  @P2 SHF.R.U32.HI R89, RZ, UR6, R3 ;  /* 0x00000006ff592c19 */ /* 0x000fe20008011603 */
[----:B------:R-:W-:Y:S01]  /*26e0*/  UIMAD UR6, UR54, -0xa0, URZ ;  /* 0xffffff60360678a4 */ /* 0x000fe2000f8e023f */
[----:B------:R-:W-:Y:S01]  /*26f0*/  IMAD.U32 R91, RZ, RZ, UR7 ;  /* 0x00000007ff5b7e24 */ /* 0x000fe2000f8e00ff */
[----:B------:R-:W-:Y:S01]  /*2700*/  UMOV UR7, 0x80000020 ;  /* 0x8000002000077882 */ /* 0x000fe20000000000 */
[C---:B------:R-:W-:Y:S01]  /*2710*/  FMUL.FTZ R67, R0.reuse, R67 ;  /* 0x0000004300437220 */ /* 0x040fe20000410000 */
[----:B------:R-:W1:Y:S01]  /*2720*/  SHFL.IDX PT, R3, R89, 0x1, 0x1c1f ;  /* 0x003c1f0059037f89 */ /* 0x000e6200000e0000 */
[----:B------:R-:W-:Y:S01]  /*2730*/  FMUL.FTZ R70, R0, R70 ;  /* 0x0000004600467220 */ /* 0x000fe20000410000 */
[----:B------:R-:W-:Y:S01]  /*2740*/  IMAD.U32 R63, RZ, RZ, UR6 ;  /* 0x00000006ff3f7e24 */ /* 0x000fe2000f8e00ff */
[C---:B------:R-:W-:Y:S01]  /*2750*/  IADD3 R91, -R16.reuse, 0xa0, R91 ;  /* 0x000000a0105b7810 */ /* 0x040fe20007ffe15b */
[----:B------:R-:W-:Y:S01]  /*2760*/  UIADD3 UR6, UR12, 0x202, URZ ;  /* 0x000002020c067890 */ /* 0x000fe2000fffe03f */
[----:B------:R-:W0:Y:S01]  /*2770*/  MUFU.TANH R58, R58 ;  /* 0x0000003a003a7308 */ /* 0x000e220000002400 */
[----:B------:R-:W0:Y:S01]  /*2780*/  SHFL.IDX PT, R89, R89, RZ, 0x1c1f ;  /* 0x001c1fff59597589 */ /* 0x000e2200000e0000 */
[----:B------:R-:W-:Y:S01]  /*2790*/  IADD3 R88, -R16, 0xa1, R63 ;  /* 0x000000a110587810 */ /* 0x000fe20007ffe13f */
[C---:B------:R-:W-:Y:S01]  /*27a0*/  FMUL.FTZ R56, R0.reuse, R56 ;  /* 0x0000003800387220 */ /* 0x040fe20000410000 */
[C---:B------:R-:W-:Y:S01]  /*27b0*/  FMUL.FTZ R57, R0.reuse, R57 ;  /* 0x0000003900397220 */ /* 0x040fe20000410000 */
[C---:B------:R-:W-:Y:S01]  /*27c0*/  FMUL.FTZ R60, R0.reuse, R60 ;  /* 0x0000003c003c7220 */ /* 0x040fe20000410000 */
[----:B------:R-:W-:Y:S01]  /*27d0*/  IADD3 R88, -R83, UR50, R88 ;  /* 0x0000003253587c10 */ /* 0x000fe2000fffe158 */
[C---:B------:R-:W-:Y:S01]  /*27e0*/  FMUL.FTZ R61, R0.reuse, R61 ;  /* 0x0000003d003d7220 */ /* 0x040fe20000410000 */
[----:B------:R-:W0:Y:S01]  /*27f0*/  MUFU.TANH R59, R59 ;  /* 0x0000003b003b7308 */ /* 0x000e220000002400 */
[C---:B------:R-:W-:Y:S01]  /*2800*/  FMUL.FTZ R64, R0.reuse, R64 ;  /* 0x0000004000407220 */ /* 0x040fe20000410000 */
[C---:B------:R-:W-:Y:S01]  /*2810*/  FMUL.FTZ R65, R0.reuse, R65 ;  /* 0x0000004100417220 */ /* 0x040fe20000410000 */
[C---:B------:R-:W-:Y:S01]  /*2820*/  FMUL.FTZ R68, R0.reuse, R68 ;  /* 0x0000004400447220 */ /* 0x040fe20000410000 */
[----:B------:R-:W-:-:S04]  /*2830*/  FMUL.FTZ R69, R0, R69 ;  /* 0x0000004500457220 */ /* 0x000fc80000410000 */
[----:B------:R-:W0:Y:S01]  /*2840*/  MUFU.TANH R62, R62 ;  /* 0x0000003e003e7308 */ /* 0x000e220000002400 */
[----:B-1----:R-:W-:-:S04]  /*2850*/  VIADDMNMX R3, R3, R88, R91, PT ;  /* 0x0000005803037246 */ /* 0x002fc8000380015b */
[----:B------:R-:W-:-:S03]  /*2860*/  ISETP.GT.AND P5, PT, R3, RZ, PT ;  /* 0x000000ff0300720c */ /* 0x000fc60003fa4270 */
[----:B------:R-:W1:Y:S01]  /*2870*/  MUFU.TANH R84, R84 ;  /* 0x0000005400547308 */ /* 0x000e620000002400 */
[C---:B------:R-:W-:Y:S02]  /*2880*/  ISETP.GT.AND P6, PT, R3.reuse, 0x1, PT ;  /* 0x000000010300780c */ /* 0x040fe40003fc4270 */
[C---:B------:R-:W-:Y:S02]  /*2890*/  ISETP.GT.AND P3, PT, R3.reuse, 0x8, PT ;  /* 0x000000080300780c */ /* 0x040fe40003f64270 */
[----:B--2---:R-:W-:Y:S02]  /*28a0*/  FSEL R83, R90, -INF , P5 ;  /* 0xff8000005a537808 */ /* 0x004fe40002800000 */
[----:B---3--:R-:W-:Y:S01]  /*28b0*/  FSEL R85, R92, -INF , P6 ;  /* 0xff8000005c557808 */ /* 0x008fe20003000000 */
[----:B------:R-:W2:Y:S01]  /*28c0*/  MUFU.TANH R66, R66 ;  /* 0x0000004200427308 */ /* 0x000ea20000002400 */
[----:B------:R-:W-:Y:S02]  /*28d0*/  ISETP.GT.AND P4, PT, R3, 0x9, PT ;  /* 0x000000090300780c */ /* 0x000fe40003f84270 */
[----:B----4-:R-:W-:-:S02]  /*28e0*/  FSEL R87, R93, -INF , P3 ;  /* 0xff8000005d577808 */ /* 0x010fc40001800000 */
[----:B------:R-:W-:Y:S02]  /*28f0*/  FMNMX.FTZ R90, R83, R85, !PT ;  /* 0x00000055535a7209 */ /* 0x000fe40007810000 */
[----:B------:R-:W-:Y:S01]  /*2900*/  ISETP.GT.AND P5, PT, R3, 0x10, PT ;  /* 0x000000100300780c */ /* 0x000fe20003fa4270 */
[----:B------:R-:W3:Y:S01]  /*2910*/  MUFU.TANH R67, R67 ;  /* 0x0000004300437308 */ /* 0x000ee20000002400 */
[----:B-----5:R-:W-:Y:S01]  /*2920*/  FSEL R97, R97, -INF , P4 ;  /* 0xff80000061617808 */ /* 0x020fe20002000000 */
[----:B------:R-:W-:Y:S02]  /*2930*/  WARPGROUP.DEPBAR.LE gsb0, 0x0 ;  /* 0x00008000000079c5 */ /* 0x000fe40000010000 */
[----:B------:R-:W-:Y:S01]  /*2940*/  FMNMX.FTZ R92, R87, R90, !PT ;  /* 0x0000005a575c7209 */ /* 0x000fe20007810000 */
[----:B------:R-:W-:Y:S01]  /*2950*/  WARPGROUP.ARRIVE ;  /* 0x00000000000079c5 */ /* 0x000fe20000000000 */
[----:B------:R-:W-:Y:S01]  /*2960*/  ISETP.GT.AND P3, PT, R3, 0x11, PT ;  /* 0x000000110300780c */ /* 0x000fe20003f64270 */
[----:B------:R-:W-:Y:S01]  /*2970*/  FMUL.FTZ R90, R0, R42 ;  /* 0x0000002a005a7220 */ /* 0x000fe20000410000 */
[----:B------:R-:W-:Y:S01]  /*2980*/  FSEL R103, R94, -INF , P5 ;  /* 0xff8000005e677808 */ /* 0x000fe20002800000 */
[C---:B------:R-:W-:Y:S01]  /*2990*/  FMUL.FTZ R46, R0.reuse, R46 ;  /* 0x0000002e002e7220 */ /* 0x040fe20000410000 */
[----:B------:R-:W-:Y:S01]  /*29a0*/  FMNMX.FTZ R92, R97, R92, !PT ;  /* 0x0000005c615c7209 */ /* 0x000fe20007810000 */
[----:B------:R-:W-:Y:S01]  /*29b0*/  QGMMA.64x32x32.F32.E4M3.E4M3 R24, gdesc[UR4], R24, gsb0 ;  /* 0x00600000041879f3 */ /* 0x000fe20008000818 */
[----:B------:R-:W-:Y:S01]  /*29c0*/  ISETP.GT.AND P4, PT, R3, 0x18, PT ;  /* 0x000000180300780c */ /* 0x000fe20003f84270 */
[C---:B------:R-:W-:Y:S01]  /*29d0*/  FMUL.FTZ R50, R0.reuse, R50 ;  /* 0x0000003200327220 */ /* 0x040fe20000410000 */
[----:B------:R-:W-:Y:S01]  /*29e0*/  FSEL R99, R99, -INF , P3 ;  /* 0xff80000063637808 */ /* 0x000fe20001800000 */
[C---:B------:R-:W-:Y:S01]  /*29f0*/  FMUL.FTZ R94, R0.reuse, R47 ;  /* 0x0000002f005e7220 */ /* 0x040fe20000410000 */
[----:B------:R-:W-:Y:S01]  /*2a00*/  FMNMX.FTZ R42, R103, R92, !PT ;  /* 0x0000005c672a7209 */ /* 0x000fe20007810000 */
[C---:B------:R-:W-:Y:S01]  /*2a10*/  FMUL.FTZ R92, R0.reuse, R43 ;  /* 0x0000002b005c7220 */ /* 0x040fe20000410000 */
[----:B------:R-:W-:Y:S01]  /*2a20*/  ISETP.GT.AND P3, PT, R3, 0x19, PT ;  /* 0x000000190300780c */ /* 0x000fe20003f64270 */
[----:B------:R-:W4:Y:S01]  /*2a30*/  MUFU.TANH R70, R70 ;  /* 0x0000004600467308 */ /* 0x000f220000002400 */
[----:B------:R-:W-:Y:S01]  /*2a40*/  FSEL R101, R101, -INF , P4 ;  /* 0xff80000065657808 */ /* 0x000fe20002000000 */
[C---:B------:R-:W-:Y:S01]  /*2a50*/  FMUL.FTZ R51, R0.reuse, R51 ;  /* 0x0000003300337220 */ /* 0x040fe20000410000 */
[----:B------:R-:W-:Y:S01]  /*2a60*/  FMNMX.FTZ R42, R99, R42, !PT ;  /* 0x0000002a632a7209 */ /* 0x000fe20007810000 */
[C---:B------:R-:W-:Y:S01]  /*2a70*/  FMUL.FTZ R54, R0.reuse, R54 ;  /* 0x0000003600367220 */ /* 0x040fe20000410000 */
[----:B------:R-:W-:Y:S01]  /*2a80*/  ISETP.GT.AND P4, PT, R3, 0x20, PT ;  /* 0x000000200300780c */ /* 0x000fe20003f84270 */
[C---:B------:R-:W-:Y:S01]  /*2a90*/  FMUL.FTZ R55, R0.reuse, R55 ;  /* 0x0000003700377220 */ /* 0x040fe20000410000 */
[----:B------:R-:W-:Y:S01]  /*2aa0*/  FSEL R95, R95, -INF , P3 ;  /* 0xff8000005f5f7808 */ /* 0x000fe20001800000 */
[----:B------:R-:W5:Y:S01]  /*2ab0*/  MUFU.TANH R86, R86 ;  /* 0x0000005600567308 */ /* 0x000f620000002400 */
[----:B------:R-:W-:Y:S01]  /*2ac0*/  FMNMX.FTZ R42, R101, R42, !PT ;  /* 0x0000002a652a7209 */ /* 0x000fe20007810000 */
[C---:B------:R-:W-:Y:S01]  /*2ad0*/  FMUL.FTZ R40, R0.reuse, R40 ;  /* 0x0000002800287220 */ /* 0x040fe20000410000 */
[----:B------:R-:W-:Y:S01]  /*2ae0*/  ISETP.GT.AND P3, PT, R3, 0x21, PT ;  /* 0x000000210300780c */ /* 0x000fe20003f64270 */
[----:B------:R-:W-:Y:S01]  /*2af0*/  FMUL.FTZ R41, R0, R41 ;  /* 0x0000002900297220 */ /* 0x000fe20000410000 */
[----:B------:R-:W-:Y:S01]  /*2b00*/  FSEL R93, R74, -INF , P4 ;  /* 0xff8000004a5d7808 */ /* 0x000fe20002000000 */
[C---:B------:R-:W-:Y:S01]  /*2b10*/  FMUL.FTZ R48, R0.reuse, R48 ;  /* 0x0000003000307220 */ /* 0x040fe20000410000 */
[----:B------:R-:W-:Y:S01]  /*2b20*/  FMNMX.FTZ R42, R95, R42, !PT ;  /* 0x0000002a5f2a7209 */ /* 0x000fe20007810000 */
[----:B------:R0:W-:Y:S01]  /*2b30*/  MUFU.TANH R74, R46 ;  /* 0x0000002e004a7308 */ /* 0x0001e20000002400 */
[----:B------:R-:W-:Y:S01]  /*2b40*/  ISETP.GT.AND P4, PT, R3, 0x28, PT ;  /* 0x000000280300780c */ /* 0x000fe20003f84270 */
[C---:B------:R-:W-:Y:S01]  /*2b50*/  FMUL.FTZ R49, R0.reuse, R49 ;  /* 0x0000003100317220 */ /* 0x040fe20000410000 */
[----:B------:R-:W-:Y:S01]  /*2b60*/  FSEL R81, R81, -INF , P3 ;  /* 0xff80000051517808 */ /* 0x000fe20001800000 */
[C---:B------:R-:W-:Y:S01]  /*2b70*/  FMUL.FTZ R52, R0.reuse, R52 ;  /* 0x0000003400347220 */ /* 0x040fe20000410000 */
[----:B------:R-:W-:Y:S01]  /*2b80*/  FMNMX.FTZ R42, R93, R42, !PT ;  /* 0x0000002a5d2a7209 */ /* 0x000fe20007810000 */
[----:B------:R-:W-:Y:S01]  /*2b90*/  FMUL.FTZ R53, R0, R53 ;  /* 0x0000003500357220 */ /* 0x000fe20000410000 */
[----:B------:R-:W-:Y:S01]  /*2ba0*/  ISETP.GT.AND P3, PT, R3, 0x29, PT ;  /* 0x000000290300780c */ /* 0x000fe20003f64270 */
[----:B------:R-:W5:Y:S01]  /*2bb0*/  MUFU.TANH R90, R90 ;  /* 0x0000005a005a7308 */ /* 0x000f620000002400 */
[----:B------:R-:W-:Y:S01]  /*2bc0*/  FSEL R80, R80, -INF , P4 ;  /* 0xff80000050507808 */ /* 0x000fe20002000000 */
[----:B------:R-:W-:Y:S01]  /*2bd0*/  @UP0 ULDC UR6, c[0x0][0x44c] ;  /* 0x0001130000060ab9 */ /* 0x000fe20000000800 */
[----:B------:R-:W-:Y:S01]  /*2be0*/  FMNMX.FTZ R43, R81, R42, !PT ;  /* 0x0000002a512b7209 */ /* 0x000fe20007810000 */
[----:B------:R-:W-:Y:S01]  /*2bf0*/  UIMAD.WIDE.U32 UR6, UR40, UR6, URZ ;  /* 0x00000006280672a5 */ /* 0x000fe2000f8e003f */
[----:B------:R-:W-:-:S02]  /*2c00*/  ISETP.GT.AND P4, PT, R3, 0x30, PT ;  /* 0x000000300300780c */ /* 0x000fc40003f84270 */
[----:B------:R-:W-:Y:S01]  /*2c10*/  FSEL R79, R79, -INF , P3 ;  /* 0xff8000004f4f7808 */ /* 0x000fe20001800000 */
[----:B------:R-:W5:Y:S01]  /*2c20*/  MUFU.TANH R92, R92 ;  /* 0x0000005c005c7308 */ /* 0x000f620000002400 */
[----:B------:R-:W-:Y:S01]  /*2c30*/  FMNMX.FTZ R42, R80, R43, !PT ;  /* 0x0000002b502a7209 */ /* 0x000fe20007810000 */
[----:B------:R-:W-:Y:S01]  /*2c40*/  @UP0 USHF.R.U32.HI UR10, URZ, UR11, UR7 ;  /* 0x0000000b3f0a0299 */ /* 0x000fe20008011607 */
[----:B------:R-:W-:Y:S02]  /*2c50*/  ISETP.GT.AND P3, PT, R3, 0x31, PT ;  /* 0x000000310300780c */ /* 0x000fe40003f64270 */
[----:B------:R-:W-:Y:S01]  /*2c60*/  FSEL R71, R75, -INF , P4 ;  /* 0xff8000004b477808 */ /* 0x000fe20002000000 */
[----:B------:R-:W-:Y:S01]  /*2c70*/  UIADD3 UR6, UR10, UR50, -UR51 ;  /* 0x000000320a067290 */ /* 0x000fe2000fffe833 */
[----:B------:R-:W-:Y:S01]  /*2c80*/  FMNMX.FTZ R42, R79, R42, !PT ;  /* 0x0000002a4f2a7209 */ /* 0x000fe20007810000 */
[----:B------:R1:W-:Y:S01]  /*2c90*/  MUFU.TANH R75, R50 ;  /* 0x00000032004b7308 */ /* 0x0003e20000002400 */
[----:B------:R-:W-:Y:S01]  /*2ca0*/  ISETP.GT.AND P4, PT, R3, 0x38, PT ;  /* 0x000000380300780c */ /* 0x000fe20003f84270 */
[----:B------:R-:W-:Y:S01]  /*2cb0*/  UIMAD.WIDE UR6, UR6, 0x66666667, URZ ;  /* 0x66666667060678a5 */ /* 0x000fe2000f8e023f */
[----:B------:R-:W-:-:S02]  /*2cc0*/  FSEL R63, R77, -INF , P3 ;  /* 0xff8000004d3f7808 */ /* 0x000fc40001800000 */
[----:B------:R-:W-:Y:S01]  /*2cd0*/  FMNMX.FTZ R42, R71, R42, !PT ;  /* 0x0000002a472a7209 */ /* 0x000fe20007810000 */
[----:B------:R-:W-:Y:S01]  /*2ce0*/  USHF.R.U32.HI UR6, URZ, 0x1f, UR7 ;  /* 0x0000001f3f067899 */ /* 0x000fe20008011607 */
[----:B------:R-:W-:Y:S01]  /*2cf0*/  ISETP.GT.AND P3, PT, R3, 0x39, PT ;  /* 0x000000390300780c */ /* 0x000fe20003f64270 */
[----:B------:R-:W5:Y:S01]  /*2d00*/  MUFU.TANH R94, R94 ;  /* 0x0000005e005e7308 */ /* 0x000f620000002400 */
[----:B------:R-:W-:Y:S01]  /*2d10*/  FSEL R43, R78, -INF , P4 ;  /* 0xff8000004e2b7808 */ /* 0x000fe20002000000 */
[----:B------:R-:W-:Y:S01]  /*2d20*/  ULEA.HI.SX32 UR6, UR7, UR6, 0x1a ;  /* 0x0000000607067291 */ /* 0x000fe2000f8fd23f */
[----:B0-----:R-:W-:Y:S01]  /*2d30*/  FMNMX.FTZ R46, R63, R42, !PT ;  /* 0x0000002a3f2e7209 */ /* 0x001fe20007810000 */
[----:B------:R-:W-:Y:S02]  /*2d40*/  WARPGROUP.DEPBAR.LE gsb0, 0x0 ;  /* 0x00008000000079c5 */ /* 0x000fe40000010000 */
[----:B------:R-:W-:Y:S01]  /*2d50*/  ISETP.GT.AND P4, PT, R3, 0x40, PT ;  /* 0x000000400300780c */ /* 0x000fe20003f84270 */
[----:B------:R-:W-:Y:S01]  /*2d60*/  FMUL.FTZ R24, R0, R24 ;  /* 0x0000001800187220 */ /* 0x000fe20000410000 */
[----:B------:R-:W-:Y:S01]  /*2d70*/  FSEL R42, R82, -INF , P3 ;  /* 0xff800000522a7808 */ /* 0x000fe20001800000 */
[----:B------:R0:W5:Y:S01]  /*2d80*/  MUFU.TANH R78, R51 ;  /* 0x00000033004e7308 */ /* 0x0001620000002400 */
[----:B------:R-:W-:Y:S01]  /*2d90*/  FMNMX.FTZ R77, R43, R46, !PT ;  /* 0x0000002e2b4d7209 */ /* 0x000fe20007810000 */
[C---:B------:R-:W-:Y:S01]  /*2da0*/  FMUL.FTZ R25, R0.reuse, R25 ;  /* 0x0000001900197220 */ /* 0x040fe20000410000 */
[----:B------:R-:W-:Y:S01]  /*2db0*/  ISETP.GT.AND P3, PT, R3, 0x41, PT ;  /* 0x000000410300780c */ /* 0x000fe20003f64270 */
[----:B------:R-:W-:Y:S01]  /*2dc0*/  FMUL.FTZ R28, R0, R28 ;  /* 0x0000001c001c7220 */ /* 0x000fe20000410000 */
[----:B------:R-:W-:Y:S01]  /*2dd0*/  FSEL R47, R58, -INF , P4 ;  /* 0xff8000003a2f7808 */ /* 0x000fe20002000000 */
[----:B------:R-:W-:Y:S01]  /*2de0*/  FMUL.FTZ R58, R0, R26 ;  /* 0x0000001a003a7220 */ /* 0x000fe20000410000 */
[----:B-1----:R-:W-:Y:S01]  /*2df0*/  FMNMX.FTZ R50, R42, R77, !PT ;  /* 0x0000004d2a327209 */ /* 0x002fe20007810000 */
[----:B------:R-:W-:Y:S01]  /*2e00*/  MUFU.TANH R82, R55 ;  /* 0x0000003700527308 */ /* 0x000fe20000002400 */
[----:B------:R-:W-:Y:S01]  /*2e10*/  FSEL R46, R59, -INF , P3 ;  /* 0xff8000003b2e7808 */ /* 0x000fe20001800000 */
[C---:B------:R-:W-:Y:S01]  /*2e20*/  FMUL.FTZ R29, R0.reuse, R29 ;  /* 0x0000001d001d7220 */ /* 0x040fe20000410000 */
[----:B------:R-:W-:Y:S01]  /*2e30*/  ISETP.GT.AND P4, PT, R3, 0x48, PT ;  /* 0x000000480300780c */ /* 0x000fe20003f84270 */
[C---:B------:R-:W-:Y:S01]  /*2e40*/  FMUL.FTZ R32, R0.reuse, R32 ;  /* 0x0000002000207220 */ /* 0x040fe20000410000 */
[----:B------:R-:W-:Y:S01]  /*2e50*/  FMNMX.FTZ R59, R47, R50, !PT ;  /* 0x000000322f3b7209 */ /* 0x000fe20007810000 */
[----:B------:R-:W-:Y:S01]  /*2e60*/  FMUL.FTZ R33, R0, R33 ;  /* 0x0000002100217220 */ /* 0x000fe20000410000 */
[C---:B------:R-:W-:Y:S01]  /*2e70*/  ISETP.GT.AND P3, PT, R3.reuse, 0x49, PT ;  /* 0x000000490300780c */ /* 0x040fe20003f64270 */
[----:B------:R2:W1:Y:S01]  /*2e80*/  MUFU.TANH R77, R54 ;  /* 0x00000036004d7308 */ /* 0x0004620000002400 */
[----:B------:R-:W-:Y:S01]  /*2e90*/  FSEL R50, R62, -INF , P4 ;  /* 0xff8000003e327808 */ /* 0x000fe20002000000 */
[----:B------:R-:W-:Y:S01]  /*2ea0*/  FMUL.FTZ R37, R0, R37 ;  /* 0x0000002500257220 */ /* 0x000fe20000410000 */
[----:B------:R-:W-:Y:S01]  /*2eb0*/  FMNMX.FTZ R59, R46, R59, !PT ;  /* 0x0000003b2e3b7209 */ /* 0x000fe20007810000 */
[----:B------:R-:W-:Y:S01]  /*2ec0*/  UISETP.LT.AND UP1, UPT, UR43, UR6, UPT ;  /* 0x000000062b00728c */ /* 0x000fe2000bf21270 */
[----:B------:R-:W-:-:S02]  /*2ed0*/  ISETP.GT.AND P4, PT, R3, 0x50, PT ;  /* 0x000000500300780c */ /* 0x000fc40003f84270 */
[----:B0-----:R-:W-:Y:S01]  /*2ee0*/  FSEL R51, R84, -INF , P3 ;  /* 0xff80000054337808 */ /* 0x001fe20001800000 */
[----:B------:R-:W-:Y:S01]  /*2ef0*/  MUFU.TANH R2, R2 ;  /* 0x0000000200027308 */ /* 0x000fe20000002400 */
[----:B------:R-:W-:Y:S01]  /*2f00*/  FMNMX.FTZ R62, R50, R59, !PT ;  /* 0x0000003b323e7209 */ /* 0x000fe20007810000 */
[----:B------:R-:W-:Y:S01]  /*2f10*/  USEL UR25, UR43, UR6, !UP1 ;  /* 0x000000062b197287 */ /* 0x000fe2000c800000 */
[----:B------:R-:W-:Y:S02]  /*2f20*/  ISETP.GT.AND P3, PT, R3, 0x51, PT ;  /* 0x000000510300780c */ /* 0x000fe40003f64270 */
[----:B--2---:R-:W-:Y:S01]  /*2f30*/  FSEL R54, R66, -INF , P4 ;  /* 0xff80000042367808 */ /* 0x004fe20002000000 */
[----:B------:R-:W-:Y:S01]  /*2f40*/  UISETP.GE.AND UP1, UPT, UR20, UR25, UPT ;  /* 0x000000191400728c */ /* 0x000fe2000bf26270 */
[----:B------:R-:W-:Y:S01]  /*2f50*/  FMNMX.FTZ R59, R51, R62, !PT ;  /* 0x0000003e333b7209 */ /* 0x000fe20007810000 */
[----:B------:R0:W2:Y:S01]  /*2f60*/  MUFU.TANH R84, R58 ;  /* 0x0000003a00547308 */ /* 0x0000a20000002400 */
[----:B---3--:R-:W-:-:S02]  /*2f70*/  FSEL R26, R67, -INF , P3 ;  /* 0xff800000431a7808 */ /* 0x008fc40001800000 */
[C---:B------:R-:W-:Y:S02]  /*2f80*/  ISETP.GT.AND P4, PT, R3.reuse, 0x58, PT ;  /* 0x000000580300780c */ /* 0x040fe40003f84270 */
[----:B------:R-:W-:Y:S01]  /*2f90*/  FMNMX.FTZ R67, R54, R59, !PT ;  /* 0x0000003b36437209 */ /* 0x000fe20007810000 */
[----:B------:R-:W-:Y:S01]  /*2fa0*/  FMUL.FTZ R59, R0, R27 ;  /* 0x0000001b003b7220 */ /* 0x000fe20000410000 */
[C---:B------:R-:W-:Y:S01]  /*2fb0*/  ISETP.GT.AND P3, PT, R3.reuse, 0x59, PT ;  /* 0x000000590300780c */ /* 0x040fe20003f64270 */
[----:B------:R-:W-:Y:S01]  /*2fc0*/  MUFU.TANH R5, R5 ;  /* 0x0000000500057308 */ /* 0x000fe20000002400 */
[----:B----4-:R-:W-:Y:S02]  /*2fd0*/  FSEL R27, R70, -INF , P4 ;  /* 0xff800000461b7808 */ /* 0x010fe40002000000 */
[----:B------:R-:W-:Y:S02]  /*2fe0*/  FMNMX.FTZ R62, R26, R67, !PT ;  /* 0x000000431a3e7209 */ /* 0x000fe40007810000 */
[----:B------:R-:W-:-:S02]  /*2ff0*/  ISETP.GT.AND P4, PT, R3, 0x60, PT ;  /* 0x000000600300780c */ /* 0x000fc40003f84270 */
[----:B-----5:R-:W-:Y:S01]  /*3000*/  FSEL R55, R86, -INF , P3 ;  /* 0xff80000056377808 */ /* 0x020fe20001800000 */
[----:B------:R3:W4:Y:S01]  /*3010*/  MUFU.TANH R96, R59 ;  /* 0x0000003b00607308 */ /* 0x0007220000002400 */
[----:B------:R-:W-:Y:S01]  /*3020*/  FMNMX.FTZ R66, R27, R62, !PT ;  /* 0x0000003e1b427209 */ /* 0x000fe20007810000 */
[----:B------:R-:W-:Y:S01]  /*3030*/  FMUL.FTZ R62, R0, R30 ;  /* 0x0000001e003e7220 */ /* 0x000fe20000410000 */
[----:B------:R-:W-:Y:S02]  /*3040*/  ISETP.GT.AND P3, PT, R3, 0x61, PT ;  /* 0x000000610300780c */ /* 0x000fe40003f64270 */
[----:B------:R-:W-:Y:S02]  /*3050*/  FSEL R30, R90, -INF , P4 ;  /* 0xff8000005a1e7808 */ /* 0x000fe40002000000 */
[----:B------:R-:W-:Y:S01]  /*3060*/  FMNMX.FTZ R67, R55, R66, !PT ;  /* 0x0000004237437209 */ /* 0x000fe20007810000 */
[----:B------:R-:W-:Y:S01]  /*3070*/  FMUL.FTZ R66, R0, R31 ;  /* 0x0000001f00427220 */ /* 0x000fe20000410000 */
[----:B------:R-:W-:Y:S01]  /*3080*/  ISETP.GT.AND P4, PT, R3, 0x68, PT ;  /* 0x000000680300780c */ /* 0x000fe20003f84270 */
[----:B------:R5:W4:Y:S01]  /*3090*/  MUFU.TANH R86, R62 ;  /* 0x0000003e00567308 */ /* 0x000b220000002400 */
[----:B0-----:R-:W-:-:S02]  /*30a0*/  FSEL R58, R92, -INF , P3 ;  /* 0xff8000005c3a7808 */ /* 0x001fc40001800000 */
[----:B------:R-:W-:Y:S02]  /*30b0*/  FMNMX.FTZ R67, R30, R67, !PT ;  /* 0x000000431e437209 */ /* 0x000fe40007810000 */
[C---:B------:R-:W-:Y:S02]  /*30c0*/  ISETP.GT.AND P3, PT, R3.reuse, 0x69, PT ;  /* 0x000000690300780c */ /* 0x040fe40003f64270 */
[----:B------:R-:W-:Y:S01]  /*30d0*/  FSEL R31, R74, -INF , P4 ;  /* 0xff8000004a1f7808 */ /* 0x000fe20002000000 */
[----:B------:R0:W4:Y:S01]  /*30e0*/  MUFU.TANH R90, R66 ;  /* 0x00000042005a7308 */ /* 0x0001220000002400 */
[----:B------:R-:W-:Y:S01]  /*30f0*/  FMNMX.FTZ R70, R58, R67, !PT ;  /* 0x000000433a467209 */ /* 0x000fe20007810000 */
[----:B------:R-:W-:Y:S01]  /*3100*/  FMUL.FTZ R67, R0, R34 ;  /* 0x0000002200437220 */ /* 0x000fe20000410000 */
[----:B------:R-:W-:Y:S02]  /*3110*/  ISETP.GT.AND P4, PT, R3, 0x70, PT ;  /* 0x000000700300780c */ /* 0x000fe40003f84270 */
[----:B---3--:R-:W-:-:S02]  /*3120*/  FSEL R59, R94, -INF , P3 ;  /* 0xff8000005e3b7808 */ /* 0x008fc40001800000 */
[----:B------:R-:W-:Y:S01]  /*3130*/  FMNMX.FTZ R70, R31, R70, !PT ;  /* 0x000000461f467209 */ /* 0x000fe20007810000 */
[----:B------:R4:W3:Y:S01]  /*3140*/  MUFU.TANH R92, R67 ;  /* 0x00000043005c7308 */ /* 0x0008e20000002400 */
[----:B-----5:R-:W-:Y:S02]  /*3150*/  FSEL R62, R75, -INF , P4 ;  /* 0xff8000004b3e7808 */ /* 0x020fe40002000000 */
[----:B------:R-:W-:Y:S02]  /*3160*/  ISETP.GT.AND P3, PT, R3, 0x71, PT ;  /* 0x000000710300780c */ /* 0x000fe40003f64270 */
[----:B------:R-:W-:Y:S01]  /*3170*/  FMNMX.FTZ R75, R59, R70, !PT ;  /* 0x000000463b4b7209 */ /* 0x000fe20007810000 */
[----:B------:R-:W-:Y:S01]  /*3180*/  FMUL.FTZ R70, R0, R35 ;  /* 0x0000002300467220 */ /* 0x000fe20000410000 */
[----:B------:R-:W-:Y:S01]  /*3190*/  ISETP.GT.AND P4, PT, R3, 0x78, PT ;  /* 0x000000780300780c */ /* 0x000fe20003f84270 */
[----:B------:R-:W-:Y:S01]  /*31a0*/  MUFU.TANH R6, R6 ;  /* 0x0000000600067308 */ /* 0x000fe20000002400 */
[----:B------:R-:W-:-:S02]  /*31b0*/  FSEL R34, R78, -INF , P3 ;  /* 0xff8000004e227808 */ /* 0x000fc40001800000 */
[----:B------:R-:W-:Y:S02]  /*31c0*/  FMNMX.FTZ R75, R62, R75, !PT ;  /* 0x0000004b3e4b7209 */ /* 0x000fe40007810000 */
[----:B------:R-:W-:Y:S02]  /*31d0*/  ISETP.GT.AND P3, PT, R3, 0x79, PT ;  /* 0x000000790300780c */ /* 0x000fe40003f64270 */
[----:B-1----:R-:W-:Y:S01]  /*31e0*/  FSEL R35, R77, -INF , P4 ;  /* 0xff8000004d237808 */ /* 0x002fe20002000000 */
[----:B------:R1:W5:Y:S01]  /*31f0*/  MUFU.TANH R94, R70 ;  /* 0x00000046005e7308 */ /* 0x0003620000002400 */
[----:B------:R-:W-:Y:S01]  /*3200*/  FMNMX.FTZ R74, R34, R75, !PT ;  /* 0x0000004b224a7209 */ /* 0x000fe20007810000 */
[----:B------:R-:W-:Y:S01]  /*3210*/  FMUL.FTZ R77, R0, R39 ;  /* 0x00000027004d7220 */ /* 0x000fe20000410000 */
[----:B------:R-:W-:Y:S02]  /*3220*/  ISETP.GT.AND P4, PT, R3, 0x80, PT ;  /* 0x000000800300780c */ /* 0x000fe40003f84270 */
[----:B0-----:R-:W-:-:S02]  /*3230*/  FSEL R66, R82, -INF , P3 ;  /* 0xff80000052427808 */ /* 0x001fc40001800000 */
[----:B------:R-:W-:Y:S01]  /*3240*/  FMNMX.FTZ R75, R35, R74, !PT ;  /* 0x0000004a234b7209 */ /* 0x000fe20007810000 */
[----:B------:R-:W-:Y:S01]  /*3250*/  FMUL.FTZ R74, R0, R38 ;  /* 0x00000026004a7220 */ /* 0x000fe20000410000 */
[C---:B------:R-:W-:Y:S01]  /*3260*/  ISETP.GT.AND P3, PT, R3.reuse, 0x81, PT ;  /* 0x000000810300780c */ /* 0x040fe20003f64270 */
[----:B------:R-:W-:Y:S01]  /*3270*/  MUFU.TANH R77, R77 ;  /* 0x0000004d004d7308 */ /* 0x000fe20000002400 */
[----:B--2---:R-:W-:Y:S02]  /*3280*/  FSEL R38, R84, -INF , P4 ;  /* 0xff80000054267808 */ /* 0x004fe40002000000 */
[----:B------:R-:W-:Y:S02]  /*3290*/  FMNMX.FTZ R75, R66, R75, !PT ;  /* 0x0000004b424b7209 */ /* 0x000fe40007810000 */
[C---:B------:R-:W-:Y:S02]  /*32a0*/  ISETP.GT.AND P4, PT, R3.reuse, 0x88, PT ;  /* 0x000000880300780c */ /* 0x040fe40003f84270 */
[----:B----4-:R-:W-:Y:S01]  /*32b0*/  FSEL R67, R96, -INF , P3 ;  /* 0xff80000060437808 */ /* 0x010fe20001800000 */
[----:B------:R3:W0:Y:S01]  /*32c0*/  MUFU.TANH R82, R74 ;  /* 0x0000004a00527308 */ /* 0x0006220000002400 */
[----:B------:R-:W-:Y:S01]  /*32d0*/  FMNMX.FTZ R78, R38, R75, !PT ;  /* 0x0000004b264e7209 */ /* 0x000fe20007810000 */
[----:B------:R-:W-:Y:S01]  /*32e0*/  FMUL.FTZ R75, R0, R44 ;  /* 0x0000002c004b7220 */ /* 0x000fe20000410000 */
[----:B------:R-:W-:-:S02]  /*32f0*/  ISETP.GT.AND P3, PT, R3, 0x89, PT ;  /* 0x000000890300780c */ /* 0x000fc40003f64270 */
[----:B------:R-:W-:Y:S02]  /*3300*/  FSEL R39, R86, -INF , P4 ;  /* 0xff80000056277808 */ /* 0x000fe40002000000 */
[----:B------:R-:W-:Y:S01]  /*3310*/  FMNMX.FTZ R78, R67, R78, !PT ;  /* 0x0000004e434e7209 */ /* 0x000fe20007810000 */
[----:B------:R-:W-:Y:S01]  /*3320*/  MUFU.TANH R7, R7 ;  /* 0x0000000700077308 */ /* 0x000fe20000002400 */
[----:B------:R-:W-:Y:S02]  /*3330*/  ISETP.GT.AND P4, PT, R3, 0x90, PT ;  /* 0x000000900300780c */ /* 0x000fe40003f84270 */
[----:B-1----:R-:W-:Y:S02]  /*3340*/  FSEL R70, R90, -INF , P3 ;  /* 0xff8000005a467808 */ /* 0x002fe40001800000 */
[----:B------:R-:W-:Y:S01]  /*3350*/  FMNMX.FTZ R105, R39, R78, !PT ;  /* 0x0000004e27697209 */ /* 0x000fe20007810000 */
[----:B------:R-:W-:Y:S01]  /*3360*/  FMUL.FTZ R78, R0, R45 ;  /* 0x0000002d004e7220 */ /* 0x000fe20000410000 */
[----:B------:R-:W-:Y:S01]  /*3370*/  ISETP.GT.AND P3, PT, R3, 0x91, PT ;  /* 0x000000910300780c */ /* 0x000fe20003f64270 */
[----:B------:R-:W1:Y:S01]  /*3380*/  MUFU.TANH R9, R9 ;  /* 0x0000000900097308 */ /* 0x000e620000002400 */
[----:B---3--:R-:W-:-:S02]  /*3390*/  FSEL R74, R92, -INF , P4 ;  /* 0xff8000005c4a7808 */ /* 0x008fc40002000000 */
[----:B------:R-:W-:Y:S02]  /*33a0*/  FMNMX.FTZ R105, R70, R105, !PT ;  /* 0x0000006946697209 */ /* 0x000fe40007810000 */
[C---:B------:R-:W-:Y:S02]  /*33b0*/  ISETP.GT.AND P4, PT, R3.reuse, 0x98, PT ;  /* 0x000000980300780c */ /* 0x040fe40003f84270 */
[----:B-----5:R-:W-:Y:S01]  /*33c0*/  FSEL R44, R94, -INF , P3 ;  /* 0xff8000005e2c7808 */ /* 0x020fe20001800000 */
[----:B------:R-:W-:Y:S01]  /*33d0*/  MUFU.TANH R10, R10 ;  /* 0x0000000a000a7308 */ /* 0x000fe20000002400 */
[----:B------:R-:W-:Y:S02]  /*33e0*/  FMNMX.FTZ R105, R74, R105, !PT ;  /* 0x000000694a697209 */ /* 0x000fe40007810000 */
[----:B0-----:R-:W-:Y:S02]  /*33f0*/  FSEL R45, R82, -INF , P4 ;  /* 0xff800000522d7808 */ /* 0x001fe40002000000 */
[----:B------:R-:W-:-:S02]  /*3400*/  ISETP.GT.AND P3, PT, R3, 0x99, PT ;  /* 0x000000990300780c */ /* 0x000fc40003f64270 */
[----:B------:R-:W-:Y:S01]  /*3410*/  FMNMX.FTZ R82, R44, R105, !PT ;  /* 0x000000692c527209 */ /* 0x000fe20007810000 */
[----:B------:R-:W0:Y:S01]  /*3420*/  MUFU.TANH R11, R11 ;  /* 0x0000000b000b7308 */ /* 0x000e220000002400 */
[----:B------:R-:W-:Y:S02]  /*3430*/  FSEL R77, R77, -INF , P3 ;  /* 0xff8000004d4d7808 */ /* 0x000fe40001800000 */
[----:B------:R-:W-:Y:S02]  /*3440*/  FMNMX.FTZ R82, R45, R82, !PT ;  /* 0x000000522d527209 */ /* 0x000fe40007810000 */
[----:B------:R-:W-:Y:S02]  /*3450*/  VIADDMNMX R88, R89, R88, R91, PT ;  /* 0x0000005859587246 */ /* 0x000fe4000380015b */
[----:B------:R-:W-:Y:S01]  /*3460*/  FMNMX.FTZ R82, R77, R82, !PT ;  /* 0x000000524d527209 */ /* 0x000fe20007810000 */
[----:B------:R-:W-:Y:S01]  /*3470*/  MUFU.TANH R12, R12 ;  /* 0x0000000c000c7308 */ /* 0x000fe20000002400 */
[----:B------:R-:W-:-:S02]  /*3480*/  ISETP.GT.AND P4, PT, R88, 0x1, PT ;  /* 0x000000015800780c */ /* 0x000fc40003f84270 */
[----:B------:R-:W-:Y:S01]  /*3490*/  ISETP.GT.AND P5, PT, R88, 0x8, PT ;  /* 0x000000085800780c */ /* 0x000fe20003fa4270 */
[----:B------:R-:W2:Y:S01]  /*34a0*/  SHFL.BFLY PT, R3, R82, 0x2, 0x1f ;  /* 0x0c401f0052037f89 */ /* 0x000ea200000e0000 */
[----:B------:R-:W-:Y:S02]  /*34b0*/  FSEL R92, R5, -INF , P4 ;  /* 0xff800000055c7808 */ /* 0x000fe40002000000 */
[----:B------:R-:W-:Y:S01]  /*34c0*/  FSEL R6, R6, -INF , P5 ;  /* 0xff80000006067808 */ /* 0x000fe20002800000 */
[----:B------:R-:W3:Y:S01]  /*34d0*/  MUFU.TANH R13, R13 ;  /* 0x0000000d000d7308 */ /* 0x000ee20000002400 */
[----:B------:R-:W-:-:S04]  /*34e0*/  ISETP.GT.AND P4, PT, R88, 0x10, PT ;  /* 0x000000105800780c */ /* 0x000fc80003f84270 */
[----:B-1----:R-:W-:Y:S02]  /*34f0*/  FSEL R9, R9, -INF , P4 ;  /* 0xff80000009097808 */ /* 0x002fe40002000000 */
[C---:B------:R-:W-:Y:S01]  /*3500*/  ISETP.GT.AND P4, PT, R88.reuse, 0x18, PT ;  /* 0x000000185800780c */ /* 0x040fe20003f84270 */
[----:B------:R-:W1:Y:S03]  /*3510*/  MUFU.TANH R14, R14 ;  /* 0x0000000e000e7308 */ /* 0x000e660000002400 */
[----:B0-----:R-:W-:Y:S02]  /*3520*/  FSEL R11, R11, -INF , P4 ;  /* 0xff8000000b0b7808 */ /* 0x001fe40002000000 */
[----:B------:R-:W-:-:S03]  /*3530*/  ISETP.GT.AND P4, PT, R88, 0x20, PT ;  /* 0x000000205800780c */ /* 0x000fc60003f84270 */
[----:B------:R-:W0:Y:S01]  /*3540*/  MUFU.TANH R15, R15 ;  /* 0x0000000f000f7308 */ /* 0x000e220000002400 */
[----:B---3--:R-:W-:Y:S02]  /*3550*/  FSEL R13, R13, -INF , P4 ;  /* 0xff8000000d0d7808 */ /* 0x008fe40002000000 */
[----:B------:R-:W-:Y:S02]  /*3560*/  ISETP.GT.AND P4, PT, R88, 0x28, PT ;  /* 0x000000285800780c */ /* 0x000fe40003f84270 */
[----:B--2---:R-:W-:Y:S01]  /*3570*/  FMNMX.FTZ R84, R82, R3, !PT ;  /* 0x0000000352547209 */ /* 0x004fe20007810000 */
[----:B------:R-:W-:Y:S02]  /*3580*/  FMUL.FTZ R82, R0, R36 ;  /* 0x0000002400527220 */ /* 0x000fe40000410000 */
[----:B------:R-:W2:Y:S02]  /*3590*/  MUFU.TANH R20, R20 ;  /* 0x0000001400147308 */ /* 0x000ea40000002400 */
[----:B------:R-:W3:Y:S06]  /*35a0*/  SHFL.BFLY PT, R3, R84, 0x1, 0x1f ;  /* 0x0c201f0054037f89 */ /* 0x000eec00000e0000 */
[----:B------:R-:W4:Y:S08]  /*35b0*/  MUFU.TANH R21, R21 ;  /* 0x0000001500157308 */ /* 0x000f300000002400 */
[----:B------:R-:W5:Y:S08]  /*35c0*/  MUFU.TANH R72, R72 ;  /* 0x0000004800487308 */ /* 0x000f700000002400 */
[----:B------:R-:W5:Y:S01]  /*35d0*/  MUFU.TANH R73, R73 ;  /* 0x0000004900497308 */ /* 0x000f620000002400 */
[----:B---3--:R-:W-:Y:S01]  /*35e0*/  FMNMX.FTZ R3, R84, R3, !PT ;  /* 0x0000000354037209 */ /* 0x008fe20007810000 */
[----:B------:R-:W-:-:S03]  /*35f0*/  IMAD.U32 R84, RZ, RZ, UR21 ;  /* 0x00000015ff547e24 */ /* 0x000fc6000f8e00ff */
[C---:B------:R-:W-:Y:S01]  /*3600*/  FSETP.NEU.FTZ.AND P3, PT, R3.reuse, -INF , PT ;  /* 0xff8000000300780b */ /* 0x040fe20003f7d000 */
[----:B------:R-:W-:-:S02]  /*3610*/  FFMA.FTZ R36, R3, R84, -8 ;  /* 0xc100000003247423 */ /* 0x000fc40000010054 */
[----:B------:R-:W3:Y:S03]  /*3620*/  MUFU.TANH R76, R76 ;  /* 0x0000004c004c7308 */ /* 0x000ee60000002400 */
[----:B------:R-:W-:Y:S02]  /*3630*/  FSEL R36, R36, RZ, P3 ;  /* 0x000000ff24247208 */ /* 0x000fe40001800000 */
[----:B------:R-:W-:-:S03]  /*3640*/  ISETP.GT.AND P3, PT, R88, RZ, PT ;  /* 0x000000ff5800720c */ /* 0x000fc60003f64270 */
[----:B------:R-:W3:Y:S01]  /*3650*/  MUFU.TANH R56, R56 ;  /* 0x0000003800387308 */ /* 0x000ee20000002400 */
[----:B------:R-:W-:-:S01]  /*3660*/  FFMA.FTZ R96, R81, UR21, -R36 ;  /* 0x0000001551607c23 */ /* 0x000fc20008010824 */
[----:B------:R-:W-:Y:S01]  /*3670*/  FSEL R89, R2, -INF , P3 ;  /* 0xff80000002597808 */ /* 0x000fe20001800000 */
[----:B------:R-:W-:-:S01]  /*3680*/  FFMA.FTZ R98, R79, UR21, -R36 ;  /* 0x000000154f627c23 */ /* 0x000fc20008010824 */
[----:B------:R-:W-:Y:S01]  /*3690*/  ISETP.GT.AND P3, PT, R88, 0x9, PT ;  /* 0x000000095800780c */ /* 0x000fe20003f64270 */
[----:B------:R-:W-:-:S01]  /*36a0*/  FFMA.FTZ R83, R83, UR21, -R36 ;  /* 0x0000001553537c23 */ /* 0x000fc20008010824 */
[----:B------:R-:W-:Y:S01]  /*36b0*/  FMNMX.FTZ R91, R89, R92, !PT ;  /* 0x0000005c595b7209 */ /* 0x000fe20007810000 */
[----:B------:R-:W-:-:S01]  /*36c0*/  FFMA.FTZ R84, R85, UR21, -R36 ;  /* 0x0000001555547c23 */ /* 0x000fc20008010824 */
[----:B------:R-:W-:Y:S01]  /*36d0*/  FSEL R7, R7, -INF , P3 ;  /* 0xff80000007077808 */ /* 0x000fe20001800000 */
[----:B------:R-:W3:Y:S01]  /*36e0*/  MUFU.TANH R57, R57 ;  /* 0x0000003900397308 */ /* 0x000ee20000002400 */
[----:B------:R-:W-:Y:S01]  /*36f0*/  FMNMX.FTZ R2, R6, R91, !PT ;  /* 0x0000005b06027209 */ /* 0x000fe20007810000 */
[--C-:B------:R-:W-:Y:S01]  /*3700*/  FFMA.FTZ R91, R93, UR21, -R36.reuse ;  /* 0x000000155d5b7c23 */ /* 0x100fe20008010824 */
[----:B------:R-:W-:Y:S01]  /*3710*/  ISETP.GT.AND P3, PT, R88, 0x11, PT ;  /* 0x000000115800780c */ /* 0x000fe20003f64270 */
[--C-:B------:R-:W-:Y:S01]  /*3720*/  FFMA.FTZ R85, R87, UR21, -R36.reuse ;  /* 0x0000001557557c23 */ /* 0x100fe20008010824 */
[----:B------:R-:W-:Y:S01]  /*3730*/  FMNMX.FTZ R2, R7, R2, !PT ;  /* 0x0000000207027209 */ /* 0x000fe20007810000 */
[--C-:B------:R-:W-:Y:S01]  /*3740*/  FFMA.FTZ R86, R97, UR21, -R36.reuse ;  /* 0x0000001561567c23 */ /* 0x100fe20008010824 */
        /* <DEDUP_REMOVED lines=16> */
[----:B-1----:R-:W-:Y:S01]  /*3850*/  FSEL R14, R14, -INF , P3 ;  /* 0xff8000000e0e7808 */ /* 0x002fe20001800000 */
[----:B------:R-:W1:Y:S01]  /*3860*/  MUFU.TANH R64, R64 ;  /* 0x0000004000407308 */ /* 0x000e620000002400 */
[----:B------:R-:W-:Y:S01]  /*3870*/  FMNMX.FTZ R81, R13, R2, !PT ;  /* 0x000000020d517209 */ /* 0x000fe20007810000 */
[--C-:B------:R-:W-:Y:S01]  /*3880*/  FFMA.FTZ R43, R43, UR21, -R36.reuse ;  /* 0x000000152b2b7c23 */ /* 0x100fe20008010824 */
[----:B------:R-:W-:Y:S01]  /*3890*/  ISETP.GT.AND P3, PT, R88, 0x29, PT ;  /* 0x000000295800780c */ /* 0x000fe20003f64270 */
[--C-:B------:R-:W-:Y:S01]  /*38a0*/  FFMA.FTZ R42, R42, UR21, -R36.reuse ;  /* 0x000000152a2a7c23 */ /* 0x100fe20008010824 */
[----:B0-----:R-:W-:Y:S01]  /*38b0*/  FSEL R80, R15, -INF , P4 ;  /* 0xff8000000f507808 */ /* 0x001fe20002000000 */
[--C-:B------:R-:W-:Y:S01]  /*38c0*/  FFMA.FTZ R47, R47, UR21, -R36.reuse ;  /* 0x000000152f2f7c23 */ /* 0x100fe20008010824 */
[----:B------:R-:W-:Y:S01]  /*38d0*/  FMNMX.FTZ R81, R14, R81, !PT ;  /* 0x000000510e517209 */ /* 0x000fe20007810000 */
[----:B------:R-:W0:Y:S01]  /*38e0*/  MUFU.TANH R65, R65 ;  /* 0x0000004100417308 */ /* 0x000e220000002400 */
[----:B------:R-:W-:Y:S01]  /*38f0*/  ISETP.GT.AND P4, PT, R88, 0x30, PT ;  /* 0x000000305800780c */ /* 0x000fe20003f84270 */
[--C-:B------:R-:W-:Y:S01]  /*3900*/  FFMA.FTZ R46, R46, UR21, -R36.reuse ;  /* 0x000000152e2e7c23 */ /* 0x100fe20008010824 */
[----:B--2---:R-:W-:Y:S01]  /*3910*/  FSEL R20, R20, -INF , P3 ;  /* 0xff80000014147808 */ /* 0x004fe20001800000 */
[--C-:B------:R-:W-:Y:S01]  /*3920*/  FFMA.FTZ R50, R50, UR21, -R36.reuse ;  /* 0x0000001532327c23 */ /* 0x100fe20008010824 */
[----:B------:R-:W-:Y:S01]  /*3930*/  FMNMX.FTZ R81, R80, R81, !PT ;  /* 0x0000005150517209 */ /* 0x000fe20007810000 */
[--C-:B------:R-:W-:Y:S01]  /*3940*/  FFMA.FTZ R51, R51, UR21, -R36.reuse ;  /* 0x0000001533337c23 */ /* 0x100fe20008010824 */
[----:B------:R-:W-:Y:S01]  /*3950*/  ISETP.GT.AND P3, PT, R88, 0x31, PT ;  /* 0x000000315800780c */ /* 0x000fe20003f64270 */
[----:B------:R-:W2:Y:S01]  /*3960*/  MUFU.TANH R68, R68 ;  /* 0x0000004400447308 */ /* 0x000ea20000002400 */
[----:B----4-:R-:W-:Y:S01]  /*3970*/  FSEL R21, R21, -INF , P4 ;  /* 0xff80000015157808 */ /* 0x010fe20002000000 */
[--C-:B------:R-:W-:Y:S01]  /*3980*/  FFMA.FTZ R54, R54, UR21, -R36.reuse ;  /* 0x0000001536367c23 */ /* 0x100fe20008010824 */
[----:B------:R-:W-:Y:S01]  /*3990*/  FMNMX.FTZ R2, R20, R81, !PT ;  /* 0x0000005114027209 */ /* 0x000fe20007810000 */
[--C-:B------:R-:W-:Y:S01]  /*39a0*/  FFMA.FTZ R81, R63, UR21, -R36.reuse ;  /* 0x000000153f517c23 */ /* 0x100fe20008010824 */
[----:B------:R-:W-:Y:S01]  /*39b0*/  ISETP.GT.AND P4, PT, R88, 0x38, PT ;  /* 0x000000385800780c */ /* 0x000fe20003f84270 */
[--C-:B------:R-:W-:Y:S01]  /*39c0*/  FFMA.FTZ R30, R30, UR21, -R36.reuse ;  /* 0x000000151e1e7c23 */ /* 0x100fe20008010824 */
[----:B-----5:R-:W-:Y:S01]  /*39d0*/  FSEL R72, R72, -INF , P3 ;  /* 0xff80000048487808 */ /* 0x020fe20001800000 */
[----:B------:R-:W4:Y:S01]  /*39e0*/  MUFU.TANH R69, R69 ;  /* 0x0000004500457308 */ /* 0x000f220000002400 */
[----:B------:R-:W-:Y:S01]  /*39f0*/  FMNMX.FTZ R79, R21, R2, !PT ;  /* 0x00000002154f7209 */ /* 0x000fe20007810000 */
[--C-:B------:R-:W-:Y:S01]  /*3a00*/  FFMA.FTZ R31, R31, UR21, -R36.reuse ;  /* 0x000000151f1f7c23 */ /* 0x100fe20008010824 */
[----:B------:R-:W-:Y:S01]  /*3a10*/  ISETP.GT.AND P3, PT, R88, 0x39, PT ;  /* 0x000000395800780c */ /* 0x000fe20003f64270 */
[--C-:B------:R-:W-:Y:S01]  /*3a20*/  FFMA.FTZ R34, R34, UR21, -R36.reuse ;  /* 0x0000001522227c23 */ /* 0x100fe20008010824 */
[----:B------:R-:W-:Y:S01]  /*3a30*/  FSEL R73, R73, -INF , P4 ;  /* 0xff80000049497808 */ /* 0x000fe20002000000 */
[--C-:B------:R-:W-:Y:S01]  /*3a40*/  FFMA.FTZ R35, R35, UR21, -R36.reuse ;  /* 0x0000001523237c23 */ /* 0x100fe20008010824 */
[----:B------:R-:W-:Y:S01]  /*3a50*/  FMNMX.FTZ R2, R72, R79, !PT ;  /* 0x0000004f48027209 */ /* 0x000fe20007810000 */
[----:B------:R-:W5:Y:S01]  /*3a60*/  MUFU.TANH R40, R40 ;  /* 0x0000002800287308 */ /* 0x000f620000002400 */
[----:B------:R-:W-:Y:S01]  /*3a70*/  ISETP.GT.AND P4, PT, R88, 0x40, PT ;  /* 0x000000405800780c */ /* 0x000fe20003f84270 */
[--C-:B------:R-:W-:Y:S01]  /*3a80*/  FFMA.FTZ R38, R38, UR21, -R36.reuse ;  /* 0x0000001526267c23 */ /* 0x100fe20008010824 */
[----:B---3--:R-:W-:Y:S01]  /*3a90*/  FSEL R76, R76, -INF , P3 ;  /* 0xff8000004c4c7808 */ /* 0x008fe20001800000 */
[--C-:B------:R-:W-:Y:S01]  /*3aa0*/  FFMA.FTZ R67, R67, UR21, -R36.reuse ;  /* 0x0000001543437c23 */ /* 0x100fe20008010824 */
[----:B------:R-:W-:Y:S01]  /*3ab0*/  FMNMX.FTZ R79, R73, R2, !PT ;  /* 0x00000002494f7209 */ /* 0x000fe20007810000 */
[----:B------:R-:W-:Y:S01]  /*3ac0*/  FFMA.FTZ R39, R39, UR21, -R36 ;  /* 0x0000001527277c23 */ /* 0x000fe20008010824 */
[----:B------:R-:W-:Y:S01]  /*3ad0*/  ISETP.GT.AND P3, PT, R88, 0x41, PT ;  /* 0x000000415800780c */ /* 0x000fe20003f64270 */
[----:B------:R-:W3:Y:S01]  /*3ae0*/  MUFU.TANH R41, R41 ;  /* 0x0000002900297308 */ /* 0x000ee20000002400 */
[----:B------:R-:W-:-:S02]  /*3af0*/  FSEL R63, R56, -INF , P4 ;  /* 0xff800000383f7808 */ /* 0x000fc40002000000 */
[----:B------:R-:W-:Y:S02]  /*3b00*/  FMNMX.FTZ R2, R76, R79, !PT ;  /* 0x0000004f4c027209 */ /* 0x000fe40007810000 */
[C---:B------:R-:W-:Y:S02]  /*3b10*/  ISETP.GT.AND P4, PT, R88.reuse, 0x48, PT ;  /* 0x000000485800780c */ /* 0x040fe40003f84270 */
        /* <DEDUP_REMOVED lines=8> */
[----:B------:R-:W-:Y:S02]  /*3ba0*/  FSEL R61, R61, -INF , P3 ;  /* 0xff8000003d3d7808 */ /* 0x000fe40001800000 */
[----:B------:R-:W-:Y:S02]  /*3bb0*/  FMNMX.FTZ R2, R60, R79, !PT ;  /* 0x0000004f3c027209 */ /* 0x000fe40007810000 */
[----:B------:R-:W-:Y:S01]  /*3bc0*/  ISETP.GT.AND P3, PT, R88, 0x51, PT ;  /* 0x000000515800780c */ /* 0x000fe20003f64270 */
[----:B------:R-:W3:Y:S01]  /*3bd0*/  MUFU.TANH R48, R48 ;  /* 0x0000003000307308 */ /* 0x000ee20000002400 */
[----:B-1----:R-:W-:-:S02]  /*3be0*/  FSEL R64, R64, -INF , P4 ;  /* 0xff80000040407808 */ /* 0x002fc40002000000 */
[----:B------:R-:W-:Y:S02]  /*3bf0*/  FMNMX.FTZ R79, R61, R2, !PT ;  /* 0x000000023d4f7209 */ /* 0x000fe40007810000 */
[----:B------:R-:W-:Y:S02]  /*3c00*/  ISETP.GT.AND P4, PT, R88, 0x58, PT ;  /* 0x000000585800780c */ /* 0x000fe40003f84270 */
[----:B0-----:R-:W-:Y:S01]  /*3c10*/  FSEL R65, R65, -INF , P3 ;  /* 0xff80000041417808 */ /* 0x001fe20001800000 */
[----:B------:R-:W0:Y:S01]  /*3c20*/  MUFU.TANH R49, R49 ;  /* 0x0000003100317308 */ /* 0x000e220000002400 */
[----:B------:R-:W-:Y:S02]  /*3c30*/  FMNMX.FTZ R2, R64, R79, !PT ;  /* 0x0000004f40027209 */ /* 0x000fe40007810000 */
[----:B------:R-:W-:Y:S02]  /*3c40*/  ISETP.GT.AND P3, PT, R88, 0x59, PT ;  /* 0x000000595800780c */ /* 0x000fe40003f64270 */
[----:B--2---:R-:W-:-:S02]  /*3c50*/  FSEL R68, R68, -INF , P4 ;  /* 0xff80000044447808 */ /* 0x004fc40002000000 */
[----:B------:R-:W-:Y:S01]  /*3c60*/  FMNMX.FTZ R79, R65, R2, !PT ;  /* 0x00000002414f7209 */ /* 0x000fe20007810000 */
[----:B------:R-:W1:Y:S01]  /*3c70*/  MUFU.TANH R52, R52 ;  /* 0x0000003400347308 */ /* 0x000e620000002400 */
[----:B------:R-:W-:Y:S02]  /*3c80*/  ISETP.GT.AND P4, PT, R88, 0x60, PT ;  /* 0x000000605800780c */ /* 0x000fe40003f84270 */
[----:B----4-:R-:W-:Y:S02]  /*3c90*/  FSEL R69, R69, -INF , P3 ;  /* 0xff80000045457808 */ /* 0x010fe40001800000 */
[----:B------:R-:W-:Y:S02]  /*3ca0*/  FMNMX.FTZ R2, R68, R79, !PT ;  /* 0x0000004f44027209 */ /* 0x000fe40007810000 */
[----:B------:R-:W-:Y:S01]  /*3cb0*/  ISETP.GT.AND P3, PT, R88, 0x61, PT ;  /* 0x000000615800780c */ /* 0x000fe20003f64270 */
[----:B------:R-:W2:Y:S01]  /*3cc0*/  MUFU.TANH R53, R53 ;  /* 0x0000003500357308 */ /* 0x000ea20000002400 */
[----:B-----5:R-:W-:-:S02]  /*3cd0*/  FSEL R40, R40, -INF , P4 ;  /* 0xff80000028287808 */ /* 0x020fc40002000000 */
[----:B------:R-:W-:Y:S02]  /*3ce0*/  FMNMX.FTZ R79, R69, R2, !PT ;  /* 0x00000002454f7209 */ /* 0x000fe40007810000 */
[----:B------:R-:W-:Y:S02]  /*3cf0*/  ISETP.GT.AND P4, PT, R88, 0x68, PT ;  /* 0x000000685800780c */ /* 0x000fe40003f84270 */
[----:B---3--:R-:W-:Y:S01]  /*3d00*/  FSEL R41, R41, -INF , P3 ;  /* 0xff80000029297808 */ /* 0x008fe20001800000 */
[----:B------:R-:W3:Y:S01]  /*3d10*/  MUFU.TANH R24, R24 ;  /* 0x0000001800187308 */ /* 0x000ee20000002400 */
        /* <DEDUP_REMOVED lines=9> */
[----:B------:R-:W5:Y:S01]  /*3db0*/  MUFU.TANH R28, R28 ;  /* 0x0000001c001c7308 */ /* 0x000f620000002400 */
[----:B------:R-:W-:-:S02]  /*3dc0*/  FSEL R48, R48, -INF , P4 ;  /* 0xff80000030307808 */ /* 0x000fc40002000000 */
[----:B------:R-:W-:Y:S02]  /*3dd0*/  FMNMX.FTZ R79, R78, R79, !PT ;  /* 0x0000004f4e4f7209 */ /* 0x000fe40007810000 */
[----:B------:R-:W-:Y:S02]  /*3de0*/  ISETP.GT.AND P4, PT, R88, 0x78, PT ;  /* 0x000000785800780c */ /* 0x000fe40003f84270 */
[----:B0-----:R-:W-:Y:S01]  /*3df0*/  FSEL R49, R49, -INF , P3 ;  /* 0xff80000031317808 */ /* 0x001fe20001800000 */
[----:B------:R-:W0:Y:S01]  /*3e00*/  MUFU.TANH R29, R29 ;  /* 0x0000001d001d7308 */ /* 0x000e220000002400 */
[----:B------:R-:W-:Y:S02]  /*3e10*/  FMNMX.FTZ R2, R48, R79, !PT ;  /* 0x0000004f30027209 */ /* 0x000fe40007810000 */
[----:B------:R-:W-:Y:S02]  /*3e20*/  ISETP.GT.AND P3, PT, R88, 0x79, PT ;  /* 0x000000795800780c */ /* 0x000fe40003f64270 */
[----:B-1----:R-:W-:-:S02]  /*3e30*/  FSEL R52, R52, -INF , P4 ;  /* 0xff80000034347808 */ /* 0x002fc40002000000 */
[----:B------:R-:W-:Y:S01]  /*3e40*/  FMNMX.FTZ R79, R49, R2, !PT ;  /* 0x00000002314f7209 */ /* 0x000fe20007810000 */
[----:B------:R-:W1:Y:S01]  /*3e50*/  MUFU.TANH R32, R32 ;  /* 0x0000002000207308 */ /* 0x000e620000002400 */
[----:B------:R-:W-:Y:S02]  /*3e60*/  ISETP.GT.AND P4, PT, R88, 0x80, PT ;  /* 0x000000805800780c */ /* 0x000fe40003f84270 */
[----:B--2---:R-:W-:Y:S02]  /*3e70*/  FSEL R53, R53, -INF , P3 ;  /* 0xff80000035357808 */ /* 0x004fe40001800000 */
[----:B------:R-:W-:Y:S02]  /*3e80*/  FMNMX.FTZ R2, R52, R79, !PT ;  /* 0x0000004f34027209 */ /* 0x000fe40007810000 */
[----:B------:R-:W-:Y:S01]  /*3e90*/  ISETP.GT.AND P3, PT, R88, 0x81, PT ;  /* 0x000000815800780c */ /* 0x000fe20003f64270 */
[----:B------:R2:W-:Y:S01]  /*3ea0*/  MUFU.EX2 R56, R81 ;  /* 0x0000005100387308 */ /* 0x0005e20000000800 */
[----:B---3--:R-:W-:-:S02]  /*3eb0*/  FSEL R24, R24, -INF , P4 ;  /* 0xff80000018187808 */ /* 0x008fc40002000000 */
[C---:B------:R-:W-:Y:S02]  /*3ec0*/  ISETP.GT.AND P4, PT, R88.reuse, 0x88, PT ;  /* 0x000000885800780c */ /* 0x040fe40003f84270 */
[----:B----4-:R-:W-:Y:S02]  /*3ed0*/  FSEL R25, R25, -INF , P3 ;  /* 0xff80000019197808 */ /* 0x010fe40001800000 */
[----:B------:R-:W-:Y:S01]  /*3ee0*/  ISETP.GT.AND P3, PT, R88, 0x89, PT ;  /* 0x000000895800780c */ /* 0x000fe20003f64270 */
[----:B------:R-:W3:Y:S01]  /*3ef0*/  MUFU.TANH R33, R33 ;  /* 0x0000002100217308 */ /* 0x000ee20000002400 */
[----:B--2---:R-:W-:Y:S02]  /*3f00*/  FMNMX.FTZ R81, R53, R2, !PT ;  /* 0x0000000235517209 */ /* 0x004fe40007810000 */
[----:B-----5:R-:W-:Y:S02]  /*3f10*/  FSEL R28, R28, -INF , P4 ;  /* 0xff8000001c1c7808 */ /* 0x020fe40002000000 */
[----:B------:R-:W-:Y:S01]  /*3f20*/  FMNMX.FTZ R2, R24, R81, !PT ;  /* 0x0000005118027209 */ /* 0x000fe20007810000 */
[----:B------:R-:W-:Y:S01]  /*3f30*/  FFMA.FTZ R81, R55, UR21, -R36 ;  /* 0x0000001537517c23 */ /* 0x000fe20008010824 */
[----:B------:R-:W-:Y:S01]  /*3f40*/  ISETP.GT.AND P4, PT, R88, 0x90, PT ;  /* 0x000000905800780c */ /* 0x000fe20003f84270 */
[----:B------:R2:W-:Y:S01]  /*3f50*/  MUFU.EX2 R15, R93 ;  /* 0x0000005d000f7308 */ /* 0x0005e20000000800 */
[----:B0-----:R-:W-:-:S02]  /*3f60*/  FSEL R29, R29, -INF , P3 ;  /* 0xff8000001d1d7808 */ /* 0x001fc40001800000 */
[----:B------:R-:W-:Y:S02]  /*3f70*/  ISETP.GT.AND P3, PT, R88, 0x91, PT ;  /* 0x000000915800780c */ /* 0x000fe40003f64270 */
[----:B-1----:R-:W-:Y:S02]  /*3f80*/  FSEL R32, R32, -INF , P4 ;  /* 0xff80000020207808 */ /* 0x002fe40002000000 */
[----:B------:R-:W-:Y:S01]  /*3f90*/  ISETP.GT.AND P4, PT, R88, 0x98, PT ;  /* 0x000000985800780c */ /* 0x000fe20003f84270 */
[----:B------:R-:W0:Y:S01]  /*3fa0*/  MUFU.TANH R82, R82 ;  /* 0x0000005200527308 */ /* 0x000e220000002400 */
[----:B--2---:R-:W-:-:S01]  /*3fb0*/  FFMA.FTZ R93, R26, UR21, -R36 ;  /* 0x000000151a5d7c23 */ /* 0x004fc20008010824 */
[----:B------:R-:W-:Y:S01]  /*3fc0*/  FFMA.FTZ R26, R27, UR21, -R36 ;  /* 0x000000151b1a7c23 */ /* 0x000fe20008010824 */
[----:B------:R-:W-:Y:S02]  /*3fd0*/  FMNMX.FTZ R27, R25, R2, !PT ;  /* 0x00000002191b7209 */ /* 0x000fe40007810000 */
[----:B---3--:R-:W-:-:S02]  /*3fe0*/  FSEL R33, R33, -INF , P3 ;  /* 0xff80000021217808 */ /* 0x008fc40001800000 */
[----:B------:R-:W-:Y:S01]  /*3ff0*/  FMNMX.FTZ R2, R28, R27, !PT ;  /* 0x0000001b1c027209 */ /* 0x000fe20007810000 */
[----:B------:R-:W1:Y:S01]  /*4000*/  MUFU.TANH R37, R37 ;  /* 0x0000002500257308 */ /* 0x000e620000002400 */
[----:B------:R-:W-:Y:S01]  /*4010*/  ISETP.GT.AND P3, PT, R88, 0x99, PT ;  /* 0x000000995800780c */ /* 0x000fe20003f64270 */
[--C-:B------:R-:W-:Y:S01]  /*4020*/  FFMA.FTZ R88, R58, UR21, -R36.reuse ;  /* 0x000000153a587c23 */ /* 0x100fe20008010824 */
[----:B------:R-:W-:Y:S01]  /*4030*/  FMNMX.FTZ R55, R29, R2, !PT ;  /* 0x000000021d377209 */ /* 0x000fe20007810000 */
[--C-:B------:R-:W-:Y:S01]  /*4040*/  FFMA.FTZ R58, R59, UR21, -R36.reuse ;  /* 0x000000153b3a7c23 */ /* 0x100fe20008010824 */
[----:B------:R-:W-:-:S01]  /*4050*/  FFMA.FTZ R59, R62, UR21, -R36 ;  /* 0x000000153e3b7c23 */ /* 0x000fc20008010824 */
[--C-:B------:R-:W-:Y:S01]  /*4060*/  FFMA.FTZ R62, R66, UR21, -R36.reuse ;  /* 0x00000015423e7c23 */ /* 0x100fe20008010824 */
[----:B------:R-:W-:Y:S01]  /*4070*/  FMNMX.FTZ R2, R32, R55, !PT ;  /* 0x0000003720027209 */ /* 0x000fe20007810000 */
[----:B------:R-:W-:Y:S01]  /*4080*/  MUFU.EX2 R27, R81 ;  /* 0x00000051001b7308 */ /* 0x000fe20000000800 */
[----:B0-----:R-:W-:Y:S01]  /*4090*/  FSEL R82, R82, -INF , P4 ;  /* 0xff80000052527808 */ /* 0x001fe20002000000 */
[--C-:B------:R-:W-:Y:S01]  /*40a0*/  FFMA.FTZ R66, R70, UR21, -R36.reuse ;  /* 0x0000001546427c23 */ /* 0x100fe20008010824 */
[----:B------:R-:W-:Y:S01]  /*40b0*/  FMNMX.FTZ R55, R33, R2, !PT ;  /* 0x0000000221377209 */ /* 0x000fe20007810000 */
[----:B------:R-:W-:-:S03]  /*40c0*/  FFMA.FTZ R70, R74, UR21, -R36 ;  /* 0x000000154a467c23 */ /* 0x000fc60008010824 */
[----:B------:R-:W-:Y:S01]  /*40d0*/  FMNMX.FTZ R2, R82, R55, !PT ;  /* 0x0000003752027209 */ /* 0x000fe20007810000 */
[----:B------:R0:W-:Y:S01]  /*40e0*/  MUFU.EX2 R79, R93 ;  /* 0x0000005d004f7308 */ /* 0x0001e20000000800 */
[----:B-1----:R-:W-:-:S04]  /*40f0*/  FSEL R37, R37, -INF , P3 ;  /* 0xff80000025257808 */ /* 0x002fc80001800000 */
[----:B------:R-:W-:-:S03]  /*4100*/  FMNMX.FTZ R2, R37, R2, !PT ;  /* 0x0000000225027209 */ /* 0x000fc60007810000 */
[----:B------:R-:W-:Y:S01]  /*4110*/  MUFU.EX2 R83, R83 ;  /* 0x0000005300537308 */ /* 0x000fe20000000800 */
[----:B0-----:R-:W-:Y:S01]  /*4120*/  IMAD.U32 R93, RZ, RZ, UR21 ;  /* 0x00000015ff5d7e24 */ /* 0x001fe2000f8e00ff */
[----:B------:R-:W0:Y:S06]  /*4130*/  SHFL.BFLY PT, R81, R2, 0x2, 0x1f ;  /* 0x0c401f0002517f89 */ /* 0x000e2c00000e0000 */
[----:B------:R-:W-:Y:S08]  /*4140*/  MUFU.EX2 R84, R84 ;  /* 0x0000005400547308 */ /* 0x000ff00000000800 */
[----:B------:R-:W-:Y:S08]  /*4150*/  MUFU.EX2 R55, R88 ;  /* 0x0000005800377308 */ /* 0x000ff00000000800 */
[----:B------:R-:W-:Y:S01]  /*4160*/  MUFU.EX2 R85, R85 ;  /* 0x0000005500557308 */ /* 0x000fe20000000800 */
[----:B0-----:R-:W-:-:S05]  /*4170*/  FMNMX.FTZ R81, R2, R81, !PT ;  /* 0x0000005102517209 */ /* 0x001fca0007810000 */
[----:B------:R-:W0:Y:S02]  /*4180*/  SHFL.BFLY PT, R2, R81, 0x1, 0x1f ;  /* 0x0c201f0051027f89 */ /* 0x000e2400000e0000 */
[----:B------:R-:W1:Y:S08]  /*4190*/  MUFU.EX2 R86, R86 ;  /* 0x0000005600567308 */ /* 0x000e700000000800 */
[----:B------:R-:W2:Y:S08]  /*41a0*/  MUFU.EX2 R87, R87 ;  /* 0x0000005700577308 */ /* 0x000eb00000000800 */
[----:B------:R-:W-:Y:S01]  /*41b0*/  MUFU.EX2 R90, R90 ;  /* 0x0000005a005a7308 */ /* 0x000fe20000000800 */
[----:B-1----:R-:W-:-:S04]  /*41c0*/  F2FP.SATFINITE.E4M3.F32.PACK_AB_MERGE_C R153, R86, R85, RZ ;  /* 0x000000555699723e */ /* 0x002fc800048070ff */
[----:B------:R-:W-:Y:S02]  /*41d0*/  F2FP.SATFINITE.E4M3.F32.PACK_AB_MERGE_C R153, R84, R83, R153 ;  /* 0x000000535499723e */ /* 0x000fe40004807099 */
[----:B0-----:R-:W-:Y:S01]  /*41e0*/  FMNMX.FTZ R2, R81, R2, !PT ;  /* 0x0000000251027209 */ /* 0x001fe20007810000 */
[--C-:B------:R-:W-:Y:S01]  /*41f0*/  FFMA.FTZ R81, R44, UR21, -R36.reuse ;  /* 0x000000152c517c23 */ /* 0x100fe20008010824 */
[----:B------:R-:W-:-:S01]  /*4200*/  FFMA.FTZ R44, R45, UR21, -R36 ;  /* 0x000000152d2c7c23 */ /* 0x000fc20008010824 */
[----:B------:R-:W-:Y:S01]  /*4210*/  FFMA.FTZ R45, R77, UR21, -R36 ;  /* 0x000000154d2d7c23 */ /* 0x000fe20008010824 */
[C---:B------:R-:W-:Y:S01]  /*4220*/  FSETP.NEU.FTZ.AND P3, PT, R2.reuse, -INF , PT ;  /* 0xff8000000200780b */ /* 0x040fe20003f7d000 */
[----:B------:R-:W-:Y:S01]  /*4230*/  FFMA.FTZ R74, R2, R93, -8 ;  /* 0xc1000000024a7423 */ /* 0x000fe2000001005d */
[----:B------:R-:W-:Y:S04]  /*4240*/  MUFU.EX2 R5, R101 ;  /* 0x0000006500057308 */ /* 0x000fe80000000800 */
[----:B------:R-:W-:-:S02]  /*4250*/  FSEL R74, R74, RZ, P3 ;  /* 0x000000ff4a4a7208 */ /* 0x000fc40001800000 */
[----:B------:R-:W-:Y:S02]  /*4260*/  PLOP3.LUT P3, PT, PT, PT, UP1, 0x80, 0x0 ;  /* 0x000000000000781c */ /* 0x000fe40003f6f018 */
        /* <DEDUP_REMOVED lines=14> */
[----:B------:R-:W-:Y:S01]  /*4350*/  FFMA.FTZ R92, R12, UR21, -R74 ;  /* 0x000000150c5c7c23 */ /* 0x000fe2000801084a */
[----:B------:R-:W-:-:S01]  /*4360*/  FADD.FTZ R68, R83, R84 ;  /* 0x0000005453447221 */ /* 0x000fc20000010000 */
[----:B------:R-:W0:Y:S01]  /*4370*/  MUFU.EX2 R77, R77 ;  /* 0x0000004d004d7308 */ /* 0x000e220000000800 */
[----:B------:R-:W-:-:S01]  /*4380*/  FFMA.FTZ R12, R21, UR21, -R74 ;  /* 0x00000015150c7c23 */ /* 0x000fc2000801084a */
        /* <DEDUP_REMOVED lines=12> */
[----:B--2---:R-:W-:Y:S01]  /*4450*/  FADD.FTZ R95, R87, R80 ;  /* 0x00000050575f7221 */ /* 0x004fe20000010000 */
[----:B------:R-:W-:-:S01]  /*4460*/  FFMA.FTZ R60, R65, UR21, -R74 ;  /* 0x00000015413c7c23 */ /* 0x000fc2000801084a */
[----:B------:R-:W2:Y:S01]  /*4470*/  MUFU.EX2 R89, R89 ;  /* 0x0000005900597308 */ /* 0x000ea20000000800 */
[----:B0-----:R-:W-:-:S01]  /*4480*/  FADD.FTZ R69, R36, R77 ;  /* 0x0000004d24457221 */ /* 0x001fc20000010000 */
[----:B------:R-:W-:Y:S01]  /*4490*/  FADD.FTZ R80, R90, R95 ;  /* 0x0000005f5a507221 */ /* 0x000fe20000010000 */
[----:B------:R-:W-:-:S01]  /*44a0*/  FFMA.FTZ R65, R40, UR21, -R74 ;  /* 0x0000001528417c23 */ /* 0x000fc2000801084a */
[----:B------:R-:W-:-:S02]  /*44b0*/  @!P0 VIADD R40, R4, 0x13240 ;  /* 0x0001324004288836 */ /* 0x000fc40000000000 */
[----:B------:R-:W-:-:S01]  /*44c0*/  FFMA.FTZ R78, R78, UR21, -R74 ;  /* 0x000000154e4e7c23 */ /* 0x000fc2000801084a */
[--C-:B------:R-:W-:Y:S01]  /*44d0*/  FFMA.FTZ R41, R41, UR21, -R74.reuse ;  /* 0x0000001529297c23 */ /* 0x100fe2000801084a */
[----:B------:R-:W-:-:S01]  /*44e0*/  FFMA.FTZ R52, R52, UR21, -R74 ;  /* 0x0000001534347c23 */ /* 0x000fc2000801084a */
[----:B------:R-:W0:Y:S01]  /*44f0*/  MUFU.EX2 R6, R6 ;  /* 0x0000000600067308 */ /* 0x000e220000000800 */
[----:B-1----:R-:W-:-:S01]  /*4500*/  FADD.FTZ R68, R88, R69 ;  /* 0x0000004558447221 */ /* 0x002fc20000010000 */
[----:B------:R-:W-:Y:S01]  /*4510*/  @!P0 PRMT R40, RZ, 0x654, R40 ;  /* 0x00000654ff288816 */ /* 0x000fe20000000028 */
[----:B------:R-:W-:-:S01]  /*4520*/  FFMA.FTZ R53, R53, UR21, -R74 ;  /* 0x0000001535357c23 */ /* 0x000fc2000801084a */
[--C-:B------:R-:W-:Y:S01]  /*4530*/  FFMA.FTZ R29, R29, UR21, -R74.reuse ;  /* 0x000000151d1d7c23 */ /* 0x100fe2000801084a */
[----:B------:R-:W-:-:S01]  /*4540*/  FFMA.FTZ R32, R32, UR21, -R74 ;  /* 0x0000001520207c23 */ /* 0x000fc2000801084a */
[----:B------:R1:W-:Y:S01]  /*4550*/  @!P0 SYNCS.ARRIVE.TRANS64.RED.A1T0 RZ, [R40+URZ], RZ ;  /* 0x000000ff28ff89a7 */ /* 0x0003e2000810043f */
[----:B------:R-:W-:-:S01]  /*4560*/  FFMA.FTZ R33, R33, UR21, -R74 ;  /* 0x0000001521217c23 */ /* 0x000fc2000801084a */
[----:B------:R-:W3:Y:S01]  /*4570*/  MUFU.EX2 R7, R7 ;  /* 0x0000000700077308 */ /* 0x000ee20000000800 */
[----:B--2---:R-:W-:-:S01]  /*4580*/  FADD.FTZ R69, R89, R68 ;  /* 0x0000004459457221 */ /* 0x004fc20000010000 */
[--C-:B------:R-:W-:Y:S01]  /*4590*/  FFMA.FTZ R82, R82, UR21, -R74.reuse ;  /* 0x0000001552527c23 */ /* 0x100fe2000801084a */
[----:B------:R-:W-:-:S01]  /*45a0*/  FFMA.FTZ R37, R37, UR21, -R74 ;  /* 0x0000001525257c23 */ /* 0x000fc2000801084a */
[----:B------:R-:W-:Y:S01]  /*45b0*/  F2FP.SATFINITE.E4M3.F32.PACK_AB_MERGE_C R155, R94, R5, RZ ;  /* 0x000000055e9b723e */ /* 0x000fe200048070ff */
[----:B-1----:R-:W-:-:S01]  /*45c0*/  FFMA.FTZ R40, R75, UR21, -R74 ;  /* 0x000000154b287c23 */ /* 0x002fc2000801084a */
[----:B------:R-:W-:-:S02]  /*45d0*/  F2FP.SATFINITE.E4M3.F32.PACK_AB_MERGE_C R152, R89, R88, RZ ;  /* 0x000000585998723e */ /* 0x000fc400048070ff */
[----:B------:R-:W1:Y:S01]  /*45e0*/  MUFU.EX2 R11, R11 ;  /* 0x0000000b000b7308 */ /* 0x000e620000000800 */
[----:B0-----:R-:W-:-:S01]  /*45f0*/  FADD.FTZ R68, R6, R69 ;  /* 0x0000004506447221 */ /* 0x001fc20000010000 */
[----:B------:R-:W-:Y:S01]  /*4600*/  FADD.FTZ R69, R5, R80 ;  /* 0x0000005005457221 */ /* 0x000fe20000010000 */
[----:B------:R-:W-:Y:S02]  /*4610*/  F2FP.SATFINITE.E4M3.F32.PACK_AB_MERGE_C R152, R77, R36, R152 ;  /* 0x000000244d98723e */ /* 0x000fe40004807098 */
[----:B------:R-:W-:-:S03]  /*4620*/  F2FP.SATFINITE.E4M3.F32.PACK_AB_MERGE_C R155, R90, R87, R155 ;  /* 0x000000575a9b723e */ /* 0x000fc6000480709b */
[----:B------:R-:W0:Y:S01]  /*4630*/  MUFU.EX2 R91, R91 ;  /* 0x0000005b005b7308 */ /* 0x000e220000000800 */
[----:B---3--:R-:W-:-:S07]  /*4640*/  FADD.FTZ R68, R7, R68 ;  /* 0x0000004407447221 */ /* 0x008fce0000010000 */
[----:B------:R-:W2:Y:S08]  /*4650*/  MUFU.EX2 R92, R92 ;  /* 0x0000005c005c7308 */ /* 0x000eb00000000800 */
[----:B------:R-:W3:Y:S08]  /*4660*/  MUFU.EX2 R96, R96 ;  /* 0x0000006000607308 */ /* 0x000ef00000000800 */
[----:B------:R-:W4:Y:S08]  /*4670*/  MUFU.EX2 R9, R9 ;  /* 0x0000000900097308 */ /* 0x000f300000000800 */
[----:B------:R-:W5:Y:S08]  /*4680*/  MUFU.EX2 R10, R10 ;  /* 0x0000000a000a7308 */ /* 0x000f700000000800 */
[----:B------:R1:W-:Y:S08]  /*4690*/  MUFU.EX2 R4, R65 ;  /* 0x0000004100047308 */ /* 0x0003f00000000800 */
[----:B------:R-:W5:Y:S01]  /*46a0*/  MUFU.EX2 R98, R98 ;  /* 0x0000006200627308 */ /* 0x000f620000000800 */
[----:B-1----:R-:W-:-:S01]  /*46b0*/  FFMA.FTZ R65, R48, UR21, -R74 ;  /* 0x0000001530417c23 */ /* 0x002fc2000801084a */
[----:B------:R-:W-:Y:S01]  /*46c0*/  FADD.FTZ R48, R94, R69 ;  /* 0x000000455e307221 */ /* 0x000fe20000010000 */
[----:B------:R-:W-:-:S01]  /*46d0*/  FADD.FTZ R69, R11, R68 ;  /* 0x000000440b457221 */ /* 0x000fc20000010000 */
[----:B------:R-:W-:-:S02]  /*46e0*/  FFMA.FTZ R68, R49, UR21, -R74 ;  /* 0x0000001531447c23 */ /* 0x000fc4000801084a */
[----:B0-----:R-:W-:-:S01]  /*46f0*/  FADD.FTZ R49, R91, R48 ;  /* 0x000000305b317221 */ /* 0x001fc20000010000 */
[----:B--2---:R-:W-:Y:S01]  /*4700*/  FADD.FTZ R48, R92, R69 ;  /* 0x000000455c307221 */ /* 0x004fe20000010000 */
[----:B------:R-:W0:Y:S01]  /*4710*/  MUFU.EX2 R14, R14 ;  /* 0x0000000e000e7308 */ /* 0x000e220000000800 */
[----:B------:R-:W-:-:S01]  /*4720*/  FFMA.FTZ R69, R24, UR21, -R74 ;  /* 0x0000001518457c23 */ /* 0x000fc2000801084a */
[----:B---3--:R-:W-:Y:S01]  /*4730*/  FADD.FTZ R80, R96, R49 ;  /* 0x0000003160507221 */ /* 0x008fe20000010000 */
[----:B----4-:R-:W-:-:S01]  /*4740*/  FADD.FTZ R75, R9, R48 ;  /* 0x00000030094b7221 */ /* 0x010fc20000010000 */
[----:B------:R-:W-:Y:S01]  /*4750*/  FFMA.FTZ R48, R28, UR21, -R74 ;  /* 0x000000151c307c23 */ /* 0x000fe2000801084a */
[----:B------:R-:W-:Y:S01]  /*4760*/  F2FP.SATFINITE.E4M3.F32.PACK_AB_MERGE_C R92, R92, R11, RZ ;  /* 0x0000000b5c5c723e */ /* 0x000fe200048070ff */
[----:B------:R-:W-:Y:S01]  /*4770*/  FADD.FTZ R97, R15, R80 ;  /* 0x000000500f617221 */ /* 0x000fe20000010000 */
[----:B-----5:R-:W-:-:S01]  /*4780*/  FADD.FTZ R95, R10, R75 ;  /* 0x0000004b0a5f7221 */ /* 0x020fc20000010000 */
[----:B------:R-:W1:Y:S01]  /*4790*/  MUFU.EX2 R71, R71 ;  /* 0x0000004700477308 */ /* 0x000e620000000800 */
[----:B------:R-:W-:-:S01]  /*47a0*/  FFMA.FTZ R75, R25, UR21, -R74 ;  /* 0x00000015194b7c23 */ /* 0x000fc2000801084a */
[C---:B------:R-:W-:Y:S01]  /*47b0*/  FADD.FTZ R80, R98.reuse, R97 ;  /* 0x0000006162507221 */ /* 0x040fe20000010000 */
[----:B------:R-:W-:-:S02]  /*47c0*/  F2FP.SATFINITE.E4M3.F32.PACK_AB_MERGE_C R149, R98, R15, RZ ;  /* 0x0000000f6295723e */ /* 0x000fc400048070ff */
[----:B------:R-:W-:Y:S02]  /*47d0*/  F2FP.SATFINITE.E4M3.F32.PACK_AB_MERGE_C R154, R7, R6, R92 ;  /* 0x00000006079a723e */ /* 0x000fe4000480705c */
[----:B------:R-:W-:Y:S01]  /*47e0*/  F2FP.SATFINITE.E4M3.F32.PACK_AB_MERGE_C R149, R96, R91, R149 ;  /* 0x0000005b6095723e */ /* 0x000fe20004807095 */
[----:B------:R-:W2:Y:S01]  /*47f0*/  MUFU.EX2 R93, R93 ;  /* 0x0000005d005d7308 */ /* 0x000ea20000000800 */
[----:B0-----:R-:W-:-:S07]  /*4800*/  FADD.FTZ R28, R14, R95 ;  /* 0x0000005f0e1c7221 */ /* 0x001fce0000010000 */
[----:B------:R-:W0:Y:S01]  /*4810*/  MUFU.EX2 R12, R12 ;  /* 0x0000000c000c7308 */ /* 0x000e220000000800 */
[----:B-1----:R-:W-:-:S07]  /*4820*/  FADD.FTZ R95, R71, R80 ;  /* 0x00000050475f7221 */ /* 0x002fce0000010000 */
[----:B------:R-:W-:Y:S01]  /*4830*/  MUFU.EX2 R43, R43 ;  /* 0x0000002b002b7308 */ /* 0x000fe20000000800 */
[----:B--2---:R-:W-:-:S01]  /*4840*/  FADD.FTZ R25, R93, R28 ;  /* 0x0000001c5d197221 */ /* 0x004fc20000010000 */
[----:B------:R-:W-:-:S04]  /*4850*/  F2FP.SATFINITE.E4M3.F32.PACK_AB_MERGE_C R93, R93, R14, RZ ;  /* 0x0000000e5d5d723e */ /* 0x000fc800048070ff */
[----:B------:R-:W-:Y:S02]  /*4860*/  F2FP.SATFINITE.E4M3.F32.PACK_AB_MERGE_C R148, R10, R9, R93 ;  /* 0x000000090a94723e */ /* 0x000fe4000480705d */
[----:B------:R-:W-:Y:S01]  /*4870*/  MUFU.EX2 R13, R13 ;  /* 0x0000000d000d7308 */ /* 0x000fe20000000800 */
[----:B0-----:R-:W-:-:S07]  /*4880*/  FADD.FTZ R28, R12, R25 ;  /* 0x000000190c1c7221 */ /* 0x001fce0000010000 */
[----:B------:R-:W0:Y:S08]  /*4890*/  MUFU.EX2 R42, R42 ;  /* 0x0000002a002a7308 */ /* 0x000e300000000800 */
[----:B------:R-:W1:Y:S08]  /*48a0*/  MUFU.EX2 R72, R72 ;  /* 0x0000004800487308 */ /* 0x000e700000000800 */
[----:B------:R-:W2:Y:S01]  /*48b0*/  MUFU.EX2 R47, R47 ;  /* 0x0000002f002f7308 */ /* 0x000ea20000000800 */
[----:B0-----:R-:W-:-:S04]  /*48c0*/  F2FP.SATFINITE.E4M3.F32.PACK_AB_MERGE_C R151, R42, R43, RZ ;  /* 0x0000002b2a97723e */ /* 0x001fc800048070ff */
[----:B------:R-:W-:-:S03]  /*48d0*/  F2FP.SATFINITE.E4M3.F32.PACK_AB_MERGE_C R151, R56, R71, R151 ;  /* 0x000000473897723e */ /* 0x000fc60004807097 */
[----:B------:R-:W0:Y:S08]  /*48e0*/  MUFU.EX2 R73, R73 ;  /* 0x0000004900497308 */ /* 0x000e300000000800 */
[----:B------:R-:W3:Y:S08]  /*48f0*/  MUFU.EX2 R46, R46 ;  /* 0x0000002e002e7308 */ /* 0x000ef00000000800 */
[----:B------:R4:W-:Y:S08]  /*4900*/  MUFU.EX2 R49, R78 ;  /* 0x0000004e00317308 */ /* 0x0009f00000000800 */
[----:B------:R-:W5:Y:S01]  /*4910*/  MUFU.EX2 R20, R20 ;  /* 0x0000001400147308 */ /* 0x000f620000000800 */
[----:B----4-:R-:W-:-:S04]  /*4920*/  FADD.FTZ R78, R56, R95 ;  /* 0x0000005f384e7221 */ /* 0x010fc80000010000 */
[----:B------:R-:W-:-:S03]  /*4930*/  FADD.FTZ R95, R43, R78 ;  /* 0x0000004e2b5f7221 */ /* 0x000fc60000010000 */
[----:B------:R-:W-:Y:S01]  /*4940*/  MUFU.EX2 R50, R50 ;  /* 0x0000003200327308 */ /* 0x000fe20000000800 */
[----:B------:R-:W-:-:S07]  /*4950*/  FADD.FTZ R78, R42, R95 ;  /* 0x0000005f2a4e7221 */ /* 0x000fce0000010000 */
[----:B------:R-:W4:Y:S08]  /*4960*/  MUFU.EX2 R21, R21 ;  /* 0x0000001500157308 */ /* 0x000f300000000800 */
[----:B------:R1:W-:Y:S08]  /*4970*/  MUFU.EX2 R24, R65 ;  /* 0x0000004100187308 */ /* 0x0003f00000000800 */
[----:B------:R-:W4:Y:S01]  /*4980*/  MUFU.EX2 R51, R51 ;  /* 0x0000003300337308 */ /* 0x000f220000000800 */
[----:B-1----:R-:W-:-:S04]  /*4990*/  FADD.FTZ R65, R13, R28 ;  /* 0x0000001c0d417221 */ /* 0x002fc80000010000 */
[----:B------:R-:W-:Y:S01]  /*49a0*/  FADD.FTZ R74, R72, R65 ;  /* 0x00000041484a7221 */ /* 0x000fe20000010000 */
[----:B--2---:R-:W-:-:S01]  /*49b0*/  FADD.FTZ R65, R47, R78 ;  /* 0x0000004e2f417221 */ /* 0x004fc20000010000 */
[C---:B0-----:R-:W-:Y:S01]  /*49c0*/  F2FP.SATFINITE.E4M3.F32.PACK_AB_MERGE_C R72, R73.reuse, R72, RZ ;  /* 0x000000484948723e */ /* 0x041fe200048070ff */
[----:B------:R-:W0:Y:S01]  /*49d0*/  MUFU.EX2 R63, R63 ;  /* 0x0000003f003f7308 */ /* 0x000e220000000800 */
[----:B------:R-:W-:-:S01]  /*49e0*/  FADD.FTZ R5, R73, R74 ;  /* 0x0000004a49057221 */ /* 0x000fc20000010000 */
[----:B---3--:R-:W-:Y:S01]  /*49f0*/  FADD.FTZ R65, R46, R65 ;  /* 0x000000412e417221 */ /* 0x008fe20000010000 */
[----:B------:R-:W-:Y:S02]  /*4a00*/  F2FP.SATFINITE.E4M3.F32.PACK_AB_MERGE_C R150, R13, R12, R72 ;  /* 0x0000000c0d96723e */ /* 0x000fe40004807048 */
[----:B-----5:R-:W-:-:S03]  /*4a10*/  FADD.FTZ R42, R20, R5 ;  /* 0x00000005142a7221 */ /* 0x020fc60000010000 */
[----:B------:R-:W-:Y:S01]  /*4a20*/  MUFU.EX2 R54, R54 ;  /* 0x0000003600367308 */ /* 0x000fe20000000800 */
[----:B----4-:R-:W-:-:S01]  /*4a30*/  FADD.FTZ R42, R21, R42 ;  /* 0x0000002a152a7221 */ /* 0x010fc20000010000 */
[----:B------:R-:W-:-:S04]  /*4a40*/  F2FP.SATFINITE.E4M3.F32.PACK_AB_MERGE_C R145, R51, R50, RZ ;  /* 0x000000323391723e */ /* 0x000fc800048070ff */
[----:B------:R-:W-:Y:S02]  /*4a50*/  F2FP.SATFINITE.E4M3.F32.PACK_AB_MERGE_C R145, R46, R47, R145 ;  /* 0x0000002f2e91723e */ /* 0x000fe40004807091 */
[----:B------:R-:W-:Y:S01]  /*4a60*/  CS2R R46, SRZ ;  /* 0x00000000002e7805 */ /* 0x000fe2000001ff00 */
[----:B------:R-:W1:Y:S01]  /*4a70*/  MUFU.EX2 R76, R76 ;  /* 0x0000004c004c7308 */ /* 0x000e620000000800 */
[----:B0-----:R-:W-:-:S07]  /*4a80*/  FADD.FTZ R11, R63, R42 ;  /* 0x0000002a3f0b7221 */ /* 0x001fce0000010000 */
[----:B------:R-:W0:Y:S08]  /*4a90*/  MUFU.EX2 R57, R57 ;  /* 0x0000003900397308 */ /* 0x000e300000000800 */
[----:B------:R-:W2:Y:S01]  /*4aa0*/  MUFU.EX2 R26, R26 ;  /* 0x0000001a001a7308 */ /* 0x000ea20000000800 */
[----:B-1----:R-:W-:-:S01]  /*4ab0*/  FADD.FTZ R14, R76, R11 ;  /* 0x0000000b4c0e7221 */ /* 0x002fc20000010000 */
[----:B------:R-:W-:-:S04]  /*4ac0*/  F2FP.SATFINITE.E4M3.F32.PACK_AB_MERGE_C R63, R76, R63, RZ ;  /* 0x0000003f4c3f723e */ /* 0x000fc800048070ff */
[----:B------:R-:W-:Y:S02]  /*4ad0*/  F2FP.SATFINITE.E4M3.F32.PACK_AB_MERGE_C R144, R21, R20, R63 ;  /* 0x000000141590723e */ /* 0x000fe4000480703f */
[----:B------:R1:W-:Y:S01]  /*4ae0*/  MUFU.EX2 R25, R68 ;  /* 0x0000004400197308 */ /* 0x0003e20000000800 */
[----:B0-----:R-:W-:-:S07]  /*4af0*/  FADD.FTZ R11, R57, R14 ;  /* 0x0000000e390b7221 */ /* 0x001fce0000010000 */
[----:B------:R-:W0:Y:S01]  /*4b00*/  MUFU.EX2 R60, R60 ;  /* 0x0000003c003c7308 */ /* 0x000e220000000800 */
[----:B-1----:R-:W-:-:S01]  /*4b10*/  FADD.FTZ R68, R50, R65 ;  /* 0x0000004132447221 */ /* 0x002fc20000010000 */
[----:B--2---:R-:W-:-:S03]  /*4b20*/  F2FP.SATFINITE.E4M3.F32.PACK_AB_MERGE_C R147, R27, R26, RZ ;  /* 0x0000001a1b93723e */ /* 0x004fc600048070ff */
[----:B------:R-:W-:Y:S01]  /*4b30*/  FADD.FTZ R51, R51, R68 ;  /* 0x0000004433337221 */ /* 0x000fe20000010000 */
[----:B------:R-:W-:Y:S02]  /*4b40*/  F2FP.SATFINITE.E4M3.F32.PACK_AB_MERGE_C R147, R79, R54, R147 ;  /* 0x000000364f93723e */ /* 0x000fe40004807093 */
[----:B------:R-:W1:Y:S01]  /*4b50*/  MUFU.EX2 R61, R61 ;  /* 0x0000003d003d7308 */ /* 0x000e620000000800 */
[----:B------:R-:W-:-:S04]  /*4b60*/  FADD.FTZ R42, R54, R51 ;  /* 0x00000033362a7221 */ /* 0x000fc80000010000 */
[----:B------:R-:W-:-:S03]  /*4b70*/  FADD.FTZ R43, R79, R42 ;  /* 0x0000002a4f2b7221 */ /* 0x000fc60000010000 */
[----:B------:R-:W2:Y:S01]  /*4b80*/  MUFU.EX2 R30, R30 ;  /* 0x0000001e001e7308 */ /* 0x000ea20000000800 */
[----:B------:R-:W-:-:S01]  /*4b90*/  FADD.FTZ R50, R26, R43 ;  /* 0x0000002b1a327221 */ /* 0x000fc20000010000 */
[----:B0-----:R-:W-:-:S03]  /*4ba0*/  FADD.FTZ R42, R60, R11 ;  /* 0x0000000b3c2a7221 */ /* 0x001fc60000010000 */
[----:B------:R-:W-:Y:S01]  /*4bb0*/  FADD.FTZ R27, R27, R50 ;  /* 0x000000321b1b7221 */ /* 0x000fe20000010000 */
[----:B------:R-:W-:Y:S02]  /*4bc0*/  CS2R R50, SRZ ;  /* 0x0000000000327805 */ /* 0x000fe4000001ff00 */
[----:B------:R-:W0:Y:S01]  /*4bd0*/  MUFU.EX2 R64, R64 ;  /* 0x0000004000407308 */ /* 0x000e220000000800 */
[----:B-1----:R-:W-:-:S07]  /*4be0*/  FADD.FTZ R11, R61, R42 ;  /* 0x0000002a3d0b7221 */ /* 0x002fce0000010000 */
[----:B------:R-:W1:Y:S01]  /*4bf0*/  MUFU.EX2 R41, R41 ;  /* 0x0000002900297308 */ /* 0x000e620000000800 */
[----:B--2---:R-:W-:-:S04]  /*4c00*/  FADD.FTZ R26, R30, R27 ;  /* 0x0000001b1e1a7221 */ /* 0x004fc80000010000 */
[----:B------:R-:W-:-:S03]  /*4c10*/  FADD.FTZ R42, R55, R26 ;  /* 0x0000001a372a7221 */ /* 0x000fc60000010000 */
[----:B------:R-:W2:Y:S01]  /*4c20*/  MUFU.EX2 R31, R31 ;  /* 0x0000001f001f7308 */ /* 0x000ea20000000800 */
[----:B0-----:R-:W-:-:S01]  /*4c30*/  FADD.FTZ R11, R64, R11 ;  /* 0x0000000b400b7221 */ /* 0x001fc20000010000 */
[----:B------:R-:W-:-:S03]  /*4c40*/  F2FP.SATFINITE.E4M3.F32.PACK_AB_MERGE_C R61, R64, R61, RZ ;  /* 0x0000003d403d723e */ /* 0x000fc600048070ff */
[----:B------:R-:W-:Y:S01]  /*4c50*/  FADD.FTZ R26, R4, R11 ;  /* 0x0000000b041a7221 */ /* 0x000fe20000010000 */
[----:B------:R-:W-:Y:S02]  /*4c60*/  F2FP.SATFINITE.E4M3.F32.PACK_AB_MERGE_C R146, R60, R57, R61 ;  /* 0x000000393c92723e */ /* 0x000fe4000480703d */
[----:B------:R-:W0:Y:S01]  /*4c70*/  MUFU.EX2 R40, R40 ;  /* 0x0000002800287308 */ /* 0x000e220000000800 */
[----:B-1----:R-:W-:-:S07]  /*4c80*/  FADD.FTZ R11, R41, R26 ;  /* 0x0000001a290b7221 */ /* 0x002fce0000010000 */
[----:B------:R-:W1:Y:S01]  /*4c90*/  MUFU.EX2 R58, R58 ;  /* 0x0000003a003a7308 */ /* 0x000e620000000800 */
[----:B--2---:R-:W-:-:S01]  /*4ca0*/  FADD.FTZ R27, R31, R42 ;  /* 0x0000002a1f1b7221 */ /* 0x004fc20000010000 */
[----:B------:R-:W-:-:S06]  /*4cb0*/  CS2R R42, SRZ ;  /* 0x00000000002a7805 */ /* 0x000fcc000001ff00 */
[----:B------:R-:W2:Y:S01]  /*4cc0*/  MUFU.EX2 R59, R59 ;  /* 0x0000003b003b7308 */ /* 0x000ea20000000800 */
[----:B0-----:R-:W-:-:S01]  /*4cd0*/  FADD.FTZ R26, R40, R11 ;  /* 0x0000000b281a7221 */ /* 0x001fc20000010000 */
[----:B------:R-:W-:-:S03]  /*4ce0*/  F2FP.SATFINITE.E4M3.F32.PACK_AB_MERGE_C R40, R49, R40, RZ ;  /* 0x000000283128723e */ /* 0x000fc600048070ff */
[----:B------:R-:W-:Y:S01]  /*4cf0*/  FADD.FTZ R49, R49, R26 ;  /* 0x0000001a31317221 */ /* 0x000fe20000010000 */
[----:B------:R-:W-:Y:S02]  /*4d00*/  F2FP.SATFINITE.E4M3.F32.PACK_AB_MERGE_C R140, R41, R4, R40 ;  /* 0x00000004298c723e */ /* 0x000fe40004807028 */
[----:B------:R-:W-:Y:S01]  /*4d10*/  CS2R R40, SRZ ;  /* 0x0000000000287805 */ /* 0x000fe2000001ff00 */
[----:B------:R-:W0:Y:S01]  /*4d20*/  MUFU.EX2 R34, R34 ;  /* 0x0000002200227308 */ /* 0x000e220000000800 */
[C---:B-1----:R-:W-:Y:S01]  /*4d30*/  F2FP.SATFINITE.E4M3.F32.PACK_AB_MERGE_C R141, R58.reuse, R31, RZ ;  /* 0x0000001f3a8d723e */ /* 0x042fe200048070ff */
[----:B------:R-:W-:Y:S01]  /*4d40*/  FADD.FTZ R58, R58, R27 ;  /* 0x0000001b3a3a7221 */ /* 0x000fe20000010000 */
[----:B------:R-:W-:-:S02]  /*4d50*/  FADD.FTZ R26, R24, R49 ;  /* 0x00000031181a7221 */ /* 0x000fc40000010000 */
[----:B------:R-:W-:Y:S02]  /*4d60*/  F2FP.SATFINITE.E4M3.F32.PACK_AB_MERGE_C R141, R55, R30, R141 ;  /* 0x0000001e378d723e */ /* 0x000fe4000480708d */
[----:B------:R-:W-:Y:S01]  /*4d70*/  CS2R R54, SRZ ;  /* 0x0000000000367805 */ /* 0x000fe2000001ff00 */
[----:B------:R-:W-:Y:S01]  /*4d80*/  MUFU.EX2 R35, R35 ;  /* 0x0000002300237308 */ /* 0x000fe20000000800 */
[----:B--2---:R-:W-:-:S07]  /*4d90*/  FADD.FTZ R11, R59, R58 ;  /* 0x0000003a3b0b7221 */ /* 0x004fce0000010000 */
[----:B------:R-:W1:Y:S01]  /*4da0*/  MUFU.EX2 R62, R62 ;  /* 0x0000003e003e7308 */ /* 0x000e620000000800 */
[----:B0-----:R-:W-:-:S01]  /*4db0*/  FADD.FTZ R30, R34, R11 ;  /* 0x0000000b221e7221 */ /* 0x001fc20000010000 */
[----:B------:R-:W-:-:S06]  /*4dc0*/  FADD.FTZ R11, R25, R26 ;  /* 0x0000001a190b7221 */ /* 0x000fcc0000010000 */
[----:B------:R-:W0:Y:S08]  /*4dd0*/  MUFU.EX2 R28, R52 ;  /* 0x00000034001c7308 */ /* 0x000e300000000800 */
[----:B------:R-:W-:Y:S01]  /*4de0*/  MUFU.EX2 R39, R39 ;  /* 0x0000002700277308 */ /* 0x000fe20000000800 */
[----:B-1----:R-:W-:Y:S01]  /*4df0*/  F2FP.SATFINITE.E4M3.F32.PACK_AB_MERGE_C R143, R62, R35, RZ ;  /* 0x000000233e8f723e */ /* 0x002fe200048070ff */
[----:B------:R-:W-:Y:S01]  /*4e00*/  FADD.FTZ R35, R35, R30 ;  /* 0x0000001e23237221 */ /* 0x000fe20000010000 */
[----:B------:R-:W-:-:S02]  /*4e10*/  CS2R R30, SRZ ;  /* 0x00000000001e7805 */ /* 0x000fc4000001ff00 */
[----:B------:R-:W-:Y:S01]  /*4e20*/  F2FP.SATFINITE.E4M3.F32.PACK_AB_MERGE_C R143, R34, R59, R143 ;  /* 0x0000003b228f723e */ /* 0x000fe2000480708f */
[----:B------:R-:W-:-:S02]  /*4e30*/  FADD.FTZ R35, R62, R35 ;  /* 0x000000233e237221 */ /* 0x000fc40000010000 */
[----:B------:R-:W1:Y:S01]  /*4e40*/  MUFU.EX2 R66, R66 ;  /* 0x0000004200427308 */ /* 0x000e620000000800 */
[----:B0-----:R-:W-:-:S07]  /*4e50*/  FADD.FTZ R6, R28, R11 ;  /* 0x0000000b1c067221 */ /* 0x001fce0000010000 */
[----:B------:R0:W2:Y:S08]  /*4e60*/  MUFU.EX2 R15, R53 ;  /* 0x00000035000f7308 */ /* 0x0000b00000000800 */
[----:B------:R-:W3:Y:S01]  /*4e70*/  MUFU.EX2 R38, R38 ;  /* 0x0000002600267308 */ /* 0x000ee20000000800 */
[----:B-1----:R-:W-:Y:S02]  /*4e80*/  F2FP.SATFINITE.E4M3.F32.PACK_AB_MERGE_C R7, R66, R39, RZ ;  /* 0x000000274207723e */ /* 0x002fe400048070ff */
[----:B0-----:R-:W-:-:S05]  /*4e90*/  CS2R R52, SRZ ;  /* 0x0000000000347805 */ /* 0x001fca000001ff00 */
[----:B------:R-:W0:Y:S01]  /*4ea0*/  MUFU.EX2 R67, R67 ;  /* 0x0000004300437308 */ /* 0x000e220000000800 */
[----:B--2---:R-:W-:-:S01]  /*4eb0*/  FADD.FTZ R6, R15, R6 ;  /* 0x000000060f067221 */ /* 0x004fc20000010000 */
[----:B------:R-:W-:-:S04]  /*4ec0*/  F2FP.SATFINITE.E4M3.F32.PACK_AB_MERGE_C R28, R15, R28, RZ ;  /* 0x0000001c0f1c723e */ /* 0x000fc800048070ff */
[----:B------:R-:W-:Y:S02]  /*4ed0*/  F2FP.SATFINITE.E4M3.F32.PACK_AB_MERGE_C R142, R25, R24, R28 ;  /* 0x00000018198e723e */ /* 0x000fe4000480701c */
[----:B------:R-:W-:Y:S01]  /*4ee0*/  CS2R R24, SRZ ;  /* 0x0000000000187805 */ /* 0x000fe2000001ff00 */
[----:B------:R-:W1:Y:S01]  /*4ef0*/  MUFU.EX2 R5, R69 ;  /* 0x0000004500057308 */ /* 0x000e620000000800 */
[----:B---3--:R-:W-:-:S01]  /*4f00*/  FADD.FTZ R26, R38, R35 ;  /* 0x00000023261a7221 */ /* 0x008fc20000010000 */
[----:B------:R-:W-:-:S06]  /*4f10*/  CS2R R34, SRZ ;  /* 0x0000000000227805 */ /* 0x000fcc000001ff00 */
[----:B------:R-:W2:Y:S01]  /*4f20*/  MUFU.EX2 R14, R75 ;  /* 0x0000004b000e7308 */ /* 0x000ea20000000800 */
[C---:B0-----:R-:W-:Y:S01]  /*4f30*/  F2FP.SATFINITE.E4M3.F32.PACK_AB_MERGE_C R137, R67.reuse, R38, R7 ;  /* 0x000000264389723e */ /* 0x041fe20004807007 */
[----:B------:R-:W-:-:S04]  /*4f40*/  FADD.FTZ R26, R67, R26 ;  /* 0x0000001a431a7221 */ /* 0x000fc80000010000 */
[----:B------:R-:W-:Y:S01]  /*4f50*/  FADD.FTZ R39, R39, R26 ;  /* 0x0000001a27277221 */ /* 0x000fe20000010000 */
[----:B------:R-:W-:Y:S01]  /*4f60*/  CS2R R26, SRZ ;  /* 0x00000000001a7805 */ /* 0x000fe2000001ff00 */
[----:B------:R-:W0:Y:S01]  /*4f70*/  MUFU.EX2 R48, R48 ;  /* 0x0000003000307308 */ /* 0x000e220000000800 */
[----:B-1----:R-:W-:-:S01]  /*4f80*/  FADD.FTZ R7, R5, R6 ;  /* 0x0000000605077221 */ /* 0x002fc20000010000 */
[----:B------:R-:W-:-:S06]  /*4f90*/  FADD.FTZ R39, R66, R39 ;  /* 0x0000002742277221 */ /* 0x000fcc0000010000 */
[----:B------:R-:W1:Y:S01]  /*4fa0*/  MUFU.EX2 R29, R29 ;  /* 0x0000001d001d7308 */ /* 0x000e620000000800 */
[----:B--2---:R-:W-:-:S07]  /*4fb0*/  FADD.FTZ R7, R14, R7 ;  /* 0x000000070e077221 */ /* 0x004fce0000010000 */
[----:B------:R-:W-:Y:S01]  /*4fc0*/  MUFU.EX2 R44, R44 ;  /* 0x0000002c002c7308 */ /* 0x000fe20000000800 */
[----:B0-----:R-:W-:-:S07]  /*4fd0*/  FADD.FTZ R6, R48, R7 ;  /* 0x0000000730067221 */ /* 0x001fce0000010000 */
[----:B------:R-:W0:Y:S01]  /*4fe0*/  MUFU.EX2 R45, R45 ;  /* 0x0000002d002d7308 */ /* 0x000e220000000800 */
[C---:B-1----:R-:W-:Y:S01]  /*4ff0*/  F2FP.SATFINITE.E4M3.F32.PACK_AB_MERGE_C R48, R29.reuse, R48, RZ ;  /* 0x000000301d30723e */ /* 0x042fe200048070ff */
[----:B------:R-:W-:-:S03]  /*5000*/  FADD.FTZ R29, R29, R6 ;  /* 0x000000061d1d7221 */ /* 0x000fc60000010000 */
[----:B------:R-:W-:Y:S02]  /*5010*/  F2FP.SATFINITE.E4M3.F32.PACK_AB_MERGE_C R136, R14, R5, R48 ;  /* 0x000000050e88723e */ /* 0x000fe40004807030 */
[----:B------:R-:W-:Y:S01]  /*5020*/  CS2R R48, SRZ ;  /* 0x0000000000307805 */ /* 0x000fe2000001ff00 */
[----:B------:R-:W1:Y:S08]  /*5030*/  MUFU.EX2 R70, R70 ;  /* 0x0000004600467308 */ /* 0x000e700000000800 */
[----:B------:R-:W2:Y:S01]  /*5040*/  MUFU.EX2 R32, R32 ;  /* 0x0000002000207308 */ /* 0x000ea20000000800 */
[----:B0-----:R-:W-:-:S07]  /*5050*/  F2FP.SATFINITE.E4M3.F32.PACK_AB_MERGE_C R7, R45, R44, RZ ;  /* 0x0000002c2d07723e */ /* 0x001fce00048070ff */
[----:B------:R-:W0:Y:S01]  /*5060*/  MUFU.EX2 R81, R81 ;  /* 0x0000005100517308 */ /* 0x000e220000000800 */
[----:B-1----:R-:W-:-:S01]  /*5070*/  FADD.FTZ R6, R70, R39 ;  /* 0x0000002746067221 */ /* 0x002fc20000010000 */
[----:B------:R-:W-:-:S06]  /*5080*/  CS2R R38, SRZ ;  /* 0x0000000000267805 */ /* 0x000fcc000001ff00 */
[----:B------:R-:W1:Y:S01]  /*5090*/  MUFU.EX2 R33, R33 ;  /* 0x0000002100217308 */ /* 0x000e620000000800 */
[----:B--2---:R-:W-:-:S01]  /*50a0*/  FADD.FTZ R4, R32, R29 ;  /* 0x0000001d20047221 */ /* 0x004fc20000010000 */
[----:B------:R-:W-:-:S06]  /*50b0*/  CS2R R28, SRZ ;  /* 0x00000000001c7805 */ /* 0x000fcc000001ff00 */
[----:B------:R-:W-:Y:S01]  /*50c0*/  MUFU.EX2 R82, R82 ;  /* 0x0000005200527308 */ /* 0x000fe20000000800 */
[C---:B0-----:R-:W-:Y:S01]  /*50d0*/  F2FP.SATFINITE.E4M3.F32.PACK_AB_MERGE_C R139, R81.reuse, R70, R7 ;  /* 0x00000046518b723e */ /* 0x041fe20004807007 */
[----:B------:R-:W-:-:S06]  /*50e0*/  FADD.FTZ R81, R81, R6 ;  /* 0x0000000651517221 */ /* 0x000fcc0000010000 */
[----:B------:R-:W0:Y:S01]  /*50f0*/  MUFU.EX2 R37, R37 ;  /* 0x0000002500257308 */ /* 0x000e220000000800 */
[----:B-1----:R-:W-:-:S01]  /*5100*/  FADD.FTZ R7, R33, R4 ;  /* 0x0000000421077221 */ /* 0x002fc20000010000 */
[----:B------:R-:W-:-:S04]  /*5110*/  FADD.FTZ R4, R44, R81 ;  /* 0x000000512c047221 */ /* 0x000fc80000010000 */
[----:B------:R-:W-:Y:S01]  /*5120*/  FADD.FTZ R4, R45, R4 ;  /* 0x000000042d047221 */ /* 0x000fe20000010000 */
[----:B------:R-:W-:Y:S02]  /*5130*/  CS2R R44, SRZ ;  /* 0x00000000002c7805 */ /* 0x000fe4000001ff00 */
[----:B0-----:R-:W-:Y:S01]  /*5140*/  F2FP.SATFINITE.E4M3.F32.PACK_AB_MERGE_C R6, R37, R82, RZ ;  /* 0x000000522506723e */ /* 0x001fe200048070ff */
[----:B------:R-:W-:-:S03]  /*5150*/  FADD.FTZ R82, R82, R7 ;  /* 0x0000000752527221 */ /* 0x000fc60000010000 */
[----:B------:R-:W-:Y:S01]  /*5160*/  F2FP.SATFINITE.E4M3.F32.PACK_AB_MERGE_C R138, R33, R32, R6 ;  /* 0x00000020218a723e */ /* 0x000fe20004807006 */
[----:B------:R-:W-:-:S01]  /*5170*/  FADD.FTZ R5, R37, R82 ;  /* 0x0000005225057221 */ /* 0x000fc20000010000 */
        /* <DEDUP_REMOVED lines=19> */
[----:B------:R-:W-:-:S06]  /*52b0*/  ULDC UR21, c[0x0][0x988] ;  /* 0x0002620000157ab9 */ /* 0x000fcc0000000800 */
.L_x_1672:
[----:B------:R-:W-:-:S04]  /*52c0*/  UIADD3 UR24, UR46, 0x1, URZ ;  /* 0x000000012e187890 */ /* 0x000fc8000fffe03f */
[----:B------:R-:W-:-:S04]  /*52d0*/  UISETP.NE.AND UP1, UPT, UR24, 0x2, UPT ;  /* 0x000000021800788c */ /* 0x000fc8000bf25270 */
[----:B------:R-:W-:Y:S02]  /*52e0*/  USEL UR23, URZ, 0x1, UP1 ;  /* 0x000000013f177887 */ /* 0x000fe40008800000 */
[----:B------:R-:W-:Y:S02]  /*52f0*/  USEL UR24, UR24, URZ, UP1 ;  /* 0x0000003f18187287 */ /* 0x000fe40008800000 */
[----:B------:R-:W-:Y:S01]  /*5300*/  ULOP3.LUT UR23, UR47, UR23, URZ, 0x3c, !UPT ;  /* 0x000000172f177292 */ /* 0x000fe2000f8e3c3f */
[----:B------:R-:W-:Y:S11]  /*5310*/  @!P1 BRA `(.L_x_1663) ;  /* 0x0000000000049947 */ /* 0x000ff60003800000 */
[----:B------:R-:W-:Y:S01]  /*5320*/  BPT.TRAP 0x1 ;  /* 0x000000040000795c */ /* 0x000fe20000300000 */
.L_x_1663:
[----:B------:R-:W-:Y:S01]  /*5330*/  ULEA UR22, UR24, UR45, 0x3 ;  /* 0x0000002d18167291 */ /* 0x000fe2000f8e183f */
[----:B------:R-:W-:-:S05]  /*5340*/  IMAD.U32 R6, RZ, RZ, UR23 ;  /* 0x00000017ff067e24 */ /* 0x000fca000f8e00ff */
[----:B------:R-:W-:-:S04]  /*5350*/  SHF.L.U32 R6, R6, 0x1f, RZ ;  /* 0x0000001f06067819 */ /* 0x000fc800000006ff */
[----:B------:R0:W1:Y:S01]  /*5360*/  SYNCS.PHASECHK.TRANS64.TRYWAIT P3, [UR22+0x13230], R6 ;  /* 0x01323006ff0075a7 */ /* 0x0000620008060156 */
[----:B------:R-:W-:Y:S05]  /*5370*/  @!P1 BRA `(.L_x_1664) ;  /* 0x0000000000049947 */ /* 0x000fea0003800000 */
[----:B------:R-:W-:Y:S01]  /*5380*/  BPT.TRAP 0x1 ;  /* 0x000000040000795c */ /* 0x000fe20000300000 */
.L_x_1664:
[----:B-1----:R-:W-:Y:S05]  /*5390*/  @P3 BRA `(.L_x_1665) ;  /* 0x0000000000083947 */ /* 0x002fea0003800000 */
[----:B------:R-:W1:Y:S02]  /*53a0*/  SYNCS.PHASECHK.TRANS64.TRYWAIT P3, [UR22+0x13230], R6 ;  /* 0x01323006ff0075a7 */ /* 0x000e640008060156 */
[----:B-1----:R-:W-:Y:S05]  /*53b0*/  @!P3 BRA `(.L_x_1666) ;  /* 0x000000f00010b947 */ /* 0x002fea0003800000 */
.L_x_1665:
        /* <DEDUP_REMOVED lines=64> */
.L_x_1667:
[----:B------:R-:W-:Y:S01]  /*57c0*/  ULEA UR11, UR46, UR45, 0x3 ;  /* 0x0000002d2e0b7291 */ /* 0x000fe2000f8e183f */
[----:B01----:R-:W-:-:S05]  /*57d0*/  IMAD.U32 R6, RZ, RZ, UR47 ;  /* 0x0000002fff067e24 */ /* 0x003fca000f8e00ff */
[----:B------:R-:W-:-:S04]  /*57e0*/  SHF.L.U32 R6, R6, 0x1f, RZ ;  /* 0x0000001f06067819 */ /* 0x000fc800000006ff */
[----:B------:R0:W1:Y:S01]  /*57f0*/  SYNCS.PHASECHK.TRANS64.TRYWAIT P3, [UR11+0x13250], R6 ;  /* 0x01325006ff0075a7 */ /* 0x000062000806014b */
[----:B------:R-:W-:Y:S05]  /*5800*/  @!P1 BRA `(.L_x_1668) ;  /* 0x0000000000049947 */ /* 0x000fea0003800000 */
[----:B------:R-:W-:Y:S01]  /*5810*/  BPT.TRAP 0x1 ;  /* 0x000000040000795c */ /* 0x000fe20000300000 */
.L_x_1668:
[----:B-1----:R-:W-:Y:S05]  /*5820*/  @P3 BRA `(.L_x_1669) ;  /* 0x0000000000083947 */ /* 0x002fea0003800000 */
[----:B------:R-:W1:Y:S02]  /*5830*/  SYNCS.PHASECHK.TRANS64.TRYWAIT P3, [UR11+0x13250], R6 ;  /* 0x01325006ff0075a7 */ /* 0x000e64000806014b */
[----:B-1----:R-:W-:Y:S05]  /*5840*/  @!P3 BRA `(.L_x_1670) ;  /* 0x000000ec0004b947 */ /* 0x002fea0003800000 */
.L_x_1669:
[----:B------:R-:W-:Y:S01]  /*5850*/  UIADD3 UR6, UR45, 0x1000, URZ ;  /* 0x000010002d067890 */ /* 0x000fe2000fffe03f */
[----:B------:R-:W-:Y:S01]  /*5860*/  WARPGROUP.ARRIVE ;  /* 0x00000000000079c5 */ /* 0x000fe20000000000 */
[----:B------:R-:W-:Y:S01]  /*5870*/  UMOV UR7, 0xc0000010 ;  /* 0xc000001000077882 */ /* 0x000fe20000000000 */
[C---:B------:R-:W-:Y:S01]  /*5880*/  FMUL.FTZ R12, R0.reuse, R125 ;  /* 0x0000007d000c7220 */ /* 0x040fe20000410000 */
[----:B------:R-:W-:Y:S01]  /*5890*/  USHF.R.U32.HI UR6, URZ, 0x4, UR6 ;  /* 0x000000043f067899 */ /* 0x000fe20008011606 */
[C---:B------:R-:W-:Y:S01]  /*58a0*/  FMUL.FTZ R125, R0.reuse, R101 ;  /* 0x00000065007d7220 */ /* 0x040fe20000410000 */
[----:B------:R-:W-:Y:S02]  /*58b0*/  VIADD R101, R17, UR40 ;  /* 0x0000002811657c36 */ /* 0x000fe40008000000 */
[C---:B------:R-:W-:Y:S01]  /*58c0*/  FMUL.FTZ R13, R0.reuse, R126 ;  /* 0x0000007e000d7220 */ /* 0x040fe20000410000 */
[----:B------:R-:W-:Y:S01]  /*58d0*/  ULOP3.LUT UR6, UR6, 0x3fff, URZ, 0xc0, !UPT ;  /* 0x00003fff06067892 */ /* 0x000fe2000f8ec03f */
[C---:B------:R-:W-:Y:S01]  /*58e0*/  FMUL.FTZ R14, R0.reuse, R127 ;  /* 0x0000007f000e7220 */ /* 0x040fe20000410000 */
[C---:B------:R-:W-:Y:S01]  /*58f0*/  FMUL.FTZ R20, R0.reuse, R129 ;  /* 0x0000008100147220 */ /* 0x040fe20000410000 */
[C---:B01----:R-:W-:Y:S01]  /*5900*/  FMUL.FTZ R6, R0.reuse, R120 ;  /* 0x0000007800067220 */ /* 0x043fe20000410000 */
[----:B------:R-:W-:Y:S01]  /*5910*/  ULOP3.LUT UR6, UR6, 0x10000, URZ, 0xfc, !UPT ;  /* 0x0001000006067892 */ /* 0x000fe2000f8efc3f */
[C---:B------:R-:W-:Y:S01]  /*5920*/  FMUL.FTZ R7, R0.reuse, R121 ;  /* 0x0000007900077220 */ /* 0x040fe20000410000 */
[C---:B------:R-:W-:Y:S01]  /*5930*/  FMUL.FTZ R11, R0.reuse, R124 ;  /* 0x0000007c000b7220 */ /* 0x040fe20000410000 */
[C---:B------:R-:W-:Y:S01]  /*5940*/  FMUL.FTZ R15, R0.reuse, R128 ;  /* 0x00000080000f7220 */ /* 0x040fe20000410000 */
[----:B------:R-:W-:Y:S01]  /*5950*/  UIMAD UR10, UR46, 0x280, UR6 ;  /* 0x000002802e0a78a4 */ /* 0x000fe2000f8e0206 */
[----:B------:R-:W0:Y:S01]  /*5960*/  MUFU.TANH R6, R6 ;  /* 0x0000000600067308 */ /* 0x000e220000002400 */
        /* <DEDUP_REMOVED lines=9> */
[----:B------:R-:W1:Y:S01]  /*5a00*/  MUFU.TANH R7, R7 ;  /* 0x0000000700077308 */ /* 0x000e620000002400 */
[----:B------:R-:W-:Y:S01]  /*5a10*/  UMOV UR7, 0xc0000010 ;  /* 0xc000001000077882 */ /* 0x000fe20000000000 */
        /* <DEDUP_REMOVED lines=62> */
[----:B------:R-:W5:Y:S01]  /*5e00*/  MUFU.TANH R108, R108 ;  /* 0x0000006c006c7308 */ /* 0x000f620000002400 */
[----:B------:R-:W-:Y:S02]  /*5e10*/  WARPGROUP.DEPBAR.LE gsb0, 0x0 ;  /* 0x00008000000079c5 */ /* 0x000fe40000010000 */
[----:B------:R-:W-:-:S05]  /*5e20*/  WARPGROUP.ARRIVE ;  /* 0x00000000000079c5 */ /* 0x000fca0000000000 */
[----:B------:R-:W5:Y:S01]  /*5e30*/  MUFU.TANH R109, R109 ;  /* 0x0000006d006d7308 */ /* 0x000f620000002400 */
[----:B------:R-:W-:Y:S01]  /*5e40*/  QGMMA.64x64x32.F32.E4M3.E4M3 R24, R148, gdesc[UR4], R24, gsb0 ;  /* 0x00e0000494187df3 */ /* 0x000fe20008000818 */
[----:B------:R-:W-:Y:S01]  /*5e50*/  UIADD3 UR6, UR10, 0x100, URZ ;  /* 0x000001000a067890 */ /* 0x000fe2000fffe03f */
[----:B------:R-:W-:-:S05]  /*5e60*/  UMOV UR7, 0xc0000010 ;  /* 0xc000001000077882 */ /* 0x000fca0000000000 */
[----:B------:R-:W5:Y:S08]  /*5e70*/  MUFU.TANH R112, R112 ;  /* 0x0000007000707308 */ /* 0x000f700000002400 */
        /* <DEDUP_REMOVED lines=19> */
[----:B------:R-:W-:Y:S08]  /*5fb0*/  MUFU.TANH R81, R81 ;  /* 0x0000005100517308 */ /* 0x000ff00000002400 */
[----:B------:R-:W-:Y:S08]  /*5fc0*/  MUFU.TANH R84, R84 ;  /* 0x0000005400547308 */ /* 0x000ff00000002400 */
[----:B------:R-:W-:Y:S08]  /*5fd0*/  MUFU.TANH R68, R68 ;  /* 0x0000004400447308 */ /* 0x000ff00000002400 */
[----:B------:R-:W-:Y:S08]  /*5fe0*/  MUFU.TANH R9, R9 ;  /* 0x0000000900097308 */ /* 0x000ff00000002400 */
[----:B------:R-:W-:Y:S01]  /*5ff0*/  MUFU.TANH R10, R10 ;  /* 0x0000000a000a7308 */ /* 0x000fe20000002400 */
[----:B------:R-:W-:-:S02]  /*6000*/  WARPGROUP.DEPBAR.LE gsb0, 0x0 ;  /* 0x00008000000079c5 */ /* 0x000fc40000010000 */
[----:B------:R-:W-:-:S05]  /*6010*/  WARPGROUP.ARRIVE ;  /* 0x00000000000079c5 */ /* 0x000fca0000000000 */
[----:B------:R-:W-:Y:S01]  /*6020*/  MUFU.TANH R13, R13 ;  /* 0x0000000d000d7308 */ /* 0x000fe20000002400 */
[----:B------:R-:W-:Y:S01]  /*6030*/  QGMMA.64x64x32.F32.E4M3.E4M3 R24, R140, gdesc[UR4], R24, gsb0 ;  /* 0x00e000048c187df3 */ /* 0x000fe20008000818 */
[----:B------:R-:W-:Y:S01]  /*6040*/  @UP0 ULDC UR6, c[0x0][0x44c] ;  /* 0x0001130000060ab9 */ /* 0x000fe20000000800 */
[----:B------:R-:W-:Y:S01]  /*6050*/  UMOV UR7, 0xc0000010 ;  /* 0xc000001000077882 */ /* 0x000fe20000000000 */
[----:B------:R-:W-:Y:S01]  /*6060*/  @P2 IMAD.HI.U32 R126, R101, UR6, RZ ;  /* 0x00000006657e2c27 */ /* 0x000fe2000f8e00ff */
[----:B------:R-:W-:-:S03]  /*6070*/  @UP0 ULDC UR6, c[0x0][0x450] ;  /* 0x0001140000060ab9 */ /* 0x000fc60000000800 */
[----:B------:R-:W-:Y:S01]  /*6080*/  MUFU.TANH R14, R14 ;  /* 0x0000000e000e7308 */ /* 0x000fe20000002400 */
[----:B------:R-:W-:Y:S01]  /*6090*/  @P2 SHF.R.U32.HI R101, RZ, UR6, R126 ;  /* 0x00000006ff652c19 */ /* 0x000fe2000801167e */
[----:B------:R-:W-:-:S04]  /*60a0*/  UIMAD UR6, UR20, -0xa0, URZ ;  /* 0xffffff60140678a4 */ /* 0x000fc8000f8e023f */
[----:B------:R-:W0:Y:S02]  /*60b0*/  SHFL.IDX PT, R127, R101, RZ, 0x1c1f ;  /* 0x001c1fff657f7589 */ /* 0x000e2400000e0000 */
[----:B------:R-:W-:Y:S01]  /*60c0*/  MUFU.TANH R21, R21 ;  /* 0x0000001500157308 */ /* 0x000fe20000002400 */
[----:B------:R-:W-:Y:S01]  /*60d0*/  IMAD.U32 R129, RZ, RZ, UR6 ;  /* 0x00000006ff817e24 */ /* 0x000fe2000f8e00ff */
[----:B------:R-:W-:Y:S01]  /*60e0*/  UIADD3 UR6, UR10, 0x200, URZ ;  /* 0x000002000a067890 */ /* 0x000fe2000fffe03f */
[----:B------:R-:W1:Y:S03]  /*60f0*/  SHFL.IDX PT, R101, R101, 0x1, 0x1c1f ;  /* 0x003c1f0065657f89 */ /* 0x000e6600000e0000 */
[----:B------:R-:W-:Y:S01]  /*6100*/  IADD3 R126, -R16, 0x1, R129 ;  /* 0x00000001107e7810 */ /* 0x000fe20007ffe181 */
[----:B------:R-:W-:Y:S01]  /*6110*/  IMAD.U32 R129, RZ, RZ, UR51 ;  /* 0x00000033ff817e24 */ /* 0x000fe2000f8e00ff */
[----:B------:R-:W-:Y:S04]  /*6120*/  MUFU.TANH R120, R120 ;  /* 0x0000007800787308 */ /* 0x000fe80000002400 */
[----:B------:R-:W-:Y:S01]  /*6130*/  IADD3 R126, -R129, UR50, R126 ;  /* 0x00000032817e7c10 */ /* 0x000fe2000fffe17e */
[----:B------:R-:W-:-:S03]  /*6140*/  FMUL.FTZ R129, R0, R75 ;  /* 0x0000004b00817220 */ /* 0x000fc60000410000 */
[----:B------:R-:W-:Y:S01]  /*6150*/  MUFU.TANH R123, R123 ;  /* 0x0000007b007b7308 */ /* 0x000fe20000002400 */
[----:B0-----:R-:W-:-:S07]  /*6160*/  IMAD.IADD R127, R126, 0x1, R127 ;  /* 0x000000017e7f7824 */ /* 0x001fce00078e027f */
[----:B------:R-:W-:Y:S01]  /*6170*/  MUFU.TANH R124, R124 ;  /* 0x0000007c007c7308 */ /* 0x000fe20000002400 */
[----:B-1----:R-:W-:Y:S01]  /*6180*/  IMAD.IADD R126, R126, 0x1, R101 ;  /* 0x000000017e7e7824 */ /* 0x002fe200078e0265 */
[C---:B------:R-:W-:Y:S02]  /*6190*/  ISETP.GT.AND P3, PT, R127.reuse, RZ, PT ;  /* 0x000000ff7f00720c */ /* 0x040fe40003f64270 */
[C---:B------:R-:W-:Y:S02]  /*61a0*/  ISETP.GT.AND P4, PT, R127.reuse, 0x1, PT ;  /* 0x000000017f00780c */ /* 0x040fe40003f84270 */
[----:B------:R-:W-:Y:S02]  /*61b0*/  FSEL R75, R6, -INF , P3 ;  /* 0xff800000064b7808 */ /* 0x000fe40001800000 */
[----:B------:R-:W-:Y:S01]  /*61c0*/  MUFU.TANH R106, R106 ;  /* 0x0000006a006a7308 */ /* 0x000fe20000002400 */
[----:B------:R-:W-:Y:S02]  /*61d0*/  ISETP.GT.AND P3, PT, R127, 0x8, PT ;  /* 0x000000087f00780c */ /* 0x000fe40003f64270 */
[----:B------:R-:W-:-:S02]  /*61e0*/  FSEL R7, R7, -INF , P4 ;  /* 0xff80000007077808 */ /* 0x000fc40002000000 */
[----:B------:R-:W-:Y:S02]  /*61f0*/  FMNMX.FTZ R130, R75, R2, !PT ;  /* 0x000000024b827209 */ /* 0x000fe40007810000 */
[----:B------:R-:W-:Y:S01]  /*6200*/  ISETP.GT.AND P4, PT, R127, 0x9, PT ;  /* 0x000000097f00780c */ /* 0x000fe20003f84270 */
[----:B------:R0:W-:Y:S01]  /*6210*/  MUFU.TANH R6, R129 ;  /* 0x0000008100067308 */ /* 0x0001e20000002400 */
[----:B--2---:R-:W-:Y:S02]  /*6220*/  FSEL R11, R11, -INF , P3 ;  /* 0xff8000000b0b7808 */ /* 0x004fe40001800000 */
[----:B------:R-:W-:Y:S02]  /*6230*/  FMNMX.FTZ R130, R7, R130, !PT ;  /* 0x0000008207827209 */ /* 0x000fe40007810000 */
[----:B------:R-:W-:Y:S02]  /*6240*/  ISETP.GT.AND P3, PT, R127, 0x10, PT ;  /* 0x000000107f00780c */ /* 0x000fe40003f64270 */
[----:B---3--:R-:W-:Y:S01]  /*6250*/  FSEL R12, R12, -INF , P4 ;  /* 0xff8000000c0c7808 */ /* 0x008fe20002000000 */
[----:B------:R-:W-:Y:S01]  /*6260*/  MUFU.TANH R107, R107 ;  /* 0x0000006b006b7308 */ /* 0x000fe20000002400 */
[----:B------:R-:W-:Y:S01]  /*6270*/  FMNMX.FTZ R77, R11, R130, !PT ;  /* 0x000000820b4d7209 */ /* 0x000fe20007810000 */
[----:B0-----:R-:W-:Y:S01]  /*6280*/  FMUL.FTZ R129, R0, R80 ;  /* 0x0000005000817220 */ /* 0x001fe20000410000 */
[----:B------:R-:W-:-:S02]  /*6290*/  ISETP.GT.AND P4, PT, R127, 0x11, PT ;  /* 0x000000117f00780c */ /* 0x000fc40003f84270 */
[----:B----4-:R-:W-:Y:S02]  /*62a0*/  FSEL R15, R15, -INF , P3 ;  /* 0xff8000000f0f7808 */ /* 0x010fe40001800000 */
[----:B------:R-:W-:Y:S01]  /*62b0*/  FMNMX.FTZ R130, R12, R77, !PT ;  /* 0x0000004d0c827209 */ /* 0x000fe20007810000 */
[----:B------:R0:W1:Y:S01]  /*62c0*/  MUFU.TANH R80, R128 ;  /* 0x0000008000507308 */ /* 0x0000620000002400 */
[----:B------:R-:W-:Y:S02]  /*62d0*/  ISETP.GT.AND P3, PT, R127, 0x18, PT ;  /* 0x000000187f00780c */ /* 0x000fe40003f64270 */
[----:B-----5:R-:W-:Y:S02]  /*62e0*/  FSEL R77, R20, -INF , P4 ;  /* 0xff800000144d7808 */ /* 0x020fe40002000000 */
[----:B------:R-:W-:Y:S02]  /*62f0*/  FMNMX.FTZ R130, R15, R130, !PT ;  /* 0x000000820f827209 */ /* 0x000fe40007810000 */
[----:B------:R-:W-:Y:S01]  /*6300*/  ISETP.GT.AND P4, PT, R127, 0x19, PT ;  /* 0x000000197f00780c */ /* 0x000fe20003f84270 */
[----:B------:R2:W3:Y:S01]  /*6310*/  MUFU.TANH R20, R129 ;  /* 0x0000008100147308 */ /* 0x0004e20000002400 */
[----:B------:R-:W-:Y:S01]  /*6320*/  FSEL R121, R121, -INF , P3 ;  /* 0xff80000079797808 */ /* 0x000fe20001800000 */
[----:B------:R-:W-:-:S02]  /*6330*/  WARPGROUP.DEPBAR.LE gsb0, 0x0 ;  /* 0x00008000000079c5 */ /* 0x000fc40000010000 */
[----:B------:R-:W-:Y:S01]  /*6340*/  FMNMX.FTZ R130, R77, R130, !PT ;  /* 0x000000824d827209 */ /* 0x000fe20007810000 */
[----:B------:R-:W-:Y:S01]  /*6350*/  WARPGROUP.ARRIVE ;  /* 0x00000000000079c5 */ /* 0x000fe20000000000 */
[----:B------:R-:W-:Y:S02]  /*6360*/  ISETP.GT.AND P3, PT, R127, 0x20, PT ;  /* 0x000000207f00780c */ /* 0x000fe40003f64270 */
[----:B------:R-:W-:Y:S01]  /*6370*/  FSEL R122, R122, -INF , P4 ;  /* 0xff8000007a7a7808 */ /* 0x000fe20002000000 */
[----:B------:R-:W-:Y:S01]  /*6380*/  MUFU.TANH R110, R110 ;  /* 0x0000006e006e7308 */ /* 0x000fe20000002400 */
[----:B------:R-:W-:Y:S01]  /*6390*/  FMNMX.FTZ R131, R121, R130, !PT ;  /* 0x0000008279837209 */ /* 0x000fe20007810000 */
[----:B------:R-:W-:Y:S01]  /*63a0*/  QGMMA.64x64x32.F32.E4M3.E4M3 R24, R136, gdesc[UR4], R24, gsb0 ;  /* 0x00e0000488187df3 */ /* 0x000fe20008000818 */
[----:B------:R-:W-:Y:S02]  /*63b0*/  ISETP.GT.AND P4, PT, R127, 0x21, PT ;  /* 0x000000217f00780c */ /* 0x000fe40003f84270 */
[----:B------:R-:W-:-:S02]  /*63c0*/  FSEL R104, R104, -INF , P3 ;  /* 0xff80000068687808 */ /* 0x000fc40001800000 */
[----:B------:R-:W-:Y:S01]  /*63d0*/  FMNMX.FTZ R131, R122, R131, !PT ;  /* 0x000000837a837209 */ /* 0x000fe20007810000 */
[----:B------:R-:W-:Y:S01]  /*63e0*/  MUFU.TANH R111, R111 ;  /* 0x0000006f006f7308 */ /* 0x000fe20000002400 */
[----:B------:R-:W-:Y:S02]  /*63f0*/  ISETP.GT.AND P3, PT, R127, 0x28, PT ;  /* 0x000000287f00780c */ /* 0x000fe40003f64270 */
[----:B------:R-:W-:Y:S02]  /*6400*/  FSEL R105, R105, -INF , P4 ;  /* 0xff80000069697808 */ /* 0x000fe40002000000 */
[----:B0-----:R-:W-:Y:S02]  /*6410*/  FMNMX.FTZ R128, R104, R131, !PT ;  /* 0x0000008368807209 */ /* 0x001fe40007810000 */
[----:B------:R-:W-:Y:S01]  /*6420*/  ISETP.GT.AND P4, PT, R127, 0x29, PT ;  /* 0x000000297f00780c */ /* 0x000fe20003f84270 */
[----:B------:R-:W-:Y:S01]  /*6430*/  MUFU.TANH R114, R114 ;  /* 0x0000007200727308 */ /* 0x000fe20000002400 */
[----:B------:R-:W-:-:S02]  /*6440*/  FSEL R108, R108, -INF , P3 ;  /* 0xff8000006c6c7808 */ /* 0x000fc40001800000 */
[----:B--2---:R-:W-:Y:S01]  /*6450*/  FMNMX.FTZ R129, R105, R128, !PT ;  /* 0x0000008069817209 */ /* 0x004fe20007810000 */
[----:B------:R-:W-:Y:S01]  /*6460*/  FMUL.FTZ R128, R0, R56 ;  /* 0x0000003800807220 */ /* 0x000fe20000410000 */
[----:B------:R-:W-:Y:S02]  /*6470*/  ISETP.GT.AND P3, PT, R127, 0x30, PT ;  /* 0x000000307f00780c */ /* 0x000fe40003f64270 */
[----:B------:R-:W-:Y:S01]  /*6480*/  FSEL R109, R109, -INF , P4 ;  /* 0xff8000006d6d7808 */ /* 0x000fe20002000000 */
[----:B------:R0:W2:Y:S01]  /*6490*/  MUFU.TANH R56, R85 ;  /* 0x0000005500387308 */ /* 0x0000a20000002400 */
[----:B------:R-:W-:Y:S02]  /*64a0*/  FMNMX.FTZ R130, R108, R129, !PT ;  /* 0x000000816c827209 */ /* 0x000fe40007810000 */
[----:B------:R-:W-:Y:S02]  /*64b0*/  ISETP.GT.AND P4, PT, R127, 0x31, PT ;  /* 0x000000317f00780c */ /* 0x000fe40003f84270 */
[----:B------:R-:W-:-:S02]  /*64c0*/  FSEL R112, R112, -INF , P3 ;  /* 0xff80000070707808 */ /* 0x000fc40001800000 */
[----:B------:R-:W-:Y:S01]  /*64d0*/  FMNMX.FTZ R129, R109, R130, !PT ;  /* 0x000000826d817209 */ /* 0x000fe20007810000 */
[----:B------:R-:W-:Y:S01]  /*64e0*/  MUFU.TANH R115, R115 ;  /* 0x0000007300737308 */ /* 0x000fe20000002400 */
[----:B------:R-:W-:Y:S01]  /*64f0*/  ISETP.GT.AND P3, PT, R127, 0x38, PT ;  /* 0x000000387f00780c */ /* 0x000fe20003f64270 */
[----:B0-----:R-:W-:Y:S01]  /*6500*/  FMUL.FTZ R85, R0, R60 ;  /* 0x0000003c00557220 */ /* 0x001fe20000410000 */
[----:B------:R-:W-:Y:S02]  /*6510*/  FSEL R113, R113, -INF , P4 ;  /* 0xff80000071717808 */ /* 0x000fe40002000000 */
[----:B------:R-:W-:Y:S01]  /*6520*/  FMNMX.FTZ R130, R112, R129, !PT ;  /* 0x0000008170827209 */ /* 0x000fe20007810000 */
[----:B------:R-:W-:Y:S01]  /*6530*/  FMUL.FTZ R129, R0, R57 ;  /* 0x0000003900817220 */ /* 0x000fe20000410000 */
[----:B------:R-:W-:Y:S01]  /*6540*/  ISETP.GT.AND P4, PT, R127, 0x39, PT ;  /* 0x000000397f00780c */ /* 0x000fe20003f84270 */
[----:B------:R0:W4:Y:S01]  /*6550*/  MUFU.TANH R57, R128 ;  /* 0x0000008000397308 */ /* 0x0001220000002400 */
[----:B------:R-:W-:-:S02]  /*6560*/  FSEL R116, R116, -INF , P3 ;  /* 0xff80000074747808 */ /* 0x000fc40001800000 */
[----:B------:R-:W-:Y:S02]  /*6570*/  FMNMX.FTZ R131, R113, R130, !PT ;  /* 0x0000008271837209 */ /* 0x000fe40007810000 */
[----:B------:R-:W-:Y:S02]  /*6580*/  ISETP.GT.AND P3, PT, R127, 0x40, PT ;  /* 0x000000407f00780c */ /* 0x000fe40003f64270 */
[----:B------:R-:W-:Y:S01]  /*6590*/  FSEL R117, R117, -INF , P4 ;  /* 0xff80000075757808 */ /* 0x000fe20002000000 */
[----:B------:R5:W4:Y:S01]  /*65a0*/  MUFU.TANH R60, R129 ;  /* 0x00000081003c7308 */ /* 0x000b220000002400 */
[----:B------:R-:W-:Y:S01]  /*65b0*/  FMNMX.FTZ R130, R116, R131, !PT ;  /* 0x0000008374827209 */ /* 0x000fe20007810000 */
[----:B0-----:R-:W-:Y:S01]  /*65c0*/  FMUL.FTZ R128, R0, R61 ;  /* 0x0000003d00807220 */ /* 0x001fe20000410000 */
[----:B------:R-:W-:Y:S02]  /*65d0*/  ISETP.GT.AND P4, PT, R127, 0x41, PT ;  /* 0x000000417f00780c */ /* 0x000fe40003f84270 */
[----:B------:R-:W-:-:S02]  /*65e0*/  FSEL R88, R88, -INF , P3 ;  /* 0xff80000058587808 */ /* 0x000fc40001800000 */
[----:B------:R-:W-:Y:S01]  /*65f0*/  FMNMX.FTZ R131, R117, R130, !PT ;  /* 0x0000008275837209 */ /* 0x000fe20007810000 */
[----:B------:R0:W4:Y:S01]  /*6600*/  MUFU.TANH R61, R85 ;  /* 0x00000055003d7308 */ /* 0x0001220000002400 */
[----:B------:R-:W-:Y:S01]  /*6610*/  ISETP.GT.AND P3, PT, R127, 0x48, PT ;  /* 0x000000487f00780c */ /* 0x000fe20003f64270 */
[----:B-----5:R-:W-:Y:S01]  /*6620*/  FMUL.FTZ R129, R0, R64 ;  /* 0x0000004000817220 */ /* 0x020fe20000410000 */
[----:B------:R-:W-:Y:S02]  /*6630*/  FSEL R89, R89, -INF , P4 ;  /* 0xff80000059597808 */ /* 0x000fe40002000000 */
[----:B------:R-:W-:Y:S02]  /*6640*/  FMNMX.FTZ R130, R88, R131, !PT ;  /* 0x0000008358827209 */ /* 0x000fe40007810000 */
[----:B------:R-:W-:Y:S01]  /*6650*/  ISETP.GT.AND P4, PT, R127, 0x49, PT ;  /* 0x000000497f00780c */ /* 0x000fe20003f84270 */
[----:B------:R5:W4:Y:S01]  /*6660*/  MUFU.TANH R64, R128 ;  /* 0x0000008000407308 */ /* 0x000b220000002400 */
[----:B------:R-:W-:Y:S01]  /*6670*/  FSEL R92, R92, -INF , P3 ;  /* 0xff8000005c5c7808 */ /* 0x000fe20001800000 */
[----:B0-----:R-:W-:Y:S01]  /*6680*/  FMUL.FTZ R85, R0, R65 ;  /* 0x0000004100557220 */ /* 0x001fe20000410000 */
[----:B------:R-:W-:-:S02]  /*6690*/  FMNMX.FTZ R131, R89, R130, !PT ;  /* 0x0000008259837209 */ /* 0x000fc40007810000 */
[----:B------:R-:W-:Y:S02]  /*66a0*/  ISETP.GT.AND P3, PT, R127, 0x50, PT ;  /* 0x000000507f00780c */ /* 0x000fe40003f64270 */
[----:B------:R-:W-:Y:S01]  /*66b0*/  FSEL R93, R93, -INF , P4 ;  /* 0xff8000005d5d7808 */ /* 0x000fe20002000000 */
[----:B------:R0:W4:Y:S01]  /*66c0*/  MUFU.TANH R65, R129 ;  /* 0x0000008100417308 */ /* 0x0001220000002400 */
[----:B------:R-:W-:Y:S02]  /*66d0*/  FMNMX.FTZ R130, R92, R131, !PT ;  /* 0x000000835c827209 */ /* 0x000fe40007810000 */
[----:B------:R-:W-:Y:S02]  /*66e0*/  ISETP.GT.AND P4, PT, R127, 0x51, PT ;  /* 0x000000517f00780c */ /* 0x000fe40003f84270 */
[----:B------:R-:W-:Y:S02]  /*66f0*/  FSEL R96, R96, -INF , P3 ;  /* 0xff80000060607808 */ /* 0x000fe40001800000 */
[----:B------:R-:W-:Y:S01]  /*6700*/  FMNMX.FTZ R131, R93, R130, !PT ;  /* 0x000000825d837209 */ /* 0x000fe20007810000 */
[----:B------:R-:W4:Y:S01]  /*6710*/  MUFU.TANH R85, R85 ;  /* 0x0000005500557308 */ /* 0x000f220000002400 */
[----:B------:R-:W-:Y:S01]  /*6720*/  ISETP.GT.AND P3, PT, R127, 0x58, PT ;  /* 0x000000587f00780c */ /* 0x000fe20003f64270 */
[----:B------:R-:W-:-:S02]  /*6730*/  WARPGROUP.DEPBAR.LE gsb0, 0x0 ;  /* 0x00008000000079c5 */ /* 0x000fc40000010000 */
[----:B------:R-:W-:Y:S02]  /*6740*/  FSEL R97, R97, -INF , P4 ;  /* 0xff80000061617808 */ /* 0x000fe40002000000 */
[----:B------:R-:W-:Y:S02]  /*6750*/  FMNMX.FTZ R130, R96, R131, !PT ;  /* 0x0000008360827209 */ /* 0x000fe40007810000 */
[----:B------:R-:W-:Y:S01]  /*6760*/  ISETP.GT.AND P4, PT, R127, 0x59, PT ;  /* 0x000000597f00780c */ /* 0x000fe20003f84270 */
[----:B------:R-:W-:Y:S01]  /*6770*/  MUFU.TANH R118, R118 ;  /* 0x0000007600767308 */ /* 0x000fe20000002400 */
[----:B------:R-:W-:Y:S02]  /*6780*/  FSEL R100, R100, -INF , P3 ;  /* 0xff80000064647808 */ /* 0x000fe40001800000 */
[----:B------:R-:W-:Y:S02]  /*6790*/  FMNMX.FTZ R131, R97, R130, !PT ;  /* 0x0000008261837209 */ /* 0x000fe40007810000 */
[----:B------:R-:W-:-:S02]  /*67a0*/  ISETP.GT.AND P3, PT, R127, 0x60, PT ;  /* 0x000000607f00780c */ /* 0x000fc40003f64270 */
[----:B------:R-:W-:Y:S01]  /*67b0*/  FSEL R125, R125, -INF , P4 ;  /* 0xff8000007d7d7808 */ /* 0x000fe20002000000 */
[----:B------:R-:W-:Y:S01]  /*67c0*/  MUFU.TANH R119, R119 ;  /* 0x0000007700777308 */ /* 0x000fe20000002400 */
[----:B-----5:R-:W-:Y:S02]  /*67d0*/  FMNMX.FTZ R128, R100, R131, !PT ;  /* 0x0000008364807209 */ /* 0x020fe40007810000 */
[----:B------:R-:W-:Y:S02]  /*67e0*/  ISETP.GT.AND P4, PT, R127, 0x61, PT ;  /* 0x000000617f00780c */ /* 0x000fe40003f84270 */
[----:B------:R-:W-:Y:S02]  /*67f0*/  FSEL R72, R72, -INF , P3 ;  /* 0xff80000048487808 */ /* 0x000fe40001800000 */
[----:B------:R-:W-:Y:S01]  /*6800*/  FMNMX.FTZ R131, R125, R128, !PT ;  /* 0x000000807d837209 */ /* 0x000fe20007810000 */
[----:B------:R-:W-:Y:S01]  /*6810*/  MUFU.TANH R90, R90 ;  /* 0x0000005a005a7308 */ /* 0x000fe20000002400 */
[----:B------:R-:W-:-:S02]  /*6820*/  ISETP.GT.AND P5, PT, R127, 0x68, PT ;  /* 0x000000687f00780c */ /* 0x000fc40003fa4270 */
[----:B------:R-:W-:Y:S02]  /*6830*/  FSEL R73, R73, -INF , P4 ;  /* 0xff80000049497808 */ /* 0x000fe40002000000 */
[----:B------:R-:W-:Y:S02]  /*6840*/  FMNMX.FTZ R128, R72, R131, !PT ;  /* 0x0000008348807209 */ /* 0x000fe40007810000 */
[----:B------:R-:W-:Y:S01]  /*6850*/  ISETP.GT.AND P3, PT, R127, 0x69, PT ;  /* 0x000000697f00780c */ /* 0x000fe20003f64270 */
[----:B------:R-:W-:Y:S01]  /*6860*/  MUFU.TANH R91, R91 ;  /* 0x0000005b005b7308 */ /* 0x000fe20000002400 */
[----:B------:R-:W-:Y:S02]  /*6870*/  FSEL R76, R76, -INF , P5 ;  /* 0xff8000004c4c7808 */ /* 0x000fe40002800000 */
[----:B0-----:R-:W-:Y:S02]  /*6880*/  FMNMX.FTZ R129, R73, R128, !PT ;  /* 0x0000008049817209 */ /* 0x001fe40007810000 */
[----:B------:R-:W-:-:S02]  /*6890*/  ISETP.GT.AND P4, PT, R127, 0x70, PT ;  /* 0x000000707f00780c */ /* 0x000fc40003f84270 */
[----:B-1----:R-:W-:Y:S01]  /*68a0*/  FSEL R80, R80, -INF , P3 ;  /* 0xff80000050507808 */ /* 0x002fe20001800000 */
[----:B------:R-:W-:Y:S01]  /*68b0*/  MUFU.TANH R94, R94 ;  /* 0x0000005e005e7308 */ /* 0x000fe20000002400 */
[----:B------:R-:W-:Y:S02]  /*68c0*/  FMNMX.FTZ R129, R76, R129, !PT ;  /* 0x000000814c817209 */ /* 0x000fe40007810000 */
[C---:B------:R-:W-:Y:S02]  /*68d0*/  ISETP.GT.AND P5, PT, R127.reuse, 0x71, PT ;  /* 0x000000717f00780c */ /* 0x040fe40003fa4270 */
[----:B---3--:R-:W-:Y:S02]  /*68e0*/  FSEL R128, R20, -INF , P4 ;  /* 0xff80000014807808 */ /* 0x008fe40002000000 */
        /* <DEDUP_REMOVED lines=8> */
[----:B------:R-:W-:Y:S02]  /*6970*/  FMNMX.FTZ R129, R81, R20, !PT ;  /* 0x0000001451817209 */ /* 0x000fe40007810000 */
[----:B------:R-:W-:-:S02]  /*6980*/  ISETP.GT.AND P4, PT, R127, 0x80, PT ;  /* 0x000000807f00780c */ /* 0x000fc40003f84270 */
[----:B--2---:R-:W-:Y:S01]  /*6990*/  FSEL R56, R56, -INF , P3 ;  /* 0xff80000038387808 */ /* 0x004fe20001800000 */
[----:B------:R-:W-:Y:S01]  /*69a0*/  MUFU.TANH R99, R99 ;  /* 0x0000006300637308 */ /* 0x000fe20000002400 */
[----:B------:R-:W-:Y:S02]  /*69b0*/  FMNMX.FTZ R129, R84, R129, !PT ;  /* 0x0000008154817209 */ /* 0x000fe40007810000 */
[C---:B------:R-:W-:Y:S02]  /*69c0*/  ISETP.GT.AND P5, PT, R127.reuse, 0x81, PT ;  /* 0x000000817f00780c */ /* 0x040fe40003fa4270 */
[C---:B------:R-:W-:Y:S02]  /*69d0*/  ISETP.GT.AND P6, PT, R127.reuse, 0x88, PT ;  /* 0x000000887f00780c */ /* 0x040fe40003fc4270 */
[----:B------:R-:W-:Y:S01]  /*69e0*/  ISETP.GT.AND P3, PT, R127, 0x89, PT ;  /* 0x000000897f00780c */ /* 0x000fe20003f64270 */
[----:B------:R-:W-:Y:S01]  /*69f0*/  MUFU.TANH R102, R102 ;  /* 0x0000006600667308 */ /* 0x000fe20000002400 */
[----:B----4-:R-:W-:-:S02]  /*6a00*/  FSEL R57, R57, -INF , P4 ;  /* 0xff80000039397808 */ /* 0x010fc40002000000 */
[----:B------:R-:W-:Y:S02]  /*6a10*/  FMNMX.FTZ R20, R56, R129, !PT ;  /* 0x0000008138147209 */ /* 0x000fe40007810000 */
[----:B------:R-:W-:Y:S02]  /*6a20*/  FSEL R60, R60, -INF , P5 ;  /* 0xff8000003c3c7808 */ /* 0x000fe40002800000 */
[----:B------:R-:W-:Y:S01]  /*6a30*/  FSEL R61, R61, -INF , P6 ;  /* 0xff8000003d3d7808 */ /* 0x000fe20003000000 */
[----:B------:R-:W-:Y:S01]  /*6a40*/  MUFU.TANH R103, R103 ;  /* 0x0000006700677308 */ /* 0x000fe20000002400 */
[----:B------:R-:W-:Y:S02]  /*6a50*/  FSEL R64, R64, -INF , P3 ;  /* 0xff80000040407808 */ /* 0x000fe40001800000 */
[C---:B------:R-:W-:Y:S02]  /*6a60*/  ISETP.GT.AND P4, PT, R127.reuse, 0x90, PT ;  /* 0x000000907f00780c */ /* 0x040fe40003f84270 */
[----:B------:R-:W-:-:S02]  /*6a70*/  ISETP.GT.AND P5, PT, R127, 0x91, PT ;  /* 0x000000917f00780c */ /* 0x000fc40003fa4270 */
[C---:B------:R-:W-:Y:S01]  /*6a80*/  ISETP.GT.AND P6, PT, R127.reuse, 0x98, PT ;  /* 0x000000987f00780c */ /* 0x040fe20003fc4270 */
[----:B------:R-:W-:Y:S01]  /*6a90*/  MUFU.TANH R74, R74 ;  /* 0x0000004a004a7308 */ /* 0x000fe20000002400 */
[----:B------:R-:W-:Y:S02]  /*6aa0*/  ISETP.GT.AND P3, PT, R127, 0x99, PT ;  /* 0x000000997f00780c */ /* 0x000fe40003f64270 */
[----:B------:R-:W-:Y:S01]  /*6ab0*/  FMNMX.FTZ R127, R57, R20, !PT ;  /* 0x00000014397f7209 */ /* 0x000fe20007810000 */
[----:B------:R-:W-:Y:S01]  /*6ac0*/  FMUL.FTZ R20, R0, R69 ;  /* 0x0000004500147220 */ /* 0x000fe20000410000 */
[----:B------:R-:W-:Y:S02]  /*6ad0*/  FSEL R69, R65, -INF , P4 ;  /* 0xff80000041457808 */ /* 0x000fe40002000000 */
[----:B------:R-:W-:Y:S01]  /*6ae0*/  FMNMX.FTZ R130, R60, R127, !PT ;  /* 0x0000007f3c827209 */ /* 0x000fe20007810000 */
[----:B------:R-:W-:Y:S01]  /*6af0*/  FMUL.FTZ R127, R0, R78 ;  /* 0x0000004e007f7220 */ /* 0x000fe20000410000 */
[----:B------:R-:W-:Y:S01]  /*6b00*/  FSEL R85, R85, -INF , P5 ;  /* 0xff80000055557808 */ /* 0x000fe20002800000 */
[----:B------:R-:W0:Y:S01]  /*6b10*/  MUFU.TANH R20, R20 ;  /* 0x0000001400147308 */ /* 0x000e220000002400 */
[----:B------:R-:W-:-:S02]  /*6b20*/  FMNMX.FTZ R129, R61, R130, !PT ;  /* 0x000000823d817209 */ /* 0x000fc40007810000 */
[----:B------:R-:W-:Y:S02]  /*6b30*/  FSEL R68, R68, -INF , P6 ;  /* 0xff80000044447808 */ /* 0x000fe40003000000 */
[----:B------:R-:W-:Y:S02]  /*6b40*/  FMNMX.FTZ R78, R64, R129, !PT ;  /* 0x00000081404e7209 */ /* 0x000fe40007810000 */
[----:B------:R-:W-:Y:S01]  /*6b50*/  ISETP.GT.AND P6, PT, R126, RZ, PT ;  /* 0x000000ff7e00720c */ /* 0x000fe20003fc4270 */
[----:B------:R1:W2:Y:S01]  /*6b60*/  MUFU.TANH R65, R127 ;  /* 0x0000007f00417308 */ /* 0x0002a20000002400 */
[----:B------:R-:W-:Y:S01]  /*6b70*/  FMNMX.FTZ R130, R69, R78, !PT ;  /* 0x0000004e45827209 */ /* 0x000fe20007810000 */
[----:B------:R-:W-:Y:S01]  /*6b80*/  FMUL.FTZ R78, R0, R79 ;  /* 0x0000004f004e7220 */ /* 0x000fe20000410000 */
[----:B------:R-:W-:Y:S02]  /*6b90*/  ISETP.GT.AND P5, PT, R126, 0x1, PT ;  /* 0x000000017e00780c */ /* 0x000fe40003fa4270 */
[----:B------:R-:W-:-:S02]  /*6ba0*/  FMNMX.FTZ R129, R85, R130, !PT ;  /* 0x0000008255817209 */ /* 0x000fc40007810000 */
[----:B------:R-:W-:Y:S01]  /*6bb0*/  FSEL R140, R9, -INF , P6 ;  /* 0xff800000098c7808 */ /* 0x000fe20003000000 */
[----:B------:R-:W-:Y:S01]  /*6bc0*/  MUFU.TANH R78, R78 ;  /* 0x0000004e004e7308 */ /* 0x000fe20000002400 */
[----:B0-----:R-:W-:Y:S02]  /*6bd0*/  FSEL R79, R20, -INF , P3 ;  /* 0xff800000144f7808 */ /* 0x001fe40001800000 */
[----:B------:R-:W-:Y:S02]  /*6be0*/  FMNMX.FTZ R20, R68, R129, !PT ;  /* 0x0000008144147209 */ /* 0x000fe40007810000 */
[----:B------:R-:W-:Y:S02]  /*6bf0*/  ISETP.GT.AND P4, PT, R126, 0x8, PT ;  /* 0x000000087e00780c */ /* 0x000fe40003f84270 */
[----:B------:R-:W-:Y:S01]  /*6c00*/  FMNMX.FTZ R20, R79, R20, !PT ;  /* 0x000000144f147209 */ /* 0x000fe20007810000 */
[----:B------:R-:W-:Y:S01]  /*6c10*/  MUFU.TANH R82, R82 ;  /* 0x0000005200527308 */ /* 0x000fe20000002400 */
[----:B------:R-:W-:-:S02]  /*6c20*/  FSEL R10, R10, -INF , P5 ;  /* 0xff8000000a0a7808 */ /* 0x000fc40002800000 */
[C---:B------:R-:W-:Y:S01]  /*6c30*/  ISETP.GT.AND P6, PT, R126.reuse, 0x9, PT ;  /* 0x000000097e00780c */ /* 0x040fe20003fc4270 */
[----:B-1----:R-:W0:Y:S01]  /*6c40*/  SHFL.BFLY PT, R127, R20, 0x2, 0x1f ;  /* 0x0c401f00147f7f89 */ /* 0x002e2200000e0000 */
[----:B------:R-:W-:Y:S02]  /*6c50*/  FSEL R13, R13, -INF , P4 ;  /* 0xff8000000d0d7808 */ /* 0x000fe40002000000 */
[----:B------:R-:W-:Y:S01]  /*6c60*/  ISETP.GT.AND P5, PT, R126, 0x10, PT ;  /* 0x000000107e00780c */ /* 0x000fe20003fa4270 */
[----:B------:R-:W1:Y:S01]  /*6c70*/  MUFU.TANH R83, R83 ;  /* 0x0000005300537308 */ /* 0x000e620000002400 */
[----:B------:R-:W-:Y:S02]  /*6c80*/  FSEL R14, R14, -INF , P6 ;  /* 0xff8000000e0e7808 */ /* 0x000fe40003000000 */
[C---:B------:R-:W-:Y:S02]  /*6c90*/  ISETP.GT.AND P4, PT, R126.reuse, 0x11, PT ;  /* 0x000000117e00780c */ /* 0x040fe40003f84270 */
[----:B------:R-:W-:-:S02]  /*6ca0*/  ISETP.GT.AND P6, PT, R126, 0x18, PT ;  /* 0x000000187e00780c */ /* 0x000fc40003fc4270 */
[----:B------:R-:W-:Y:S01]  /*6cb0*/  FSEL R120, R120, -INF , P4 ;  /* 0xff80000078787808 */ /* 0x000fe20002000000 */
[----:B------:R-:W3:Y:S01]  /*6cc0*/  MUFU.TANH R86, R86 ;  /* 0x0000005600567308 */ /* 0x000ee20000002400 */
[----:B------:R-:W-:Y:S02]  /*6cd0*/  FSEL R123, R123, -INF , P6 ;  /* 0xff8000007b7b7808 */ /* 0x000fe40003000000 */
[C---:B------:R-:W-:Y:S02]  /*6ce0*/  ISETP.GT.AND P4, PT, R126.reuse, 0x20, PT ;  /* 0x000000207e00780c */ /* 0x040fe40003f84270 */
[----:B------:R-:W-:Y:S02]  /*6cf0*/  ISETP.GT.AND P6, PT, R126, 0x21, PT ;  /* 0x000000217e00780c */ /* 0x000fe40003fc4270 */
[----:B------:R-:W-:Y:S01]  /*6d00*/  FSEL R106, R106, -INF , P4 ;  /* 0xff8000006a6a7808 */ /* 0x000fe20002000000 */
[----:B------:R-:W4:Y:S01]  /*6d10*/  MUFU.TANH R87, R87 ;  /* 0x0000005700577308 */ /* 0x000f220000002400 */
[----:B------:R-:W-:-:S02]  /*6d20*/  FSEL R107, R107, -INF , P6 ;  /* 0xff8000006b6b7808 */ /* 0x000fc40003000000 */
[----:B------:R-:W-:Y:S02]  /*6d30*/  ISETP.GT.AND P4, PT, R126, 0x29, PT ;  /* 0x000000297e00780c */ /* 0x000fe40003f84270 */
[----:B0-----:R-:W-:Y:S02]  /*6d40*/  FMNMX.FTZ R127, R20, R127, !PT ;  /* 0x0000007f147f7209 */ /* 0x001fe40007810000 */
[----:B------:R-:W-:Y:S01]  /*6d50*/  ISETP.GT.AND P6, PT, R126, 0x30, PT ;  /* 0x000000307e00780c */ /* 0x000fe20003fc4270 */
[----:B------:R-:W0:Y:S01]  /*6d60*/  MUFU.TANH R58, R58 ;  /* 0x0000003a003a7308 */ /* 0x000e220000002400 */
[----:B------:R-:W-:Y:S01]  /*6d70*/  FSEL R111, R111, -INF , P4 ;  /* 0xff8000006f6f7808 */ /* 0x000fe20002000000 */
[----:B------:R-:W5:Y:S01]  /*6d80*/  SHFL.BFLY PT, R20, R127, 0x1, 0x1f ;  /* 0x0c201f007f147f89 */ /* 0x000f6200000e0000 */
[----:B------:R-:W-:Y:S02]  /*6d90*/  FSEL R114, R114, -INF , P6 ;  /* 0xff80000072727808 */ /* 0x000fe40003000000 */
[----:B------:R-:W-:-:S02]  /*6da0*/  ISETP.GT.AND P4, PT, R126, 0x38, PT ;  /* 0x000000387e00780c */ /* 0x000fc40003f84270 */
[----:B------:R-:W-:Y:S01]  /*6db0*/  ISETP.GT.AND P6, PT, R126, 0x39, PT ;  /* 0x000000397e00780c */ /* 0x000fe20003fc4270 */
[----:B------:R-:W0:Y:S01]  /*6dc0*/  MUFU.TANH R59, R59 ;  /* 0x0000003b003b7308 */ /* 0x000e220000002400 */
[----:B------:R-:W-:Y:S02]  /*6dd0*/  FSEL R118, R118, -INF , P4 ;  /* 0xff80000076767808 */ /* 0x000fe40002000000 */
[----:B------:R-:W-:Y:S02]  /*6de0*/  FSEL R119, R119, -INF , P6 ;  /* 0xff80000077777808 */ /* 0x000fe40003000000 */
[C---:B------:R-:W-:Y:S02]  /*6df0*/  ISETP.GT.AND P4, PT, R126.reuse, 0x41, PT ;  /* 0x000000417e00780c */ /* 0x040fe40003f84270 */
[----:B------:R-:W-:Y:S01]  /*6e00*/  ISETP.GT.AND P6, PT, R126, 0x48, PT ;  /* 0x000000487e00780c */ /* 0x000fe20003fc4270 */
[----:B------:R-:W0:Y:S01]  /*6e10*/  MUFU.TANH R62, R62 ;  /* 0x0000003e003e7308 */ /* 0x000e220000002400 */
[----:B------:R-:W-:-:S02]  /*6e20*/  FSEL R91, R91, -INF , P4 ;  /* 0xff8000005b5b7808 */ /* 0x000fc40002000000 */
[----:B------:R-:W-:Y:S02]  /*6e30*/  FSEL R94, R94, -INF , P6 ;  /* 0xff8000005e5e7808 */ /* 0x000fe40003000000 */
[C---:B------:R-:W-:Y:S02]  /*6e40*/  ISETP.GT.AND P4, PT, R126.reuse, 0x50, PT ;  /* 0x000000507e00780c */ /* 0x040fe40003f84270 */
[----:B------:R-:W-:Y:S01]  /*6e50*/  ISETP.GT.AND P6, PT, R126, 0x51, PT ;  /* 0x000000517e00780c */ /* 0x000fe20003fc4270 */
[----:B------:R-:W0:Y:S01]  /*6e60*/  MUFU.TANH R63, R63 ;  /* 0x0000003f003f7308 */ /* 0x000e220000002400 */
[----:B------:R-:W-:Y:S02]  /*6e70*/  FSEL R98, R98, -INF , P4 ;  /* 0xff80000062627808 */ /* 0x000fe40002000000 */
[----:B-----5:R-:W-:Y:S01]  /*6e80*/  FMNMX.FTZ R20, R127, R20, !PT ;  /* 0x000000147f147209 */ /* 0x020fe20007810000 */
[----:B------:R-:W-:Y:S01]  /*6e90*/  IMAD.U32 R127, RZ, RZ, UR21 ;  /* 0x00000015ff7f7e24 */ /* 0x000fe2000f8e00ff */
[----:B------:R-:W-:-:S02]  /*6ea0*/  FSEL R99, R99, -INF , P6 ;  /* 0xff80000063637808 */ /* 0x000fc40003000000 */
[C---:B------:R-:W-:Y:S01]  /*6eb0*/  FSETP.NEU.FTZ.AND P3, PT, R20.reuse, -INF , PT ;  /* 0xff8000001400780b */ /* 0x040fe20003f7d000 */
[----:B------:R-:W-:-:S01]  /*6ec0*/  FFMA.FTZ R130, R20, R127, -8 ;  /* 0xc100000014827423 */ /* 0x000fc2000001007f */
[C---:B------:R-:W-:Y:S01]  /*6ed0*/  ISETP.GT.AND P4, PT, R126.reuse, 0x59, PT ;  /* 0x000000597e00780c */ /* 0x040fe20003f84270 */
[----:B------:R-:W5:Y:S01]  /*6ee0*/  MUFU.TANH R66, R66 ;  /* 0x0000004200427308 */ /* 0x000f620000002400 */
[----:B------:R-:W-:Y:S02]  /*6ef0*/  ISETP.GT.AND P6, PT, R126, 0x60, PT ;  /* 0x000000607e00780c */ /* 0x000fe40003fc4270 */
[----:B------:R-:W-:Y:S02]  /*6f00*/  FSEL R130, R130, RZ, P3 ;  /* 0x000000ff82827208 */ /* 0x000fe40001800000 */
[----:B------:R-:W-:Y:S02]  /*6f10*/  FSEL R103, R103, -INF , P4 ;  /* 0xff80000067677808 */ /* 0x000fe40002000000 */
[----:B------:R-:W-:Y:S01]  /*6f20*/  ISETP.GT.AND P4, PT, R126, 0x68, PT ;  /* 0x000000687e00780c */ /* 0x000fe20003f84270 */
[----:B------:R-:W-:-:S01]  /*6f30*/  FFMA.FTZ R132, R75, UR21, -R130 ;  /* 0x000000154b847c23 */ /* 0x000fc20008010882 */
[----:B------:R-:W-:Y:S01]  /*6f40*/  FMNMX.FTZ R75, R140, R3, !PT ;  /* 0x000000038c4b7209 */ /* 0x000fe20007810000 */
[----:B------:R-:W-:-:S01]  /*6f50*/  FFMA.FTZ R134, R77, UR21, -R130 ;  /* 0x000000154d867c23 */ /* 0x000fc20008010882 */
[--C-:B------:R-:W-:Y:S01]  /*6f60*/  FFMA.FTZ R101, R104, UR21, -R130.reuse ;  /* 0x0000001568657c23 */ /* 0x100fe20008010882 */
[----:B------:R-:W-:-:S01]  /*6f70*/  FFMA.FTZ R105, R105, UR21, -R130 ;  /* 0x0000001569697c23 */ /* 0x000fc20008010882 */
[----:B------:R-:W-:Y:S01]  /*6f80*/  FMNMX.FTZ R142, R10, R75, !PT ;  /* 0x0000004b0a8e7209 */ /* 0x000fe20007810000 */
[----:B------:R-:W-:-:S01]  /*6f90*/  FFMA.FTZ R121, R121, UR21, -R130 ;  /* 0x0000001579797c23 */ /* 0x000fc20008010882 */
[----:B------:R-:W-:Y:S01]  /*6fa0*/  FSEL R75, R21, -INF , P5 ;  /* 0xff800000154b7808 */ /* 0x000fe20002800000 */
[----:B------:R-:W5:Y:S01]  /*6fb0*/  MUFU.TANH R67, R67 ;  /* 0x0000004300437308 */ /* 0x000f620000002400 */
[----:B------:R-:W-:Y:S01]  /*6fc0*/  FMNMX.FTZ R77, R13, R142, !PT ;  /* 0x0000008e0d4d7209 */ /* 0x000fe20007810000 */
[--C-:B------:R-:W-:Y:S01]  /*6fd0*/  FFMA.FTZ R125, R125, UR21, -R130.reuse ;  /* 0x000000157d7d7c23 */ /* 0x100fe20008010882 */
[----:B------:R-:W-:Y:S01]  /*6fe0*/  ISETP.GT.AND P5, PT, R126, 0x19, PT ;  /* 0x000000197e00780c */ /* 0x000fe20003fa4270 */
[--C-:B------:R-:W-:Y:S01]  /*6ff0*/  FFMA.FTZ R7, R7, UR21, -R130.reuse ;  /* 0x0000001507077c23 */ /* 0x100fe20008010882 */
[----:B------:R-:W-:Y:S01]  /*7000*/  FMNMX.FTZ R104, R14, R77, !PT ;  /* 0x0000004d0e687209 */ /* 0x000fe20007810000 */
[--C-:B------:R-:W-:Y:S01]  /*7010*/  FFMA.FTZ R11, R11, UR21, -R130.reuse ;  /* 0x000000150b0b7c23 */ /* 0x100fe20008010882 */
[----:B------:R-:W-:Y:S01]  /*7020*/  FSEL R124, R124, -INF , P5 ;  /* 0xff8000007c7c7808 */ /* 0x000fe20002800000 */
[----:B------:R2:W-:Y:S01]  /*7030*/  MUFU.EX2 R21, R101 ;  /* 0x0000006500157308 */ /* 0x0005e20000000800 */
[----:B------:R-:W-:Y:S01]  /*7040*/  FMNMX.FTZ R77, R75, R104, !PT ;  /* 0x000000684b4d7209 */ /* 0x000fe20007810000 */
[--C-:B------:R-:W-:Y:S01]  /*7050*/  FFMA.FTZ R12, R12, UR21, -R130.reuse ;  /* 0x000000150c0c7c23 */ /* 0x100fe20008010882 */
[----:B------:R-:W-:Y:S01]  /*7060*/  ISETP.GT.AND P5, PT, R126, 0x28, PT ;  /* 0x000000287e00780c */ /* 0x000fe20003fa4270 */
[--C-:B------:R-:W-:Y:S01]  /*7070*/  FFMA.FTZ R15, R15, UR21, -R130.reuse ;  /* 0x000000150f0f7c23 */ /* 0x100fe20008010882 */
[----:B------:R-:W-:Y:S01]  /*7080*/  FMNMX.FTZ R142, R120, R77, !PT ;  /* 0x0000004d788e7209 */ /* 0x000fe20007810000 */
[--C-:B------:R-:W-:Y:S01]  /*7090*/  FFMA.FTZ R77, R108, UR21, -R130.reuse ;  /* 0x000000156c4d7c23 */ /* 0x100fe20008010882 */
[----:B------:R-:W-:Y:S01]  /*70a0*/  FSEL R110, R110, -INF , P5 ;  /* 0xff8000006e6e7808 */ /* 0x000fe20002800000 */
[--C-:B------:R-:W-:Y:S01]  /*70b0*/  FFMA.FTZ R108, R109, UR21, -R130.reuse ;  /* 0x000000156d6c7c23 */ /* 0x100fe20008010882 */
[----:B--2---:R-:W-:Y:S01]  /*70c0*/  FMNMX.FTZ R101, R123, R142, !PT ;  /* 0x0000008e7b657209 */ /* 0x004fe20007810000 */
[--C-:B------:R-:W-:Y:S01]  /*70d0*/  FFMA.FTZ R109, R112, UR21, -R130.reuse ;  /* 0x00000015706d7c23 */ /* 0x100fe20008010882 */
[----:B------:R-:W-:Y:S01]  /*70e0*/  MUFU.EX2 R104, R105 ;  /* 0x0000006900687308 */ /* 0x000fe20000000800 */
[----:B------:R-:W-:Y:S01]  /*70f0*/  ISETP.GT.AND P5, PT, R126, 0x31, PT ;  /* 0x000000317e00780c */ /* 0x000fe20003fa4270 */
[--C-:B------:R-:W-:Y:S01]  /*7100*/  FFMA.FTZ R122, R122, UR21, -R130.reuse ;  /* 0x000000157a7a7c23 */ /* 0x100fe20008010882 */
[----:B------:R-:W-:Y:S01]  /*7110*/  FMNMX.FTZ R101, R124, R101, !PT ;  /* 0x000000657c657209 */ /* 0x000fe20007810000 */
[--C-:B------:R-:W-:Y:S01]  /*7120*/  FFMA.FTZ R88, R88, UR21, -R130.reuse ;  /* 0x0000001558587c23 */ /* 0x100fe20008010882 */
[----:B------:R-:W-:Y:S01]  /*7130*/  FSEL R115, R115, -INF , P5 ;  /* 0xff80000073737808 */ /* 0x000fe20002800000 */
[--C-:B------:R-:W-:Y:S01]  /*7140*/  FFMA.FTZ R89, R89, UR21, -R130.reuse ;  /* 0x0000001559597c23 */ /* 0x100fe20008010882 */
[----:B------:R-:W-:Y:S01]  /*7150*/  FMNMX.FTZ R142, R106, R101, !PT ;  /* 0x000000656a8e7209 */ /* 0x000fe20007810000 */
[----:B------:R2:W-:Y:S01]  /*7160*/  MUFU.EX2 R9, R121 ;  /* 0x0000007900097308 */ /* 0x0005e20000000800 */
[----:B------:R-:W-:Y:S01]  /*7170*/  ISETP.GT.AND P5, PT, R126, 0x40, PT ;  /* 0x000000407e00780c */ /* 0x000fe20003fa4270 */
[--C-:B------:R-:W-:Y:S01]  /*7180*/  FFMA.FTZ R93, R93, UR21, -R130.reuse ;  /* 0x000000155d5d7c23 */ /* 0x100fe20008010882 */
[----:B------:R-:W-:Y:S01]  /*7190*/  FMNMX.FTZ R101, R107, R142, !PT ;  /* 0x0000008e6b657209 */ /* 0x000fe20007810000 */
[--C-:B------:R-:W-:Y:S01]  /*71a0*/  FFMA.FTZ R96, R96, UR21, -R130.reuse ;  /* 0x0000001560607c23 */ /* 0x100fe20008010882 */
[----:B------:R-:W-:Y:S01]  /*71b0*/  FSEL R65, R65, -INF , P4 ;  /* 0xff80000041417808 */ /* 0x000fe20002000000 */
[--C-:B------:R-:W-:Y:S01]  /*71c0*/  FFMA.FTZ R97, R97, UR21, -R130.reuse ;  /* 0x0000001561617c23 */ /* 0x100fe20008010882 */
[----:B------:R-:W-:Y:S01]  /*71d0*/  FMNMX.FTZ R112, R110, R101, !PT ;  /* 0x000000656e707209 */ /* 0x000fe20007810000 */
[----:B------:R-:W5:Y:S01]  /*71e0*/  MUFU.TANH R70, R70 ;  /* 0x0000004600467308 */ /* 0x000f620000002400 */
[----:B--2---:R-:W-:-:S01]  /*71f0*/  FFMA.FTZ R121, R116, UR21, -R130 ;  /* 0x0000001574797c23 */ /* 0x004fc20008010882 */
[----:B------:R-:W-:Y:S01]  /*7200*/  ISETP.GT.AND P4, PT, R126, 0x71, PT ;  /* 0x000000717e00780c */ /* 0x000fe20003f84270 */
[----:B------:R-:W-:-:S01]  /*7210*/  FFMA.FTZ R72, R72, UR21, -R130 ;  /* 0x0000001548487c23 */ /* 0x000fc20008010882 */
[----:B------:R-:W-:Y:S01]  /*7220*/  FMNMX.FTZ R105, R111, R112, !PT ;  /* 0x000000706f697209 */ /* 0x000fe20007810000 */
[----:B------:R-:W-:-:S01]  /*7230*/  FFMA.FTZ R112, R113, UR21, -R130 ;  /* 0x0000001571707c23 */ /* 0x000fc20008010882 */
[----:B-1----:R-:W-:Y:S01]  /*7240*/  FSEL R83, R83, -INF , P4 ;  /* 0xff80000053537808 */ /* 0x002fe20002000000 */
[----:B------:R-:W-:-:S01]  /*7250*/  FFMA.FTZ R73, R73, UR21, -R130 ;  /* 0x0000001549497c23 */ /* 0x000fc20008010882 */
[----:B------:R-:W-:Y:S01]  /*7260*/  FMNMX.FTZ R142, R114, R105, !PT ;  /* 0x00000069728e7209 */ /* 0x000fe20007810000 */
[----:B------:R1:W-:Y:S01]  /*7270*/  MUFU.EX2 R101, R109 ;  /* 0x0000006d00657308 */ /* 0x0003e20000000800 */
[----:B------:R-:W-:Y:S01]  /*7280*/  ISETP.GT.AND P4, PT, R126, 0x80, PT ;  /* 0x000000807e00780c */ /* 0x000fe20003f84270 */
[--C-:B------:R-:W-:Y:S01]  /*7290*/  FFMA.FTZ R76, R76, UR21, -R130.reuse ;  /* 0x000000154c4c7c23 */ /* 0x100fe20008010882 */
[----:B------:R-:W-:Y:S01]  /*72a0*/  FMNMX.FTZ R105, R115, R142, !PT ;  /* 0x0000008e73697209 */ /* 0x000fe20007810000 */
[--C-:B------:R-:W-:Y:S01]  /*72b0*/  FFMA.FTZ R81, R81, UR21, -R130.reuse ;  /* 0x0000001551517c23 */ /* 0x100fe20008010882 */
[----:B------:R-:W-:-:S01]  /*72c0*/  FFMA.FTZ R84, R84, UR21, -R130 ;  /* 0x0000001554547c23 */ /* 0x000fc20008010882 */
[--C-:B------:R-:W-:Y:S01]  /*72d0*/  FFMA.FTZ R68, R68, UR21, -R130.reuse ;  /* 0x0000001544447c23 */ /* 0x100fe20008010882 */
[----:B------:R-:W-:Y:S01]  /*72e0*/  FMNMX.FTZ R116, R118, R105, !PT ;  /* 0x0000006976747209 */ /* 0x000fe20007810000 */
[----:B------:R-:W2:Y:S01]  /*72f0*/  MUFU.TANH R71, R71 ;  /* 0x0000004700477308 */ /* 0x000ea20000002400 */
[----:B------:R-:W-:Y:S01]  /*7300*/  FSEL R105, R90, -INF , P5 ;  /* 0xff8000005a697808 */ /* 0x000fe20002800000 */
[--C-:B-1----:R-:W-:Y:S01]  /*7310*/  FFMA.FTZ R109, R117, UR21, -R130.reuse ;  /* 0x00000015756d7c23 */ /* 0x102fe20008010882 */
[----:B------:R-:W-:Y:S01]  /*7320*/  FMNMX.FTZ R116, R119, R116, !PT ;  /* 0x0000007477747209 */ /* 0x000fe20007810000 */
[----:B------:R-:W-:Y:S01]  /*7330*/  FFMA.FTZ R79, R79, UR21, -R130 ;  /* 0x000000154f4f7c23 */ /* 0x000fe20008010882 */
[----:B------:R-:W-:-:S02]  /*7340*/  ISETP.GT.AND P5, PT, R126, 0x49, PT ;  /* 0x000000497e00780c */ /* 0x000fc40003fa4270 */
[----:B------:R-:W-:Y:S01]  /*7350*/  FMNMX.FTZ R116, R105, R116, !PT ;  /* 0x0000007469747209 */ /* 0x000fe20007810000 */
[----:B------:R1:W-:Y:S01]  /*7360*/  MUFU.EX2 R90, R121 ;  /* 0x00000079005a7308 */ /* 0x0003e20000000800 */
[----:B------:R-:W-:Y:S02]  /*7370*/  FSEL R95, R95, -INF , P5 ;  /* 0xff8000005f5f7808 */ /* 0x000fe40002800000 */
[----:B------:R-:W-:Y:S02]  /*7380*/  FMNMX.FTZ R113, R91, R116, !PT ;  /* 0x000000745b717209 */ /* 0x000fe40007810000 */
[----:B------:R-:W-:Y:S02]  /*7390*/  ISETP.GT.AND P5, PT, R126, 0x58, PT ;  /* 0x000000587e00780c */ /* 0x000fe40003fa4270 */
[----:B------:R-:W-:Y:S01]  /*73a0*/  FMNMX.FTZ R116, R94, R113, !PT ;  /* 0x000000715e747209 */ /* 0x000fe20007810000 */
[----:B------:R-:W-:Y:S01]  /*73b0*/  MUFU.EX2 R132, R132 ;  /* 0x0000008400847308 */ /* 0x000fe20000000800 */
[----:B------:R-:W-:Y:S01]  /*73c0*/  FSEL R102, R102, -INF , P5 ;  /* 0xff80000066667808 */ /* 0x000fe20002800000 */
[----:B-1----:R-:W-:Y:S01]  /*73d0*/  FFMA.FTZ R121, R92, UR21, -R130 ;  /* 0x000000155c797c23 */ /* 0x002fe20008010882 */
[----:B------:R-:W-:-:S02]  /*73e0*/  FMNMX.FTZ R113, R95, R116, !PT ;  /* 0x000000745f717209 */ /* 0x000fc40007810000 */
[----:B------:R-:W-:Y:S02]  /*73f0*/  ISETP.GT.AND P5, PT, R126, 0x61, PT ;  /* 0x000000617e00780c */ /* 0x000fe40003fa4270 */
[----:B------:R-:W-:Y:S01]  /*7400*/  FMNMX.FTZ R116, R98, R113, !PT ;  /* 0x0000007162747209 */ /* 0x000fe20007810000 */
[----:B------:R-:W-:Y:S01]  /*7410*/  MUFU.EX2 R7, R7 ;  /* 0x0000000700077308 */ /* 0x000fe20000000800 */
[----:B------:R-:W-:Y:S02]  /*7420*/  FSEL R92, R74, -INF , P6 ;  /* 0xff8000004a5c7808 */ /* 0x000fe40003000000 */
[----:B------:R-:W-:Y:S02]  /*7430*/  FMNMX.FTZ R113, R99, R116, !PT ;  /* 0x0000007463717209 */ /* 0x000fe40007810000 */
[----:B------:R-:W-:Y:S02]  /*7440*/  ISETP.GT.AND P6, PT, R126, 0x69, PT ;  /* 0x000000697e00780c */ /* 0x000fe40003fc4270 */
[----:B------:R-:W-:Y:S01]  /*7450*/  FMNMX.FTZ R116, R102, R113, !PT ;  /* 0x0000007166747209 */ /* 0x000fe20007810000 */
[----:B------:R1:W-:Y:S01]  /*7460*/  MUFU.EX2 R74, R121 ;  /* 0x00000079004a7308 */ /* 0x0003e20000000800 */
[----:B------:R-:W-:-:S02]  /*7470*/  FSEL R113, R6, -INF , P5 ;  /* 0xff80000006717808 */ /* 0x000fc40002800000 */
[----:B------:R-:W-:Y:S01]  /*7480*/  FMNMX.FTZ R117, R103, R116, !PT ;  /* 0x0000007467757209 */ /* 0x000fe20007810000 */
[----:B------:R-:W-:-:S01]  /*7490*/  FFMA.FTZ R116, R100, UR21, -R130 ;  /* 0x0000001564747c23 */ /* 0x000fc20008010882 */
[----:B------:R-:W-:Y:S02]  /*74a0*/  ISETP.GT.AND P5, PT, R126, 0x70, PT ;  /* 0x000000707e00780c */ /* 0x000fe40003fa4270 */
[----:B------:R-:W-:Y:S01]  /*74b0*/  FMNMX.FTZ R6, R92, R117, !PT ;  /* 0x000000755c067209 */ /* 0x000fe20007810000 */
[----:B------:R-:W-:Y:S01]  /*74c0*/  MUFU.EX2 R11, R11 ;  /* 0x0000000b000b7308 */ /* 0x000fe20000000800 */
[----:B------:R-:W-:Y:S02]  /*74d0*/  FSEL R78, R78, -INF , P6 ;  /* 0xff8000004e4e7808 */ /* 0x000fe40003000000 */
[----:B------:R-:W-:Y:S02]  /*74e0*/  FMNMX.FTZ R6, R113, R6, !PT ;  /* 0x0000000671067209 */ /* 0x000fe40007810000 */
[----:B------:R-:W-:-:S02]  /*74f0*/  FSEL R82, R82, -INF , P5 ;  /* 0xff80000052527808 */ /* 0x000fc40002800000 */
[----:B------:R-:W-:Y:S01]  /*7500*/  FMNMX.FTZ R117, R65, R6, !PT ;  /* 0x0000000641757209 */ /* 0x000fe20007810000 */
[----:B------:R-:W-:Y:S01]  /*7510*/  MUFU.EX2 R12, R12 ;  /* 0x0000000c000c7308 */ /* 0x000fe20000000800 */
[----:B------:R-:W-:Y:S02]  /*7520*/  ISETP.GT.AND P6, PT, R126, 0x78, PT ;  /* 0x000000787e00780c */ /* 0x000fe40003fc4270 */
[----:B------:R-:W-:Y:S02]  /*7530*/  FMNMX.FTZ R117, R78, R117, !PT ;  /* 0x000000754e757209 */ /* 0x000fe40007810000 */
[----:B------:R-:W-:Y:S02]  /*7540*/  ISETP.GT.AND P5, PT, R126, 0x79, PT ;  /* 0x000000797e00780c */ /* 0x000fe40003fa4270 */
[----:B------:R-:W-:Y:S01]  /*7550*/  FMNMX.FTZ R6, R82, R117, !PT ;  /* 0x0000007552067209 */ /* 0x000fe20007810000 */
[----:B------:R-:W-:Y:S01]  /*7560*/  MUFU.EX2 R15, R15 ;  /* 0x0000000f000f7308 */ /* 0x000fe20000000800 */
[----:B---3--:R-:W-:-:S02]  /*7570*/  FSEL R86, R86, -INF , P6 ;  /* 0xff80000056567808 */ /* 0x008fc40003000000 */
[----:B------:R-:W-:Y:S02]  /*7580*/  FMNMX.FTZ R117, R83, R6, !PT ;  /* 0x0000000653757209 */ /* 0x000fe40007810000 */
[----:B----4-:R-:W-:Y:S02]  /*7590*/  FSEL R87, R87, -INF , P5 ;  /* 0xff80000057577808 */ /* 0x010fe40002800000 */
[----:B------:R-:W-:Y:S01]  /*75a0*/  FMNMX.FTZ R6, R86, R117, !PT ;  /* 0x0000007556067209 */ /* 0x000fe20007810000 */
[----:B------:R-:W-:Y:S01]  /*75b0*/  MUFU.EX2 R134, R134 ;  /* 0x0000008600867308 */ /* 0x000fe20000000800 */
[----:B------:R-:W-:Y:S02]  /*75c0*/  ISETP.GT.AND P6, PT, R126, 0x81, PT ;  /* 0x000000817e00780c */ /* 0x000fe40003fc4270 */
[----:B0-----:R-:W-:Y:S02]  /*75d0*/  FSEL R100, R58, -INF , P4 ;  /* 0xff8000003a647808 */ /* 0x001fe40002000000 */
        /* <DEDUP_REMOVED lines=8> */
[----:B-1----:R-:W-:-:S02]  /*7660*/  FMNMX.FTZ R121, R59, R6, !PT ;  /* 0x000000063b797209 */ /* 0x002fc40007810000 */
[----:B------:R-:W-:Y:S02]  /*7670*/  ISETP.GT.AND P6, PT, R126, 0x90, PT ;  /* 0x000000907e00780c */ /* 0x000fe40003fc4270 */
[----:B------:R-:W-:Y:S02]  /*7680*/  FSEL R63, R63, -INF , P4 ;  /* 0xff8000003f3f7808 */ /* 0x000fe40002000000 */
[----:B------:R-:W-:Y:S01]  /*7690*/  FMNMX.FTZ R6, R62, R121, !PT ;  /* 0x000000793e067209 */ /* 0x000fe20007810000 */
[----:B------:R-:W-:Y:S01]  /*76a0*/  MUFU.EX2 R122, R122 ;  /* 0x0000007a007a7308 */ /* 0x000fe20000000800 */
[----:B------:R-:W-:Y:S01]  /*76b0*/  ISETP.GT.AND P5, PT, R126, 0x91, PT ;  /* 0x000000917e00780c */ /* 0x000fe20003fa4270 */
[--C-:B0-----:R-:W-:Y:S01]  /*76c0*/  FFMA.FTZ R125, R56, UR21, -R130.reuse ;  /* 0x00000015387d7c23 */ /* 0x101fe20008010882 */
[----:B-----5:R-:W-:Y:S01]  /*76d0*/  FSEL R66, R66, -INF , P6 ;  /* 0xff80000042427808 */ /* 0x020fe20003000000 */
        /* <DEDUP_REMOVED lines=10> */
[----:B------:R-:W-:Y:S01]  /*7780*/  FFMA.FTZ R69, R85, UR21, -R130 ;  /* 0x0000001555457c23 */ /* 0x000fe20008010882 */
[----:B------:R-:W-:Y:S01]  /*7790*/  FSEL R70, R70, -INF , P4 ;  /* 0xff80000046467808 */ /* 0x000fe20002000000 */
[----:B------:R-:W-:Y:S01]  /*77a0*/  IMAD.U32 R85, RZ, RZ, UR21 ;  /* 0x00000015ff557e24 */ /* 0x000fe2000f8e00ff */
[----:B------:R-:W-:Y:S01]  /*77b0*/  FMNMX.FTZ R121, R67, R6, !PT ;  /* 0x0000000643797209 */ /* 0x000fe20007810000 */
[----:B------:R-:W-:Y:S01]  /*77c0*/  MUFU.EX2 R77, R77 ;  /* 0x0000004d004d7308 */ /* 0x000fe20000000800 */
[----:B--2---:R-:W-:-:S02]  /*77d0*/  FSEL R71, R71, -INF , P6 ;  /* 0xff80000047477808 */ /* 0x004fc40003000000 */
[----:B------:R-:W-:Y:S01]  /*77e0*/  FMNMX.FTZ R6, R70, R121, !PT ;  /* 0x0000007946067209 */ /* 0x000fe20007810000 */
[----:B------:R-:W-:-:S01]  /*77f0*/  FFMA.FTZ R121, R80, UR21, -R130 ;  /* 0x0000001550797c23 */ /* 0x000fc20008010882 */
[----:B------:R-:W-:Y:S02]  /*7800*/  FFMA.FTZ R80, R128, UR21, -R130 ;  /* 0x0000001580507c23 */ /* 0x000fe40008010882 */
[----:B------:R-:W-:Y:S01]  /*7810*/  FMNMX.FTZ R6, R71, R6, !PT ;  /* 0x0000000647067209 */ /* 0x000fe20007810000 */
[----:B------:R-:W-:Y:S04]  /*7820*/  MUFU.EX2 R108, R108 ;  /* 0x0000006c006c7308 */ /* 0x000fe80000000800 */
[----:B------:R-:W0:Y:S04]  /*7830*/  SHFL.BFLY PT, R127, R6, 0x2, 0x1f ;  /* 0x0c401f00067f7f89 */ /* 0x000e2800000e0000 */
[----:B------:R-:W-:Y:S08]  /*7840*/  MUFU.EX2 R112, R112 ;  /* 0x0000007000707308 */ /* 0x000ff00000000800 */
[----:B------:R-:W-:Y:S08]  /*7850*/  MUFU.EX2 R109, R109 ;  /* 0x0000006d006d7308 */ /* 0x000ff00000000800 */
[----:B------:R-:W-:Y:S01]  /*7860*/  MUFU.EX2 R88, R88 ;  /* 0x0000005800587308 */ /* 0x000fe20000000800 */
[----:B0-----:R-:W-:-:S07]  /*7870*/  FMNMX.FTZ R127, R6, R127, !PT ;  /* 0x0000007f067f7209 */ /* 0x001fce0007810000 */
        /* <DEDUP_REMOVED lines=8> */
[----:B------:R-:W-:Y:S03]  /*7900*/  MUFU.EX2 R72, R72 ;  /* 0x0000004800487308 */ /* 0x000fe60000000800 */
[----:B------:R-:W-:-:S05]  /*7910*/  FSEL R85, R85, RZ, P4 ;  /* 0x000000ff55557208 */ /* 0x000fca0002000000 */
[--C-:B------:R-:W-:Y:S01]  /*7920*/  FFMA.FTZ R116, R120, UR21, -R85.reuse ;  /* 0x0000001578747c23 */ /* 0x100fe20008010855 */
[----:B------:R-:W-:-:S01]  /*7930*/  FFMA.FTZ R120, R123, UR21, -R85 ;  /* 0x000000157b787c23 */ /* 0x000fc20008010855 */
[--C-:B------:R-:W-:Y:S01]  /*7940*/  FFMA.FTZ R123, R124, UR21, -R85.reuse ;  /* 0x000000157c7b7c23 */ /* 0x100fe20008010855 */
[----:B------:R-:W-:-:S01]  /*7950*/  FFMA.FTZ R128, R94, UR21, -R85 ;  /* 0x000000155e807c23 */ /* 0x000fc20008010855 */
[--C-:B------:R-:W-:Y:S01]  /*7960*/  FFMA.FTZ R124, R91, UR21, -R85.reuse ;  /* 0x000000155b7c7c23 */ /* 0x100fe20008010855 */
[----:B------:R-:W-:Y:S01]  /*7970*/  FSEL R94, R6, RZ, P4 ;  /* 0x000000ff065e7208 */ /* 0x000fe20002000000 */
[--C-:B------:R-:W-:Y:S01]  /*7980*/  FFMA.FTZ R127, R140, UR21, -R85.reuse ;  /* 0x000000158c7f7c23 */ /* 0x100fe20008010855 */
[----:B------:R-:W-:Y:S01]  /*7990*/  FSEL R91, R20, RZ, P3 ;  /* 0x000000ff145b7208 */ /* 0x000fe20001800000 */
[--C-:B------:R-:W-:Y:S01]  /*79a0*/  FFMA.FTZ R10, R10, UR21, -R85.reuse ;  /* 0x000000150a0a7c23 */ /* 0x100fe20008010855 */
[----:B------:R-:W-:-:S01]  /*79b0*/  FFMA.FTZ R13, R13, UR21, -R85 ;  /* 0x000000150d0d7c23 */ /* 0x000fc20008010855 */
[----:B------:R-:W-:Y:S01]  /*79c0*/  FADD.FTZ R94, -R94, R3 ;  /* 0x000000035e5e7221 */ /* 0x000fe20000010100 */
[----:B------:R-:W-:-:S01]  /*79d0*/  FFMA.FTZ R14, R14, UR21, -R85 ;  /* 0x000000150e0e7c23 */ /* 0x000fc20008010855 */
[----:B------:R-:W-:Y:S01]  /*79e0*/  FADD.FTZ R91, -R91, R2 ;  /* 0x000000025b5b7221 */ /* 0x000fe20000010100 */
[----:B------:R-:W-:Y:S01]  /*79f0*/  MUFU.EX2 R127, R127 ;  /* 0x0000007f007f7308 */ /* 0x000fe20000000800 */
[----:B------:R-:W-:Y:S01]  /*7a00*/  FMUL.FTZ R94, R94, UR21 ;  /* 0x000000155e5e7c20 */ /* 0x000fe20008410000 */
[--C-:B------:R-:W-:Y:S01]  /*7a10*/  FFMA.FTZ R75, R75, UR21, -R85.reuse ;  /* 0x000000154b4b7c23 */ /* 0x100fe20008010855 */
[----:B------:R-:W-:Y:S01]  /*7a20*/  FMUL.FTZ R126, R91, UR21 ;  /* 0x000000155b7e7c20 */ /* 0x000fe20008410000 */
        /* <DEDUP_REMOVED lines=45> */
[----:B-1----:R-:W-:-:S07]  /*7d00*/  FADD.FTZ R126, R14, R103 ;  /* 0x000000670e7e7221 */ /* 0x002fce0000010000 */
[----:B------:R-:W1:Y:S01]  /*7d10*/  MUFU.EX2 R120, R120 ;  /* 0x0000007800787308 */ /* 0x000e620000000800 */
[----:B--2---:R-:W-:-:S07]  /*7d20*/  FADD.FTZ R103, R75, R126 ;  /* 0x0000007e4b677221 */ /* 0x004fce0000010000 */
[----:B------:R-:W2:Y:S01]  /*7d30*/  MUFU.EX2 R123, R123 ;  /* 0x0000007b007b7308 */ /* 0x000ea20000000800 */
[----:B0-----:R-:W-:-:S01]  /*7d40*/  FADD.FTZ R5, R116, R103 ;  /* 0x0000006774057221 */ /* 0x001fc20000010000 */
[----:B------:R-:W-:Y:S01]  /*7d50*/  FFMA.FTZ R103, R113, UR21, -R85 ;  /* 0x0000001571677c23 */ /* 0x000fe20008010855 */
        /* <DEDUP_REMOVED lines=49> */
[----:B-1----:R-:W-:-:S07]  /*8070*/  FADD.FTZ R4, R98, R5 ;  /* 0x0000000562047221 */ /* 0x002fce0000010000 */
[----:B------:R-:W1:Y:S01]  /*8080*/  MUFU.EX2 R92, R92 ;  /* 0x0000005c005c7308 */ /* 0x000e620000000800 */
[----:B--2---:R-:W-:-:S01]  /*8090*/  FADD.FTZ R5, R99, R4 ;  /* 0x0000000463057221 */ /* 0x004fc20000010000 */
        /* <DEDUP_REMOVED lines=69> */
.L_x_1671:
        /* <DEDUP_REMOVED lines=12> */
[----:B------:R-:W-:Y:S01]  /*85b0*/  FMUL.FTZ R24, R24, R3 ;  /* 0x0000000318187220 */ /* 0x000fe20000410000 */
        /* <DEDUP_REMOVED lines=70> */
[----:B------:R-:W-:Y:S01]  /*8a20*/  IMAD.MOV.U32 R3, RZ, RZ, R6 ;  /* 0x000000ffff037224 */ /* 0x000fe200078e0006 */
[----:B------:R-:W-:Y:S01]  /*8a30*/  UMOV UR46, UR24 ;  /* 0x00000018002e7c82 */ /* 0x000fe20008000000 */
[----:B------:R-:W-:Y:S01]  /*8a40*/  IMAD.MOV.U32 R2, RZ, RZ, R20 ;  /* 0x000000ffff027224 */ /* 0x000fe200078e0014 */
[----:B------:R-:W-:-:S06]  /*8a50*/  UMOV UR47, UR23 ;  /* 0x00000017002f7c82 */ /* 0x000fcc0008000000 */
.L_x_1662:
[----:B------:R-:W-:-:S06]  /*8a60*/  UISETP.GE.AND UP0, UPT, UR20, UR43, UPT ;  /* 0x0000002b1400728c */ /* 0x000fcc000bf06270 */
[----:B------:R-:W-:-:S13]  /*8a70*/  PLOP3.LUT P2, PT, PT, PT, UP0, 0x80, 0x0 ;  /* 0x000000000000781c */ /* 0x000fda0003f4f008 */
[----:B------:R-:W-:Y:S05]  /*8a80*/  @!P2 BRA `(.L_x_1673) ;  /* 0x0000002c0020a947 */ /* 0x000fea0003800000 */
[----:B------:R-:W-:Y:S01]  /*8a90*/  IMAD.MOV.U32 R6, RZ, RZ, R3 ;  /* 0x000000ffff067224 */ /* 0x000fe200078e0003 */
[----:B------:R-:W-:Y:S01]  /*8aa0*/  UMOV UR23, UR47 ;  /* 0x0000002f00177c82 */ /* 0x000fe20008000000 */
[----:B------:R-:W-:Y:S01]  /*8ab0*/  IMAD.MOV.U32 R7, RZ, RZ, R2 ;  /* 0x000000ffff077224 */ /* 0x000fe200078e0002 */
[----:B------:R-:W-:Y:S01]  /*8ac0*/  UMOV UR22, UR46 ;  /* 0x0000002e00167c82 */ /* 0x000fe20008000000 */
[----:B------:R-:W-:-:S05]  /*8ad0*/  ULDC UR21, c[0x0][0x988] ;  /* 0x0002620000157ab9 */ /* 0x000fca0000000800 */
.L_x_1683:
[----:B------:R-:W-:-:S04]  /*8ae0*/  UIADD3 UR46, UR22, 0x1, URZ ;  /* 0x00000001162e7890 */ /* 0x000fc8000fffe03f */
[----:B------:R-:W-:-:S04]  /*8af0*/  UISETP.NE.AND UP0, UPT, UR46, 0x2, UPT ;  /* 0x000000022e00788c */ /* 0x000fc8000bf05270 */
[----:B------:R-:W-:Y:S02]  /*8b00*/  USEL UR47, URZ, 0x1, UP0 ;  /* 0x000000013f2f7887 */ /* 0x000fe40008000000 */
[----:B------:R-:W-:Y:S02]  /*8b10*/  USEL UR46, UR46, URZ, UP0 ;  /* 0x0000003f2e2e7287 */ /* 0x000fe40008000000 */
[----:B------:R-:W-:Y:S01]  /*8b20*/  ULOP3.LUT UR47, UR23, UR47, URZ, 0x3c, !UPT ;  /* 0x0000002f172f7292 */ /* 0x000fe2000f8e3c3f */
[----:B------:R-:W-:Y:S11]  /*8b30*/  @!P1 BRA `(.L_x_1674) ;  /* 0x0000000000049947 */ /* 0x000ff60003800000 */
[----:B------:R-:W-:Y:S01]  /*8b40*/  BPT.TRAP 0x1 ;  /* 0x000000040000795c */ /* 0x000fe20000300000 */
.L_x_1674:
[----:B------:R-:W-:Y:S01]  /*8b50*/  ULEA UR6, UR46, UR45, 0x3 ;  /* 0x0000002d2e067291 */ /* 0x000fe2000f8e183f */
[----:B------:R-:W-:-:S05]  /*8b60*/  IMAD.U32 R2, RZ, RZ, UR47 ;  /* 0x0000002fff027e24 */ /* 0x000fca000f8e00ff */
[----:B------:R-:W-:-:S04]  /*8b70*/  SHF.L.U32 R2, R2, 0x1f, RZ ;  /* 0x0000001f02027819 */ /* 0x000fc800000006ff */
[----:B------:R0:W1:Y:S01]  /*8b80*/  SYNCS.PHASECHK.TRANS64.TRYWAIT P2, [UR6+0x13230], R2 ;  /* 0x01323002ff0075a7 */ /* 0x0000620008040146 */
[----:B------:R-:W-:Y:S05]  /*8b90*/  @!P1 BRA `(.L_x_1675) ;  /* 0x0000000000049947 */ /* 0x000fea0003800000 */
[----:B------:R-:W-:Y:S01]  /*8ba0*/  BPT.TRAP 0x1 ;  /* 0x000000040000795c */ /* 0x000fe20000300000 */
.L_x_1675:
[----:B-1----:R-:W-:Y:S05]  /*8bb0*/  @P2 BRA `(.L_x_1676) ;  /* 0x0000000000082947 */ /* 0x002fea0003800000 */
[----:B------:R-:W1:Y:S02]  /*8bc0*/  SYNCS.PHASECHK.TRANS64.TRYWAIT P2, [UR6+0x13230], R2 ;  /* 0x01323002ff0075a7 */ /* 0x000e640008040146 */
[----:B-1----:R-:W-:Y:S05]  /*8bd0*/  @!P2 BRA `(.L_x_1677) ;  /* 0x000000b80038a947 */ /* 0x002fea0003800000 */
.L_x_1676:
        /* <DEDUP_REMOVED lines=64> */
.L_x_1678:
[----:B------:R-:W-:Y:S01]  /*8fe0*/  ULEA UR11, UR22, UR45, 0x3 ;  /* 0x0000002d160b7291 */ /* 0x000fe2000f8e183f */
[----:B01----:R-:W-:-:S05]  /*8ff0*/  IMAD.U32 R2, RZ, RZ, UR23 ;  /* 0x00000017ff027e24 */ /* 0x003fca000f8e00ff */
[----:B------:R-:W-:-:S04]  /*9000*/  SHF.L.U32 R2, R2, 0x1f, RZ ;  /* 0x0000001f02027819 */ /* 0x000fc800000006ff */
[----:B------:R0:W1:Y:S01]  /*9010*/  SYNCS.PHASECHK.TRANS64.TRYWAIT P2, [UR11+0x13250], R2 ;  /* 0x01325002ff0075a7 */ /* 0x000062000804014b */
[----:B------:R-:W-:Y:S05]  /*9020*/  @!P1 BRA `(.L_x_1679) ;  /* 0x0000000000049947 */ /* 0x000fea0003800000 */
[----:B------:R-:W-:Y:S01]  /*9030*/  BPT.TRAP 0x1 ;  /* 0x000000040000795c */ /* 0x000fe20000300000 */
.L_x_1679:
[----:B-1----:R-:W-:Y:S05]  /*9040*/  @P2 BRA `(.L_x_1680) ;  /* 0x0000000000082947 */ /* 0x002fea0003800000 */
[----:B------:R-:W1:Y:S02]  /*9050*/  SYNCS.PHASECHK.TRANS64.TRYWAIT P2, [UR11+0x13250], R2 ;  /* 0x01325002ff0075a7 */ /* 0x000e64000804014b */
[----:B-1----:R-:W-:Y:S05]  /*9060*/  @!P2 BRA `(.L_x_1681) ;  /* 0x000000b4002ca947 */ /* 0x002fea0003800000 */
.L_x_1680:
[----:B------:R-:W-:Y:S01]  /*9070*/  UIADD3 UR6, UR45, 0x1000, URZ ;  /* 0x000010002d067890 */ /* 0x000fe2000fffe03f */
[----:B------:R-:W-:Y:S01]  /*9080*/  WARPGROUP.ARRIVE ;  /* 0x00000000000079c5 */ /* 0x000fe20000000000 */
[----:B------:R-:W-:Y:S01]  /*9090*/  UMOV UR7, 0xc0000010 ;  /* 0xc000001000077882 */ /* 0x000fe20000000000 */
[C---:B------:R-:W-:Y:S01]  /*90a0*/  FMUL.FTZ R9, R0.reuse, R120 ;  /* 0x0000007800097220 */ /* 0x040fe20000410000 */
[----:B------:R-:W-:Y:S01]  /*90b0*/  USHF.R.U32.HI UR6, URZ, 0x4, UR6 ;  /* 0x000000043f067899 */ /* 0x000fe20008011606 */
[C---:B------:R-:W-:Y:S01]  /*90c0*/  FMUL.FTZ R10, R0.reuse, R121 ;  /* 0x00000079000a7220 */ /* 0x040fe20000410000 */
[C---:B------:R-:W-:Y:S01]  /*90d0*/  FMUL.FTZ R11, R0.reuse, R122 ;  /* 0x0000007a000b7220 */ /* 0x040fe20000410000 */
[C---:B------:R-:W-:Y:S01]  /*90e0*/  FMUL.FTZ R12, R0.reuse, R123 ;  /* 0x0000007b000c7220 */ /* 0x040fe20000410000 */
[----:B------:R-:W-:Y:S01]  /*90f0*/  ULOP3.LUT UR6, UR6, 0x3fff, URZ, 0xc0, !UPT ;  /* 0x00003fff06067892 */ /* 0x000fe2000f8ec03f */
[----:B------:R-:W1:Y:S01]  /*9100*/  MUFU.TANH R9, R9 ;  /* 0x0000000900097308 */ /* 0x000e620000002400 */
[C---:B------:R-:W-:Y:S01]  /*9110*/  FMUL.FTZ R13, R0.reuse, R124 ;  /* 0x0000007c000d7220 */ /* 0x040fe20000410000 */
[C---:B------:R-:W-:Y:S01]  /*9120*/  FMUL.FTZ R15, R0.reuse, R126 ;  /* 0x0000007e000f7220 */ /* 0x040fe20000410000 */
        /* <DEDUP_REMOVED lines=14> */
[----:B------:R-:W2:Y:S01]  /*9210*/  MUFU.TANH R11, R11 ;  /* 0x0000000b000b7308 */ /* 0x000ea20000002400 */
[----:B-1----:R-:W-:Y:S01]  /*9220*/  FMNMX.FTZ R3, R9, R7, !PT ;  /* 0x0000000709037209 */ /* 0x002fe20007810000 */
[----:B------:R-:W-:Y:S01]  /*9230*/  UIADD3 UR6, UR10, 0x80, URZ ;  /* 0x000000800a067890 */ /* 0x000fe2000fffe03f */
[C---:B------:R-:W-:Y:S01]  /*9240*/  FMUL.FTZ R126, R0.reuse, R135 ;  /* 0x00000087007e7220 */ /* 0x040fe20000410000 */
[----:B------:R-:W-:Y:S01]  /*9250*/  UMOV UR7, 0xc0000010 ;  /* 0xc000001000077882 */ /* 0x000fe20000000000 */
[C---:B------:R-:W-:Y:S01]  /*9260*/  FMUL.FTZ R104, R0.reuse, R104 ;  /* 0x0000006800687220 */ /* 0x040fe20000410000 */
[C---:B------:R-:W-:Y:S01]  /*9270*/  FMUL.FTZ R106, R0.reuse, R106 ;  /* 0x0000006a006a7220 */ /* 0x040fe20000410000 */
[----:B------:R-:W-:Y:S01]  /*9280*/  FMUL.FTZ R105, R0, R105 ;  /* 0x0000006900697220 */ /* 0x000fe20000410000 */
[----:B------:R-:W1:Y:S01]  /*9290*/  MUFU.TANH R12, R12 ;  /* 0x0000000c000c7308 */ /* 0x000e620000002400 */
        /* <DEDUP_REMOVED lines=64> */
[----:B-1----:R-:W-:Y:S01]  /*96a0*/  FMNMX.FTZ R127, R121, R128, !PT ;  /* 0x00000080797f7209 */ /* 0x002fe20007810000 */
[C---:B------:R-:W-:Y:S01]  /*96b0*/  FMUL.FTZ R61, R0.reuse, R61 ;  /* 0x0000003d003d7220 */ /* 0x040fe20000410000 */
[C---:B------:R-:W-:Y:S01]  /*96c0*/  FMUL.FTZ R130, R0.reuse, R63 ;  /* 0x0000003f00827220 */ /* 0x040fe20000410000 */
[----:B------:R-:W-:Y:S01]  /*96d0*/  FMUL.FTZ R131, R0, R64 ;  /* 0x0000004000837220 */ /* 0x000fe20000410000 */
[----:B------:R-:W-:-:S02]  /*96e0*/  WARPGROUP.DEPBAR.LE gsb0, 0x0 ;  /* 0x00008000000079c5 */ /* 0x000fc40000010000 */
[----:B------:R-:W-:Y:S01]  /*96f0*/  WARPGROUP.ARRIVE ;  /* 0x00000000000079c5 */ /* 0x000fe20000000000 */
[----:B------:R-:W1:Y:S01]  /*9700*/  MUFU.TANH R123, R123 ;  /* 0x0000007b007b7308 */ /* 0x000e620000002400 */
[----:B0-----:R-:W-:Y:S01]  /*9710*/  FMNMX.FTZ R2, R120, R3, !PT ;  /* 0x0000000378027209 */ /* 0x001fe20007810000 */
[C---:B------:R-:W-:Y:S01]  /*9720*/  FMUL.FTZ R132, R0.reuse, R66 ;  /* 0x0000004200847220 */ /* 0x040fe20000410000 */
[C---:B------:R-:W-:Y:S01]  /*9730*/  FMUL.FTZ R65, R0.reuse, R65 ;  /* 0x0000004100417220 */ /* 0x040fe20000410000 */
[C---:B------:R-:W-:Y:S01]  /*9740*/  FMUL.FTZ R133, R0.reuse, R67 ;  /* 0x0000004300857220 */ /* 0x040fe20000410000 */
[----:B------:R-:W-:Y:S01]  /*9750*/  QGMMA.64x64x32.F32.E4M3.E4M3 R24, R148, gdesc[UR4], R24, gsb0 ;  /* 0x00e0000494187df3 */ /* 0x000fe20008000818 */
[----:B------:R-:W-:Y:S01]  /*9760*/  UIADD3 UR6, UR10, 0x100, URZ ;  /* 0x000001000a067890 */ /* 0x000fe2000fffe03f */
[----:B------:R-:W-:Y:S01]  /*9770*/  FMUL.FTZ R68, R0, R68 ;  /* 0x0000004400447220 */ /* 0x000fe20000410000 */
[----:B------:R-:W0:Y:S01]  /*9780*/  MUFU.TANH R125, R125 ;  /* 0x0000007d007d7308 */ /* 0x000e220000002400 */
[----:B--2---:R-:W-:Y:S01]  /*9790*/  FMNMX.FTZ R128, R122, R127, !PT ;  /* 0x0000007f7a807209 */ /* 0x004fe20007810000 */
[----:B------:R-:W-:Y:S01]  /*97a0*/  UMOV UR7, 0xc0000010 ;  /* 0xc000001000077882 */ /* 0x000fe20000000000 */
[C---:B------:R-:W-:Y:S01]  /*97b0*/  FMUL.FTZ R134, R0.reuse, R70 ;  /* 0x0000004600867220 */ /* 0x040fe20000410000 */
[C---:B------:R-:W-:Y:S01]  /*97c0*/  FMUL.FTZ R69, R0.reuse, R69 ;  /* 0x0000004500457220 */ /* 0x040fe20000410000 */
[----:B------:R-:W-:Y:S01]  /*97d0*/  FMUL.FTZ R135, R0, R71 ;  /* 0x0000004700877220 */ /* 0x000fe20000410000 */
[----:B------:R-:W-:-:S02]  /*97e0*/  IMAD.U32 R67, RZ, RZ, UR21 ;  /* 0x00000015ff437e24 */ /* 0x000fc4000f8e00ff */
[----:B------:R-:W2:Y:S01]  /*97f0*/  MUFU.TANH R124, R124 ;  /* 0x0000007c007c7308 */ /* 0x000ea20000002400 */
[----:B-1----:R-:W-:-:S07]  /*9800*/  FMNMX.FTZ R3, R123, R2, !PT ;  /* 0x000000027b037209 */ /* 0x002fce0007810000 */
[----:B------:R-:W1:Y:S01]  /*9810*/  MUFU.TANH R126, R126 ;  /* 0x0000007e007e7308 */ /* 0x000e620000002400 */
[----:B0-----:R-:W-:Y:S01]  /*9820*/  FMNMX.FTZ R127, R125, R128, !PT ;  /* 0x000000807d7f7209 */ /* 0x001fe20007810000 */
[----:B------:R-:W-:-:S06]  /*9830*/  FMUL.FTZ R128, R0, R59 ;  /* 0x0000003b00807220 */ /* 0x000fcc0000410000 */
[----:B------:R-:W0:Y:S01]  /*9840*/  MUFU.TANH R104, R104 ;  /* 0x0000006800687308 */ /* 0x000e220000002400 */
[----:B--2---:R-:W-:-:S07]  /*9850*/  FMNMX.FTZ R3, R124, R3, !PT ;  /* 0x000000037c037209 */ /* 0x004fce0007810000 */
[----:B------:R-:W2:Y:S01]  /*9860*/  MUFU.TANH R106, R106 ;  /* 0x0000006a006a7308 */ /* 0x000ea20000002400 */
[----:B-1----:R-:W-:Y:S01]  /*9870*/  FMNMX.FTZ R129, R126, R127, !PT ;  /* 0x0000007f7e817209 */ /* 0x002fe20007810000 */
[----:B------:R-:W-:-:S06]  /*9880*/  FMUL.FTZ R127, R0, R58 ;  /* 0x0000003a007f7220 */ /* 0x000fcc0000410000 */
        /* <DEDUP_REMOVED lines=9> */
[----:B--2---:R-:W-:Y:S01]  /*9920*/  FMNMX.FTZ R2, R108, R3, !PT ;  /* 0x000000036c027209 */ /* 0x004fe20007810000 */
[----:B------:R-:W-:Y:S02]  /*9930*/  WARPGROUP.DEPBAR.LE gsb0, 0x0 ;  /* 0x00008000000079c5 */ /* 0x000fe40000010000 */
[----:B------:R-:W-:-:S04]  /*9940*/  WARPGROUP.ARRIVE ;  /* 0x00000000000079c5 */ /* 0x000fc80000000000 */
[----:B------:R-:W2:Y:S01]  /*9950*/  MUFU.TANH R111, R111 ;  /* 0x0000006f006f7308 */ /* 0x000ea20000002400 */
[----:B-1----:R-:W-:Y:S01]  /*9960*/  FMNMX.FTZ R58, R110, R129, !PT ;  /* 0x000000816e3a7209 */ /* 0x002fe20007810000 */
[----:B------:R-:W-:Y:S01]  /*9970*/  FMUL.FTZ R129, R0, R62 ;  /* 0x0000003e00817220 */ /* 0x000fe20000410000 */
[----:B------:R-:W-:Y:S01]  /*9980*/  QGMMA.64x64x32.F32.E4M3.E4M3 R24, R144, gdesc[UR4], R24, gsb0 ;  /* 0x00e0000490187df3 */ /* 0x000fe20008000818 */
[----:B------:R-:W-:Y:S01]  /*9990*/  UIADD3 UR6, UR10, 0x180, URZ ;  /* 0x000001800a067890 */ /* 0x000fe2000fffe03f */
[----:B------:R-:W-:-:S03]  /*99a0*/  UMOV UR7, 0xc0000010 ;  /* 0xc000001000077882 */ /* 0x000fc60000000000 */
        /* <DEDUP_REMOVED lines=19> */
[----:B0-----:R-:W-:Y:S01]  /*9ae0*/  FMNMX.FTZ R59, R119, R58, !PT ;  /* 0x0000003a773b7209 */ /* 0x001fe20007810000 */
[----:B------:R-:W-:Y:S02]  /*9af0*/  WARPGROUP.DEPBAR.LE gsb0, 0x0 ;  /* 0x00008000000079c5 */ /* 0x000fe40000010000 */
[----:B------:R-:W-:-:S04]  /*9b00*/  WARPGROUP.ARRIVE ;  /* 0x00000000000079c5 */ /* 0x000fc80000000000 */
[----:B------:R-:W0:Y:S01]  /*9b10*/  MUFU.TANH R89, R89 ;  /* 0x0000005900597308 */ /* 0x000e220000002400 */
[----:B--2---:R-:W-:Y:S01]  /*9b20*/  FMNMX.FTZ R2, R88, R3, !PT ;  /* 0x0000000358027209 */ /* 0x004fe20007810000 */
[----:B------:R-:W-:Y:S01]  /*9b30*/  QGMMA.64x64x32.F32.E4M3.E4M3 R24, R140, gdesc[UR4], R24, gsb0 ;  /* 0x00e000048c187df3 */ /* 0x000fe20008000818 */
[----:B------:R-:W-:Y:S01]  /*9b40*/  UIADD3 UR6, UR10, 0x200, URZ ;  /* 0x000002000a067890 */ /* 0x000fe2000fffe03f */
[----:B------:R-:W-:-:S04]  /*9b50*/  UMOV UR7, 0xc0000010 ;  /* 0xc000001000077882 */ /* 0x000fc80000000000 */
        /* <DEDUP_REMOVED lines=21> */
[----:B------:R-:W-:-:S04]  /*9cb0*/  WARPGROUP.ARRIVE ;  /* 0x00000000000079c5 */ /* 0x000fc80000000000 */
[----:B------:R-:W1:Y:S01]  /*9cc0*/  MUFU.TANH R102, R102 ;  /* 0x0000006600667308 */ /* 0x000e620000002400 */
[----:B0-----:R-:W-:Y:S01]  /*9cd0*/  FMNMX.FTZ R59, R99, R58, !PT ;  /* 0x0000003a633b7209 */ /* 0x001fe20007810000 */
[----:B------:R-:W-:Y:S06]  /*9ce0*/  QGMMA.64x64x32.F32.E4M3.E4M3 R24, R136, gdesc[UR4], R24, gsb0 ;  /* 0x00e0000488187df3 */ /* 0x000fec0008000818 */
        /* <DEDUP_REMOVED lines=20> */
[----:B------:R-:W-:-:S06]  /*9e30*/  WARPGROUP.DEPBAR.LE gsb0, 0x0 ;  /* 0x00008000000079c5 */ /* 0x000fcc0000010000 */
        /* <DEDUP_REMOVED lines=47> */
[----:B--2---:R-:W-:Y:S02]  /*a130*/  FMNMX.FTZ R58, R134, R59, !PT ;  /* 0x0000003b863a7209 */ /* 0x004fe40007810000 */
[----:B-1----:R-:W-:Y:S02]  /*a140*/  FMNMX.FTZ R59, R69, R2, !PT ;  /* 0x00000002453b7209 */ /* 0x002fe40007810000 */
[----:B0-----:R-:W-:-:S03]  /*a150*/  FMNMX.FTZ R62, R135, R58, !PT ;  /* 0x0000003a873e7209 */ /* 0x001fc60007810000 */
[----:B------:R-:W0:Y:S04]  /*a160*/  SHFL.BFLY PT, R58, R59, 0x2, 0x1f ;  /* 0x0c401f003b3a7f89 */ /* 0x000e2800000e0000 */
[----:B------:R-:W1:Y:S01]  /*a170*/  SHFL.BFLY PT, R3, R62, 0x2, 0x1f ;  /* 0x0c401f003e037f89 */ /* 0x000e6200000e0000 */
[----:B0-----:R-:W-:Y:S02]  /*a180*/  FMNMX.FTZ R58, R59, R58, !PT ;  /* 0x0000003a3b3a7209 */ /* 0x001fe40007810000 */
[----:B-1----:R-:W-:-:S03]  /*a190*/  FMNMX.FTZ R63, R62, R3, !PT ;  /* 0x000000033e3f7209 */ /* 0x002fc60007810000 */
[----:B------:R-:W0:Y:S04]  /*a1a0*/  SHFL.BFLY PT, R3, R58, 0x1, 0x1f ;  /* 0x0c201f003a037f89 */ /* 0x000e2800000e0000 */
[----:B------:R-:W1:Y:S01]  /*a1b0*/  SHFL.BFLY PT, R64, R63, 0x1, 0x1f ;  /* 0x0c201f003f407f89 */ /* 0x000e6200000e0000 */
[----:B0-----:R-:W-:Y:S02]  /*a1c0*/  FMNMX.FTZ R2, R58, R3, !PT ;  /* 0x000000033a027209 */ /* 0x001fe40007810000 */
[----:B-1----:R-:W-:-:S03]  /*a1d0*/  FMNMX.FTZ R3, R63, R64, !PT ;  /* 0x000000403f037209 */ /* 0x002fc60007810000 */
[C---:B------:R-:W-:Y:S01]  /*a1e0*/  FADD.FTZ R7, -R2.reuse, R7 ;  /* 0x0000000702077221 */ /* 0x040fe20000010100 */
[----:B------:R-:W-:-:S03]  /*a1f0*/  FFMA.FTZ R140, R2, R67, -8 ;  /* 0xc1000000028c7423 */ /* 0x000fc60000010043 */
[----:B------:R-:W-:Y:S01]  /*a200*/  FMUL.FTZ R59, R7, UR21 ;  /* 0x00000015073b7c20 */ /* 0x000fe20008410000 */
[----:B------:R-:W-:-:S01]  /*a210*/  FADD.FTZ R6, -R3, R6 ;  /* 0x0000000603067221 */ /* 0x000fc20000010100 */
[--C-:B------:R-:W-:Y:S01]  /*a220*/  FFMA.FTZ R141, R13, UR21, -R140.reuse ;  /* 0x000000150d8d7c23 */ /* 0x100fe2000801088c */
[----:B------:R-:W-:-:S01]  /*a230*/  FFMA.FTZ R13, R120, UR21, -R140 ;  /* 0x00000015780d7c23 */ /* 0x000fc2000801088c */
[----:B------:R0:W-:Y:S01]  /*a240*/  MUFU.EX2 R63, R59 ;  /* 0x0000003b003f7308 */ /* 0x0001e20000000800 */
[----:B------:R-:W-:Y:S01]  /*a250*/  FMUL.FTZ R7, R6, UR21 ;  /* 0x0000001506077c20 */ /* 0x000fe20008410000 */
[--C-:B------:R-:W-:Y:S01]  /*a260*/  FFMA.FTZ R6, R9, UR21, -R140.reuse ;  /* 0x0000001509067c23 */ /* 0x100fe2000801088c */
[----:B------:R-:W-:-:S01]  /*a270*/  FFMA.FTZ R9, R10, UR21, -R140 ;  /* 0x000000150a097c23 */ /* 0x000fc2000801088c */
[--C-:B------:R-:W-:Y:S01]  /*a280*/  FFMA.FTZ R10, R21, UR21, -R140.reuse ;  /* 0x00000015150a7c23 */ /* 0x100fe2000801088c */
[----:B------:R-:W-:-:S01]  /*a290*/  FFMA.FTZ R21, R105, UR21, -R140 ;  /* 0x0000001569157c23 */ /* 0x000fc2000801088c */
[--C-:B------:R-:W-:Y:S01]  /*a2a0*/  FFMA.FTZ R105, R109, UR21, -R140.reuse ;  /* 0x000000156d697c23 */ /* 0x100fe2000801088c */
[----:B------:R-:W-:-:S01]  /*a2b0*/  FFMA.FTZ R109, R117, UR21, -R140 ;  /* 0x00000015756d7c23 */ /* 0x000fc2000801088c */
[----:B------:R-:W1:Y:S01]  /*a2c0*/  MUFU.EX2 R6, R6 ;  /* 0x0000000600067308 */ /* 0x000e620000000800 */
[----:B0-----:R-:W-:-:S01]  /*a2d0*/  FFMA.FTZ R59, R113, UR21, -R140 ;  /* 0x00000015713b7c23 */ /* 0x001fc2000801088c */
[----:B------:R-:W-:Y:S01]  /*a2e0*/  FFMA.FTZ R113, R68, UR21, -R140 ;  /* 0x0000001544717c23 */ /* 0x000fe2000801088c */
[----:B------:R-:W-:-:S02]  /*a2f0*/  IMAD.U32 R68, RZ, RZ, UR21 ;  /* 0x00000015ff447e24 */ /* 0x000fc4000f8e00ff */
[--C-:B------:R-:W-:Y:S01]  /*a300*/  FFMA.FTZ R120, R123, UR21, -R140.reuse ;  /* 0x000000157b787c23 */ /* 0x100fe2000801088c */
[----:B------:R-:W-:-:S01]  /*a310*/  FFMA.FTZ R123, R124, UR21, -R140 ;  /* 0x000000157c7b7c23 */ /* 0x000fc2000801088c */
[----:B------:R-:W-:Y:S01]  /*a320*/  FFMA.FTZ R64, R89, UR21, -R140 ;  /* 0x0000001559407c23 */ /* 0x000fe2000801088c */
[----:B------:R-:W-:-:S01]  /*a330*/  FFMA.FTZ R117, R3, R68, -8 ;  /* 0xc100000003757423 */ /* 0x000fc20000010044 */
[----:B------:R-:W-:Y:S01]  /*a340*/  MUFU.EX2 R7, R7 ;  /* 0x0000000700077308 */ /* 0x000fe20000000800 */
[----:B------:R-:W-:-:S01]  /*a350*/  FFMA.FTZ R89, R93, UR21, -R140 ;  /* 0x000000155d597c23 */ /* 0x000fc2000801088c */
[----:B------:R-:W-:Y:S01]  /*a360*/  FFMA.FTZ R93, R101, UR21, -R140 ;  /* 0x00000015655d7c23 */ /* 0x000fe2000801088c */
        /* <DEDUP_REMOVED lines=15> */
[----:B------:R-:W-:Y:S01]  /*a460*/  FFMA.FTZ R121, R125, UR21, -R117 ;  /* 0x000000157d797c23 */ /* 0x000fe20008010875 */
[----:B------:R-:W-:-:S01]  /*a470*/  FFMA.FTZ R62, R88, UR21, -R140 ;  /* 0x00000015583e7c23 */ /* 0x000fc2000801088c */
[--C-:B------:R-:W-:Y:S01]  /*a480*/  FFMA.FTZ R88, R92, UR21, -R140.reuse ;  /* 0x000000155c587c23 */ /* 0x100fe2000801088c */
[----:B------:R-:W-:-:S01]  /*a490*/  FFMA.FTZ R92, R100, UR21, -R140 ;  /* 0x00000015645c7c23 */ /* 0x000fc2000801088c */
[----:B------:R-:W-:Y:S01]  /*a4a0*/  FFMA.FTZ R100, R85, UR21, -R140 ;  /* 0x0000001555647c23 */ /* 0x000fe2000801088c */
[----:B------:R-:W-:-:S01]  /*a4b0*/  FFMA.FTZ R122, R126, UR21, -R117 ;  /* 0x000000157e7a7c23 */ /* 0x000fc20008010875 */
[----:B------:R-:W1:Y:S01]  /*a4c0*/  MUFU.EX2 R12, R12 ;  /* 0x0000000c000c7308 */ /* 0x000e620000000800 */
[----:B0-----:R-:W-:-:S01]  /*a4d0*/  FADD.FTZ R98, R9, R98 ;  /* 0x0000006209627221 */ /* 0x001fc20000010000 */
[----:B------:R-:W-:Y:S01]  /*a4e0*/  FFMA.FTZ R58, R112, UR21, -R140 ;  /* 0x00000015703a7c23 */ /* 0x000fe2000801088c */
[----:B------:R-:W-:-:S01]  /*a4f0*/  FFMA.FTZ R85, R99, UR21, -R117 ;  /* 0x0000001563557c23 */ /* 0x000fc20008010875 */
[--C-:B------:R-:W-:Y:S01]  /*a500*/  FFMA.FTZ R112, R61, UR21, -R140.reuse ;  /* 0x000000153d707c23 */ /* 0x100fe2000801088c */
[----:B------:R-:W-:-:S01]  /*a510*/  FFMA.FTZ R14, R104, UR21, -R140 ;  /* 0x00000015680e7c23 */ /* 0x000fc2000801088c */
[----:B------:R-:W-:Y:S01]  /*a520*/  FFMA.FTZ R61, R65, UR21, -R140 ;  /* 0x00000015413d7c23 */ /* 0x000fe2000801088c */
[----:B------:R-:W-:-:S01]  /*a530*/  FFMA.FTZ R65, R106, UR21, -R117 ;  /* 0x000000156a417c23 */ /* 0x000fc20008010875 */
[----:B------:R-:W0:Y:S01]  /*a540*/  MUFU.EX2 R141, R141 ;  /* 0x0000008d008d7308 */ /* 0x000e220000000800 */
[----:B--2---:R-:W-:-:S01]  /*a550*/  FFMA.FTZ R5, R7, R4, R11 ;  /* 0x0000000407057223 */ /* 0x004fc2000001000b */
[----:B------:R-:W-:Y:S01]  /*a560*/  FFMA.FTZ R68, R107, UR21, -R117 ;  /* 0x000000156b447c23 */ /* 0x000fe20008010875 */
[----:B------:R-:W-:-:S01]  /*a570*/  FFMA.FTZ R104, R108, UR21, -R140 ;  /* 0x000000156c687c23 */ /* 0x000fc2000801088c */
[--C-:B------:R-:W-:Y:S01]  /*a580*/  FFMA.FTZ R106, R110, UR21, -R117.reuse ;  /* 0x000000156e6a7c23 */ /* 0x100fe20008010875 */
[----:B------:R-:W-:-:S01]  /*a590*/  FFMA.FTZ R107, R111, UR21, -R117 ;  /* 0x000000156f6b7c23 */ /* 0x000fc20008010875 */
[--C-:B------:R-:W-:Y:S01]  /*a5a0*/  FFMA.FTZ R108, R116, UR21, -R140.reuse ;  /* 0x00000015746c7c23 */ /* 0x100fe2000801088c */
[----:B------:R-:W-:-:S01]  /*a5b0*/  FFMA.FTZ R116, R69, UR21, -R140 ;  /* 0x0000001545747c23 */ /* 0x000fc2000801088c */
[----:B------:R-:W2:Y:S01]  /*a5c0*/  MUFU.EX2 R124, R124 ;  /* 0x0000007c007c7308 */ /* 0x000ea20000000800 */
[----:B-1----:R-:W-:-:S01]  /*a5d0*/  FADD.FTZ R5, R12, R5 ;  /* 0x000000050c057221 */ /* 0x002fc20000010000 */
[----:B------:R-:W-:Y:S01]  /*a5e0*/  FFMA.FTZ R69, R114, UR21, -R117 ;  /* 0x0000001572457c23 */ /* 0x000fe20008010875 */
[----:B------:R-:W-:-:S01]  /*a5f0*/  FFMA.FTZ R66, R96, UR21, -R140 ;  /* 0x0000001560427c23 */ /* 0x000fc2000801088c */
[----:B------:R-:W-:Y:S01]  /*a600*/  FFMA.FTZ R96, R76, UR21, -R140 ;  /* 0x000000154c607c23 */ /* 0x000fe2000801088c */
        /* <DEDUP_REMOVED lines=9> */
[----:B------:R-:W-:Y:S01]  /*a6a0*/  FFMA.FTZ R111, R119, UR21, -R117 ;  /* 0x00000015776f7c23 */ /* 0x000fe20008010875 */
[----:B------:R-:W-:-:S01]  /*a6b0*/  FFMA.FTZ R67, R97, UR21, -R140 ;  /* 0x0000001561437c23 */ /* 0x000fc2000801088c */
[----:B------:R-:W0:Y:S01]  /*a6c0*/  MUFU.EX2 R131, R131 ;  /* 0x0000008300837308 */ /* 0x000e220000000800 */
[----:B--2---:R-:W-:-:S01]  /*a6d0*/  FADD.FTZ R4, R124, R5 ;  /* 0x000000057c047221 */ /* 0x004fc20000010000 */
        /* <DEDUP_REMOVED lines=10> */
[--C-:B------:R-:W-:Y:S01]  /*a780*/  FFMA.FTZ R56, R56, UR21, -R140.reuse ;  /* 0x0000001538387c23 */ /* 0x100fe2000801088c */
[----:B------:R-:W-:-:S01]  /*a790*/  FFMA.FTZ R57, R57, UR21, -R140 ;  /* 0x0000001539397c23 */ /* 0x000fc2000801088c */
[--C-:B------:R-:W-:Y:S01]  /*a7a0*/  FFMA.FTZ R114, R129, UR21, -R117.reuse ;  /* 0x0000001581727c23 */ /* 0x100fe20008010875 */
[----:B------:R-:W-:-:S01]  /*a7b0*/  FFMA.FTZ R115, R130, UR21, -R117 ;  /* 0x0000001582737c23 */ /* 0x000fc20008010875 */
        /* <DEDUP_REMOVED lines=20> */
[----:B0-----:R-:W-:-:S01]  /*a900*/  FADD.FTZ R78, R14, R99 ;  /* 0x000000630e4e7221 */ /* 0x001fc20000010000 */
[--C-:B------:R-:W-:Y:S01]  /*a910*/  FFMA.FTZ R99, R79, UR21, -R117.reuse ;  /* 0x000000154f637c23 */ /* 0x100fe20008010875 */
[----:B------:R-:W-:-:S05]  /*a920*/  FFMA.FTZ R79, R83, UR21, -R117 ;  /* 0x00000015534f7c23 */ /* 0x000fca0008010875 */
        /* <DEDUP_REMOVED lines=48> */
[----:B-1----:R-:W-:-:S01]  /*ac30*/  FADD.FTZ R4, R91, R82 ;  /* 0x000000525b047221 */ /* 0x002fc20000010000 */
[----:B------:R-:W-:-:S06]  /*ac40*/  FFMA.FTZ R82, R127, UR21, -R117 ;  /* 0x000000157f527c23 */ /* 0x000fcc0008010875 */
        /* <DEDUP_REMOVED lines=41> */
[----:B--2---:R-:W-:-:S01]  /*aee0*/  FADD.FTZ R119, R79, R118 ;  /* 0x000000764f777221 */ /* 0x004fc20000010000 */
[----:B------:R-:W-:-:S06]  /*aef0*/  IMAD.U32 R118, RZ, RZ, UR46 ;  /* 0x0000002eff767e24 */ /* 0x000fcc000f8e00ff */
        /* <DEDUP_REMOVED lines=8> */
[----:B------:R-:W-:Y:S01]  /*af80*/  @!P0 LEA R4, R118, UR45, 0x3 ;  /* 0x0000002d76048c11 */ /* 0x000fe2000f8e18ff */
[----:B------:R-:W-:-:S01]  /*af90*/  FFMA.FTZ R118, R134, UR21, -R117 ;  /* 0x0000001586767c23 */ /* 0x000fc20008010875 */
[----:B------:R-:W-:-:S03]  /*afa0*/  FFMA.FTZ R117, R135, UR21, -R117 ;  /* 0x0000001587757c23 */ /* 0x000fc60008010875 */
[----:B------:R-:W-:Y:S01]  /*afb0*/  @!P0 VIADD R4, R4, 0x13240 ;  /* 0x0001324004048836 */ /* 0x000fe20000000000 */
[----:B------:R-:W1:Y:S01]  /*afc0*/  MUFU.EX2 R57, R57 ;  /* 0x0000003900397308 */ /* 0x000e620000000800 */
[----:B0-----:R-:W-:-:S03]  /*afd0*/  FADD.FTZ R126, R56, R5 ;  /* 0x00000005387e7221 */ /* 0x001fc60000010000 */
[----:B------:R-:W-:-:S04]  /*afe0*/  @!P0 PRMT R4, RZ, 0x654, R4 ;  /* 0x00000654ff048816 */ /* 0x000fc80000000004 */
[----:B------:R-:W0:Y:S01]  /*aff0*/  MUFU.EX2 R83, R83 ;  /* 0x0000005300537308 */ /* 0x000e220000000800 */
[----:B--2---:R-:W-:-:S01]  /*b000*/  FADD.FTZ R128, R82, R119 ;  /* 0x0000007752807221 */ /* 0x004fc20000010000 */
[----:B------:R2:W-:Y:S06]  /*b010*/  @!P0 SYNCS.ARRIVE.TRANS64.RED.A1T0 RZ, [R4+URZ], RZ ;  /* 0x000000ff04ff89a7 */ /* 0x0005ec000810043f */
        /* <DEDUP_REMOVED lines=8> */
[----:B------:R-:W2:Y:S01]  /*b0a0*/  MUFU.EX2 R60, R60 ;  /* 0x0000003c003c7308 */ /* 0x000ea20000000800 */
[----:B0-----:R-:W-:-:S07]  /*b0b0*/  FADD.FTZ R119, R112, R119 ;  /* 0x0000007770777221 */ /* 0x001fce0000010000 */
[----:B------:R-:W0:Y:S01]  /*b0c0*/  MUFU.EX2 R86, R86 ;  /* 0x0000005600567308 */ /* 0x000e220000000800 */
[----:B---3--:R-:W-:-:S07]  /*b0d0*/  FADD.FTZ R5, R115, R126 ;  /* 0x0000007e73057221 */ /* 0x008fce0000010000 */
        /* <DEDUP_REMOVED lines=11> */
[----:B-1----:R-:W-:-:S01]  /*b190*/  FADD.FTZ R4, R118, R5 ;  /* 0x0000000576047221 */ /* 0x002fc20000010000 */
[----:B--2---:R-:W-:-:S03]  /*b1a0*/  FADD.FTZ R5, R116, R119 ;  /* 0x0000007774057221 */ /* 0x004fc60000010000 */
[----:B0-----:R-:W-:Y:S01]  /*b1b0*/  FADD.FTZ R4, R117, R4 ;  /* 0x0000000475047221 */ /* 0x001fe20000010000 */
[----:B------:R-:W-:Y:S06]  /*b1c0*/  @!P1 BRA `(.L_x_1682) ;  /* 0x0000000000049947 */ /* 0x000fec0003800000 */
[----:B------:R-:W-:Y:S01]  /*b1d0*/  BPT.TRAP 0x1 ;  /* 0x000000040000795c */ /* 0x000fe20000300000 */
.L_x_1682:
        /* <DEDUP_REMOVED lines=81> */
[----:B------:R-:W-:Y:S01]  /*b6f0*/  F2FP.SATFINITE.E4M3.F32.PACK_AB_MERGE_C R139, R87, R86, R117 ;  /* 0x00000056578b723e */ /* 0x000fe20004807075 */
[----:B------:R-:W-:Y:S06]  /*b700*/  @P2 BRA `(.L_x_1683) ;  /* 0xffffffd000f42947 */ /* 0x000fec000383ffff */
.L_x_1673:
[----:B------:R-:W-:Y:S06]  /*b710*/  BAR.ARV 0x8, 0x200 ;  /* 0x0208000000007b1d */ /* 0x000fec0000002000 */
[----:B------:R-:W-:Y:S05]  /*b720*/  @!P1 BRA `(.L_x_1684) ;  /* 0x0000000000049947 */ /* 0x000fea0003800000 */
[----:B------:R-:W-:Y:S01]  /*b730*/  BPT.TRAP 0x1 ;  /* 0x000000040000795c */ /* 0x000fe20000300000 */
.L_x_1684:
[----:B------:R-:W-:Y:S01]  /*b740*/  ULEA UR5, UR46, UR45, 0x3 ;  /* 0x0000002d2e057291 */ /* 0x000fe2000f8e183f */
[----:B------:R-:W-:-:S05]  /*b750*/  IMAD.U32 R0, RZ, RZ, UR47 ;  /* 0x0000002fff007e24 */ /* 0x000fca000f8e00ff */
[----:B------:R-:W-:-:S04]  /*b760*/  SHF.L.U32 R0, R0, 0x1f, RZ ;  /* 0x0000001f00007819 */ /* 0x000fc800000006ff */
[----:B------:R0:W1:Y:S01]  /*b770*/  SYNCS.PHASECHK.TRANS64.TRYWAIT P0, [UR5+0x13250], R0 ;  /* 0x01325000ff0075a7 */ /* 0x0000620008000145 */
[----:B------:R-:W-:Y:S05]  /*b780*/  @!P1 BRA `(.L_x_1685) ;  /* 0x0000000000049947 */ /* 0x000fea0003800000 */
[----:B------:R-:W-:Y:S01]  /*b790*/  BPT.TRAP 0x1 ;  /* 0x000000040000795c */ /* 0x000fe20000300000 */
.L_x_1685:
[----:B-1----:R-:W-:Y:S05]  /*b7a0*/  @P0 BRA `(.L_x_1686) ;  /* 0x0000000000080947 */ /* 0x002fea0003800000 */
[----:B------:R-:W1:Y:S02]  /*b7b0*/  SYNCS.PHASECHK.TRANS64.TRYWAIT P0, [UR5+0x13250], R0 ;  /* 0x01325000ff0075a7 */ /* 0x000e640008000145 */
[----:B-1----:R-:W-:Y:S05]  /*b7c0*/  @!P0 BRA `(.L_x_1687) ;  /* 0x0000008c006c8947 */ /* 0x002fea0003800000 */
.L_x_1686:
[----:B------:R-:W-:Y:S01]  /*b7d0*/  UIADD3 UR45, UR45, 0x1000, URZ ;  /* 0x000010002d2d7890 */ /* 0x000fe2000fffe03f */
[----:B------:R-:W-:Y:S01]  /*b7e0*/  WARPGROUP.ARRIVE ;  /* 0x00000000000079c5 */ /* 0x000fe20000000000 */
[----:B------:R-:W-:Y:S01]  /*b7f0*/  ULDC.64 UR8, c[0x0][0x9a0] ;  /* 0x0002680000087ab9 */ /* 0x000fe20000000a00 */
[----:B------:R-:W-:Y:S01]  /*b800*/  UMOV UR7, 0xc0000010 ;  /* 0xc000001000077882 */ /* 0x000fe20000000000 */
[----:B------:R-:W-:Y:S01]  /*b810*/  USHF.R.U32.HI UR45, URZ, 0x4, UR45 ;  /* 0x000000043f2d7899 */ /* 0x000fe2000801162d */
[----:B------:R-:W-:-:S03]  /*b820*/  ISETP.NE.U32.AND P0, PT, RZ, UR8, PT ;  /* 0x00000008ff007c0c */ /* 0x000fc6000bf05070 */
[----:B------:R-:W-:Y:S01]  /*b830*/  ULOP3.LUT UR45, UR45, 0x3fff, URZ, 0xc0, !UPT ;  /* 0x00003fff2d2d7892 */ /* 0x000fe2000f8ec03f */
[----:B------:R-:W-:-:S03]  /*b840*/  ISETP.NE.AND.EX P0, PT, RZ, UR9, PT, P0 ;  /* 0x00000009ff007c0c */ /* 0x000fc6000bf05300 */
[----:B------:R-:W-:-:S04]  /*b850*/  ULOP3.LUT UR4, UR45, 0x10000, URZ, 0xfc, !UPT ;  /* 0x000100002d047892 */ /* 0x000fc8000f8efc3f */
[----:B------:R-:W-:-:S06]  /*b860*/  UIMAD UR4, UR46, 0x280, UR4 ;  /* 0x000002802e0478a4 */ /* 0x000fcc000f8e0204 */
[----:B------:R-:W0:Y:S01]  /*b870*/  @P0 LDC.64 R8, c[0x0][0x9c8] ;  /* 0x00027200ff080b82 */ /* 0x000e220000000a00 */
[----:B------:R-:W-:Y:S02]  /*b880*/  UMOV UR6, UR4 ;  /* 0x0000000400067c82 */ /* 0x000fe40008000000 */
[----:B------:R-:W-:Y:S05]  /*b890*/  QGMMA.64x64x32.F32.E4M3.E4M3 R24, R152, gdesc[UR4], R24, gsb0 ;  /* 0x00e0000498187df3 */ /* 0x000fea0008000818 */
[----:B------:R-:W2:Y:S01]  /*b8a0*/  @P0 LDC.64 R10, c[0x0][0x9d0] ;  /* 0x00027400ff0a0b82 */ /* 0x000ea20000000a00 */
[C---:B01----:R-:W-:Y:S02]  /*b8b0*/  @P0 IMAD R0, R8.reuse, UR37, RZ ;  /* 0x0000002508000c24 */ /* 0x043fe4000f8e02ff */
[----:B------:R-:W-:-:S04]  /*b8c0*/  @P0 IMAD.WIDE.U32 R6, R8, UR36, RZ ;  /* 0x0000002408060c25 */ /* 0x000fc8000f8e00ff */
[----:B------:R-:W-:Y:S02]  /*b8d0*/  @P0 IMAD R9, R9, UR36, R0 ;  /* 0x0000002409090c24 */ /* 0x000fe4000f8e0200 */
[----:B------:R-:W-:Y:S02]  /*b8e0*/  IMAD.MOV.U32 R0, RZ, RZ, 0x3f800000 ;  /* 0x3f800000ff007424 */ /* 0x000fe400078e00ff */
[----:B------:R-:W-:Y:S02]  /*b8f0*/  @P0 IMAD.IADD R7, R7, 0x1, R9 ;  /* 0x0000000107070824 */ /* 0x000fe400078e0209 */
[----:B--2---:R-:W-:-:S04]  /*b900*/  @P0 IMAD.WIDE.U32 R6, R10, UR39, R6 ;  /* 0x000000270a060c25 */ /* 0x004fc8000f8e0006 */
[----:B------:R-:W-:Y:S01]  /*b910*/  @P0 IMAD R7, R11, UR39, R7 ;  /* 0x000000270b070c24 */ /* 0x000fe2000f8e0207 */
[----:B------:R-:W-:-:S04]  /*b920*/  @P0 LEA R8, P2, R6, UR8, 0x2 ;  /* 0x0000000806080c11 */ /* 0x000fc8000f8410ff */
[----:B------:R-:W-:Y:S01]  /*b930*/  @P0 LEA.HI.X R9, R6, UR9, R7, 0x2, P2 ;  /* 0x0000000906090c11 */ /* 0x000fe200090f1407 */
        /* <DEDUP_REMOVED lines=13> */
[----:B------:R-:W1:Y:S04]  /*ba10*/  SHFL.BFLY PT, R6, R5, 0x2, 0x1f ;  /* 0x0c401f0005067f89 */ /* 0x000e6800000e0000 */
[----:B0-----:R-:W0:Y:S01]  /*ba20*/  SHFL.BFLY PT, R9, R4, 0x2, 0x1f ;  /* 0x0c401f0004097f89 */ /* 0x001e2200000e0000 */
[----:B------:R-:W-:Y:S02]  /*ba30*/  WARPGROUP.DEPBAR.LE gsb0, 0x0 ;  /* 0x00008000000079c5 */ /* 0x000fe40000010000 */
[----:B------:R-:W-:-:S06]  /*ba40*/  WARPGROUP.ARRIVE ;  /* 0x00000000000079c5 */ /* 0x000fcc0000000000 */
[----:B------:R-:W-:Y:S01]  /*ba50*/  QGMMA.64x64x32.F32.E4M3.E4M3 R24, R140, gdesc[UR4], R24, gsb0 ;  /* 0x00e000048c187df3 */ /* 0x000fe20008000818 */
[----:B-1----:R-:W-:-:S01]  /*ba60*/  FADD.FTZ R6, R6, R5 ;  /* 0x0000000506067221 */ /* 0x002fc20000010000 */
[----:B------:R-:W-:Y:S01]  /*ba70*/  UIADD3 UR6, UR4, 0x200, URZ ;  /* 0x0000020004067890 */ /* 0x000fe2000fffe03f */
[----:B0-----:R-:W-:-:S01]  /*ba80*/  FADD.FTZ R9, R9, R4 ;  /* 0x0000000409097221 */ /* 0x001fc20000010000 */
[----:B------:R-:W-:Y:S02]  /*ba90*/  UMOV UR7, 0xc0000010 ;  /* 0xc000001000077882 */ /* 0x000fe40000000000 */
[----:B------:R-:W0:Y:S04]  /*baa0*/  SHFL.BFLY PT, R7, R6, 0x1, 0x1f ;  /* 0x0c201f0006077f89 */ /* 0x000e2800000e0000 */
        /* <DEDUP_REMOVED lines=25> */
[----:B--2---:R-:W-:Y:S01]  /*bc40*/  FMUL.FTZ R5, R5, R0 ;  /* 0x0000000005057220 */ /* 0x004fe20000410000 */
[----:B------:R-:W-:Y:S02]  /*bc50*/  IMAD.MOV.U32 R57, RZ, RZ, -0x800000 ;  /* 0xff800000ff397424 */ /* 0x000fe400078e00ff */
[----:B------:R-:W-:Y:S01]  /*bc60*/  @P2 FFMA.FTZ R56, R7, R2, R4 ;  /* 0x0000000207382223 */ /* 0x000fe20000010004 */
[----:B------:R-:W-:-:S01]  /*bc70*/  @P3 FFMA.FTZ R57, R13, R3, R6 ;  /* 0x000000030d393223 */ /* 0x000fc20000010006 */
[----:B---3--:R-:W-:Y:S01]  /*bc80*/  FMUL.FTZ R0, R9, R0 ;  /* 0x0000000009007220 */ /* 0x008fe20000410000 */
[----:B------:R-:W-:-:S02]  /*bc90*/  WARPGROUP.DEPBAR.LE gsb0, 0x0 ;  /* 0x00008000000079c5 */ /* 0x000fc40000010000 */
[----:B------:R-:W-:Y:S05]  /*bca0*/  @!P1 BRA `(.L_x_1688) ;  /* 0x0000000000049947 */ /* 0x000fea0003800000 */
[----:B------:R-:W-:Y:S01]  /*bcb0*/  BPT.TRAP 0x1 ;  /* 0x000000040000795c */ /* 0x000fe20000300000 */
.L_x_1688:
        /* <DEDUP_REMOVED lines=18> */
[-C--:B------:R-:W-:Y:S01]  /*bde0*/  FMUL.FTZ R41, R41, R5.reuse ;  /* 0x0000000529297220 */ /* 0x080fe20000410000 */
[-C--:B------:R-:W-:Y:S01]  /*bdf0*/  FMUL.FTZ R52, R52, R5.reuse ;  /* 0x0000000534347220 */ /* 0x080fe20000410000 */
[----:B------:R-:W-:Y:S01]  /*be00*/  FMUL.FTZ R49, R49, R5 ;  /* 0x0000000531317220 */ /* 0x000fe20000410000 */
[----:B------:R-:W-:Y:S01]  /*be10*/  USEL UR4, URZ, 0x1, UP0 ;  /* 0x000000013f047887 */ /* 0x000fe20008000000 */
        /* <DEDUP_REMOVED lines=20> */
.L_x_1655:
        /* <DEDUP_REMOVED lines=14> */
[----:B------:R-:W-:Y:S01]  /*c040*/  ULDC.64 UR10, c[0x0][0xc00] ;  /* 0x00030000000a7ab9 */ /* 0x000fe20000000a00 */
[----:B------:R-:W2:Y:S01]  /*c050*/  LDL R12, [R1+0x18] ;  /* 0x00001800010c7983 */ /* 0x000ea20000100800 */
[----:B0-----:R-:W-:-:S05]  /*c060*/  IMAD.SHL.U32 R2, R10, 0x4, RZ ;  /* 0x000000040a027824 */ /* 0x001fca00078e00ff */
[----:B------:R-:W-:Y:S01]  /*c070*/  LOP3.LUT R2, R2, 0xc, RZ, 0xc0, !PT ;  /* 0x0000000c02027812 */ /* 0x000fe200078ec0ff */
[----:B------:R-:W-:Y:S03]  /*c080*/  BAR.SYNC.DEFER_BLOCKING 0x1, 0x180 ;  /* 0x0046000000007b1d */ /* 0x000fe60000010000 */
[----:B------:R-:W-:-:S05]  /*c090*/  IADD3 R2, P0, R2, UR8, RZ ;  /* 0x0000000802027c10 */ /* 0x000fca000ff1e0ff */
[----:B------:R-:W-:Y:S01]  /*c0a0*/  IMAD.X R3, RZ, RZ, UR9, P0 ;  /* 0x00000009ff037e24 */ /* 0x000fe200080e06ff */
[----:B------:R-:W0:Y:S01]  /*c0b0*/  S2R R13, SR_SWINHI ;  /* 0x00000000000d7919 */ /* 0x000e220000002f00 */
[----:B------:R-:W-:-:S03]  /*c0c0*/  ULDC.64 UR8, c[0x0][0xc00] ;  /* 0x0003000000087ab9 */ /* 0x000fc60000000a00 */
[----:B------:R2:W3:Y:S01]  /*c0d0*/  LDG.E.CONSTANT R11, desc[UR52][R2.64] ;  /* 0x00000034020b7981 */ /* 0x0004e2000c1e9900 */
[----:B------:R-:W-:Y:S01]  /*c0e0*/  LOP3.LUT P0, R10, R10, 0x3, RZ, 0xc0, !PT ;  /* 0x000000030a0a7812 */ /* 0x000fe2000780c0ff */
[----:B------:R-:W-:-:S03]  /*c0f0*/  UIMAD.WIDE UR8, UR36, 0x4, UR8 ;  /* 0x00000004240878a5 */ /* 0x000fc6000f8e0208 */
        /* <DEDUP_REMOVED lines=11> */
[----:B------:R-:W-:Y:S02]  /*c1b0*/  MOV R42, R0 ;  /* 0x00000000002a7202 */ /* 0x000fe40000000f00 */
[----:B0-----:R-:W-:-:S02]  /*c1c0*/  MOV R43, R13 ;  /* 0x0000000d002b7202 */ /* 0x001fc40000000f00 */
        /* <DEDUP_REMOVED lines=20> */
[----:B------:R-:W-:Y:S01]  /*c310*/  SEL R32, R55, R54, P0 ;  /* 0x0000003637207207 */ /* 0x000fe20000000000 */
[----:B--2---:R-:W-:Y:S01]  /*c320*/  IMAD.WIDE R2, R12, 0x2, R42 ;  /* 0x000000020c027825 */ /* 0x004fe200078e022a */
[----:B------:R-:W-:Y:S02]  /*c330*/  SEL R12, R38, R39, P0 ;  /* 0x00000027260c7207 */ /* 0x000fe40000000000 */
[C---:B------:R-:W-:Y:S02]  /*c340*/  IADD3 R9, P3, R2.reuse, 0x20, RZ ;  /* 0x0000002002097810 */ /* 0x040fe40007f7e0ff */
[----:B------:R-:W-:-:S02]  /*c350*/  LOP3.LUT R7, R2, 0x380, RZ, 0xc0, !PT ;  /* 0x0000038002077812 */ /* 0x000fc400078ec0ff */
[C---:B------:R-:W-:Y:S02]  /*c360*/  IADD3 R13, P2, R2.reuse, 0x40, RZ ;  /* 0x00000040020d7810 */ /* 0x040fe40007f5e0ff */
[----:B------:R-:W-:Y:S02]  /*c370*/  LOP3.LUT R8, R9, 0x380, RZ, 0xc0, !PT ;  /* 0x0000038009087812 */ /* 0x000fe400078ec0ff */
[----:B------:R-:W-:Y:S02]  /*c380*/  IADD3 R30, P1, R2, 0x60, RZ ;  /* 0x00000060021e7810 */ /* 0x000fe40007f3e0ff */
[----:B------:R-:W-:Y:S02]  /*c390*/  SHF.R.U64 R7, R7, 0x3, RZ ;  /* 0x0000000307077819 */ /* 0x000fe400000012ff */
[----:B------:R-:W-:Y:S01]  /*c3a0*/  LOP3.LUT R4, R13, 0x380, RZ, 0xc0, !PT ;  /* 0x000003800d047812 */ /* 0x000fe200078ec0ff */
[----:B------:R-:W-:Y:S01]  /*c3b0*/  IMAD.X R5, RZ, RZ, R3, P1 ;  /* 0x000000ffff057224 */ /* 0x000fe200008e0603 */
[----:B------:R-:W-:-:S02]  /*c3c0*/  SHF.R.U64 R8, R8, 0x3, RZ ;  /* 0x0000000308087819 */ /* 0x000fc400000012ff */
[----:B------:R-:W-:Y:S02]  /*c3d0*/  LOP3.LUT R15, R30, 0x380, RZ, 0xc0, !PT ;  /* 0x000003801e0f7812 */ /* 0x000fe400078ec0ff */
[----:B------:R-:W-:Y:S01]  /*c3e0*/  LOP3.LUT R2, R7, R2, RZ, 0x3c, !PT ;  /* 0x0000000207027212 */ /* 0x000fe200078e3cff */
[--C-:B------:R-:W-:Y:S01]  /*c3f0*/  IMAD.X R7, RZ, RZ, R3.reuse, P2 ;  /* 0x000000ffff077224 */ /* 0x100fe200010e0603 */
[----:B------:R-:W-:Y:S02]  /*c400*/  SHF.R.U64 R4, R4, 0x3, RZ ;  /* 0x0000000304047819 */ /* 0x000fe400000012ff */
[----:B------:R-:W-:Y:S01]  /*c410*/  LOP3.LUT R8, R8, R9, RZ, 0x3c, !PT ;  /* 0x0000000908087212 */ /* 0x000fe200078e3cff */
[----:B------:R-:W-:Y:S01]  /*c420*/  IMAD.X R9, RZ, RZ, R3, P3 ;  /* 0x000000ffff097224 */ /* 0x000fe200018e0603 */
[----:B------:R-:W-:Y:S02]  /*c430*/  SHF.R.U64 R15, R15, 0x3, RZ ;  /* 0x000000030f0f7819 */ /* 0x000fe400000012ff */
[----:B------:R-:W-:-:S02]  /*c440*/  MOV R67, R2 ;  /* 0x0000000200437202 */ /* 0x000fc40000000f00 */
[----:B------:R-:W-:Y:S02]  /*c450*/  LOP3.LUT R6, R4, R13, RZ, 0x3c, !PT ;  /* 0x0000000d04067212 */ /* 0x000fe400078e3cff */
[----:B------:R-:W-:Y:S02]  /*c460*/  LOP3.LUT R4, R15, R30, RZ, 0x3c, !PT ;  /* 0x0000001e0f047212 */ /* 0x000fe400078e3cff */
[----:B------:R-:W-:Y:S02]  /*c470*/  MOV R30, R6 ;  /* 0x00000006001e7202 */ /* 0x000fe40000000f00 */
[----:B------:R-:W-:Y:S02]  /*c480*/  MOV R65, R4 ;  /* 0x0000000400417202 */ /* 0x000fe40000000f00 */
[----:B------:R-:W-:Y:S02]  /*c490*/  MOV R66, R8 ;  /* 0x0000000800427202 */ /* 0x000fe40000000f00 */
[----:B---3--:R-:W-:Y:S01]  /*c4a0*/  LOP3.LUT R3, R11, 0x2, RZ, 0x3c, !PT ;  /* 0x000000020b037812 */ /* 0x008fe200078e3cff */
[----:B------:R-:W-:Y:S04]  /*c4b0*/  SHFL.IDX PT, R46, R96, R11, 0x1c1f ;  /* 0x001c1f0b602e7589 */ /* 0x000fe800000e0000 */
[----:B------:R-:W0:Y:S04]  /*c4c0*/  SHFL.IDX PT, R47, R92, R3, 0x1c1f ;  /* 0x001c1f035c2f7589 */ /* 0x000e2800000e0000 */
[----:B------:R-:W-:Y:S04]  /*c4d0*/  SHFL.IDX PT, R38, R68, R11, 0x1c1f ;  /* 0x001c1f0b44267589 */ /* 0x000fe800000e0000 */
[----:B------:R1:W-:Y:S04]  /*c4e0*/  SHFL.IDX PT, R39, R62, R3, 0x1c1f ;  /* 0x001c1f033e277589 */ /* 0x0003e800000e0000 */
[----:B------:R-:W-:Y:S04]  /*c4f0*/  SHFL.IDX PT, R54, R88, R11, 0x1c1f ;  /* 0x001c1f0b58367589 */ /* 0x000fe800000e0000 */
[----:B------:R-:W2:Y:S01]  /*c500*/  SHFL.IDX PT, R55, R84, R3, 0x1c1f ;  /* 0x001c1f0354377589 */ /* 0x000ea200000e0000 */
[----:B-1----:R-:W-:-:S03]  /*c510*/  IMAD.U32 R62, RZ, RZ, UR8 ;  /* 0x00000008ff3e7e24 */ /* 0x002fc6000f8e00ff */
[----:B------:R0:W-:Y:S04]  /*c520*/  SHFL.IDX PT, R34, R44, R11, 0x1c1f ;  /* 0x001c1f0b2c227589 */ /* 0x0001e800000e0000 */
[----:B------:R-:W-:Y:S04]  /*c530*/  SHFL.IDX PT, R35, R48, R3, 0x1c1f ;  /* 0x001c1f0330237589 */ /* 0x000fe800000e0000 */
[----:B------:R-:W-:Y:S01]  /*c540*/  SHFL.IDX PT, R2, R98, R11, 0x1c1f ;  /* 0x001c1f0b62027589 */ /* 0x000fe200000e0000 */
[----:B0-----:R-:W-:-:S03]  /*c550*/  SEL R44, R46, R47, P0 ;  /* 0x0000002f2e2c7207 */ /* 0x001fc60000000000 */
[----:B------:R-:W-:Y:S01]  /*c560*/  SHFL.IDX PT, R52, R80, R11, 0x1c1f ;  /* 0x001c1f0b50347589 */ /* 0x000fe200000e0000 */
[----:B------:R-:W-:-:S03]  /*c570*/  SEL R46, R47, R46, P0 ;  /* 0x0000002e2f2e7207 */ /* 0x000fc60000000000 */
[----:B------:R-:W0:Y:S04]  /*c580*/  SHFL.IDX PT, R5, R94, R3, 0x1c1f ;  /* 0x001c1f035e057589 */ /* 0x000e2800000e0000 */
[----:B------:R-:W-:Y:S01]  /*c590*/  SHFL.IDX PT, R10, R10, R11, 0x1c1f ;  /* 0x001c1f0b0a0a7589 */ /* 0x000fe200000e0000 */
[----:B--2---:R-:W-:Y:S02]  /*c5a0*/  SEL R50, R54, R55, P0 ;  /* 0x0000003736327207 */ /* 0x004fe40000000000 */
[----:B------:R-:W-:Y:S01]  /*c5b0*/  SEL R54, R55, R54, P0 ;  /* 0x0000003637367207 */ /* 0x000fe20000000000 */
[----:B------:R-:W1:Y:S04]  /*c5c0*/  SHFL.IDX PT, R53, R76, R3, 0x1c1f ;  /* 0x001c1f034c357589 */ /* 0x000e6800000e0000 */
[----:B------:R-:W-:Y:S04]  /*c5d0*/  SHFL.IDX PT, R28, R28, R11, 0x1c1f ;  /* 0x001c1f0b1c1c7589 */ /* 0x000fe800000e0000 */
[----:B------:R-:W2:Y:S04]  /*c5e0*/  SHFL.IDX PT, R15, R64, R3, 0x1c1f ;  /* 0x001c1f03400f7589 */ /* 0x000ea800000e0000 */
[----:B------:R3:W-:Y:S04]  /*c5f0*/  SHFL.IDX PT, R29, R36, R3, 0x1c1f ;  /* 0x001c1f03241d7589 */ /* 0x0007e800000e0000 */
[----:B------:R-:W-:Y:S01]  /*c600*/  SHFL.IDX PT, R4, R90, R11, 0x1c1f ;  /* 0x001c1f0b5a047589 */ /* 0x000fe200000e0000 */
[----:B0-----:R-:W-:-:S02]  /*c610*/  SEL R45, R2, R5, P0 ;  /* 0x00000005022d7207 */ /* 0x001fc40000000000 */
[----:B------:R-:W-:Y:S01]  /*c620*/  SEL R47, R5, R2, P0 ;  /* 0x00000002052f7207 */ /* 0x000fe20000000000 */
[----:B------:R-:W-:Y:S01]  /*c630*/  SHFL.IDX PT, R60, R60, R11, 0x1c1f ;  /* 0x001c1f0b3c3c7589 */ /* 0x000fe200000e0000 */
[----:B---3--:R-:W-:-:S03]  /*c640*/  SEL R36, R34, R35, P0 ;  /* 0x0000002322247207 */ /* 0x008fc60000000000 */
[----:B------:R-:W0:Y:S01]  /*c650*/  SHFL.IDX PT, R7, R86, R3, 0x1c1f ;  /* 0x001c1f0356077589 */ /* 0x000e2200000e0000 */
[----:B-1----:R-:W-:Y:S02]  /*c660*/  SEL R48, R52, R53, P0 ;  /* 0x0000003534307207 */ /* 0x002fe40000000000 */
[----:B------:R-:W-:Y:S01]  /*c670*/  SEL R34, R35, R34, P0 ;  /* 0x0000002223227207 */ /* 0x000fe20000000000 */
[----:B------:R-:W-:Y:S01]  /*c680*/  SHFL.IDX PT, R12, R12, R11, 0x1c1f ;  /* 0x001c1f0b0c0c7589 */ /* 0x000fe200000e0000 */
[----:B------:R-:W-:-:S03]  /*c690*/  SEL R52, R53, R52, P0 ;  /* 0x0000003435347207 */ /* 0x000fc60000000000 */
[----:B------:R-:W1:Y:S01]  /*c6a0*/  SHFL.IDX PT, R61, R70, R3, 0x1c1f ;  /* 0x001c1f03463d7589 */ /* 0x000e6200000e0000 */
[----:B--2---:R-:W-:-:S03]  /*c6b0*/  SEL R41, R10, R15, P0 ;  /* 0x0000000f0a297207 */ /* 0x004fc60000000000 */
[----:B------:R1:W2:Y:S04]  /*c6c0*/  SHFL.IDX PT, R21, R58, R3, 0x1c1f ;  /* 0x001c1f033a157589 */ /* 0x0002a800000e0000 */
[----:B------:R-:W-:Y:S04]  /*c6d0*/  SHFL.IDX PT, R6, R82, R11, 0x1c1f ;  /* 0x001c1f0b52067589 */ /* 0x000fe800000e0000 */
[----:B------:R-:W3:Y:S04]  /*c6e0*/  SHFL.IDX PT, R9, R78, R3, 0x1c1f ;  /* 0x001c1f034e097589 */ /* 0x000ee800000e0000 */
[----:B------:R-:W-:Y:S01]  /*c6f0*/  SHFL.IDX PT, R14, R14, R11, 0x1c1f ;  /* 0x001c1f0b0e0e7589 */ /* 0x000fe200000e0000 */
[----:B0-----:R-:W-:-:S02]  /*c700*/  SEL R51, R4, R7, P0 ;  /* 0x0000000704337207 */ /* 0x001fc40000000000 */
[----:B------:R-:W-:Y:S01]  /*c710*/  SEL R55, R7, R4, P0 ;  /* 0x0000000407377207 */ /* 0x000fe20000000000 */
[----:B------:R0:W4:Y:S01]  /*c720*/  SHFL.IDX PT, R25, R40, R3, 0x1c1f ;  /* 0x001c1f0328197589 */ /* 0x00012200000e0000 */
[----:B------:R-:W-:-:S03]  /*c730*/  F2FP.BF16.F32.PACK_AB R4, R45, R44 ;  /* 0x0000002c2d04723e */ /* 0x000fc600000010ff */
[----:B------:R-:W-:Y:S01]  /*c740*/  SHFL.IDX PT, R8, R74, R11, 0x1c1f ;  /* 0x001c1f0b4a087589 */ /* 0x000fe200000e0000 */
[----:B-1----:R-:W-:Y:S02]  /*c750*/  SEL R58, R60, R61, P0 ;  /* 0x0000003d3c3a7207 */ /* 0x002fe40000000000 */
[----:B------:R-:W-:Y:S01]  /*c760*/  SEL R60, R61, R60, P0 ;  /* 0x0000003c3d3c7207 */ /* 0x000fe20000000000 */
[----:B------:R-:W-:Y:S01]  /*c770*/  SHFL.IDX PT, R24, R24, R11, 0x1c1f ;  /* 0x001c1f0b18187589 */ /* 0x000fe200000e0000 */
[----:B--2---:R-:W-:Y:S02]  /*c780*/  SEL R37, R12, R21, P0 ;  /* 0x000000150c257207 */ /* 0x004fe40000000000 */
[----:B0-----:R-:W-:Y:S01]  /*c790*/  SEL R40, R38, R39, P0 ;  /* 0x0000002726287207 */ /* 0x001fe20000000000 */
[----:B------:R-:W0:Y:S01]  /*c7a0*/  SHFL.IDX PT, R13, R72, R3, 0x1c1f ;  /* 0x001c1f03480d7589 */ /* 0x000e2200000e0000 */
[----:B------:R-:W-:Y:S02]  /*c7b0*/  SEL R38, R39, R38, P0 ;  /* 0x0000002627267207 */ /* 0x000fe40000000000 */
[----:B------:R-:W-:Y:S01]  /*c7c0*/  SEL R39, R15, R10, P0 ;  /* 0x0000000a0f277207 */ /* 0x000fe20000000000 */
[----:B------:R-:W-:Y:S01]  /*c7d0*/  SHFL.IDX PT, R26, R26, R11, 0x1c1f ;  /* 0x001c1f0b1a1a7589 */ /* 0x000fe200000e0000 */
[----:B------:R-:W-:-:S02]  /*c7e0*/  SEL R35, R21, R12, P0 ;  /* 0x0000000c15237207 */ /* 0x000fc40000000000 */
[----:B---3--:R-:W-:Y:S01]  /*c7f0*/  SEL R49, R6, R9, P0 ;  /* 0x0000000906317207 */ /* 0x008fe20000000000 */
[----:B------:R1:W2:Y:S01]  /*c800*/  SHFL.IDX PT, R27, R32, R3, 0x1c1f ;  /* 0x001c1f03201b7589 */ /* 0x0002a200000e0000 */
[----:B------:R-:W-:Y:S02]  /*c810*/  SEL R53, R9, R6, P0 ;  /* 0x0000000609357207 */ /* 0x000fe40000000000 */
[----:B------:R-:W-:Y:S01]  /*c820*/  F2FP.BF16.F32.PACK_AB R5, R41, R40 ;  /* 0x000000282905723e */ /* 0x000fe200000010ff */
[----:B------:R3:W3:Y:S01]  /*c830*/  SHFL.IDX PT, R63, R20, R3, 0x1c1f ;  /* 0x001c1f03143f7589 */ /* 0x0006e200000e0000 */
[----:B----4-:R-:W-:Y:S02]  /*c840*/  SEL R33, R14, R25, P0 ;  /* 0x000000190e217207 */ /* 0x010fe40000000000 */
[----:B------:R-:W-:Y:S02]  /*c850*/  F2FP.BF16.F32.PACK_AB R6, R47, R46 ;  /* 0x0000002e2f06723e */ /* 0x000fe400000010ff */
[----:B------:R-:W-:-:S02]  /*c860*/  F2FP.BF16.F32.PACK_AB R7, R39, R38 ;  /* 0x000000262707723e */ /* 0x000fc400000010ff */
[----:B-1----:R-:W-:Y:S02]  /*c870*/  SEL R32, R28, R29, P0 ;  /* 0x0000001d1c207207 */ /* 0x002fe40000000000 */
[----:B------:R-:W-:Y:S01]  /*c880*/  SEL R28, R29, R28, P0 ;  /* 0x0000001c1d1c7207 */ /* 0x000fe20000000000 */
[----:B------:R-:W-:Y:S01]  /*c890*/  STSM.16.M88.4 [R67], R4 ;  /* 0x0000000443007844 */ /* 0x000fe20000000200 */
[----:B------:R-:W-:Y:S02]  /*c8a0*/  SEL R29, R25, R14, P0 ;  /* 0x0000000e191d7207 */ /* 0x000fe40000000000 */
[----:B0-----:R-:W-:Y:S02]  /*c8b0*/  SEL R59, R8, R13, P0 ;  /* 0x0000000d083b7207 */ /* 0x001fe40000000000 */
[----:B------:R-:W-:Y:S02]  /*c8c0*/  SEL R61, R13, R8, P0 ;  /* 0x000000080d3d7207 */ /* 0x000fe40000000000 */
[----:B------:R-:W-:-:S02]  /*c8d0*/  F2FP.BF16.F32.PACK_AB R8, R51, R50 ;  /* 0x000000323308723e */ /* 0x000fc400000010ff */
[----:B------:R-:W-:Y:S02]  /*c8e0*/  F2FP.BF16.F32.PACK_AB R9, R37, R36 ;  /* 0x000000242509723e */ /* 0x000fe400000010ff */
[----:B--2---:R-:W-:Y:S02]  /*c8f0*/  SEL R21, R24, R27, P0 ;  /* 0x0000001b18157207 */ /* 0x004fe40000000000 */
[----:B---3--:R-:W-:Y:S02]  /*c900*/  SEL R3, R27, R24, P0 ;  /* 0x000000181b037207 */ /* 0x008fe40000000000 */
[----:B------:R-:W-:Y:S02]  /*c910*/  SEL R20, R26, R63, P0 ;  /* 0x0000003f1a147207 */ /* 0x000fe40000000000 */
[----:B------:R-:W-:Y:S01]  /*c920*/  SEL R2, R63, R26, P0 ;  /* 0x0000001a3f027207 */ /* 0x000fe20000000000 */
[----:B------:R-:W-:Y:S01]  /*c930*/  IMAD.U32 R63, RZ, RZ, UR9 ;  /* 0x00000009ff3f7e24 */ /* 0x000fe2000f8e00ff */
[----:B------:R-:W-:Y:S01]  /*c940*/  F2FP.BF16.F32.PACK_AB R10, R55, R54 ;  /* 0x00000036370a723e */ /* 0x000fe200000010ff */
[----:B------:R-:W-:Y:S01]  /*c950*/  ULDC.64 UR8, c[0x0][0xc08] ;  /* 0x0003020000087ab9 */ /* 0x000fe20000000a00 */
[----:B------:R-:W-:-:S02]  /*c960*/  F2FP.BF16.F32.PACK_AB R11, R35, R34 ;  /* 0x00000022230b723e */ /* 0x000fc400000010ff */
[----:B------:R-:W-:Y:S02]  /*c970*/  F2FP.BF16.F32.PACK_AB R12, R49, R48 ;  /* 0x00000030310c723e */ /* 0x000fe400000010ff */
[----:B------:R-:W-:Y:S01]  /*c980*/  F2FP.BF16.F32.PACK_AB R13, R33, R32 ;  /* 0x00000020210d723e */ /* 0x000fe200000010ff */
[----:B------:R-:W-:Y:S01]  /*c990*/  STSM.16.M88.4 [R66], R8 ;  /* 0x0000000842007844 */ /* 0x000fe20000000200 */
[----:B------:R-:W-:Y:S02]  /*c9a0*/  F2FP.BF16.F32.PACK_AB R14, R53, R52 ;  /* 0x00000034350e723e */ /* 0x000fe400000010ff */
[----:B------:R-:W-:Y:S02]  /*c9b0*/  F2FP.BF16.F32.PACK_AB R15, R29, R28 ;  /* 0x0000001c1d0f723e */ /* 0x000fe400000010ff */
[----:B------:R-:W-:Y:S02]  /*c9c0*/  F2FP.BF16.F32.PACK_AB R24, R59, R58 ;  /* 0x0000003a3b18723e */ /* 0x000fe400000010ff */
[----:B------:R-:W-:Y:S01]  /*c9d0*/  F2FP.BF16.F32.PACK_AB R25, R21, R20 ;  /* 0x000000141519723e */ /* 0x000fe200000010ff */
[----:B------:R-:W-:Y:S01]  /*c9e0*/  STSM.16.M88.4 [R30], R12 ;  /* 0x0000000c1e007844 */ /* 0x000fe20000000200 */
[----:B------:R-:W-:-:S02]  /*c9f0*/  F2FP.BF16.F32.PACK_AB R26, R61, R60 ;  /* 0x0000003c3d1a723e */ /* 0x000fc400000010ff */
[----:B------:R-:W-:Y:S02]  /*ca00*/  F2FP.BF16.F32.PACK_AB R27, R3, R2 ;  /* 0x00000002031b723e */ /* 0x000fe400000010ff */
[----:B------:R-:W-:-:S03]  /*ca10*/  ISETP.NE.U32.AND P0, PT, RZ, UR10, PT ;  /* 0x0000000aff007c0c */ /* 0x000fc6000bf05070 */
[----:B------:R0:W-:Y:S01]  /*ca20*/  STSM.16.M88.4 [R65], R24 ;  /* 0x0000001841007844 */ /* 0x0001e20000000200 */
[----:B------:R-:W-:Y:S01]  /*ca30*/  BAR.SYNC.DEFER_BLOCKING 0x1, 0x180 ;  /* 0x0046000000007b1d */ /* 0x000fe20000010000 */
[----:B------:R-:W-:-:S07]  /*ca40*/  ISETP.NE.AND.EX P0, PT, RZ, UR11, PT, P0 ;  /* 0x0000000bff007c0c */ /* 0x000fce000bf05300 */
[----:B0-----:R-:W0:Y:S06]  /*ca50*/  LDC R65, c[0x0][0xbe8] ;  /* 0x0002fa00ff417b82 */ /* 0x001e2c0000000800 */
[----:B------:R-:W2:Y:S01]  /*ca60*/  @P0 LDG.E R64, desc[UR52][R62.64] ;  /* 0x000000343e400981 */ /* 0x000ea2000c1e1900 */
[----:B------:R-:W-:Y:S01]  /*ca70*/  UISETP.NE.U32.AND UP0, UPT, UR8, URZ, UPT ;  /* 0x0000003f0800728c */ /* 0x000fe2000bf05070 */
[----:B------:R-:W-:-:S03]  /*ca80*/  ULDC UR4, c[0x0][0xa88] ;  /* 0x0002a20000047ab9 */ /* 0x000fc60000000800 */
[----:B------:R-:W-:Y:S01]  /*ca90*/  UISETP.NE.AND.EX UP0, UPT, UR9, URZ, UPT, UP0 ;  /* 0x0000003f0900728c */ /* 0x000fe2000bf05300 */
[----:B------:R-:W-:Y:S01]  /*caa0*/  IMAD.U32 R30, RZ, RZ, UR4 ;  /* 0x00000004ff1e7e24 */ /* 0x000fe2000f8e00ff */
[----:B------:R-:W-:-:S04]  /*cab0*/  UMOV UR16, 0x9b8 ;  /* 0x000009b800107882 */ /* 0x000fc80000000000 */
[----:B------:R-:W-:Y:S02]  /*cac0*/  PLOP3.LUT P4, PT, PT, PT, UP0, 0x80, 0x0 ;  /* 0x000000000000781c */ /* 0x000fe40003f8f008 */
[----:B0-----:R-:W-:-:S03]  /*cad0*/  ISETP.NE.AND P1, PT, R65, 0x1, PT ;  /* 0x000000014100780c */ /* 0x001fc60003f25270 */
[----:B------:R-:W-:-:S04]  /*cae0*/  @UP0 ULEA UR8, UP1, UR36, UR8, 0x2 ;  /* 0x0000000824080291 */ /* 0x000fc8000f82103f */
[----:B------:R-:W-:-:S06]  /*caf0*/  @UP0 ULEA.HI.X UR9, UR36, UR9, UR37, 0x2, UP1 ;  /* 0x0000000924090291 */ /* 0x000fcc00088f1425 */
[----:B------:R-:W0:Y:S01]  /*cb00*/  @P1 LDC R6, c[0x0][0xbec] ;  /* 0x0002fb00ff061b82 */ /* 0x000e220000000800 */
[----:B------:R-:W-:Y:S01]  /*cb10*/  UISETP.GT.AND UP1, UPT, UR42, 0x1, UPT ;  /* 0x000000012a00788c */ /* 0x000fe2000bf24270 */
[----:B------:R-:W-:-:S06]  /*cb20*/  IMAD.U32 R4, RZ, RZ, UR8 ;  /* 0x00000008ff047e24 */ /* 0x000fcc000f8e00ff */
[----:B------:R-:W1:Y:S01]  /*cb30*/  @P1 LDC R9, c[0x0][0xbf0] ;  /* 0x0002fc00ff091b82 */ /* 0x000e620000000800 */
[----:B------:R-:W-:Y:S01]  /*cb40*/  USEL UR16, UR16, 0x978, UP1 ;  /* 0x0000097810107887 */ /* 0x000fe20008800000 */
[----:B------:R-:W-:Y:S01]  /*cb50*/  IMAD.U32 R5, RZ, RZ, UR9 ;  /* 0x00000009ff057e24 */ /* 0x000fe2000f8e00ff */
[----:B------:R-:W-:Y:S01]  /*cb60*/  UISETP.NE.U32.AND UP0, UPT, UR10, URZ, UPT ;  /* 0x0000003f0a00728c */ /* 0x000fe2000bf05070 */
[----:B------:R-:W-:Y:S01]  /*cb70*/  VIADD R11, R17, UR40 ;  /* 0x00000028110b7c36 */ /* 0x000fe20008000000 */
[----:B------:R-:W-:Y:S02]  /*cb80*/  UMOV UR4, URZ ;  /* 0x0000003f00047c82 */ /* 0x000fe40008000000 */
[----:B------:R-:W-:Y:S01]  /*cb90*/  UISETP.NE.AND.EX UP0, UPT, UR11, URZ, UPT, UP0 ;  /* 0x0000003f0b00728c */ /* 0x000fe2000bf05300 */
[----:B------:R0:W5:Y:S01]  /*cba0*/  @P4 LDG.E R30, desc[UR52][R4.64] ;  /* 0x00000034041e4981 */ /* 0x000162000c1e1900 */
[----:B------:R-:W-:Y:S01]  /*cbb0*/  USEL UR7, UR41, URZ, UP1 ;  /* 0x0000003f29077287 */ /* 0x000fe20008800000 */
[----:B------:R-:W-:Y:S01]  /*cbc0*/  IMAD.MOV.U32 R7, RZ, RZ, R11 ;  /* 0x000000ffff077224 */ /* 0x000fe200078e000b */
[----:B------:R-:W-:-:S02]  /*cbd0*/  USEL UR36, UR36, URZ, !UP0 ;  /* 0x0000003f24247287 */ /* 0x000fc4000c000000 */
[----:B------:R-:W-:Y:S01]  /*cbe0*/  ULDC.64 UR10, c[0x0][UR16+0x218] ;  /* 0x00008600100a7abb */ /* 0x000fe20008000a00 */
[----:B------:R-:W-:Y:S01]  /*cbf0*/  ULDC.64 UR14, c[0x0][UR16+0x228] ;  /* 0x00008a00100e7abb */ /* 0x000fe20008000a00 */
[----:B------:R-:W-:Y:S01]  /*cc00*/  ULDC.64 UR12, c[0x0][UR16+0x220] ;  /* 0x00008800100c7abb */ /* 0x000fe20008000a00 */
[----:B------:R-:W-:Y:S02]  /*cc10*/  UIMAD.WIDE.U32 UR8, UR10, UR39, URZ ;  /* 0x000000270a0872a5 */ /* 0x000fe4000f8e003f */
[----:B------:R-:W-:Y:S01]  /*cc20*/  UIMAD.WIDE.U32 UR18, UR14, UR7, URZ ;  /* 0x000000070e1272a5 */ /* 0x000fe2000f8e003f */
[----:B0-----:R-:W-:Y:S01]  /*cc30*/  @P1 IMAD.HI.U32 R4, R11, R6, RZ ;  /* 0x000000060b041227 */ /* 0x001fe200078e00ff */
[----:B------:R-:W-:Y:S02]  /*cc40*/  UIMAD UR10, UR11, UR39, URZ ;  /* 0x000000270b0a72a4 */ /* 0x000fe4000f8e023f */
[----:B------:R-:W-:Y:S02]  /*cc50*/  UIMAD UR14, UR15, UR7, URZ ;  /* 0x000000070f0e72a4 */ /* 0x000fe4000f8e023f */
[----:B------:R-:W-:Y:S01]  /*cc60*/  USEL UR37, UR37, URZ, !UP0 ;  /* 0x0000003f25257287 */ /* 0x000fe2000c000000 */
[----:B-1----:R-:W-:Y:S01]  /*cc70*/  @P1 SHF.R.U32.HI R7, RZ, R9, R4 ;  /* 0x00000009ff071219 */ /* 0x002fe20000011604 */
[----:B------:R-:W-:Y:S01]  /*cc80*/  UIMAD UR7, UR13, UR36, URZ ;  /* 0x000000240d0772a4 */ /* 0x000fe2000f8e023f */
[----:B------:R-:W-:Y:S01]  /*cc90*/  IMAD.U32 R4, RZ, RZ, UR18 ;  /* 0x00000012ff047e24 */ /* 0x000fe2000f8e00ff */
[----:B------:R-:W-:Y:S01]  /*cca0*/  UIADD3 UR9, UR9, UR10, URZ ;  /* 0x0000000a09097290 */ /* 0x000fe2000fffe03f */
[----:B------:R-:W-:Y:S01]  /*ccb0*/  IMAD.U32 R5, RZ, RZ, UR19 ;  /* 0x00000013ff057e24 */ /* 0x000fe2000f8e00ff */
[----:B------:R-:W-:Y:S01]  /*ccc0*/  UIMAD.WIDE.U32 UR10, UR12, UR36, URZ ;  /* 0x000000240c0a72a5 */ /* 0x000fe2000f8e003f */
[--C-:B------:R-:W-:Y:S01]  /*ccd0*/  IMAD.MOV R6, RZ, RZ, -R7.reuse ;  /* 0x000000ffff067224 */ /* 0x100fe200078e0a07 */
[----:B------:R-:W-:Y:S01]  /*cce0*/  UIMAD UR7, UR12, UR37, UR7 ;  /* 0x000000250c0772a4 */ /* 0x000fe2000f8e0207 */
[----:B------:R-:W-:Y:S01]  /*ccf0*/  SHF.R.S32.HI R5, RZ, 0x1f, R7 ;  /* 0x0000001fff057819 */ /* 0x000fe20000011407 */
[----:B------:R-:W-:Y:S01]  /*cd00*/  UIADD3 UR14, UR19, UR14, URZ ;  /* 0x0000000e130e7290 */ /* 0x000fe2000fffe03f */
[----:B------:R-:W-:Y:S01]  /*cd10*/  IMAD R9, R65, R6, R11 ;  /* 0x0000000641097224 */ /* 0x000fe200078e020b */
[----:B------:R-:W-:-:S04]  /*cd20*/  UIADD3 UR7, UR11, UR7, URZ ;  /* 0x000000070b077290 */ /* 0x000fc8000fffe03f */
[----:B------:R-:W-:Y:S01]  /*cd30*/  IMAD.U32 R8, RZ, RZ, UR14 ;  /* 0x0000000eff087e24 */ /* 0x000fe2000f8e00ff */
[----:B------:R-:W-:Y:S02]  /*cd40*/  SHF.R.S32.HI R6, RZ, 0x1f, R9 ;  /* 0x0000001fff067819 */ /* 0x000fe40000011409 */
        /* <DEDUP_REMOVED lines=21> */
.L_x_1691:
        /* <DEDUP_REMOVED lines=13> */
[----:B--2---:R-:W-:-:S04]  /*cf70*/  VIADD R13, R12, UR40 ;  /* 0x000000280c0d7c36 */ /* 0x004fc80008000000 */
        /* <DEDUP_REMOVED lines=36> */
[----:B------:R-:W-:Y:S02]  /*d1c0*/  IMAD.X R25, RZ, RZ, R43, P0 ;  /* 0x000000ffff197224 */ /* 0x000fe400000e062b */
[----:B------:R-:W-:-:S04]  /*d1d0*/  SHF.R.U64 R2, R2, 0x3, RZ ;  /* 0x0000000302027819 */ /* 0x000fc800000012ff */
[----:B------:R-:W-:Y:S02]  /*d1e0*/  LOP3.LUT R24, R2, R3, RZ, 0x3c, !PT ;  /* 0x0000000302187212 */ /* 0x000fe400078e3cff */
[----:B------:R-:W0:Y:S01]  /*d1f0*/  @P1 LDC R3, c[0x0][0xbf0] ;  /* 0x0002fc00ff031b82 */ /* 0x000e220000000800 */
[----:B------:R-:W-:Y:S02]  /*d200*/  UIMAD.WIDE.U32 UR8, UR4, UR10, URZ ;  /* 0x0000000a040872a5 */ /* 0x000fe4000f8e003f */
[----:B------:R-:W-:Y:S01]  /*d210*/  UIMAD UR7, UR4, UR11, UR7 ;  /* 0x0000000b040772a4 */ /* 0x000fe2000f8e0207 */
[----:B------:R-:W-:Y:S01]  /*d220*/  IMAD R2, R18, 0x30, R62 ;  /* 0x0000003012027824 */ /* 0x000fe200078e023e */
[----:B------:R-:W5:Y:S01]  /*d230*/  LD.E.128 R24, desc[UR52][R24.64] ;  /* 0x0000003418187980 */ /* 0x000f62000c101d00 */
[----:B------:R-:W-:Y:S01]  /*d240*/  ULDC.64 UR10, c[0x0][0xae8] ;  /* 0x0002ba00000a7ab9 */ /* 0x000fe20000000a00 */
[----:B------:R-:W-:Y:S01]  /*d250*/  UIADD3 UR9, UR9, UR7, URZ ;  /* 0x0000000709097290 */ /* 0x000fe2000fffe03f */
[----:B------:R-:W-:Y:S01]  /*d260*/  VIADD R29, R2, UR40 ;  /* 0x00000028021d7c36 */ /* 0x000fe20008000000 */
[----:B------:R-:W-:Y:S01]  /*d270*/  USHF.R.S32.HI UR4, URZ, 0x1f, UR36 ;  /* 0x0000001f3f047899 */ /* 0x000fe20008011424 */
[----:B------:R-:W-:Y:S01]  /*d280*/  @!PT LDS RZ, [RZ] ;  /* 0x00000000fffff984 */ /* 0x000fe20000000800 */
[----:B------:R-:W-:Y:S01]  /*d290*/  @!PT LDS RZ, [RZ] ;  /* 0x00000000fffff984 */ /* 0x000fe20000000800 */
[----:B------:R-:W-:Y:S01]  /*d2a0*/  @!PT LDS RZ, [RZ] ;  /* 0x00000000fffff984 */ /* 0x000fe20000000800 */
[----:B------:R-:W-:Y:S01]  /*d2b0*/  @!PT LDS RZ, [RZ] ;  /* 0x00000000fffff984 */ /* 0x000fe20000000800 */
[----:B------:R1:W-:Y:S06]  /*d2c0*/  MEMBAR.ALL.CTA ;  /* 0x0000000000007992 */ /* 0x0003ec0000008000 */
[----:B-1----:R-:W1:Y:S01]  /*d2d0*/  FENCE.VIEW.ASYNC.S ;  /* 0x00000000000073c6 */ /* 0x002e620000000000 */
[----:B------:R-:W-:Y:S01]  /*d2e0*/  UIMAD.WIDE.U32 UR8, UR39, UR10, UR8 ;  /* 0x0000000a270872a5 */ /* 0x000fe2000f8e0008 */
[----:B------:R-:W-:-:S03]  /*d2f0*/  @P1 IMAD.HI.U32 R2, R29, R20, RZ ;  /* 0x000000141d021227 */ /* 0x000fc600078e00ff */
[----:B------:R-:W-:Y:S01]  /*d300*/  UIMAD UR9, UR39, UR11, UR9 ;  /* 0x0000000b270972a4 */ /* 0x000fe2000f8e0209 */
[----:B------:R-:W-:Y:S02]  /*d310*/  IMAD.MOV.U32 R21, RZ, RZ, R29 ;  /* 0x000000ffff157224 */ /* 0x000fe400078e001d */
[----:B------:R-:W-:Y:S01]  /*d320*/  ULDC.64 UR10, c[0x0][0xaf0] ;  /* 0x0002bc00000a7ab9 */ /* 0x000fe20000000a00 */
[----:B------:R-:W-:Y:S01]  /*d330*/  VIADD R0, R0, 0x13220 ;  /* 0x0001322000007836 */ /* 0x000fe20000000000 */
[----:B------:R-:W-:-:S04]  /*d340*/  UIMAD UR4, UR4, UR10, URZ ;  /* 0x0000000a040472a4 */ /* 0x000fc8000f8e023f */
[----:B------:R-:W-:Y:S01]  /*d350*/  UIMAD UR4, UR36, UR11, UR4 ;  /* 0x0000000b240472a4 */ /* 0x000fe2000f8e0204 */
[----:B0-----:R-:W-:Y:S01]  /*d360*/  @P1 SHF.R.U32.HI R21, RZ, R3, R2 ;  /* 0x00000003ff151219 */ /* 0x001fe20000011602 */
[----:B------:R-:W-:Y:S01]  /*d370*/  UIMAD.WIDE.U32 UR36, UR36, UR10, UR8 ;  /* 0x0000000a242472a5 */ /* 0x000fe2000f8e0008 */
[----:B------:R-:W-:Y:S02]  /*d380*/  PRMT R0, RZ, 0x654, R0 ;  /* 0x00000654ff007816 */ /* 0x000fe40000000000 */
[--C-:B------:R-:W-:Y:S01]  /*d390*/  SHF.R.S32.HI R20, RZ, 0x1f, R21.reuse ;  /* 0x0000001fff147819 */ /* 0x100fe20000011415 */
[----:B------:R-:W-:Y:S01]  /*d3a0*/  UIADD3 UR4, UR37, UR4, URZ ;  /* 0x0000000425047290 */ /* 0x000fe2000fffe03f */
[----:B------:R-:W-:Y:S01]  /*d3b0*/  IMAD.MOV R28, RZ, RZ, -R21 ;  /* 0x000000ffff1c7224 */ /* 0x000fe200078e0a15 */
[----:B------:R-:W-:Y:S01]  /*d3c0*/  ULDC.64 UR8, c[0x0][0xae0] ;  /* 0x0002b80000087ab9 */ /* 0x000fe20000000a00 */
[----:B------:R-:W-:Y:S01]  /*d3d0*/  IMAD.U32 R3, RZ, RZ, UR37 ;  /* 0x00000025ff037e24 */ /* 0x000fe2000f8e00ff */
[----:B-1----:R0:W-:Y:S01]  /*d3e0*/  SYNCS.ARRIVE.TRANS64.RED.A1T0 RZ, [R0+URZ], RZ ;  /* 0x000000ff00ff79a7 */ /* 0x0021e2000810043f */
[----:B------:R-:W-:-:S02]  /*d3f0*/  IMAD R20, R20, UR8, RZ ;  /* 0x0000000814147c24 */ /* 0x000fc4000f8e02ff */
[----:B------:R-:W-:Y:S02]  /*d400*/  IMAD R29, R65, R28, R29 ;  /* 0x0000001c411d7224 */ /* 0x000fe400078e021d */
[----:B------:R-:W-:Y:S02]  /*d410*/  IMAD.U32 R2, RZ, RZ, UR36 ;  /* 0x00000024ff027e24 */ /* 0x000fe4000f8e00ff */
[----:B------:R-:W-:Y:S01]  /*d420*/  IMAD.U32 R3, RZ, RZ, UR4 ;  /* 0x00000004ff037e24 */ /* 0x000fe2000f8e00ff */
[----:B------:R-:W-:Y:S01]  /*d430*/  ULDC UR4, c[0x0][0xac8] ;  /* 0x0002b20000047ab9 */ /* 0x000fe20000000800 */
[C---:B------:R-:W-:Y:S01]  /*d440*/  IMAD R33, R21.reuse, UR9, R20 ;  /* 0x0000000915217c24 */ /* 0x040fe2000f8e0214 */
[----:B------:R-:W-:Y:S01]  /*d450*/  SHF.R.S32.HI R20, RZ, 0x1f, R29 ;  /* 0x0000001fff147819 */ /* 0x000fe2000001141d */
[----:B------:R-:W-:Y:S01]  /*d460*/  IMAD.WIDE.U32 R2, R21, UR8, R2 ;  /* 0x0000000815027c25 */ /* 0x000fe2000f8e0002 */
[----:B------:R-:W-:-:S03]  /*d470*/  ULDC.64 UR8, c[0x0][0xad8] ;  /* 0x0002b60000087ab9 */ /* 0x000fc60000000a00 */
[----:B------:R-:W-:Y:S02]  /*d480*/  IMAD.IADD R3, R3, 0x1, R33 ;  /* 0x0000000103037824 */ /* 0x000fe400078e0221 */
[----:B------:R-:W-:Y:S02]  /*d490*/  IMAD R20, R20, UR8, RZ ;  /* 0x0000000814147c24 */ /* 0x000fe4000f8e02ff */
[----:B------:R-:W-:-:S04]  /*d4a0*/  IMAD.WIDE.U32 R2, R29, UR8, R2 ;  /* 0x000000081d027c25 */ /* 0x000fc8000f8e0002 */
[----:B------:R-:W-:Y:S01]  /*d4b0*/  IMAD R21, R29, UR9, R20 ;  /* 0x000000091d157c24 */ /* 0x000fe2000f8e0214 */
[----:B------:R-:W-:Y:S01]  /*d4c0*/  ULDC.64 UR8, c[0x0][0xa80] ;  /* 0x0002a00000087ab9 */ /* 0x000fe20000000a00 */
[----:B------:R-:W-:Y:S01]  /*d4d0*/  VIADD R33, R62, UR40 ;  /* 0x000000283e217c36 */ /* 0x000fe20008000000 */
        /* <DEDUP_REMOVED lines=34> */
.L_x_1692:
[----:B------:R-:W-:Y:S01]  /*d700*/  ULDC.64 UR10, c[0x0][0xb08] ;  /* 0x0002c200000a7ab9 */ /* 0x000fe20000000a00 */
[----:B------:R-:W0:Y:S01]  /*d710*/  @P1 LDC R4, c[0x0][0xbec] ;  /* 0x0002fb00ff041b82 */ /* 0x000e220000000800 */
[----:B------:R-:W-:Y:S01]  /*d720*/  UIMAD UR7, UR12, UR10, URZ ;  /* 0x0000000a0c0772a4 */ /* 0x000fe2000f8e023f */
[----:B------:R-:W-:Y:S01]  /*d730*/  IMAD.MOV.U32 R7, RZ, RZ, R11 ;  /* 0x000000ffff077224 */ /* 0x000fe200078e000b */
[----:B------:R-:W-:Y:S01]  /*d740*/  UIMAD.WIDE.U32 UR8, UR4, UR10, URZ ;  /* 0x0000000a040872a5 */ /* 0x000fe2000f8e003f */
[----:B------:R-:W-:Y:S01]  /*d750*/  ISETP.GE.AND P0, PT, R13, R30, PT ;  /* 0x0000001e0d00720c */ /* 0x000fe20003f06270 */
[----:B------:R-:W-:Y:S01]  /*d760*/  UIMAD UR7, UR4, UR11, UR7 ;  /* 0x0000000b040772a4 */ /* 0x000fe2000f8e0207 */
[C---:B------:R-:W-:Y:S01]  /*d770*/  VIADD R57, R16.reuse, 0x18 ;  /* 0x0000001810397836 */ /* 0x040fe20000000000 */
[----:B------:R-:W-:Y:S01]  /*d780*/  USHF.R.S32.HI UR4, URZ, 0x1f, UR36 ;  /* 0x0000001f3f047899 */ /* 0x000fe20008011424 */
[----:B------:R-:W1:Y:S01]  /*d790*/  @P1 LDC R5, c[0x0][0xbf0] ;  /* 0x0002fc00ff051b82 */ /* 0x000e620000000800 */
[----:B------:R-:W-:Y:S01]  /*d7a0*/  UIADD3 UR9, UR9, UR7, URZ ;  /* 0x0000000709097290 */ /* 0x000fe2000fffe03f */
[C---:B------:R-:W-:Y:S01]  /*d7b0*/  VIADD R63, R16.reuse, 0x10 ;  /* 0x00000010103f7836 */ /* 0x040fe20000000000 */
[----:B------:R-:W-:Y:S01]  /*d7c0*/  ULDC.64 UR10, c[0x0][0xb38] ;  /* 0x0002ce00000a7ab9 */ /* 0x000fe20000000a00 */
[C---:B------:R-:W-:Y:S01]  /*d7d0*/  VIADD R66, R16.reuse, 0x8 ;  /* 0x0000000810427836 */ /* 0x040fe20000000000 */
[----:B------:R-:W-:Y:S01]  /*d7e0*/  UIMAD.WIDE.U32 UR8, UR39, UR10, UR8 ;  /* 0x0000000a270872a5 */ /* 0x000fe2000f8e0008 */
[----:B------:R-:W-:Y:S01]  /*d7f0*/  BSSY B1, `(.L_x_1694) ;  /* 0x0000051000017945 */ /* 0x000fe20003800000 */
[----:B------:R-:W-:Y:S01]  /*d800*/  SHF.R.S32.HI R26, RZ, 0x1f, R22 ;  /* 0x0000001fff1a7819 */ /* 0x000fe20000011416 */
[C---:B------:R-:W-:Y:S01]  /*d810*/  VIADD R56, R16.reuse, 0x18 ;  /* 0x0000001810387836 */ /* 0x040fe20000000000 */
[----:B------:R-:W-:Y:S01]  /*d820*/  UIMAD UR9, UR39, UR11, UR9 ;  /* 0x0000000b270972a4 */ /* 0x000fe2000f8e0209 */
[----:B------:R-:W-:Y:S01]  /*d830*/  SHF.R.S32.HI R27, RZ, 0x1f, R23 ;  /* 0x0000001fff1b7819 */ /* 0x000fe20000011417 */
[C---:B------:R-:W-:Y:S01]  /*d840*/  VIADD R62, R16.reuse, 0x10 ;  /* 0x00000010103e7836 */ /* 0x040fe20000000000 */
[----:B------:R-:W-:Y:S01]  /*d850*/  ULDC.64 UR10, c[0x0][0xb40] ;  /* 0x0002d000000a7ab9 */ /* 0x000fe20000000a00 */
[----:B------:R-:W-:Y:S01]  /*d860*/  SHF.R.S32.HI R42, RZ, 0x1f, R156 ;  /* 0x0000001fff2a7819 */ /* 0x000fe2000001149c */
[----:B------:R-:W-:Y:S01]  /*d870*/  UIMAD UR4, UR4, UR10, URZ ;  /* 0x0000000a040472a4 */ /* 0x000fe2000f8e023f */
[----:B------:R-:W-:Y:S01]  /*d880*/  SHF.R.S32.HI R43, RZ, 0x1f, R157 ;  /* 0x0000001fff2b7819 */ /* 0x000fe2000001149d */
[----:B0-----:R-:W-:Y:S01]  /*d890*/  @P1 IMAD.HI.U32 R4, R11, R4, RZ ;  /* 0x000000040b041227 */ /* 0x001fe200078e00ff */
[----:B------:R-:W-:Y:S01]  /*d8a0*/  SHF.R.S32.HI R57, RZ, 0x1f, R57 ;  /* 0x0000001fff397819 */ /* 0x000fe20000011439 */
[----:B------:R-:W-:Y:S01]  /*d8b0*/  UIMAD UR4, UR36, UR11, UR4 ;  /* 0x0000000b240472a4 */ /* 0x000fe2000f8e0204 */
[----:B------:R-:W-:Y:S01]  /*d8c0*/  SHF.R.S32.HI R63, RZ, 0x1f, R63 ;  /* 0x0000001fff3f7819 */ /* 0x000fe2000001143f */
[----:B------:R-:W-:Y:S01]  /*d8d0*/  UIMAD.WIDE.U32 UR36, UR36, UR10, UR8 ;  /* 0x0000000a242472a5 */ /* 0x000fe2000f8e0008 */
[----:B------:R-:W-:Y:S01]  /*d8e0*/  VIADD R64, R16, 0x8 ;  /* 0x0000000810407836 */ /* 0x000fe20000000000 */
[----:B------:R-:W-:Y:S01]  /*d8f0*/  SHF.R.S32.HI R66, RZ, 0x1f, R66 ;  /* 0x0000001fff427819 */ /* 0x000fe20000011442 */
[----:B------:R-:W-:Y:S01]  /*d900*/  ULDC.64 UR10, c[0x0][0xb48] ;  /* 0x0002d200000a7ab9 */ /* 0x000fe20000000a00 */
[----:B------:R-:W-:Y:S01]  /*d910*/  UIADD3 UR9, UR37, UR4, URZ ;  /* 0x0000000425097290 */ /* 0x000fe2000fffe03f */
[----:B-1----:R-:W-:-:S02]  /*d920*/  @P1 SHF.R.U32.HI R7, RZ, R5, R4 ;  /* 0x00000005ff071219 */ /* 0x002fc40000011604 */
[----:B------:R-:W-:Y:S02]  /*d930*/  UMOV UR8, UR36 ;  /* 0x0000002400087c82 */ /* 0x000fe40008000000 */
[----:B------:R-:W-:Y:S01]  /*d940*/  UIMAD.WIDE.U32 UR8, UR41, UR10, UR8 ;  /* 0x0000000a290872a5 */ /* 0x000fe2000f8e0008 */
[--C-:B------:R-:W-:Y:S01]  /*d950*/  IMAD.MOV R6, RZ, RZ, -R7.reuse ;  /* 0x000000ffff067224 */ /* 0x100fe200078e0a07 */
[----:B------:R-:W-:Y:S02]  /*d960*/  SHF.R.S32.HI R4, RZ, 0x1f, R7 ;  /* 0x0000001fff047819 */ /* 0x000fe40000011407 */
[----:B------:R-:W-:Y:S01]  /*d970*/  UIMAD UR41, UR41, UR11, UR9 ;  /* 0x0000000b292972a4 */ /* 0x000fe2000f8e0209 */
[----:B------:R-:W-:Y:S02]  /*d980*/  IMAD R9, R65, R6, R11 ;  /* 0x0000000641097224 */ /* 0x000fe400078e020b */
[----:B------:R-:W-:Y:S01]  /*d990*/  ULDC.64 UR10, c[0x0][0xb30] ;  /* 0x0002cc00000a7ab9 */ /* 0x000fe20000000a00 */
[----:B------:R-:W-:-:S02]  /*d9a0*/  IMAD.U32 R5, RZ, RZ, UR9 ;  /* 0x00000009ff057e24 */ /* 0x000fc4000f8e00ff */
        /* <DEDUP_REMOVED lines=19> */
[----:B0-----:R1:W0:Y:S01]  /*dae0*/  SHFL.IDX PT, R6, R0, RZ, 0x1c1f ;  /* 0x001c1fff00067589 */ /* 0x00122200000e0000 */
[----:B------:R-:W-:Y:S05]  /*daf0*/  @P0 BRA `(.L_x_1695) ;  /* 0x0000000000800947 */ /* 0x000fea0003800000 */
[----:B------:R-:W-:Y:S02]  /*db00*/  ULDC UR4, c[0x0][0xac8] ;  /* 0x0002b20000047ab9 */ /* 0x000fe40000000800 */
[----:B------:R-:W-:Y:S02]  /*db10*/  ISETP.GE.AND P1, PT, R64, UR4, PT ;  /* 0x0000000440007c0c */ /* 0x000fe4000bf26270 */
[----:B------:R-:W-:Y:S02]  /*db20*/  ISETP.GE.AND P0, PT, R16, UR4, PT ;  /* 0x0000000410007c0c */ /* 0x000fe4000bf06270 */
[----:B------:R-:W-:Y:S02]  /*db30*/  ISETP.GE.AND P4, PT, R62, UR4, PT ;  /* 0x000000043e007c0c */ /* 0x000fe4000bf86270 */
[----:B------:R-:W-:Y:S02]  /*db40*/  ISETP.GE.AND P5, PT, R56, UR4, PT ;  /* 0x0000000438007c0c */ /* 0x000fe4000bfa6270 */
[----:B------:R-:W-:-:S05]  /*db50*/  ISETP.GE.AND P3, PT, R157, UR4, PT ;  /* 0x000000049d007c0c */ /* 0x000fca000bf66270 */
[-C--:B0-----:R-:W-:Y:S02]  /*db60*/  @!P1 LEA R8, P2, R64, R6.reuse, 0x2 ;  /* 0x0000000640089211 */ /* 0x081fe400078410ff */
[----:B--2---:R-:W-:Y:S02]  /*db70*/  @!P0 IMAD.WIDE R4, R16, 0x4, R6 ;  /* 0x0000000410048825 */ /* 0x004fe400078e0206 */
        /* <DEDUP_REMOVED lines=12> */
[----:B0-----:R-:W-:Y:S01]  /*dc40*/  @!P3 LEA R4, P6, R157, R6, 0x2 ;  /* 0x000000069d04b211 */ /* 0x001fe200078c10ff */
        /* <DEDUP_REMOVED lines=11> */
.L_x_1695:
[----:B------:R-:W-:Y:S05]  /*dd00*/  BSYNC B1 ;  /* 0x0000000000017941 */ /* 0x000fea0003800000 */
.L_x_1694:
[----:B------:R-:W-:Y:S01]  /*dd10*/  ISETP.GE.AND P0, PT, R25, R30, PT ;  /* 0x0000001e1900720c */ /* 0x000fe20003f06270 */
[----:B--23--:R2:W3:Y:S04]  /*dd20*/  SHFL.IDX PT, R7, R24, 0x1, 0x1c1f ;  /* 0x003c1f0018077f89 */ /* 0x00c4e800000e0000 */
[----:B0-----:R2:W0:Y:S08]  /*dd30*/  SHFL.IDX PT, R6, R0, 0x1, 0x1c1f ;  /* 0x003c1f0000067f89 */ /* 0x00143000000e0000 */
[----:B--2---:R-:W-:Y:S05]  /*dd40*/  @P0 BRA `(.L_x_1693) ;  /* 0x0000000c00280947 */ /* 0x004fea0003800000 */
[----:B------:R-:W-:Y:S02]  /*dd50*/  ULDC UR4, c[0x0][0xac8] ;  /* 0x0002b20000047ab9 */ /* 0x000fe40000000800 */
[----:B------:R-:W-:Y:S02]  /*dd60*/  ISETP.GE.AND P1, PT, R16, UR4, PT ;  /* 0x0000000410007c0c */ /* 0x000fe4000bf26270 */
[----:B------:R-:W-:Y:S02]  /*dd70*/  ISETP.GE.AND P4, PT, R64, UR4, PT ;  /* 0x0000000440007c0c */ /* 0x000fe4000bf86270 */
[----:B------:R-:W-:Y:S02]  /*dd80*/  ISETP.GE.AND P5, PT, R62, UR4, PT ;  /* 0x000000043e007c0c */ /* 0x000fe4000bfa6270 */
[----:B------:R-:W-:Y:S02]  /*dd90*/  ISETP.GE.AND P3, PT, R56, UR4, PT ;  /* 0x0000000438007c0c */ /* 0x000fe4000bf66270 */
[----:B------:R-:W-:-:S05]  /*dda0*/  ISETP.GE.AND P2, PT, R157, UR4, PT ;  /* 0x000000049d007c0c */ /* 0x000fca000bf46270 */
[----:B0--3--:R-:W-:Y:S02]  /*ddb0*/  @!P1 IMAD.WIDE R4, R16, 0x4, R6 ;  /* 0x0000000410049825 */ /* 0x009fe400078e0206 */
        /* <DEDUP_REMOVED lines=13> */
[-C--:B0-----:R-:W-:Y:S01]  /*de90*/  @!P1 LEA R4, P5, R156, R6.reuse, 0x2 ;  /* 0x000000069c049211 */ /* 0x081fe200078a10ff */
[----:B------:R2:W-:Y:S01]  /*dea0*/  @!P3 ST.E.64 desc[UR52][R12.64], R34 ;  /* 0x000000220c00b985 */ /* 0x0005e2000c101b34 */
[----:B-1----:R-:W-:-:S02]  /*deb0*/  @!P0 LEA R24, P6, R23, R6, 0x2 ;  /* 0x0000000617188211 */ /* 0x002fc400078c10ff */
        /* <DEDUP_REMOVED lines=11> */
.L_x_1690:
        /* <DEDUP_REMOVED lines=18> */
[----:B------:R-:W-:Y:S02]  /*e090*/  IMAD.U32 R4, RZ, RZ, UR8 ;  /* 0x00000008ff047e24 */ /* 0x000fe4000f8e00ff */
        /* <DEDUP_REMOVED lines=12> */
.L_x_1696:
[----:B------:R-:W-:Y:S01]  /*e160*/  USEL UR36, UR36, URZ, !UP0 ;  /* 0x0000003f24247287 */ /* 0x000fe2000c000000 */
[----:B------:R-:W-:Y:S01]  /*e170*/  BSSY B1, `(.L_x_1697) ;  /* 0x0000037000017945 */ /* 0x000fe20003800000 */
[----:B------:R-:W-:-:S03]  /*e180*/  USEL UR37, UR37, URZ, !UP0 ;  /* 0x0000003f25257287 */ /* 0x000fc6000c000000 */
[----:B------:R-:W-:Y:S09]  /*e190*/  @P0 BRA `(.L_x_1698) ;  /* 0x0000000000d00947 */ /* 0x000ff20003800000 */
[----:B------:R-:W0:Y:S01]  /*e1a0*/  LDC R9, c[0x0][0xbe8] ;  /* 0x0002fa00ff097b82 */ /* 0x000e220000000800 */
[----:B------:R-:W-:-:S05]  /*e1b0*/  IMAD.U32 R4, RZ, RZ, UR40 ;  /* 0x00000028ff047e24 */ /* 0x000fca000f8e00ff */
[----:B------:R-:W-:Y:S01]  /*e1c0*/  IADD3 R4, R4, -0x80, R7 ;  /* 0xffffff8004047810 */ /* 0x000fe20007ffe007 */
        /* <DEDUP_REMOVED lines=49> */
.L_x_1698:
[----:B------:R-:W-:Y:S05]  /*e4e0*/  BSYNC B1 ;  /* 0x0000000000017941 */ /* 0x000fea0003800000 */
.L_x_1697:
[----:B------:R-:W-:-:S06]  /*e4f0*/  UISETP.GT.AND UP0, UPT, UR42, 0x1, UPT ;  /* 0x000000012a00788c */ /* 0x000fcc000bf04270 */
[----:B------:R-:W-:-:S13]  /*e500*/  PLOP3.LUT P0, PT, PT, PT, UP0, 0x80, 0x0 ;  /* 0x000000000000781c */ /* 0x000fda0003f0f008 */
[----:B------:R-:W-:Y:S05]  /*e510*/  @P0 BRA `(.L_x_1693) ;  /* 0x0000000400340947 */ /* 0x000fea0003800000 */
[----:B------:R-:W1:Y:S01]  /*e520*/  LDC R11, c[0x0][0xbe8] ;  /* 0x0002fa00ff0b7b82 */ /* 0x000e620000000800 */
[----:B------:R-:W-:Y:S01]  /*e530*/  SHF.R.S32.HI R6, RZ, 0x1f, R8 ;  /* 0x0000001fff067819 */ /* 0x000fe20000011408 */
[----:B------:R-:W-:Y:S01]  /*e540*/  ULDC.64 UR10, c[0x0][0xaa0] ;  /* 0x0002a800000a7ab9 */ /* 0x000fe20000000a00 */
[----:B------:R-:W-:Y:S01]  /*e550*/  SHF.R.S32.HI R13, RZ, 0x1f, R19 ;  /* 0x0000001fff0d7819 */ /* 0x000fe20000011413 */
[----:B------:R-:W-:Y:S01]  /*e560*/  UIMAD UR7, UR16, UR10, URZ ;  /* 0x0000000a100772a4 */ /* 0x000fe2000f8e023f */
[----:B------:R-:W-:Y:S01]  /*e570*/  LEA.HI R6, R6, R8, RZ, 0x3 ;  /* 0x0000000806067211 */ /* 0x000fe200078f18ff */
[----:B------:R-:W-:Y:S02]  /*e580*/  UIMAD.WIDE.U32 UR8, UR4, UR10, URZ ;  /* 0x0000000a040872a5 */ /* 0x000fe4000f8e003f */
[----:B------:R-:W-:Y:S01]  /*e590*/  UIMAD UR7, UR4, UR11, UR7 ;  /* 0x0000000b040772a4 */ /* 0x000fe2000f8e0207 */
[----:B------:R-:W-:Y:S02]  /*e5a0*/  SHF.R.S32.HI R6, RZ, 0x3, R6 ;  /* 0x00000003ff067819 */ /* 0x000fe40000011406 */
[----:B------:R-:W-:Y:S01]  /*e5b0*/  ULDC.64 UR10, c[0x0][0xae8] ;  /* 0x0002ba00000a7ab9 */ /* 0x000fe20000000a00 */
[----:B------:R-:W-:-:S02]  /*e5c0*/  UIADD3 UR9, UR9, UR7, URZ ;  /* 0x0000000709097290 */ /* 0x000fc4000fffe03f */
[----:B------:R-:W-:Y:S02]  /*e5d0*/  IMAD R2, R18, 0x30, R6 ;  /* 0x0000003012027824 */ /* 0x000fe400078e0206 */
[----:B------:R-:W-:Y:S01]  /*e5e0*/  UIMAD.WIDE.U32 UR8, UR39, UR10, UR8 ;  /* 0x0000000a270872a5 */ /* 0x000fe2000f8e0008 */
[----:B------:R-:W-:Y:S02]  /*e5f0*/  VIADD R30, R6, UR40 ;  /* 0x00000028061e7c36 */ /* 0x000fe40008000000 */
[----:B0-----:R-:W-:Y:S01]  /*e600*/  VIADD R4, R2, UR40 ;  /* 0x0000002802047c36 */ /* 0x001fe20008000000 */
[----:B------:R-:W-:-:S03]  /*e610*/  UIMAD UR9, UR39, UR11, UR9 ;  /* 0x0000000b270972a4 */ /* 0x000fc6000f8e0209 */
[----:B------:R-:W-:Y:S01]  /*e620*/  ULDC.64 UR10, c[0x0][0xaf0] ;  /* 0x0002bc00000a7ab9 */ /* 0x000fe20000000a00 */
[----:B-1----:R-:W-:Y:S01]  /*e630*/  ISETP.NE.AND P0, PT, R11, 0x1, PT ;  /* 0x000000010b00780c */ /* 0x002fe20003f05270 */
[----:B------:R-:W-:Y:S01]  /*e640*/  UIMAD UR37, UR37, UR10, URZ ;  /* 0x0000000a252572a4 */ /* 0x000fe2000f8e023f */
[----:B------:R-:W-:-:S03]  /*e650*/  IMAD.MOV.U32 R5, RZ, RZ, R4 ;  /* 0x000000ffff057224 */ /* 0x000fc600078e0004 */
[----:B------:R-:W-:Y:S02]  /*e660*/  UIMAD UR4, UR36, UR11, UR37 ;  /* 0x0000000b240472a4 */ /* 0x000fe4000f8e0225 */
[----:B------:R-:W-:-:S03]  /*e670*/  UIMAD.WIDE.U32 UR36, UR36, UR10, UR8 ;  /* 0x0000000a242472a5 */ /* 0x000fc6000f8e0008 */
[----:B------:R-:W-:Y:S01]  /*e680*/  ULDC.64 UR8, c[0x0][0xae0] ;  /* 0x0002b80000087ab9 */ /* 0x000fe20000000a00 */
[----:B------:R-:W-:Y:S02]  /*e690*/  UIADD3 UR4, UR37, UR4, URZ ;  /* 0x0000000425047290 */ /* 0x000fe4000fffe03f */
        /* <DEDUP_REMOVED lines=11> */
[----:B------:R-:W-:Y:S02]  /*e750*/  IMAD.U32 R2, RZ, RZ, UR36 ;  /* 0x00000024ff027e24 */ /* 0x000fe4000f8e00ff */
        /* <DEDUP_REMOVED lines=10> */
[----:B------:R-:W-:Y:S01]  /*e800*/  LEA R4, P0, R2, UR8, 0x1 ;  /* 0x0000000802047c11 */ /* 0x000fe2000f8008ff */
[----:B-----5:R-:W-:Y:S02]  /*e810*/  IMAD R11, R0, R11, RZ ;  /* 0x0000000b000b7224 */ /* 0x020fe400078e02ff */
[----:B------:R-:W-:Y:S01]  /*e820*/  VIADD R0, R30, 0x30 ;  /* 0x000000301e007836 */ /* 0x000fe20000000000 */
        /* <DEDUP_REMOVED lines=28> */
.L_x_1693:
[----:B------:R-:W-:Y:S05]  /*e9f0*/  BSYNC B0 ;  /* 0x0000000000007941 */ /* 0x000fea0003800000 */
.L_x_1689:
[----:B------:R-:W-:Y:S02]  /*ea00*/  ULDC UR4, c[0x0][0xc3c] ;  /* 0x00030f0000047ab9 */ /* 0x000fe40000000800 */
[----:B------:R-:W-:-:S13]  /*ea10*/  ISETP.GE.AND P0, PT, R31, UR4, PT ;  /* 0x000000041f007c0c */ /* 0x000fda000bf06270 */
[----:B------:R-:W-:Y:S05]  /*ea20*/  @!P0 BRA `(.L_x_1699) ;  /* 0xffffff2400248947 */ /* 0x000fea000383ffff */
[----:B------:R-:W-:Y:S05]  /*ea30*/  EXIT ;  /* 0x000000000000794d */ /* 0x000fea0003800000 */
.L_x_1649:
[----:B------:R-:W-:-:S08]  /*ea40*/  NOP ;  /* 0x0000000000007918 */ /* 0x000fd00000000000 */
[----:B------:R-:W0:-:S00]  /*ea50*/  USETMAXREG.DEALLOC.CTAPOOL 0x20 ;  /* 0x00000020000079c8 */ /* 0x000e0000080e0500 */
[----:B0-----:R-:W-:Y:S01]  /*ea60*/  LOP3.LUT R0, R0, 0x3, RZ, 0xc0, !PT ;  /* 0x0000000300007812 */ /* 0x001fe200078ec0ff */
[----:B------:R-:W-:-:S05]  /*ea70*/  IMAD.MOV.U32 R6, RZ, RZ, RZ ;  /* 0x000000ffff067224 */ /* 0x000fca00078e00ff */
[----:B------:R-:W0:Y:S02]  /*ea80*/  SHFL.IDX PT, R0, R0, RZ, 0x1f ;  /* 0x00001fff00007589 */ /* 0x000e2400000e0000 */
[----:B0-----:R-:W-:-:S04]  /*ea90*/  ISETP.NE.AND P0, PT, R0, RZ, PT ;  /* 0x000000ff0000720c */ /* 0x001fc80003f05270 */
[----:B------:R-:W-:-:S05]  /*eaa0*/  P2R R0, PR, RZ, 0x1 ;  /* 0x00000001ff007803 */ /* 0x000fca0000000000 */
[----:B------:R0:W-:Y:S04]  /*eab0*/  STL [R1+0x10], R0 ;  /* 0x0000100001007387 */ /* 0x0001e80000100800 */
[----:B------:R-:W-:Y:S05]  /*eac0*/  @!P0 BRA `(.L_x_1700) ;  /* 0x0000000000208947 */ /* 0x000fea0003800000 */
[----:B------:R-:W1:Y:S08]  /*ead0*/  S2UR UR5, SR_CgaCtaId ;  /* 0x00000000000579c3 */ /* 0x000e700000008800 */
[----:B------:R-:W-:Y:S06]  /*eae0*/  BAR.SYNC.DEFER_BLOCKING 0x5, 0x200 ;  /* 0x0148000000007b1d */ /* 0x000fec0000010000 */
[----:B------:R-:W-:-:S02]  /*eaf0*/  UMOV UR4, 0x400 ;  /* 0x0000040000047882 */ /* 0x000fc40000000000 */
[----:B-1----:R-:W-:-:S09]  /*eb00*/  ULEA UR4, UR5, UR4, 0x18 ;  /* 0x0000000405047291 */ /* 0x002fd2000f8ec03f */
[----:B------:R-:W1:Y:S02]  /*eb10*/  LDS.128 R24, [UR4+0x132d0] ;  /* 0x0132d004ff187984 */ /* 0x000e640008000c00 */
[----:B-1----:R-:W-:Y:S01]  /*eb20*/  R2UR UR43, R27 ;  /* 0x000000001b2b72ca */ /* 0x002fe200000e0000 */
[----:B------:R-:W-:Y:S06]  /*eb30*/  BAR.ARV 0x4, 0x200 ;  /* 0x0108000000007b1d */ /* 0x000fec0000002000 */
[----:B------:R-:W-:Y:S08]  /*eb40*/  BRA `(.L_x_1701) ;  /* 0x0000000c00b87947 */ /* 0x000ff00003800000 */
.L_x_1700:
[----:B0-----:R-:W0:Y:S01]  /*eb50*/  S2R R0, SR_TID.X ;  /* 0x0000000000007919 */ /* 0x001e220000002100 */
        /* <DEDUP_REMOVED lines=43> */
.L_x_1704:
        /* <DEDUP_REMOVED lines=39> */
.L_x_1702:
        /* <DEDUP_REMOVED lines=17> */
.L_x_1705:
        /* <DEDUP_REMOVED lines=61> */
.L_x_1706:
        /* <DEDUP_REMOVED lines=64> */
.L_x_1707:
[----:B------:R-:W-:-:S05]  /*f960*/  LOP3.LUT R25, RZ, R2, RZ, 0x33, !PT ;  /* 0x00000002ff197212 */ /* 0x000fca00078e33ff */
[----:B------:R-:W-:Y:S01]  /*f970*/  IMAD.IADD R25, R6, 0x1, R25 ;  /* 0x0000000106197824 */ /* 0x000fe200078e0219 */
[----:B------:R-:W-:Y:S06]  /*f980*/  BRA `(.L_x_1708) ;  /* 0x00000000000c7947 */ /* 0x000fec0003800000 */
.L_x_1703:
[----:B------:R-:W-:Y:S02]  /*f990*/  IMAD.MOV.U32 R24, RZ, RZ, R9 ;  /* 0x000000ffff187224 */ /* 0x000fe400078e0009 */
[----:B------:R-:W-:Y:S02]  /*f9a0*/  IMAD.MOV.U32 R25, RZ, RZ, RZ ;  /* 0x000000ffff197224 */ /* 0x000fe400078e00ff */
[----:B------:R-:W-:-:S07]  /*f9b0*/  IMAD.MOV.U32 R26, RZ, RZ, RZ ;  /* 0x000000ffff1a7224 */ /* 0x000fce00078e00ff */
.L_x_1708:
[----:B------:R-:W-:Y:S01]  /*f9c0*/  ISETP.NE.AND P0, PT, R0, RZ, PT ;  /* 0x000000ff0000720c */ /* 0x000fe20003f05270 */
[----:B------:R-:W-:-:S12]  /*f9d0*/  IMAD.U32 R27, RZ, RZ, UR43 ;  /* 0x0000002bff1b7e24 */ /* 0x000fd8000f8e00ff */
[----:B------:R-:W0:Y:S01]  /*f9e0*/  @!P0 S2R R3, SR_CgaCtaId ;  /* 0x0000000000038919 */ /* 0x000e220000008800 */
[----:B------:R-:W-:-:S04]  /*f9f0*/  @!P0 MOV R0, 0x400 ;  /* 0x0000040000008802 */ /* 0x000fc80000000f00 */
[----:B0-----:R-:W-:-:S05]  /*fa00*/  @!P0 LEA R0, R3, R0, 0x18 ;  /* 0x0000000003008211 */ /* 0x001fca00078ec0ff */
[----:B------:R1:W-:Y:S01]  /*fa10*/  @!P0 STS.128 [R0+0x132d0], R24 ;  /* 0x0132d01800008388 */ /* 0x0003e20000000c00 */
[----:B------:R-:W-:Y:S06]  /*fa20*/  BAR.ARV 0x5, 0x200 ;  /* 0x0148000000007b1d */ /* 0x000fec0000002000 */
.L_x_1701:
[----:B------:R-:W-:Y:S01]  /*fa30*/  ULDC UR4, c[0x0][0xc3c] ;  /* 0x00030f0000047ab9 */ /* 0x000fe20000000800 */
[----:B------:R2:W-:Y:S01]  /*fa40*/  STL [R1+0xc], RZ ;  /* 0x00000cff01007387 */ /* 0x0005e20000100800 */
[----:B------:R-:W-:Y:S01]  /*fa50*/  UISETP.GE.AND UP0, UPT, UR43, UR4, UPT ;  /* 0x000000042b00728c */ /* 0x000fe2000bf06270 */
[----:B------:R-:W-:Y:S02]  /*fa60*/  IMAD.MOV.U32 R19, RZ, RZ, 0x1 ;  /* 0x00000001ff137424 */ /* 0x000fe400078e00ff */
[----:B------:R-:W-:-:S03]  /*fa70*/  IMAD.MOV.U32 R18, RZ, RZ, RZ ;  /* 0x000000ffff127224 */ /* 0x000fc600078e00ff */
[----:B------:R-:W-:-:S13]  /*fa80*/  PLOP3.LUT P0, PT, PT, PT, UP0, 0x80, 0x0 ;  /* 0x000000000000781c */ /* 0x000fda0003f0f008 */
[----:B--2---:R-:W-:Y:S05]  /*fa90*/  @P0 BRA `(.L_x_1709) ;  /* 0x0000004400280947 */ /* 0x004fea0003800000 */
[----:B------:R-:W2:Y:S01]  /*faa0*/  S2R R11, SR_TID.X ;  /* 0x00000000000b7919 */ /* 0x000ea20000002100 */
[----:B------:R-:W3:Y:S01]  /*fab0*/  S2UR UR5, SR_CgaCtaId ;  /* 0x00000000000579c3 */ /* 0x000ee20000008800 */
        /* <DEDUP_REMOVED lines=8> */
[----:B---3--:R-:W-:-:S06]  /*fb40*/  ULEA UR4, UR5, UR4, 0x18 ;  /* 0x0000000405047291 */ /* 0x008fcc000f8ec03f */
[----:B------:R-:W-:Y:S01]  /*fb50*/  IMAD.U32 R16, RZ, RZ, UR4 ;  /* 0x00000004ff107e24 */ /* 0x000fe2000f8e00ff */
[C---:B--2---:R-:W-:Y:S01]  /*fb60*/  LOP3.LUT R10, R11.reuse, 0x7f, RZ, 0xc0, !PT ;  /* 0x0000007f0b0a7812 */ /* 0x044fe200078ec0ff */
[C---:B------:R-:W-:Y:S01]  /*fb70*/  IMAD.SHL.U32 R29, R11.reuse, 0x40, RZ ;  /* 0x000000400b1d7824 */ /* 0x040fe200078e00ff */
[----:B------:R-:W-:Y:S01]  /*fb80*/  SHF.R.U32.HI R4, RZ, 0x1, R11 ;  /* 0x00000001ff047819 */ /* 0x000fe2000001160b */
[----:B------:R-:W-:Y:S02]  /*fb90*/  IMAD.SHL.U32 R2, R11, 0x10, RZ ;  /* 0x000000100b027824 */ /* 0x000fe400078e00ff */
[----:B------:R-:W-:Y:S01]  /*fba0*/  IMAD.SHL.U32 R6, R10, 0x10, RZ ;  /* 0x000000100a067824 */ /* 0x000fe200078e00ff */
[----:B------:R-:W-:Y:S01]  /*fbb0*/  LOP3.LUT R3, R29, 0x180, RZ, 0xc0, !PT ;  /* 0x000001801d037812 */ /* 0x000fe200078ec0ff */
[C---:B------:R-:W-:Y:S01]  /*fbc0*/  IMAD.SHL.U32 R8, R11.reuse, 0x2, RZ ;  /* 0x000000020b087824 */ /* 0x040fe200078e00ff */
[----:B------:R-:W-:Y:S01]  /*fbd0*/  LOP3.LUT R5, R2, 0x1b0, RZ, 0xc0, !PT ;  /* 0x000001b002057812 */ /* 0x000fe200078ec0ff */
[----:B01----:R-:W-:Y:S01]  /*fbe0*/  IMAD.SHL.U32 R0, R11, 0x20, RZ ;  /* 0x000000200b007824 */ /* 0x003fe200078e00ff */
        /* <DEDUP_REMOVED lines=19> */
.L_x_1777:
[----:B------:R-:W-:Y:S01]  /*fd20*/  ULDC.64 UR4, c[0x0][0xc88] ;  /* 0x0003220000047ab9 */ /* 0x000fe20000000a00 */
[----:B------:R-:W-:Y:S01]  /*fd30*/  ULDC.64 UR6, c[0x0][0xa08] ;  /* 0x0002820000067ab9 */ /* 0x000fe20000000a00 */
[----:B------:R-:W-:-:S06]  /*fd40*/  UIMAD.WIDE UR4, UR43, 0x4, UR4 ;  /* 0x000000042b0478a5 */ /* 0x000fcc000f8e0204 */
[----:B------:R-:W-:Y:S02]  /*fd50*/  IMAD.U32 R2, RZ, RZ, UR4 ;  /* 0x00000004ff027e24 */ /* 0x000fe4000f8e00ff */
[----:B0-----:R-:W-:Y:S01]  /*fd60*/  IMAD.U32 R3, RZ, RZ, UR5 ;  /* 0x00000005ff037e24 */ /* 0x001fe2000f8e00ff */
[----:B------:R-:W-:-:S04]  /*fd70*/  ULDC.64 UR4, c[0x0][0xa28] ;  /* 0x00028a0000047ab9 */ /* 0x000fc80000000a00 */
[----:B--2---:R-:W2:Y:S01]  /*fd80*/  LDG.E R2, desc[UR52][R2.64] ;  /* 0x0000003402027981 */ /* 0x004ea2000c1e1900 */
[----:B------:R-:W-:-:S04]  /*fd90*/  UISETP.NE.U32.AND UP0, UPT, UR4, URZ, UPT ;  /* 0x0000003f0400728c */ /* 0x000fc8000bf05070 */
[----:B------:R-:W-:-:S06]  /*fda0*/  UISETP.NE.AND.EX UP0, UPT, UR5, URZ, UPT, UP0 ;  /* 0x0000003f0500728c */ /* 0x000fcc000bf05300 */
[----:B------:R-:W-:Y:S01]  /*fdb0*/  PLOP3.LUT P2, PT, PT, PT, UP0, 0x80, 0x0 ;  /* 0x000000000000781c */ /* 0x000fe20003f4f008 */
[----:B-1----:R-:W0:Y:S01]  /*fdc0*/  LDC R10, c[0x0][0x288] ;  /* 0x0000a200ff0a7b82 */ /* 0x002e220000000800 */
        /* <DEDUP_REMOVED lines=19> */
[----:B-1----:R-:W-:Y:S02]  /*ff00*/  IMAD.U32 R2, RZ, RZ, UR4 ;  /* 0x00000004ff027e24 */ /* 0x002fe4000f8e00ff */
[----:B------:R-:W-:Y:S01]  /*ff10*/  IMAD.U32 R3, RZ, RZ, UR5 ;  /* 0x00000005ff037e24 */ /* 0x000fe2000f8e00ff */
[----:B------:R-:W-:Y:S01]  /*ff20*/  ULDC.64 UR4, c[0x0][0xa18] ;  /* 0x0002860000047ab9 */ /* 0x000fe20000000a00 */
[----:B------:R-:W-:Y:S01]  /*ff30*/  IMAD.U32 R5, RZ, RZ, UR7 ;  /* 0x00000007ff057e24 */ /* 0x000fe2000f8e00ff */
[----:B------:R-:W-:Y:S02]  /*ff40*/  UISETP.NE.U32.AND UP0, UPT, UR4, URZ, UPT ;  /* 0x0000003f0400728c */ /* 0x000fe4000bf05070 */
[----:B------:R-:W5:Y:S02]  /*ff50*/  @P1 LDG.E R9, desc[UR52][R2.64] ;  /* 0x0000003402091981 */ /* 0x000f64000c1e1900 */
[----:B------:R-:W-:-:S02]  /*ff60*/  UISETP.NE.AND.EX UP0, UPT, UR5, URZ, UPT, UP0 ;  /* 0x0000003f0500728c */ /* 0x000fc4000bf05300 */
[----:B----4-:R-:W5:Y:S04]  /*ff70*/  @P0 LDG.E R0, desc[UR52][R4.64] ;  /* 0x0000003404000981 */ /* 0x010f68000c1e1900 */
[----:B------:R-:W-:-:S05]  /*ff80*/  PLOP3.LUT P3, PT, PT, PT, UP0, 0x80, 0x0 ;  /* 0x000000000000781c */ /* 0x000fca0003f6f008 */
[----:B------:R-:W-:-:S04]  /*ff90*/  @UP0 UIADD3 UR4, UP1, UR47, UR4, URZ ;  /* 0x000000042f040290 */ /* 0x000fc8000ff3e03f */
[----:B------:R-:W-:Y:S02]  /*ffa0*/  @UP0 UIADD3.X UR5, UR48, UR5, URZ, UP1, !UPT ;  /* 0x0000000530050290 */ /* 0x000fe40008ffe43f */
[----:B------:R-:W-:-:S04]  /*ffb0*/  IMAD.U32 R6, RZ, RZ, UR4 ;  /* 0x00000004ff067e24 */ /* 0x000fc8000f8e00ff */
[----:B------:R-:W-:-:S05]  /*ffc0*/  IMAD.U32 R7, RZ, RZ, UR5 ;  /* 0x00000005ff077e24 */ /* 0x000fca000f8e00ff */
[----:B0-----:R0:W3:Y:S01]  /*ffd0*/  @P3 LDG.E R10, desc[UR52][R6.64] ;  /* 0x00000034060a3981 */ /* 0x0010e2000c1e1900 */
[----:B------:R-:W-:Y:S01]  /*ffe0*/  UMOV UR4, URZ ;  /* 0x0000003f00047c82 */ /* 0x000fe20008000000 */
[----:B0-----:R-:W0:Y:S01]  /*fff0*/  LDC.64 R6, c[0x0][0x418] ;  /* 0x00010600ff067b82 */ /* 0x001e220000000a00 */
[----:B--2---:R-:W-:Y:S02]  /*10000*/  @P2 R2UR UR4, R8 ;  /* 0x00000000080422ca */ /* 0x004fe400000e0000 */
[----:B0-----:R-:W-:Y:S01]  /*10010*/  ISETP.NE.U32.AND P2, PT, R6, RZ, PT ;  /* 0x000000ff0600720c */ /* 0x001fe20003f45070 */
[----:B---3--:R0:W-:Y:S01]  /*10020*/  STL [R1], R10 ;  /* 0x0000000a01007387 */ /* 0x0081e20000100800 */
[----:B------:R-:W-:Y:S11]  /*10030*/  @P3 BRA `(.L_x_1710) ;  /* 0x0000000000143947 */ /* 0x000ff60003800000 */
[----:B------:R-:W-:Y:S05]  /*10040*/  @!P1 BRA `(.L_x_1710) ;  /* 0x0000000000109947 */ /* 0x000fea0003800000 */
[----:B------:R-:W0:Y:S04]  /*10050*/  LDG.E R11, desc[UR52][R2.64] ;  /* 0x00000034020b7981 */ /* 0x000e28000c1e1900 */
[----:B------:R-:W0:Y:S02]  /*10060*/  LDG.E R6, desc[UR52][R2.64+0x4] ;  /* 0x0000043402067981 */ /* 0x000e24000c1e1900 */
[----:B0-----:R-:W-:-:S05]  /*10070*/  IMAD.IADD R10, R6, 0x1, -R11 ;  /* 0x00000001060a7824 */ /* 0x001fca00078e0a0b */
[----:B------:R1:W-:Y:S02]  /*10080*/  STL [R1], R10 ;  /* 0x0000000a01007387 */ /* 0x0003e40000100800 */
.L_x_1710:
        /* <DEDUP_REMOVED lines=12> */
[C---:B------:R-:W-:Y:S02]  /*10150*/  LOP3.LUT R2, R26.reuse, 0xff000000, RZ, 0xc0, !PT ;  /* 0xff0000001a027812 */ /* 0x040fe400078ec0ff */
        /* <DEDUP_REMOVED lines=14> */
.L_x_1711:
[----:B------:R-:W-:Y:S05]  /*10240*/  @!P0 BRA `(.L_x_1712) ;  /* 0x00000000000c8947 */ /* 0x000fea0003800000 */
[----:B------:R-:W2:Y:S04]  /*10250*/  LDG.E R3, desc[UR52][R4.64] ;  /* 0x0000003404037981 */ /* 0x000ea8000c1e1900 */
[----:B------:R-:W2:Y:S02]  /*10260*/  LDG.E R2, desc[UR52][R4.64+0x4] ;  /* 0x0000043404027981 */ /* 0x000ea4000c1e1900 */
[----:B--2---:R-:W-:-:S07]  /*10270*/  IMAD.IADD R2, R2, 0x1, -R3 ;  /* 0x0000000102027824 */ /* 0x004fce00078e0a03 */
.L_x_1712:
[----:B--2---:R-:W2:Y:S01]  /*10280*/  LDC R3, c[0x0][0x448] ;  /* 0x00011200ff037b82 */ /* 0x004ea20000000800 */
[----:B------:R-:W-:Y:S02]  /*10290*/  LOP3.LUT R23, R0, 0xff, RZ, 0xc0, !PT ;  /* 0x000000ff00177812 */ /* 0x000fe400078ec0ff */
[----:B--2---:R-:W-:Y:S01]  /*102a0*/  ISETP.NE.AND P0, PT, R3, 0x1, PT ;  /* 0x000000010300780c */ /* 0x004fe20003f05270 */
[----:B------:R-:W-:-:S04]  /*102b0*/  IMAD R3, R25, 0xc0, RZ ;  /* 0x000000c019037824 */ /* 0x000fc800078e02ff */
[----:B------:R-:W-:-:S08]  /*102c0*/  VIADD R3, R3, 0xbf ;  /* 0x000000bf03037836 */ /* 0x000fd00000000000 */
[----:B------:R-:W2:Y:S08]  /*102d0*/  @P0 LDC R4, c[0x0][0x44c] ;  /* 0x00011300ff040b82 */ /* 0x000eb00000000800 */
[----:B------:R-:W3:Y:S01]  /*102e0*/  @P0 LDC R5, c[0x0][0x450] ;  /* 0x00011400ff050b82 */ /* 0x000ee20000000800 */
[----:B--2---:R-:W-:-:S05]  /*102f0*/  @P0 IMAD.HI.U32 R4, R3, R4, RZ ;  /* 0x0000000403040227 */ /* 0x004fca00078e00ff */
[----:B---3--:R-:W-:Y:S01]  /*10300*/  @P0 SHF.R.U32.HI R3, RZ, R5, R4 ;  /* 0x00000005ff030219 */ /* 0x008fe20000011604 */
[----:B-----5:R-:W-:-:S04]  /*10310*/  VIADD R4, R2, -UR4 ;  /* 0x8000000402047c36 */ /* 0x020fc80008000000 */
[C---:B------:R-:W-:Y:S01]  /*10320*/  VIADD R2, R4.reuse, 0x9f ;  /* 0x0000009f04027836 */ /* 0x040fe20000000000 */
[----:B------:R-:W-:-:S03]  /*10330*/  IADD3 R4, R4, 0xa0, -R10 ;  /* 0x000000a004047810 */ /* 0x000fc60007ffe80a */
[----:B------:R-:W-:-:S04]  /*10340*/  IMAD.HI R2, R2, 0x66666667, RZ ;  /* 0x6666666702027827 */ /* 0x000fc800078e02ff */
[----:B------:R-:W-:-:S04]  /*10350*/  IMAD.IADD R3, R4, 0x1, R3 ;  /* 0x0000000104037824 */ /* 0x000fc800078e0203 */
[----:B------:R-:W-:Y:S01]  /*10360*/  IMAD.HI R4, R3, 0x66666667, RZ ;  /* 0x6666666703047827 */ /* 0x000fe200078e02ff */
[----:B------:R-:W-:-:S04]  /*10370*/  SHF.R.U32.HI R3, RZ, 0x1f, R2 ;  /* 0x0000001fff037819 */ /* 0x000fc80000011602 */
[----:B------:R-:W-:Y:S02]  /*10380*/  SHF.R.U32.HI R5, RZ, 0x1f, R4 ;  /* 0x0000001fff057819 */ /* 0x000fe40000011604 */
[----:B------:R-:W-:Y:S02]  /*10390*/  LEA.HI.SX32 R3, R2, R3, 0x1a ;  /* 0x0000000302037211 */ /* 0x000fe400078fd2ff */
[----:B------:R-:W-:Y:S02]  /*103a0*/  LEA.HI.SX32 R4, R4, R5, 0x1a ;  /* 0x0000000504047211 */ /* 0x000fe400078fd2ff */
[----:B------:R-:W-:Y:S01]  /*103b0*/  SHF.R.U32.HI R5, RZ, 0x10, R0 ;  /* 0x00000010ff057819 */ /* 0x000fe20000011600 */
[----:B------:R-:W-:Y:S01]  /*103c0*/  IMAD.MOV.U32 R0, RZ, RZ, RZ ;  /* 0x000000ffff007224 */ /* 0x000fe200078e00ff */
[----:B------:R-:W-:Y:S02]  /*103d0*/  VIMNMX R4, R3, R4, PT ;  /* 0x0000000403047248 */ /* 0x000fe40003fe0100 */
[----:B------:R-:W-:-:S02]  /*103e0*/  ISETP.NE.AND P0, PT, R5, RZ, PT ;  /* 0x000000ff0500720c */ /* 0x000fc40003f05270 */
[----:B------:R-:W-:-:S11]  /*103f0*/  ISETP.GE.AND P1, PT, R4, 0x1, PT ;  /* 0x000000010400780c */ /* 0x000fd60003f26270 */
[----:B------:R-:W2:Y:S02]  /*10400*/  @!P0 LDC R5, c[0x0][0x9f0] ;  /* 0x00027c00ff058b82 */ /* 0x000ea40000000800 */
[----:B------:R-:W-:Y:S05]  /*10410*/  @!P1 BRA `(.L_x_1713) ;  /* 0x0000000000689947 */ /* 0x000fea0003800000 */
[-C--:B--2---:R-:W-:Y:S01]  /*10420*/  IABS R0, R5.reuse ;  /* 0x0000000500007213 */ /* 0x084fe20000000000 */
[----:B------:R-:W-:Y:S01]  /*10430*/  IMAD.MOV.U32 R2, RZ, RZ, RZ ;  /* 0x000000ffff027224 */ /* 0x000fe200078e00ff */
[----:B------:R-:W-:Y:S02]  /*10440*/  IABS R8, R5 ;  /* 0x0000000500087213 */ /* 0x000fe40000000000 */
[----:B------:R-:W2:Y:S08]  /*10450*/  I2F.RP R6, R0 ;  /* 0x0000000000067306 */ /* 0x000eb00000209400 */
[----:B--2---:R-:W2:Y:S02]  /*10460*/  MUFU.RCP R6, R6 ;  /* 0x0000000600067308 */ /* 0x004ea40000001000 */
[----:B--2---:R-:W-:-:S06]  /*10470*/  VIADD R3, R6, 0xffffffe ;  /* 0x0ffffffe06037836 */ /* 0x004fcc0000000000 */
[----:B------:R-:W2:Y:S02]  /*10480*/  F2I.FTZ.U32.TRUNC.NTZ R3, R3 ;  /* 0x0000000300037305 */ /* 0x000ea4000021f000 */
[----:B--2---:R-:W-:-:S04]  /*10490*/  IMAD.MOV R7, RZ, RZ, -R3 ;  /* 0x000000ffff077224 */ /* 0x004fc800078e0a03 */
[----:B------:R-:W-:-:S04]  /*104a0*/  IMAD R7, R7, R0, RZ ;  /* 0x0000000007077224 */ /* 0x000fc800078e02ff */
[----:B------:R-:W-:Y:S01]  /*104b0*/  IMAD.HI.U32 R7, R3, R7, R2 ;  /* 0x0000000703077227 */ /* 0x000fe200078e0002 */
[----:B------:R-:W-:-:S03]  /*104c0*/  IADD3 R2, R5, -0x1, R4 ;  /* 0xffffffff05027810 */ /* 0x000fc60007ffe004 */
[----:B------:R-:W-:Y:S01]  /*104d0*/  IMAD.MOV R3, RZ, RZ, -R8 ;  /* 0x000000ffff037224 */ /* 0x000fe200078e0a08 */
        /* <DEDUP_REMOVED lines=14> */
.L_x_1713:
[-C--:B------:R-:W-:Y:S01]  /*105c0*/  IMAD R23, R23, R0.reuse, RZ ;  /* 0x0000000017177224 */ /* 0x080fe200078e02ff */
[----:B------:R-:W-:Y:S04]  /*105d0*/  BSSY B7, `(.L_x_1714) ;  /* 0x000029a000077945 */ /* 0x000fe80003800000 */
[----:B------:R-:W-:-:S04]  /*105e0*/  VIADDMNMX R2, R23, R0, R4, PT ;  /* 0x0000000017027246 */ /* 0x000fc80003800104 */
[----:B------:R-:W-:Y:S01]  /*105f0*/  ISETP.GT.AND P0, PT, R2, R23, PT ;  /* 0x000000170200720c */ /* 0x000fe20003f04270 */
[----:B------:R3:W-:-:S12]  /*10600*/  STL [R1+0x4], R2 ;  /* 0x0000040201007387 */ /* 0x0007d80000100800 */
[----:B---3--:R-:W-:Y:S05]  /*10610*/  @P0 BRA `(.L_x_1715) ;  /* 0x0000000000440947 */ /* 0x008fea0003800000 */
[----:B------:R-:W3:Y:S02]  /*10620*/  S2R R2, SR_TID.X ;  /* 0x0000000000027919 */ /* 0x000ee40000002100 */
[----:B---3--:R-:W-:-:S04]  /*10630*/  LOP3.LUT R2, R2, 0x7f, RZ, 0xc0, !PT ;  /* 0x0000007f02027812 */ /* 0x008fc800078ec0ff */
[----:B------:R-:W-:-:S13]  /*10640*/  ISETP.NE.AND P0, PT, R2, RZ, PT ;  /* 0x000000ff0200720c */ /* 0x000fda0003f05270 */
[----:B------:R-:W-:Y:S05]  /*10650*/  @P0 BRA `(.L_x_1716) ;  /* 0x0000002800440947 */ /* 0x000fea0003800000 */
[----:B--2---:R-:W2:Y:S01]  /*10660*/  S2R R5, SR_LANEID ;  /* 0x0000000000057919 */ /* 0x004ea20000000000 */
        /* <DEDUP_REMOVED lines=10> */
[----:B---3--:R-:W-:Y:S01]  /*10710*/  IADD3 R24, R0, UR41, R7 ;  /* 0x0000002900187c10 */ /* 0x008fe2000fffe007 */
[----:B------:R-:W-:Y:S06]  /*10720*/  BRA `(.L_x_1716) ;  /* 0x0000002800107947 */ /* 0x000fec0003800000 */
.L_x_1715:
        /* <DEDUP_REMOVED lines=9> */
[----:B------:R-:W3:Y:S01]  /*107c0*/  LDC.64 R2, c[0x4][R2] ;  /* 0x0100000002027b82 */ /* 0x000ee20000000a00 */
[----:B--2---:R-:W-:Y:S02]  /*107d0*/  IMAD.U32 R5, RZ, RZ, UR7 ;  /* 0x00000007ff057e24 */ /* 0x004fe4000f8e00ff */
[----:B------:R-:W-:Y:S02]  /*107e0*/  IMAD.U32 R6, RZ, RZ, UR8 ;  /* 0x00000008ff067e24 */ /* 0x000fe4000f8e00ff */
[----:B------:R-:W-:-:S02]  /*107f0*/  IMAD.U32 R7, RZ, RZ, UR9 ;  /* 0x00000009ff077e24 */ /* 0x000fc4000f8e00ff */
[----:B01----:R-:W-:Y:S02]  /*10800*/  IMAD.U32 R10, RZ, RZ, UR4 ;  /* 0x00000004ff0a7e24 */ /* 0x003fe4000f8e00ff */
[----:B------:R-:W-:Y:S02]  /*10810*/  IMAD.U32 R11, RZ, RZ, UR5 ;  /* 0x00000005ff0b7e24 */ /* 0x000fe4000f8e00ff */
[----:B------:R-:W-:Y:S02]  /*10820*/  IMAD.MOV.U32 R8, RZ, RZ, 0x70 ;  /* 0x00000070ff087424 */ /* 0x000fe400078e00ff */
[----:B------:R-:W-:Y:S02]  /*10830*/  IMAD.MOV.U32 R12, RZ, RZ, 0x1 ;  /* 0x00000001ff0c7424 */ /* 0x000fe400078e00ff */
[----:B------:R-:W-:-:S07]  /*10840*/  IMAD.MOV.U32 R13, RZ, RZ, RZ ;  /* 0x000000ffff0d7224 */ /* 0x000fce00078e00ff */
[----:B------:R-:W-:-:S07]  /*10850*/  LEPC R20, `(.L_x_1718) ;  /* 0x000000001014794e */ /* 0x000fce0000000000 */
[----:B---3--:R-:W-:Y:S05]  /*10860*/  CALL.ABS.NOINC R2 ;  /* 0x0000000002007343 */ /* 0x008fea0003c00000 */
.L_x_1718:
[----:B------:R-:W-:Y:S05]  /*10870*/  BSYNC B6 ;  /* 0x0000000000067941 */ /* 0x000fea0003800000 */
.L_x_1717:
[----:B------:R-:W-:Y:S01]  /*10880*/  VIADD R0, R16, 0x6000 ;  /* 0x0000600010007836 */ /* 0x000fe20000000000 */
[----:B------:R-:W-:Y:S04]  /*10890*/  BSSY B6, `(.L_x_1719) ;  /* 0x0000014000067945 */ /* 0x000fe80003800000 */
[----:B------:R-:W-:-:S04]  /*108a0*/  LOP3.LUT P0, RZ, R0, 0x1bf, RZ, 0xc0, !PT ;  /* 0x000001bf00ff7812 */ /* 0x000fc8000780c0ff */
[----:B------:R-:W-:-:S09]  /*108b0*/  P2R R17, PR, RZ, 0x1 ;  /* 0x00000001ff117803 */ /* 0x000fd20000000000 */
        /* <DEDUP_REMOVED lines=17> */
.L_x_1720:
[----:B------:R-:W-:Y:S05]  /*109d0*/  BSYNC B6 ;  /* 0x0000000000067941 */ /* 0x000fea0003800000 */
.L_x_1719:
        /* <DEDUP_REMOVED lines=20> */
.L_x_1722:
[----:B------:R-:W-:Y:S05]  /*10b20*/  BSYNC B6 ;  /* 0x0000000000067941 */ /* 0x000fea0003800000 */
.L_x_1721:
[----:B------:R-:W-:Y:S01]  /*10b30*/  ISETP.NE.AND P6, PT, R17, RZ, PT ;  /* 0x000000ff1100720c */ /* 0x000fe20003fc5270 */
[----:B------:R-:W-:-:S12]  /*10b40*/  BSSY B6, `(.L_x_1723) ;  /* 0x0000012000067945 */ /* 0x000fd80003800000 */
        /* <DEDUP_REMOVED lines=17> */
.L_x_1724:
[----:B------:R-:W-:Y:S05]  /*10c60*/  BSYNC B6 ;  /* 0x0000000000067941 */ /* 0x000fea0003800000 */
.L_x_1723:
        /* <DEDUP_REMOVED lines=8> */
[----:B------:R-:W3:Y:S01]  /*10cf0*/  S2R R17, SR_TID.X ;  /* 0x0000000000117919 */ /* 0x000ee20000002100 */
[----:B------:R-:W-:-:S03]  /*10d00*/  ULDC.64 UR4, c[0x0][0xa08] ;  /* 0x0002820000047ab9 */ /* 0x000fc60000000a00 */
[----:B------:R4:W5:Y:S02]  /*10d10*/  @P0 LDG.E R22, desc[UR52][R2.64] ;  /* 0x0000003402160981 */ /* 0x000964000c1e1900 */
[----:B----4-:R-:W4:Y:S01]  /*10d20*/  LDC.64 R2, c[0x0][0x418] ;  /* 0x00010600ff027b82 */ /* 0x010f220000000a00 */
[----:B---3--:R-:W-:-:S04]  /*10d30*/  SHF.R.U32.HI R20, RZ, 0x5, R17 ;  /* 0x00000005ff147819 */ /* 0x008fc80000011611 */
[----:B------:R-:W-:Y:S02]  /*10d40*/  LOP3.LUT R20, R20, 0x3, RZ, 0xc0, !PT ;  /* 0x0000000314147812 */ /* 0x000fe400078ec0ff */
[----:B----4-:R-:W-:Y:S01]  /*10d50*/  LOP3.LUT P0, RZ, R2, UR4, RZ, 0xfc, !PT ;  /* 0x0000000402ff7c12 */ /* 0x010fe2000f80fcff */
[----:B------:R-:W-:-:S03]  /*10d60*/  UMOV UR4, 0xffffffff ;  /* 0xffffffff00047882 */ /* 0x000fc60000000000 */
[----:B------:R-:W-:Y:S02]  /*10d70*/  LOP3.LUT P0, RZ, R3, UR5, RZ, 0xfc, P0 ;  /* 0x0000000503ff7c12 */ /* 0x000fe4000800fcff */
[----:B-----5:R-:W-:Y:S02]  /*10d80*/  SHF.R.S32.HI R26, RZ, 0x1f, R22 ;  /* 0x0000001fff1a7819 */ /* 0x020fe40000011416 */
[----:B------:R-:W-:Y:S01]  /*10d90*/  SEL R17, R22, RZ, !P0 ;  /* 0x000000ff16117207 */ /* 0x000fe20004000000 */
[----:B------:R-:W-:Y:S08]  /*10da0*/  BRA.DIV UR4, `(.L_x_1725) ;  /* 0x0000003a040c7947 */ /* 0x000ff0000b800000 */
[----:B------:R3:W4:Y:S02]  /*10db0*/  SHFL.IDX PT, R14, R20, RZ, 0x1f ;  /* 0x00001fff140e7589 */ /* 0x00072400000e0000 */
.L_x_1796:
[----:B----4-:R-:W-:Y:S02]  /*10dc0*/  ISETP.NE.AND P0, PT, R14, RZ, PT ;  /* 0x000000ff0e00720c */ /* 0x010fe40003f05270 */
[----:B------:R-:W-:-:S04]  /*10dd0*/  PLOP3.LUT P1, PT, PT, PT, PT, 0x8, 0x0 ;  /* 0x000000000000781c */ /* 0x000fc80003f2e170 */
[----:B------:R-:W-:-:S07]  /*10de0*/  P2R R27, PR, RZ, 0x2 ;  /* 0x00000002ff1b7803 */ /* 0x000fce0000000000 */
[----:B------:R-:W-:Y:S05]  /*10df0*/  @P0 BRA `(.L_x_1726) ;  /* 0x0000000400480947 */ /* 0x000fea0003800000 */
[----:B------:R-:W4:Y:S01]  /*10e00*/  LDL R0, [R1+0x4] ;  /* 0x0000040001007983 */ /* 0x000f220000100800 */
[----:B------:R-:W-:Y:S01]  /*10e10*/  UMOV UR4, 0xffffffff ;  /* 0xffffffff00047882 */ /* 0x000fe20000000000 */
[----:B----4-:R-:W-:Y:S02]  /*10e20*/  VIADD R0, R0, 0xffffffff ;  /* 0xffffffff00007836 */ /* 0x010fe40000000000 */
[----:B------:R-:W-:Y:S05]  /*10e30*/  BRA.DIV UR4, `(.L_x_1727) ;  /* 0x0000003a04087947 */ /* 0x000fea000b800000 */
[----:B------:R-:W-:-:S13]  /*10e40*/  ELECT P6, URZ, PT ;  /* 0x00000000003f782f */ /* 0x000fda00038c0000 */
.L_x_1799:
[----:B------:R-:W-:Y:S05]  /*10e50*/  @!P6 BRA `(.L_x_1726) ;  /* 0x000000040030e947 */ /* 0x000fea0003800000 */
[----:B------:R-:W-:-:S04]  /*10e60*/  ISETP.NE.U32.AND P0, PT, R2, RZ, PT ;  /* 0x000000ff0200720c */ /* 0x000fc80003f05070 */
[----:B------:R-:W-:-:S13]  /*10e70*/  ISETP.NE.AND.EX P0, PT, R3, RZ, PT, P0 ;  /* 0x000000ff0300720c */ /* 0x000fda0003f05300 */
[----:B------:R-:W-:Y:S05]  /*10e80*/  @!P0 BRA `(.L_x_1728) ;  /* 0x0000000000448947 */ /* 0x000fea0003800000 */
[----:B------:R-:W4:Y:S01]  /*10e90*/  LDC R7, c[0x0][0x43c] ;  /* 0x00010f00ff077b82 */ /* 0x000f220000000800 */
[----:B------:R-:W-:Y:S01]  /*10ea0*/  ULDC.64 UR4, c[0x0][0x428] ;  /* 0x00010a0000047ab9 */ /* 0x000fe20000000a00 */
[----:B----4-:R-:W-:-:S13]  /*10eb0*/  ISETP.NE.AND P0, PT, R7, 0x1, PT ;  /* 0x000000010700780c */ /* 0x010fda0003f05270 */
[----:B--2---:R-:W2:Y:S02]  /*10ec0*/  @P0 LDC.64 R4, c[0x0][0x440] ;  /* 0x00011000ff040b82 */ /* 0x004ea40000000a00 */
        /* <DEDUP_REMOVED lines=13> */
.L_x_1728:
[----:B----4-:R-:W4:Y:S01]  /*10fa0*/  S2R R2, SR_TID.X ;  /* 0x0000000000027919 */ /* 0x010f220000002100 */
[----:B------:R-:W-:Y:S02]  /*10fb0*/  SHF.L.U32 R3, R19, 0x1f, RZ ;  /* 0x0000001f13037819 */ /* 0x000fe400000006ff */
[----:B----4-:R-:W-:Y:S01]  /*10fc0*/  LOP3.LUT R4, R2, 0x7f, RZ, 0xc0, !PT ;  /* 0x0000007f02047812 */ /* 0x010fe200078ec0ff */
[----:B------:R-:W-:-:S03]  /*10fd0*/  IMAD R2, R18, 0x8, R16 ;  /* 0x0000000812027824 */ /* 0x000fc600078e0210 */
[----:B------:R-:W-:Y:S01]  /*10fe0*/  ISETP.NE.AND P1, PT, R4, RZ, PT ;  /* 0x000000ff0400720c */ /* 0x000fe20003f25270 */
[----:B------:R-:W4:Y:S02]  /*10ff0*/  SYNCS.PHASECHK.TRANS64.TRYWAIT P0, [R2+URZ+0x13280], R3 ;  /* 0x01328003020075a7 */ /* 0x000f24000800017f */
[----:B----4-:R-:W-:Y:S10]  /*11000*/  @!P0 BRA `(.L_x_1729) ;  /* 0x0000003400b48947 */ /* 0x010ff40003800000 */
.L_x_1800:
[----:B------:R-:W-:Y:S05]  /*11010*/  @P1 BRA `(.L_x_1730) ;  /* 0x00000000001c1947 */ /* 0x000fea0003800000 */
[----:B------:R-:W0:Y:S01]  /*11020*/  S2R R4, SR_TID.X ;  /* 0x0000000000047919 */ /* 0x000e220000002100 */
[----:B--2---:R-:W-:-:S04]  /*11030*/  IMAD.MOV.U32 R5, RZ, RZ, 0x2800 ;  /* 0x00002800ff057424 */ /* 0x004fc800078e00ff */
[----:B------:R2:W-:Y:S01]  /*11040*/  SYNCS.ARRIVE.TRANS64 RZ, [R2+URZ+0x13270], R5 ;  /* 0x0132700502ff79a7 */ /* 0x0005e2000800003f */
[----:B0-----:R-:W-:-:S04]  /*11050*/  LOP3.LUT R4, R4, 0x1f, RZ, 0xc0, !PT ;  /* 0x0000001f04047812 */ /* 0x001fc800078ec0ff */
[----:B------:R-:W-:-:S13]  /*11060*/  ISETP.NE.AND P0, PT, R4, RZ, PT ;  /* 0x000000ff0400720c */ /* 0x000fda0003f05270 */
[----:B--2---:R-:W-:Y:S05]  /*11070*/  @!P0 BRA `(.L_x_1730) ;  /* 0x0000000000048947 */ /* 0x004fea0003800000 */
[----:B------:R-:W-:Y:S01]  /*11080*/  BPT.TRAP 0x1 ;  /* 0x000000040000795c */ /* 0x000fe20000300000 */
.L_x_1730:
[----:B------:R-:W-:Y:S01]  /*11090*/  IMAD R4, R18, 0x2800, R16 ;  /* 0x0000280012047824 */ /* 0x000fe200078e0210 */
[----:B------:R-:W-:Y:S01]  /*110a0*/  R2UR UR33, R2 ;  /* 0x00000000022172ca */ /* 0x000fe200000e0000 */
[----:B--2---:R-:W-:Y:S01]  /*110b0*/  IMAD.MOV.U32 R5, RZ, RZ, 0xa0 ;  /* 0x000000a0ff057424 */ /* 0x004fe200078e00ff */
        /* <DEDUP_REMOVED lines=12> */
[----:B------:R-:W0:Y:S02]  /*11180*/  SYNCS.PHASECHK.TRANS64.TRYWAIT P0, [R2+URZ+0x13240], R3 ;  /* 0x01324003020075a7 */ /* 0x000e24000800017f */
[----:B0-2---:R-:W-:Y:S05]  /*11190*/  @!P0 BRA `(.L_x_1731) ;  /* 0x0000003400648947 */ /* 0x005fea0003800000 */
.L_x_1801:
[----:B------:R-:W-:Y:S05]  /*111a0*/  @P1 BRA `(.L_x_1732) ;  /* 0x00000000001c1947 */ /* 0x000fea0003800000 */
[----:B------:R-:W2:Y:S01]  /*111b0*/  S2R R5, SR_TID.X ;  /* 0x0000000000057919 */ /* 0x000ea20000002100 */
[----:B0---4-:R-:W-:-:S04]  /*111c0*/  IMAD.MOV.U32 R3, RZ, RZ, 0x2800 ;  /* 0x00002800ff037424 */ /* 0x011fc800078e00ff */
[----:B------:R0:W-:Y:S01]  /*111d0*/  SYNCS.ARRIVE.TRANS64 RZ, [R2+URZ+0x13230], R3 ;  /* 0x0132300302ff79a7 */ /* 0x0001e2000800003f */
[----:B--2---:R-:W-:-:S04]  /*111e0*/  LOP3.LUT R5, R5, 0x1f, RZ, 0xc0, !PT ;  /* 0x0000001f05057812 */ /* 0x004fc800078ec0ff */
[----:B------:R-:W-:-:S13]  /*111f0*/  ISETP.NE.AND P0, PT, R5, RZ, PT ;  /* 0x000000ff0500720c */ /* 0x000fda0003f05270 */
[----:B0-----:R-:W-:Y:S05]  /*11200*/  @!P0 BRA `(.L_x_1732) ;  /* 0x0000000000048947 */ /* 0x001fea0003800000 */
[----:B------:R-:W-:Y:S01]  /*11210*/  BPT.TRAP 0x1 ;  /* 0x000000040000795c */ /* 0x000fe20000300000 */
.L_x_1732:
        /* <DEDUP_REMOVED lines=10> */
[----:B------:R-:W-:-:S03]  /*112c0*/  PLOP3.LUT P0, PT, PT, PT, PT, 0x80, 0x0 ;  /* 0x000000000000781c */ /* 0x000fc60003f0f070 */
[----:B------:R-:W-:Y:S01]  /*112d0*/  UIADD3 UR8, UR8, 0xe000, URZ ;  /* 0x0000e00008087890 */ /* 0x000fe2000fffe03f */
[----:B------:R-:W-:Y:S01]  /*112e0*/  P2R R27, PR, RZ, 0x1 ;  /* 0x00000001ff1b7803 */ /* 0x000fe20000000000 */
[----:B------:R-:W-:-:S09]  /*112f0*/  UIADD3 UR9, UR9, 0x13230, URZ ;  /* 0x0001323009097890 */ /* 0x000fd2000fffe03f */
[----:B------:R2:W-:Y:S02]  /*11300*/  UTMALDG.4D [UR8], [UR4], desc[UR6] ;  /* 0x00000608040075b4 */ /* 0x0005e40008019000 */
[----:B--2---:R-:W-:Y:S01]  /*11310*/  NOP ;  /* 0x0000000000007918 */ /* 0x004fe20000000000 */
.L_x_1726:
        /* <DEDUP_REMOVED lines=17> */
[----:B0---4-:R-:W-:Y:S01]  /*11430*/  MOV R2, 0x0 ;  /* 0x0000000000027802 */ /* 0x011fe20000000f00 */
[----:B------:R-:W-:Y:S01]  /*11440*/  ULDC.64 UR6, c[0x4][0x98] ;  /* 0x0100260000067ab9 */ /* 0x000fe20000000a00 */
[----:B------:R-:W-:Y:S01]  /*11450*/  ULDC.64 UR8, c[0x4][0xa0] ;  /* 0x0100280000087ab9 */ /* 0x000fe20000000a00 */
[----:B------:R-:W-:Y:S01]  /*11460*/  ULDC.64 UR4, c[0x4][0x28] ;  /* 0x01000a0000047ab9 */ /* 0x000fe20000000a00 */
[----:B------:R-:W-:Y:S02]  /*11470*/  IMAD.U32 R4, RZ, RZ, UR6 ;  /* 0x00000006ff047e24 */ /* 0x000fe4000f8e00ff */
[----:B------:R-:W0:Y:S01]  /*11480*/  LDC.64 R2, c[0x4][R2] ;  /* 0x0100000002027b82 */ /* 0x000e220000000a00 */
[----:B--2---:R-:W-:Y:S02]  /*11490*/  IMAD.U32 R5, RZ, RZ, UR7 ;  /* 0x00000007ff057e24 */ /* 0x004fe4000f8e00ff */
[----:B------:R-:W-:Y:S02]  /*114a0*/  IMAD.U32 R6, RZ, RZ, UR8 ;  /* 0x00000008ff067e24 */ /* 0x000fe4000f8e00ff */
[----:B------:R-:W-:-:S02]  /*114b0*/  IMAD.U32 R7, RZ, RZ, UR9 ;  /* 0x00000009ff077e24 */ /* 0x000fc4000f8e00ff */
[----:B-1----:R-:W-:Y:S02]  /*114c0*/  IMAD.U32 R10, RZ, RZ, UR4 ;  /* 0x00000004ff0a7e24 */ /* 0x002fe4000f8e00ff */
[----:B------:R-:W-:Y:S02]  /*114d0*/  IMAD.U32 R11, RZ, RZ, UR5 ;  /* 0x00000005ff0b7e24 */ /* 0x000fe4000f8e00ff */
[----:B------:R-:W-:Y:S02]  /*114e0*/  IMAD.MOV.U32 R8, RZ, RZ, 0x70 ;  /* 0x00000070ff087424 */ /* 0x000fe400078e00ff */
[----:B------:R-:W-:Y:S02]  /*114f0*/  IMAD.MOV.U32 R12, RZ, RZ, 0x1 ;  /* 0x00000001ff0c7424 */ /* 0x000fe400078e00ff */
[----:B------:R-:W-:-:S07]  /*11500*/  IMAD.MOV.U32 R13, RZ, RZ, RZ ;  /* 0x000000ffff0d7224 */ /* 0x000fce00078e00ff */
[----:B---3--:R-:W-:-:S07]  /*11510*/  LEPC R20, `(.L_x_1734) ;  /* 0x000000001014794e */ /* 0x008fce0000000000 */
[----:B0-----:R-:W-:Y:S05]  /*11520*/  CALL.ABS.NOINC R2 ;  /* 0x0000000002007343 */ /* 0x001fea0003c00000 */
.L_x_1734:
[----:B------:R-:W-:Y:S05]  /*11530*/  BSYNC B6 ;  /* 0x0000000000067941 */ /* 0x000fea0003800000 */
.L_x_1733:
[----:B------:R1:W5:Y:S01]  /*11540*/  LDL R21, [R1] ;  /* 0x0000000001157983 */ /* 0x0003620000100800 */
[----:B------:R-:W2:Y:S01]  /*11550*/  LDC R7, c[0x0][0x448] ;  /* 0x00011200ff077b82 */ /* 0x000ea20000000800 */
[----:B------:R-:W-:Y:S02]  /*11560*/  ULDC.64 UR6, c[0x0][0x2d8] ;  /* 0x0000b60000067ab9 */ /* 0x000fe40000000a00 */
[----:B------:R1:W5:Y:S01]  /*11570*/  LDL R9, [R1+0x8] ;  /* 0x0000080001097983 */ /* 0x0003620000100800 */
[----:B0---4-:R-:W3:Y:S01]  /*11580*/  S2R R2, SR_TID.X ;  /* 0x0000000000027919 */ /* 0x011ee20000002100 */
[----:B------:R-:W-:Y:S01]  /*11590*/  UMOV UR4, UR48 ;  /* 0x0000003000047c82 */ /* 0x000fe20008000000 */
[----:B------:R-:W-:Y:S01]  /*115a0*/  UMOV UR5, UR37 ;  /* 0x0000002500057c82 */ /* 0x000fe20008000000 */
[----:B------:R-:W-:Y:S01]  /*115b0*/  ULDC.64 UR8, c[0x0][0x2e0] ;  /* 0x0000b80000087ab9 */ /* 0x000fe20000000a00 */
[----:B------:R-:W-:Y:S01]  /*115c0*/  ULDC.64 UR10, c[0x0][0x280] ;  /* 0x0000a000000a7ab9 */ /* 0x000fe20000000a00 */
[----:B--2---:R-:W-:-:S13]  /*115d0*/  ISETP.NE.AND P1, PT, R7, 0x1, PT ;  /* 0x000000010700780c */ /* 0x004fda0003f25270 */
[----:B------:R-:W0:Y:S01]  /*115e0*/  @P1 LDC R3, c[0x0][0x44c] ;  /* 0x00011300ff031b82 */ /* 0x000e220000000800 */
[C---:B---3--:R-:W-:Y:S01]  /*115f0*/  LOP3.LUT R20, R2.reuse, 0x7f, RZ, 0xc0, !PT ;  /* 0x0000007f02147812 */ /* 0x048fe200078ec0ff */
[----:B------:R-:W-:-:S03]  /*11600*/  IMAD.SHL.U32 R2, R2, 0x20, RZ ;  /* 0x0000002002027824 */ /* 0x000fc600078e00ff */
[----:B------:R-:W-:-:S03]  /*11610*/  SHF.R.U32.HI R20, RZ, 0x2, R20 ;  /* 0x00000002ff147819 */ /* 0x000fc60000011614 */
[----:B------:R-:W2:Y:S01]  /*11620*/  @P1 LDC R5, c[0x0][0x450] ;  /* 0x00011400ff051b82 */ /* 0x000ea20000000800 */
[----:B------:R-:W-:Y:S01]  /*11630*/  LOP3.LUT R2, R20, 0x60, R2, 0xf8, !PT ;  /* 0x0000006014027812 */ /* 0x000fe200078ef802 */
[----:B------:R-:W-:-:S04]  /*11640*/  UIMAD.WIDE.U32 UR4, UR36, UR6, UR4 ;  /* 0x00000006240472a5 */ /* 0x000fc8000f8e0004 */
[----:B------:R-:W-:Y:S01]  /*11650*/  IMAD R6, R25, 0xc0, R2 ;  /* 0x000000c019067824 */ /* 0x000fe200078e0202 */
[----:B------:R-:W-:Y:S02]  /*11660*/  UIMAD UR6, UR46, UR8, URZ ;  /* 0x000000082e0672a4 */ /* 0x000fe4000f8e023f */
[----:B------:R-:W-:Y:S01]  /*11670*/  UIMAD UR5, UR36, UR7, UR5 ;  /* 0x00000007240572a4 */ /* 0x000fe2000f8e0205 */
[----:B0-----:R-:W-:Y:S01]  /*11680*/  @P1 IMAD.HI.U32 R0, R6, R3, RZ ;  /* 0x0000000306001227 */ /* 0x001fe200078e00ff */
[----:B------:R-:W-:-:S03]  /*11690*/  UIMAD UR6, UR45, UR9, UR6 ;  /* 0x000000092d0672a4 */ /* 0x000fc6000f8e0206 */
[----:B------:R-:W-:Y:S01]  /*116a0*/  IMAD.MOV.U32 R3, RZ, RZ, R6 ;  /* 0x000000ffff037224 */ /* 0x000fe200078e0006 */
[----:B------:R-:W-:Y:S01]  /*116b0*/  UIMAD.WIDE.U32 UR4, UR45, UR8, UR4 ;  /* 0x000000082d0472a5 */ /* 0x000fe2000f8e0004 */
[----:B--2---:R-:W-:-:S03]  /*116c0*/  @P1 SHF.R.U32.HI R3, RZ, R5, R0 ;  /* 0x00000005ff031219 */ /* 0x004fc60000011600 */
[----:B------:R-:W-:Y:S01]  /*116d0*/  UIADD3 UR5, UR5, UR6, URZ ;  /* 0x0000000605057290 */ /* 0x000fe2000fffe03f */
[----:B------:R-:W-:Y:S01]  /*116e0*/  ULDC.64 UR8, c[0x0][0x2c8] ;  /* 0x0000b20000087ab9 */ /* 0x000fe20000000a00 */
        /* <DEDUP_REMOVED lines=14> */
[----:B------:R-:W0:Y:S02]  /*117d0*/  @P1 LDC R2, c[0x0][0x44c] ;  /* 0x00011300ff021b82 */ /* 0x000e240000000800 */
[----:B------:R-:W-:-:S06]  /*117e0*/  IADD3.X R5, R3, UR11, R5, P0, !PT ;  /* 0x0000000b03057c10 */ /* 0x000fcc00087fe405 */
[----:B------:R-:W2:Y:S01]  /*117f0*/  @P1 LDC R3, c[0x0][0x450] ;  /* 0x00011400ff031b82 */ /* 0x000ea20000000800 */
[----:B------:R-:W-:Y:S01]  /*11800*/  VIADD R6, R6, 0x80 ;  /* 0x0000008006067836 */ /* 0x000fe20000000000 */
[----:B------:R-:W1:Y:S03]  /*11810*/  S2R R20, SR_TID.X ;  /* 0x0000000000147919 */ /* 0x000e660000002100 */
[----:B0-----:R-:W-:-:S04]  /*11820*/  @P1 IMAD.HI.U32 R8, R6, R2, RZ ;  /* 0x0000000206081227 */ /* 0x001fc800078e00ff */
[----:B------:R-:W-:Y:S01]  /*11830*/  IMAD.MOV.U32 R2, RZ, RZ, R6 ;  /* 0x000000ffff027224 */ /* 0x000fe200078e0006 */
[----:B--2---:R-:W-:-:S05]  /*11840*/  @P1 SHF.R.U32.HI R2, RZ, R3, R8 ;  /* 0x00000003ff021219 */ /* 0x004fca0000011608 */
[----:B------:R-:W-:-:S04]  /*11850*/  IMAD.MOV R3, RZ, RZ, -R2 ;  /* 0x000000ffff037224 */ /* 0x000fc800078e0a02 */
[----:B------:R-:W-:Y:S01]  /*11860*/  IMAD R6, R7, R3, R6 ;  /* 0x0000000307067224 */ /* 0x000fe200078e0206 */
[----:B------:R-:W-:-:S05]  /*11870*/  SHF.R.S32.HI R3, RZ, 0x1f, R2 ;  /* 0x0000001fff037819 */ /* 0x000fca0000011402 */
[----:B------:R-:W-:-:S04]  /*11880*/  IMAD R3, R3, UR6, RZ ;  /* 0x0000000603037c24 */ /* 0x000fc8000f8e02ff */
[C---:B------:R-:W-:Y:S02]  /*11890*/  IMAD R8, R2.reuse, UR7, R3 ;  /* 0x0000000702087c24 */ /* 0x040fe4000f8e0203 */
[----:B------:R-:W-:Y:S01]  /*118a0*/  IMAD.WIDE.U32 R2, R2, R4, UR4 ;  /* 0x0000000402027e25 */ /* 0x000fe2000f8e0004 */
[----:B------:R-:W-:Y:S01]  /*118b0*/  SHF.R.S32.HI R4, RZ, 0x1f, R6 ;  /* 0x0000001fff047819 */ /* 0x000fe20000011406 */
[----:B------:R-:W-:Y:S02]  /*118c0*/  ULDC UR4, c[0x0][0x2b8] ;  /* 0x0000ae0000047ab9 */ /* 0x000fe40000000800 */
[----:B------:R-:W-:Y:S02]  /*118d0*/  IMAD.IADD R3, R3, 0x1, R8 ;  /* 0x0000000103037824 */ /* 0x000fe400078e0208 */
[----:B------:R-:W-:Y:S02]  /*118e0*/  IMAD R4, R4, UR8, RZ ;  /* 0x0000000804047c24 */ /* 0x000fe4000f8e02ff */
[----:B------:R-:W-:-:S04]  /*118f0*/  IMAD.WIDE.U32 R2, R6, UR8, R2 ;  /* 0x0000000806027c25 */ /* 0x000fc8000f8e0002 */
[----:B-1----:R-:W-:Y:S02]  /*11900*/  IMAD.SHL.U32 R10, R20, 0x10, RZ ;  /* 0x00000010140a7824 */ /* 0x002fe400078e00ff */
[----:B------:R-:W-:Y:S01]  /*11910*/  IMAD R6, R6, UR9, R4 ;  /* 0x0000000906067c24 */ /* 0x000fe2000f8e0204 */
[----:B------:R-:W-:Y:S02]  /*11920*/  IADD3 R4, P0, R2, UR10, RZ ;  /* 0x0000000a02047c10 */ /* 0x000fe4000ff1e0ff */
[----:B------:R-:W-:Y:S02]  /*11930*/  LOP3.LUT R10, R10, 0x30, RZ, 0xc0, !PT ;  /* 0x000000300a0a7812 */ /* 0x000fe400078ec0ff */
[----:B------:R-:W-:Y:S02]  /*11940*/  IADD3.X R6, R3, UR11, R6, P0, !PT ;  /* 0x0000000b03067c10 */ /* 0x000fe400087fe406 */
[----:B------:R-:W-:Y:S01]  /*11950*/  ISETP.GE.AND P0, PT, R10, UR4, PT ;  /* 0x000000040a007c0c */ /* 0x000fe2000bf06270 */
[----:B------:R-:W-:Y:S01]  /*11960*/  UMOV UR4, 0xffffffff ;  /* 0xffffffff00047882 */ /* 0x000fe20000000000 */
[----:B------:R-:W-:-:S04]  /*11970*/  LOP3.LUT R20, R20, 0x7f, RZ, 0xc0, !PT ;  /* 0x0000007f14147812 */ /* 0x000fc800078ec0ff */
[----:B------:R-:W-:Y:S01]  /*11980*/  SHF.R.U32.HI R20, RZ, 0x2, R20 ;  /* 0x00000002ff147819 */ /* 0x000fe20000011614 */
[----:B------:R-:W-:Y:S06]  /*11990*/  BRA.DIV UR4, `(.L_x_1735) ;  /* 0x0000002e04787947 */ /* 0x000fec000b800000 */
[----:B------:R-:W0:Y:S01]  /*119a0*/  SHFL.IDX PT, R3, R0, RZ, 0x1c1f ;  /* 0x001c1fff00037589 */ /* 0x000e2200000e0000 */
[----:B-----5:R-:W-:Y:S02]  /*119b0*/  IMAD R7, R21, R7, RZ ;  /* 0x0000000715077224 */ /* 0x020fe400078e02ff */
[----:B------:R-:W-:Y:S01]  /*119c0*/  IMAD R25, R25, 0xc0, R20 ;  /* 0x000000c019197824 */ /* 0x000fe200078e0214 */
[----:B------:R-:W1:Y:S04]  /*119d0*/  SHFL.IDX PT, R2, R5, RZ, 0x1c1f ;  /* 0x001c1fff05027589 */ /* 0x000e6800000e0000 */
[----:B------:R-:W-:Y:S01]  /*119e0*/  ISETP.GE.AND P1, PT, R25, R7, PT ;  /* 0x000000071900720c */ /* 0x000fe20003f26270 */
[----:B------:R-:W2:-:S12]  /*119f0*/  SHFL.IDX PT, R14, R0, 0x1, 0x1c1f ;  /* 0x003c1f00000e7f89 */ /* 0x000e9800000e0000 */
[----:B0-----:R-:W-:-:S05]  /*11a00*/  @!P1 IADD3 R8, P2, R10, R3, RZ ;  /* 0x000000030a089210 */ /* 0x001fca0007f5e0ff */
[----:B-1----:R-:W-:Y:S02]  /*11a10*/  @!P1 IMAD.X R3, RZ, RZ, R2, P2 ;  /* 0x000000ffff039224 */ /* 0x002fe400010e0602 */
[----:B------:R-:W-:Y:S02]  /*11a20*/  @!P1 IMAD.MOV.U32 R2, RZ, RZ, R8 ;  /* 0x000000ffff029224 */ /* 0x000fe400078e0008 */
[----:B------:R-:W-:-:S03]  /*11a30*/  VIADD R8, R25, 0x20 ;  /* 0x0000002019087836 */ /* 0x000fc60000000000 */
[----:B------:R0:W-:Y:S02]  /*11a40*/  @!P1 LDGSTS.E.BYPASS.LTC128B.128 [R9+0xb000], desc[UR52][R2.64], !P0 ;  /* 0x0b00000002099fae */ /* 0x0001e4000c101d74 */
[----:B------:R-:W-:Y:S02]  /*11a50*/  ISETP.GE.AND P1, PT, R8, R7, PT ;  /* 0x000000070800720c */ /* 0x000fe40003f26270 */
[----:B0-----:R-:W0:Y:S11]  /*11a60*/  SHFL.IDX PT, R2, R5, 0x1, 0x1c1f ;  /* 0x003c1f0005027f89 */ /* 0x001e3600000e0000 */
[----:B--2---:R-:W-:-:S02]  /*11a70*/  @!P1 IADD3 R8, P2, R10, R14, RZ ;  /* 0x0000000e0a089210 */ /* 0x004fc40007f5e0ff */
[----:B------:R-:W1:Y:S03]  /*11a80*/  SHFL.IDX PT, R14, R0, 0x2, 0x1c1f ;  /* 0x005c1f00000e7f89 */ /* 0x000e6600000e0000 */
[----:B0-----:R-:W-:Y:S02]  /*11a90*/  @!P1 IMAD.X R3, RZ, RZ, R2, P2 ;  /* 0x000000ffff039224 */ /* 0x001fe400010e0602 */
[----:B------:R-:W-:Y:S02]  /*11aa0*/  @!P1 IMAD.MOV.U32 R2, RZ, RZ, R8 ;  /* 0x000000ffff029224 */ /* 0x000fe400078e0008 */
[----:B------:R-:W-:-:S03]  /*11ab0*/  VIADD R8, R25, 0x40 ;  /* 0x0000004019087836 */ /* 0x000fc60000000000 */
[----:B------:R0:W-:Y:S02]  /*11ac0*/  @!P1 LDGSTS.E.BYPASS.LTC128B.128 [R9+0xb800], desc[UR52][R2.64], !P0 ;  /* 0x0b80000002099fae */ /* 0x0001e4000c101d74 */
[----:B------:R-:W-:Y:S02]  /*11ad0*/  ISETP.GE.AND P1, PT, R8, R7, PT ;  /* 0x000000070800720c */ /* 0x000fe40003f26270 */
[----:B0-----:R-:W0:Y:S11]  /*11ae0*/  SHFL.IDX PT, R2, R5, 0x2, 0x1c1f ;  /* 0x005c1f0005027f89 */ /* 0x001e3600000e0000 */
[----:B-1----:R-:W-:Y:S01]  /*11af0*/  @!P1 IADD3 R8, P2, R10, R14, RZ ;  /* 0x0000000e0a089210 */ /* 0x002fe20007f5e0ff */
[----:B------:R-:W-:Y:S04]  /*11b00*/  SHFL.IDX PT, R5, R5, 0x3, 0x1c1f ;  /* 0x007c1f0005057f89 */ /* 0x000fe800000e0000 */
[----:B------:R-:W-:Y:S01]  /*11b10*/  SHFL.IDX PT, R14, R4, 0x1, 0x1c1f ;  /* 0x003c1f00040e7f89 */ /* 0x000fe200000e0000 */
[----:B0-----:R-:W-:-:S02]  /*11b20*/  @!P1 IMAD.X R3, RZ, RZ, R2, P2 ;  /* 0x000000ffff039224 */ /* 0x001fc400010e0602 */
[----:B------:R-:W-:Y:S02]  /*11b30*/  @!P1 IMAD.MOV.U32 R2, RZ, RZ, R8 ;  /* 0x000000ffff029224 */ /* 0x000fe400078e0008 */
[----:B------:R-:W-:-:S03]  /*11b40*/  VIADD R8, R25, 0x80 ;  /* 0x0000008019087836 */ /* 0x000fc60000000000 */
[----:B------:R0:W-:Y:S02]  /*11b50*/  @!P1 LDGSTS.E.BYPASS.LTC128B.128 [R9+0xc000], desc[UR52][R2.64], !P0 ;  /* 0x0c00000002099fae */ /* 0x0001e4000c101d74 */
[----:B------:R-:W-:Y:S01]  /*11b60*/  ISETP.GE.AND P2, PT, R8, R7, PT ;  /* 0x000000070800720c */ /* 0x000fe20003f46270 */
[----:B------:R-:W-:-:S05]  /*11b70*/  VIADD R8, R25, 0x60 ;  /* 0x0000006019087836 */ /* 0x000fca0000000000 */
[----:B------:R-:W-:Y:S02]  /*11b80*/  ISETP.GE.AND P1, PT, R8, R7, PT ;  /* 0x000000070800720c */ /* 0x000fe40003f26270 */
[----:B------:R-:W-:Y:S04]  /*11b90*/  SHFL.IDX PT, R8, R4, RZ, 0x1c1f ;  /* 0x001c1fff04087589 */ /* 0x000fe800000e0000 */
[----:B0-----:R-:W0:Y:S04]  /*11ba0*/  SHFL.IDX PT, R2, R0, 0x3, 0x1c1f ;  /* 0x007c1f0000027f89 */ /* 0x001e2800000e0000 */
[----:B------:R-:W1:Y:S04]  /*11bb0*/  SHFL.IDX PT, R0, R6, RZ, 0x1c1f ;  /* 0x001c1fff06007589 */ /* 0x000e6800000e0000 */
[----:B------:R-:W2:Y:S01]  /*11bc0*/  SHFL.IDX PT, R6, R6, 0x1, 0x1c1f ;  /* 0x003c1f0006067f89 */ /* 0x000ea200000e0000 */
[----:B0-----:R-:W-:-:S05]  /*11bd0*/  @!P1 IADD3 R2, P3, R10, R2, RZ ;  /* 0x000000020a029210 */ /* 0x001fca0007f7e0ff */
[----:B------:R-:W-:-:S05]  /*11be0*/  @!P1 IMAD.X R3, RZ, RZ, R5, P3 ;  /* 0x000000ffff039224 */ /* 0x000fca00018e0605 */
[----:B------:R0:W-:Y:S02]  /*11bf0*/  @!P1 LDGSTS.E.BYPASS.LTC128B.128 [R9+0xc800], desc[UR52][R2.64], !P0 ;  /* 0x0c80000002099fae */ /* 0x0001e4000c101d74 */
[----:B0-----:R-:W-:-:S05]  /*11c00*/  @!P2 IADD3 R2, P1, R10, R8, RZ ;  /* 0x000000080a02a210 */ /* 0x001fca0007f3e0ff */
[----:B-1----:R-:W-:-:S05]  /*11c10*/  @!P2 IMAD.X R3, RZ, RZ, R0, P1 ;  /* 0x000000ffff03a224 */ /* 0x002fca00008e0600 */
[----:B--2---:R0:W-:Y:S03]  /*11c20*/  @!P2 LDGSTS.E.BYPASS.LTC128B.128 [R9+0xd000], desc[UR52][R2.64], !P0 ;  /* 0x0d0000000209afae */ /* 0x0041e6000c101d74 */
.L_x_1814:
        /* <DEDUP_REMOVED lines=10> */
.L_x_1736:
        /* <DEDUP_REMOVED lines=21> */
.L_x_1815:
[----:B------:R-:W-:Y:S05]  /*11e20*/  BSYNC B0 ;  /* 0x0000000000007941 */ /* 0x000fea0003800000 */
.L_x_1737:
[----:B------:R-:W-:Y:S05]  /*11e30*/  @!P1 BRA `(.L_x_1739) ;  /* 0x0000000800e49947 */ /* 0x000fea0003800000 */
[----:B------:R-:W-:Y:S02]  /*11e40*/  IMAD.MOV.U32 R7, RZ, RZ, R18 ;  /* 0x000000ffff077224 */ /* 0x000fe400078e0012 */
[----:B------:R-:W-:-:S07]  /*11e50*/  IMAD.MOV.U32 R6, RZ, RZ, R19 ;  /* 0x000000ffff067224 */ /* 0x000fce00078e0013 */
.L_x_1759:
[----:B------:R-:W-:Y:S01]  /*11e60*/  ISETP.NE.AND P1, PT, R27, RZ, PT ;  /* 0x000000ff1b00720c */ /* 0x000fe20003f25270 */
        /* <DEDUP_REMOVED lines=31> */
.L_x_1742:
[----:B------:R-:W0:Y:S01]  /*12060*/  S2R R2, SR_TID.X ;  /* 0x0000000000027919 */ /* 0x000e220000002100 */
[----:B------:R-:W-:Y:S01]  /*12070*/  IMAD R9, R18, 0x8, R16 ;  /* 0x0000000812097824 */ /* 0x000fe200078e0210 */
[----:B------:R-:W-:Y:S01]  /*12080*/  BSSY B1, `(.L_x_1743) ;  /* 0x0000006000017945 */ /* 0x000fe20003800000 */
[----:B0-----:R-:W-:Y:S02]  /*12090*/  LOP3.LUT R3, R2, 0x7f, RZ, 0xc0, !PT ;  /* 0x0000007f02037812 */ /* 0x001fe400078ec0ff */
[----:B------:R-:W-:Y:S02]  /*120a0*/  SHF.L.U32 R2, R19, 0x1f, RZ ;  /* 0x0000001f13027819 */ /* 0x000fe400000006ff */
[----:B------:R-:W-:Y:S02]  /*120b0*/  ISETP.NE.AND P1, PT, R3, RZ, PT ;  /* 0x000000ff0300720c */ /* 0x000fe40003f25270 */
[----:B------:R-:W0:Y:S02]  /*120c0*/  SYNCS.PHASECHK.TRANS64.TRYWAIT P0, [R9+URZ+0x13280], R2 ;  /* 0x01328002090075a7 */ /* 0x000e24000800017f */
[----:B0-----:R-:W-:Y:S09]  /*120d0*/  @!P0 BRA `(.L_x_1744) ;  /* 0x0000002c00748947 */ /* 0x001ff20003800000 */
.L_x_1816:
[----:B------:R-:W-:Y:S05]  /*120e0*/  BSYNC B1 ;  /* 0x0000000000017941 */ /* 0x000fea0003800000 */
.L_x_1743:
[----:B------:R-:W-:Y:S04]  /*120f0*/  BSSY B1, `(.L_x_1745) ;  /* 0x0000009000017945 */ /* 0x000fe80003800000 */
[----:B------:R-:W-:Y:S05]  /*12100*/  @P1 BRA `(.L_x_1746) ;  /* 0x00000000001c1947 */ /* 0x000fea0003800000 */
[----:B------:R-:W2:Y:S01]  /*12110*/  S2R R3, SR_TID.X ;  /* 0x0000000000037919 */ /* 0x000ea20000002100 */
[----:B-1----:R-:W-:-:S04]  /*12120*/  IMAD.MOV.U32 R4, RZ, RZ, 0x2800 ;  /* 0x00002800ff047424 */ /* 0x002fc800078e00ff */
[----:B------:R3:W-:Y:S01]  /*12130*/  SYNCS.ARRIVE.TRANS64 RZ, [R9+URZ+0x13270], R4 ;  /* 0x0132700409ff79a7 */ /* 0x0007e2000800003f */
[----:B--2---:R-:W-:-:S04]  /*12140*/  LOP3.LUT R3, R3, 0x1f, RZ, 0xc0, !PT ;  /* 0x0000001f03037812 */ /* 0x004fc800078ec0ff */
[----:B------:R-:W-:-:S13]  /*12150*/  ISETP.NE.AND P0, PT, R3, RZ, PT ;  /* 0x000000ff0300720c */ /* 0x000fda0003f05270 */
[----:B---3--:R-:W-:Y:S05]  /*12160*/  @!P0 BRA `(.L_x_1746) ;  /* 0x0000000000048947 */ /* 0x008fea0003800000 */
[----:B------:R-:W-:Y:S01]  /*12170*/  BPT.TRAP 0x1 ;  /* 0x000000040000795c */ /* 0x000fe20000300000 */
.L_x_1746:
[----:B------:R-:W-:Y:S05]  /*12180*/  BSYNC B1 ;  /* 0x0000000000017941 */ /* 0x000fea0003800000 */
.L_x_1745:
[----:B-1----:R-:W-:Y:S01]  /*12190*/  IMAD.MOV.U32 R5, RZ, RZ, RZ ;  /* 0x000000ffff057224 */ /* 0x002fe200078e00ff */
[----:B------:R-:W-:Y:S01]  /*121a0*/  UIADD3 UR4, UP0, UR50, 0x470, URZ ;  /* 0x0000047032047890 */ /* 0x000fe2000ff1e03f */
[----:B------:R-:W-:Y:S01]  /*121b0*/  IMAD.MOV.U32 R3, RZ, RZ, 0xa0 ;  /* 0x000000a0ff037424 */ /* 0x000fe200078e00ff */
[----:B------:R-:W-:Y:S01]  /*121c0*/  PLOP3.LUT P0, PT, PT, PT, PT, 0x80, 0x0 ;  /* 0x000000000000781c */ /* 0x000fe20003f0f070 */
[----:B------:R-:W-:Y:S01]  /*121d0*/  IMAD R4, R18, 0x2800, R16 ;  /* 0x0000280012047824 */ /* 0x000fe200078e0210 */
[----:B------:R-:W-:Y:S01]  /*121e0*/  R2UR UR10, R5 ;  /* 0x00000000050a72ca */ /* 0x000fe200000e0000 */
[----:B------:R-:W-:Y:S01]  /*121f0*/  IMAD R8, R8, R3, UR40 ;  /* 0x0000002808087e24 */ /* 0x000fe2000f8e0203 */
[----:B------:R-:W-:Y:S01]  /*12200*/  UIADD3.X UR5, URZ, UR51, URZ, UP0, !UPT ;  /* 0x000000333f057290 */ /* 0x000fe200087fe43f */
[----:B------:R-:W-:Y:S01]  /*12210*/  VIADD R3, R9, 0x13270 ;  /* 0x0001327009037836 */ /* 0x000fe20000000000 */
[----:B------:R-:W-:Y:S01]  /*12220*/  UMOV UR6, 0x0 ;  /* 0x0000000000067882 */ /* 0x000fe20000000000 */
[----:B------:R-:W-:Y:S01]  /*12230*/  VIADD R10, R4, 0x6000 ;  /* 0x00006000040a7836 */ /* 0x000fe20000000000 */
[----:B------:R-:W-:-:S09]  /*12240*/  UMOV UR7, 0x14f00000 ;  /* 0x14f0000000077882 */ /* 0x000fd20000000000 */
.L_x_1747:
        /* <DEDUP_REMOVED lines=13> */
.L_x_1817:
[----:B------:R-:W-:Y:S05]  /*12320*/  BSYNC B1 ;  /* 0x0000000000017941 */ /* 0x000fea0003800000 */
.L_x_1748:
        /* <DEDUP_REMOVED lines=11> */
.L_x_1751:
[----:B------:R-:W-:Y:S05]  /*123e0*/  BSYNC B1 ;  /* 0x0000000000017941 */ /* 0x000fea0003800000 */
.L_x_1750:
        /* <DEDUP_REMOVED lines=8> */
.L_x_1752:
        /* <DEDUP_REMOVED lines=10> */
.L_x_1741:
[----:B------:R-:W-:Y:S05]  /*12510*/  BSYNC B0 ;  /* 0x0000000000007941 */ /* 0x000fea0003800000 */
.L_x_1740:
[----:B------:R-:W-:-:S06]  /*12520*/  UISETP.NE.AND UP0, UPT, UR39, 0x3, UPT ;  /* 0x000000032700788c */ /* 0x000fcc000bf05270 */
[----:B------:R-:W-:-:S13]  /*12530*/  PLOP3.LUT P0, PT, PT, PT, UP0, 0x80, 0x0 ;  /* 0x000000000000781c */ /* 0x000fda0003f0f008 */
[----:B------:R-:W-:Y:S05]  /*12540*/  @!P0 BRA `(.L_x_1753) ;  /* 0x0000000000048947 */ /* 0x000fea0003800000 */
[----:B------:R-:W-:Y:S01]  /*12550*/  BPT.TRAP 0x1 ;  /* 0x000000040000795c */ /* 0x000fe20000300000 */
.L_x_1753:
        /* <DEDUP_REMOVED lines=8> */
.L_x_1818:
[----:B------:R-:W-:Y:S05]  /*125e0*/  BSYNC B0 ;  /* 0x0000000000007941 */ /* 0x000fea0003800000 */
.L_x_1754:
[----:B------:R-:W-:Y:S05]  /*125f0*/  @!P1 BRA `(.L_x_1756) ;  /* 0x0000000000049947 */ /* 0x000fea0003800000 */
[----:B------:R-:W-:Y:S01]  /*12600*/  BPT.TRAP 0x1 ;  /* 0x000000040000795c */ /* 0x000fe20000300000 */
.L_x_1756:
[----:B0-----:R-:W-:Y:S01]  /*12610*/  SHF.L.U32 R2, R6, 0x1f, RZ ;  /* 0x0000001f06027819 */ /* 0x001fe200000006ff */
[----:B------:R-:W-:-:S03]  /*12620*/  IMAD R10, R7, 0x2800, RZ ;  /* 0x00002800070a7824 */ /* 0x000fc600078e02ff */
[----:B------:R-:W0:Y:S02]  /*12630*/  SYNCS.PHASECHK.TRANS64.TRYWAIT P0, [R3+URZ+0x13260], R2 ;  /* 0x01326002030075a7 */ /* 0x000e24000800017f */
[----:B0-----:R-:W-:Y:S05]  /*12640*/  @!P0 BRA `(.L_x_1757) ;  /* 0x0000002800548947 */ /* 0x001fea0003800000 */
.L_x_1819:
        /* <DEDUP_REMOVED lines=43> */
.L_x_1758:
        /* <DEDUP_REMOVED lines=13> */
.L_x_1739:
        /* <DEDUP_REMOVED lines=17> */
.L_x_1761:
[----:B------:R-:W-:Y:S05]  /*12ae0*/  BSYNC B0 ;  /* 0x0000000000007941 */ /* 0x000fea0003800000 */
.L_x_1760:
[----:B------:R-:W-:-:S06]  /*12af0*/  UISETP.NE.AND UP0, UPT, UR39, 0x3, UPT ;  /* 0x000000032700788c */ /* 0x000fcc000bf05270 */
[----:B------:R-:W-:-:S13]  /*12b00*/  PLOP3.LUT P1, PT, PT, PT, UP0, 0x80, 0x0 ;  /* 0x000000000000781c */ /* 0x000fda0003f2f008 */
[----:B------:R-:W-:Y:S05]  /*12b10*/  @!P1 BRA `(.L_x_1762) ;  /* 0x0000000000049947 */ /* 0x000fea0003800000 */
[----:B------:R-:W-:Y:S01]  /*12b20*/  BPT.TRAP 0x1 ;  /* 0x000000040000795c */ /* 0x000fe20000300000 */
.L_x_1762:
        /* <DEDUP_REMOVED lines=8> */
.L_x_1820:
[----:B------:R-:W-:Y:S05]  /*12bb0*/  BSYNC B0 ;  /* 0x0000000000007941 */ /* 0x000fea0003800000 */
.L_x_1763:
[----:B------:R-:W-:Y:S05]  /*12bc0*/  @!P2 BRA `(.L_x_1765) ;  /* 0x000000000004a947 */ /* 0x000fea0003800000 */
[----:B------:R-:W-:Y:S01]  /*12bd0*/  BPT.TRAP 0x1 ;  /* 0x000000040000795c */ /* 0x000fe20000300000 */
.L_x_1765:
[----:B------:R-:W-:Y:S01]  /*12be0*/  SHF.L.U32 R5, R19, 0x1f, RZ ;  /* 0x0000001f13057819 */ /* 0x000fe200000006ff */
[----:B0-----:R-:W-:-:S03]  /*12bf0*/  IMAD R3, R18, 0x2800, RZ ;  /* 0x0000280012037824 */ /* 0x001fc600078e02ff */
[----:B------:R-:W0:Y:S02]  /*12c00*/  SYNCS.PHASECHK.TRANS64.TRYWAIT P1, [R2+URZ+0x13260], R5 ;  /* 0x01326005020075a7 */ /* 0x000e24000802017f */
[----:B0-----:R-:W-:Y:S05]  /*12c10*/  @!P1 BRA `(.L_x_1766) ;  /* 0x0000002400089947 */ /* 0x001fea0003800000 */
.L_x_1821:
        /* <DEDUP_REMOVED lines=43> */
.L_x_1767:
        /* <DEDUP_REMOVED lines=10> */
.L_x_1716:
[----:B------:R-:W-:Y:S05]  /*12f70*/  BSYNC B7 ;  /* 0x0000000000077941 */ /* 0x000fea0003800000 */
.L_x_1714:
[----:B------:R-:W3:Y:S02]  /*12f80*/  LDL R0, [R1+0x10] ;  /* 0x0000100001007983 */ /* 0x000ee40000100800 */
[----:B---3--:R-:W-:-:S13]  /*12f90*/  ISETP.NE.AND P0, PT, R0, RZ, PT ;  /* 0x000000ff0000720c */ /* 0x008fda0003f05270 */
[----:B------:R-:W-:Y:S05]  /*12fa0*/  @!P0 BRA `(.L_x_1768) ;  /* 0x0000000000248947 */ /* 0x000fea0003800000 */
[----:B------:R-:W3:Y:S08]  /*12fb0*/  S2UR UR5, SR_CgaCtaId ;  /* 0x00000000000579c3 */ /* 0x000ef00000008800 */
[----:B------:R-:W-:Y:S06]  /*12fc0*/  BAR.SYNC.DEFER_BLOCKING 0x5, 0x200 ;  /* 0x0148000000007b1d */ /* 0x000fec0000010000 */
[----:B------:R-:W-:-:S02]  /*12fd0*/  UMOV UR4, 0x400 ;  /* 0x0000040000047882 */ /* 0x000fc40000000000 */
[----:B---3--:R-:W-:-:S06]  /*12fe0*/  ULEA UR4, UR5, UR4, 0x18 ;  /* 0x0000000405047291 */ /* 0x008fcc000f8ec03f */
[----:B------:R-:W-:-:S05]  /*12ff0*/  IMAD.U32 R16, RZ, RZ, UR4 ;  /* 0x00000004ff107e24 */ /* 0x000fca000f8e00ff */
[----:B------:R-:W3:Y:S02]  /*13000*/  LDS.128 R24, [R16+0x132d0] ;  /* 0x0132d00010187984 */ /* 0x000ee40000000c00 */
[----:B---3--:R-:W-:Y:S01]  /*13010*/  R2UR UR43, R27 ;  /* 0x000000001b2b72ca */ /* 0x008fe200000e0000 */
[----:B------:R-:W-:Y:S06]  /*13020*/  BAR.ARV 0x4, 0x200 ;  /* 0x0108000000007b1d */ /* 0x000fec0000002000 */
[----:B------:R-:W-:Y:S08]  /*13030*/  BRA `(.L_x_1769) ;  /* 0x0000000c00b07947 */ /* 0x000ff00003800000 */
.L_x_1768:
        /* <DEDUP_REMOVED lines=9> */
[----:B--2---:R-:W2:Y:S01]  /*130d0*/  @!P1 LDC.64 R4, c[0x0][0xc78] ;  /* 0x00031e00ff049b82 */ /* 0x004ea20000000a00 */
[----:B0-----:R-:W-:-:S05]  /*130e0*/  @!P1 IMAD.WIDE R2, R7, 0x4, R2 ;  /* 0x0000000407029825 */ /* 0x001fca00078e0202 */
[----:B------:R2:W3:Y:S02]  /*130f0*/  @!P1 LDG.E R0, desc[UR52][R2.64] ;  /* 0x0000003402009981 */ /* 0x0004e4000c1e1900 */
[----:B--2---:R-:W-:-:S04]  /*13100*/  @!P1 IMAD.WIDE R2, R7, 0x4, R4 ;  /* 0x0000000407029825 */ /* 0x004fc800078e0204 */
[----:B------:R-:W-:-:S06]  /*13110*/  IMAD.MOV.U32 R5, RZ, RZ, RZ ;  /* 0x000000ffff057224 */ /* 0x000fcc00078e00ff */
[----:B------:R-:W3:Y:S01]  /*13120*/  @!P1 LDG.E R5, desc[UR52][R2.64] ;  /* 0x0000003402059981 */ /* 0x000ee2000c1e1900 */
[C---:B------:R-:W-:Y:S02]  /*13130*/  ISETP.NE.AND P1, PT, R9.reuse, RZ, PT ;  /* 0x000000ff0900720c */ /* 0x040fe40003f25270 */
[C---:B------:R-:W-:Y:S02]  /*13140*/  ISETP.GE.U32.AND P2, PT, R9.reuse, 0x2, PT ;  /* 0x000000020900780c */ /* 0x040fe40003f46070 */
[C---:B------:R-:W-:Y:S02]  /*13150*/  ISETP.GE.U32.AND P3, PT, R9.reuse, 0x4, PT ;  /* 0x000000040900780c */ /* 0x040fe40003f66070 */
[C---:B------:R-:W-:Y:S02]  /*13160*/  ISETP.GE.U32.AND P4, PT, R9.reuse, 0x8, PT ;  /* 0x000000080900780c */ /* 0x040fe40003f86070 */
[----:B------:R-:W-:Y:S02]  /*13170*/  ISETP.GE.U32.AND P5, PT, R9, 0x10, PT ;  /* 0x000000100900780c */ /* 0x000fe40003fa6070 */
[----:B------:R-:W0:Y:S01]  /*13180*/  LDC R9, c[0x0][0xc38] ;  /* 0x00030e00ff097b82 */ /* 0x000e220000000800 */
[----:B---3--:R-:W-:-:S05]  /*13190*/  IMAD R4, R5, R0, RZ ;  /* 0x0000000005047224 */ /* 0x008fca00078e02ff */
        /* <DEDUP_REMOVED lines=17> */
[----:B------:R-:W0:Y:S02]  /*132b0*/  SHFL.IDX PT, R6, R2, 0x1f, 0x1f ;  /* 0x03e01f0002067f89 */ /* 0x000e2400000e0000 */
[----:B0-----:R-:W-:Y:S02]  /*132c0*/  IMAD R3, R6, R9, RZ ;  /* 0x0000000906037224 */ /* 0x001fe400078e02ff */
[----:B------:R-:W-:-:S02]  /*132d0*/  IMAD.MOV.U32 R6, RZ, RZ, RZ ;  /* 0x000000ffff067224 */ /* 0x000fc400078e00ff */
[----:B------:R-:W-:-:S05]  /*132e0*/  IMAD.IADD R8, R8, 0x1, R3 ;  /* 0x0000000108087824 */ /* 0x000fca00078e0203 */
[----:B------:R-:W-:-:S13]  /*132f0*/  ISETP.GT.AND P6, PT, R8, R7, PT ;  /* 0x000000070800720c */ /* 0x000fda0003fc4270 */
[----:B------:R-:W-:Y:S05]  /*13300*/  @P6 BRA `(.L_x_1770) ;  /* 0x0000000000986947 */ /* 0x000fea0003800000 */
.L_x_1772:
        /* <DEDUP_REMOVED lines=10> */
[----:B------:R-:W2:Y:S01]  /*133b0*/  @!P6 LDC.64 R4, c[0x0][0xc78] ;  /* 0x00031e00ff04eb82 */ /* 0x000ea20000000a00 */
[----:B0-----:R-:W-:-:S05]  /*133c0*/  @!P6 IMAD.WIDE R2, R9, 0x4, R2 ;  /* 0x000000040902e825 */ /* 0x001fca00078e0202 */
[----:B------:R2:W3:Y:S02]  /*133d0*/  @!P6 LDG.E R0, desc[UR52][R2.64] ;  /* 0x000000340200e981 */ /* 0x0004e4000c1e1900 */
[----:B--2---:R-:W-:-:S04]  /*133e0*/  @!P6 IMAD.WIDE R2, R9, 0x4, R4 ;  /* 0x000000040902e825 */ /* 0x004fc800078e0204 */
[----:B------:R-:W-:-:S06]  /*133f0*/  IMAD.MOV.U32 R5, RZ, RZ, RZ ;  /* 0x000000ffff057224 */ /* 0x000fcc00078e00ff */
[----:B------:R-:W3:Y:S02]  /*13400*/  @!P6 LDG.E R5, desc[UR52][R2.64] ;  /* 0x000000340205e981 */ /* 0x000ee4000c1e1900 */
[----:B---3--:R-:W-:-:S05]  /*13410*/  IMAD R13, R5, R0, RZ ;  /* 0x00000000050d7224 */ /* 0x008fca00078e02ff */
[----:B------:R-:W0:Y:S02]  /*13420*/  SHFL.UP PT, R4, R13, 0x1, RZ ;  /* 0x042000000d047989 */ /* 0x000e2400000e00ff */
[----:B0-----:R-:W-:-:S05]  /*13430*/  SEL R4, R4, RZ, P1 ;  /* 0x000000ff04047207 */ /* 0x001fca0000800000 */
[----:B------:R-:W-:-:S05]  /*13440*/  IMAD.IADD R4, R13, 0x1, R4 ;  /* 0x000000010d047824 */ /* 0x000fca00078e0204 */
[----:B------:R-:W0:Y:S02]  /*13450*/  SHFL.UP PT, R9, R4, 0x2, RZ ;  /* 0x0440000004097989 */ /* 0x000e2400000e00ff */
[----:B0-----:R-:W-:-:S05]  /*13460*/  SEL R9, R9, RZ, P2 ;  /* 0x000000ff09097207 */ /* 0x001fca0001000000 */
[----:B-1----:R-:W-:-:S05]  /*13470*/  IMAD.IADD R10, R4, 0x1, R9 ;  /* 0x00000001040a7824 */ /* 0x002fca00078e0209 */
        /* <DEDUP_REMOVED lines=15> */
.L_x_1770:
        /* <DEDUP_REMOVED lines=12> */
[----:B0-----:R-:W-:-:S05]  /*13630*/  IMAD.U32 R5, RZ, RZ, UR5 ;  /* 0x00000005ff057e24 */ /* 0x001fca000f8e00ff */
[----:B------:R4:W0:Y:S02]  /*13640*/  SHFL.IDX PT, R6, R2, R5, 0x1f ;  /* 0x00001f0502067589 */ /* 0x00082400000e0000 */
.L_x_1773:
[----:B--2---:R-:W-:Y:S01]  /*13650*/  ISETP.NE.AND P0, PT, R4, 0x1, PT ;  /* 0x000000010400780c */ /* 0x004fe20003f05270 */
[----:B0-----:R-:W-:Y:S01]  /*13660*/  IMAD R24, R6, R9, R3 ;  /* 0x0000000906187224 */ /* 0x001fe200078e0203 */
[----:B------:R-:W-:-:S03]  /*13670*/  UIADD3 UR43, UR4, UR43, URZ ;  /* 0x0000002b042b7290 */ /* 0x000fc6000fffe03f */
[----:B----4-:R-:W-:-:S08]  /*13680*/  IMAD.IADD R5, R7, 0x1, -R24 ;  /* 0x0000000107057824 */ /* 0x010fd000078e0a18 */
[----:B------:R-:W-:Y:S05]  /*13690*/  @!P0 BRA `(.L_x_1774) ;  /* 0x0000000000dc8947 */ /* 0x000fea0003800000 */
[----:B---3--:R-:W-:Y:S02]  /*136a0*/  IABS R6, R0 ;  /* 0x0000000000067213 */ /* 0x008fe40000000000 */
[----:B------:R-:W-:Y:S02]  /*136b0*/  IABS R7, R4 ;  /* 0x0000000400077213 */ /* 0x000fe40000000000 */
[----:B------:R-:W0:Y:S08]  /*136c0*/  I2F.RP R8, R6 ;  /* 0x0000000600087306 */ /* 0x000e300000209400 */
[----:B-1----:R-:W1:Y:S08]  /*136d0*/  I2F.RP R10, R7 ;  /* 0x00000007000a7306 */ /* 0x002e700000209400 */
[----:B0-----:R-:W0:Y:S08]  /*136e0*/  MUFU.RCP R8, R8 ;  /* 0x0000000800087308 */ /* 0x001e300000001000 */
[----:B-1----:R-:W-:Y:S01]  /*136f0*/  MUFU.RCP R10, R10 ;  /* 0x0000000a000a7308 */ /* 0x002fe20000001000 */
[----:B0-----:R-:W-:-:S07]  /*13700*/  VIADD R2, R8, 0xffffffe ;  /* 0x0ffffffe08027836 */ /* 0x001fce0000000000 */
        /* <DEDUP_REMOVED lines=48> */
.L_x_1774:
[----:B------:R-:W-:Y:S02]  /*13a10*/  ULDC.64 UR4, c[0x0][0xc90] ;  /* 0x0003240000047ab9 */ /* 0x000fe40000000a00 */
[----:B------:R-:W-:-:S06]  /*13a20*/  UIMAD.WIDE UR4, UR43, 0x4, UR4 ;  /* 0x000000042b0478a5 */ /* 0x000fcc000f8e0204 */
[----:B------:R-:W-:Y:S02]  /*13a30*/  IMAD.U32 R2, RZ, RZ, UR4 ;  /* 0x00000004ff027e24 */ /* 0x000fe4000f8e00ff */
[----:B------:R-:W-:-:S05]  /*13a40*/  IMAD.U32 R3, RZ, RZ, UR5 ;  /* 0x00000005ff037e24 */ /* 0x000fca000f8e00ff */
[----:B------:R0:W3:Y:S02]  /*13a50*/  LDG.E R6, desc[UR52][R2.64] ;  /* 0x0000003402067981 */ /* 0x0000e4000c1e1900 */
[----:B0-----:R-:W-:Y:S02]  /*13a60*/  IMAD.MOV.U32 R2, RZ, RZ, RZ ;  /* 0x000000ffff027224 */ /* 0x001fe400078e00ff */
[----:B---3--:R-:W-:-:S05]  /*13a70*/  IMAD R4, R0, R6, RZ ;  /* 0x0000000600047224 */ /* 0x008fca00078e02ff */
[----:B------:R-:W-:-:S04]  /*13a80*/  IABS R7, R4 ;  /* 0x0000000400077213 */ /* 0x000fc80000000000 */
[----:B------:R-:W0:Y:S08]  /*13a90*/  I2F.RP R8, R7 ;  /* 0x0000000700087306 */ /* 0x000e300000209400 */
[----:B0-----:R-:W1:Y:S02]  /*13aa0*/  MUFU.RCP R8, R8 ;  /* 0x0000000800087308 */ /* 0x001e640000001000 */
[----:B-1----:R-:W-:-:S06]  /*13ab0*/  VIADD R10, R8, 0xffffffe ;  /* 0x0ffffffe080a7836 */ /* 0x002fcc0000000000 */
        /* <DEDUP_REMOVED lines=51> */
.L_x_1775:
[----:B------:R-:W-:-:S05]  /*13df0*/  LOP3.LUT R3, RZ, R3, RZ, 0x33, !PT ;  /* 0x00000003ff037212 */ /* 0x000fca00078e33ff */
[----:B------:R-:W-:Y:S01]  /*13e00*/  IMAD.IADD R25, R0, 0x1, R3 ;  /* 0x0000000100197824 */ /* 0x000fe200078e0203 */
[----:B------:R-:W-:Y:S06]  /*13e10*/  BRA `(.L_x_1776) ;  /* 0x0000000000107947 */ /* 0x000fec0003800000 */
.L_x_1771:
[----:B------:R-:W-:Y:S01]  /*13e20*/  IMAD.MOV.U32 R24, RZ, RZ, R7 ;  /* 0x000000ffff187224 */ /* 0x000fe200078e0007 */
[----:B------:R-:W-:Y:S01]  /*13e30*/  ULDC UR43, c[0x0][0xc3c] ;  /* 0x00030f00002b7ab9 */ /* 0x000fe20000000800 */
[----:B------:R-:W-:Y:S02]  /*13e40*/  IMAD.MOV.U32 R25, RZ, RZ, RZ ;  /* 0x000000ffff197224 */ /* 0x000fe400078e00ff */
[----:B------:R-:W-:-:S07]  /*13e50*/  IMAD.MOV.U32 R26, RZ, RZ, RZ ;  /* 0x000000ffff1a7224 */ /* 0x000fce00078e00ff */
.L_x_1776:
        /* <DEDUP_REMOVED lines=10> */
.L_x_1769:
[----:B------:R-:W-:Y:S02]  /*13f00*/  ULDC UR4, c[0x0][0xc3c] ;  /* 0x00030f0000047ab9 */ /* 0x000fe40000000800 */
[----:B------:R-:W-:-:S06]  /*13f10*/  UISETP.GE.AND UP0, UPT, UR43, UR4, UPT ;  /* 0x000000042b00728c */ /* 0x000fcc000bf06270 */
[----:B------:R-:W-:-:S13]  /*13f20*/  PLOP3.LUT P0, PT, PT, PT, UP0, 0x80, 0x0 ;  /* 0x000000000000781c */ /* 0x000fda0003f0f008 */
[----:B------:R-:W-:Y:S05]  /*13f30*/  @!P0 BRA `(.L_x_1777) ;  /* 0xffffffbc00788947 */ /* 0x000fea000383ffff */
.L_x_1709:
[----:B01----:R-:W3:Y:S01]  /*13f40*/  LDL.LU R0, [R1+0xc] ;  /* 0x00000c0001007983 */ /* 0x003ee20000300800 */
[----:B------:R-:W-:Y:S01]  /*13f50*/  BSSY B0, `(.L_x_1778) ;  /* 0x000000b000007945 */ /* 0x000fe20003800000 */
[----:B--2---:R-:W0:Y:S01]  /*13f60*/  S2R R5, SR_CgaCtaId ;  /* 0x0000000000057919 */ /* 0x004e220000008800 */
        /* <DEDUP_REMOVED lines=9> */
.L_x_1822:
[----:B------:R-:W-:Y:S05]  /*14000*/  BSYNC B0 ;  /* 0x0000000000007941 */ /* 0x000fea0003800000 */
.L_x_1778:
[----:B------:R-:W-:-:S03]  /*14010*/  UMOV UR4, 0xffffffff ;  /* 0xffffffff00047882 */ /* 0x000fc60000000000 */
[----:B------:R-:W-:Y:S05]  /*14020*/  BRA.DIV UR4, `(.L_x_1780) ;  /* 0x00000012042c7947 */ /* 0x000fea000b800000 */
[----:B0-----:R-:W0:Y:S02]  /*14030*/  S2R R0, SR_TID.X ;  /* 0x0000000000007919 */ /* 0x001e240000002100 */
[----:B0-----:R-:W-:-:S04]  /*14040*/  SHF.R.U32.HI R0, RZ, 0x5, R0 ;  /* 0x00000005ff007819 */ /* 0x001fc80000011600 */
[----:B------:R-:W-:-:S05]  /*14050*/  LOP3.LUT R0, R0, 0x3, RZ, 0xc0, !PT ;  /* 0x0000000300007812 */ /* 0x000fca00078ec0ff */
[----:B------:R0:W1:Y:S02]  /*14060*/  SHFL.IDX PT, R14, R0, RZ, 0x1f ;  /* 0x00001fff000e7589 */ /* 0x00006400000e0000 */
.L_x_1825:
[----:B-1----:R-:W-:Y:S01]  /*14070*/  ISETP.NE.AND P0, PT, R14, RZ, PT ;  /* 0x000000ff0e00720c */ /* 0x002fe20003f05270 */
[----:B------:R-:W-:-:S12]  /*14080*/  BSSY B0, `(.L_x_1781) ;  /* 0x000002b000007945 */ /* 0x000fd80003800000 */
[----:B------:R-:W-:Y:S05]  /*14090*/  @P0 BRA `(.L_x_1782) ;  /* 0x0000000000a40947 */ /* 0x000fea0003800000 */
[----:B------:R-:W-:-:S03]  /*140a0*/  UMOV UR4, 0xffffffff ;  /* 0xffffffff00047882 */ /* 0x000fc60000000000 */
[----:B------:R-:W-:Y:S05]  /*140b0*/  BRA.DIV UR4, `(.L_x_1783) ;  /* 0x00000012043c7947 */ /* 0x000fea000b800000 */
[----:B------:R-:W-:-:S13]  /*140c0*/  ELECT P6, URZ, PT ;  /* 0x00000000003f782f */ /* 0x000fda00038c0000 */
.L_x_1828:
[----:B------:R-:W-:Y:S05]  /*140d0*/  @!P6 BRA `(.L_x_1782) ;  /* 0x000000000094e947 */ /* 0x000fea0003800000 */
[----:B------:R-:W-:-:S06]  /*140e0*/  ULOP3.LUT UR4, UR38, 0x2, URZ, 0xfc, !UPT ;  /* 0x0000000226047892 */ /* 0x000fcc000f8efc3f */
[----:B0-----:R-:W-:-:S05]  /*140f0*/  IMAD.U32 R0, RZ, RZ, UR4 ;  /* 0x00000004ff007e24 */ /* 0x001fca000f8e00ff */
[----:B------:R-:W-:-:S13]  /*14100*/  ISETP.NE.AND P0, PT, R0, 0x3, PT ;  /* 0x000000030000780c */ /* 0x000fda0003f05270 */
[----:B------:R-:W-:Y:S05]  /*14110*/  @!P0 BRA `(.L_x_1784) ;  /* 0x0000000000048947 */ /* 0x000fea0003800000 */
[----:B------:R-:W-:Y:S01]  /*14120*/  BPT.TRAP 0x1 ;  /* 0x000000040000795c */ /* 0x000fe20000300000 */
.L_x_1784:
        /* <DEDUP_REMOVED lines=12> */
.L_x_1829:
[----:B------:R-:W1:Y:S02]  /*141f0*/  SYNCS.PHASECHK.TRANS64.TRYWAIT P1, [R3+URZ], R0 ;  /* 0x00000000030075a7 */ /* 0x000e64000802017f */
[----:B-1----:R-:W-:Y:S05]  /*14200*/  @!P1 BRA `(.L_x_1786) ;  /* 0x00000010001c9947 */ /* 0x002fea0003800000 */
.L_x_1830:
[----:B------:R-:W-:Y:S05]  /*14210*/  @!P0 BRA `(.L_x_1787) ;  /* 0x0000000000048947 */ /* 0x000fea0003800000 */
[----:B------:R-:W-:Y:S01]  /*14220*/  BPT.TRAP 0x1 ;  /* 0x000000040000795c */ /* 0x000fe20000300000 */
.L_x_1787:
[----:B-1----:R-:W-:-:S04]  /*14230*/  IMAD R3, R18, 0x8, R7 ;  /* 0x0000000812037824 */ /* 0x002fc800078e0207 */
[----:B------:R-:W1:Y:S02]  /*14240*/  SYNCS.PHASECHK.TRANS64.TRYWAIT P1, [R3+URZ+0x13260], R4 ;  /* 0x01326004030075a7 */ /* 0x000e64000802017f */
[----:B-1----:R-:W-:Y:S05]  /*14250*/  @!P1 BRA `(.L_x_1788) ;  /* 0x00000010001c9947 */ /* 0x002fea0003800000 */
.L_x_1831:
[----:B------:R-:W-:Y:S05]  /*14260*/  @!P0 BRA `(.L_x_1789) ;  /* 0x0000000000048947 */ /* 0x000fea0003800000 */
[----:B------:R-:W-:Y:S01]  /*14270*/  BPT.TRAP 0x1 ;  /* 0x000000040000795c */ /* 0x000fe20000300000 */
.L_x_1789:
[----:B0-----:R-:W-:-:S04]  /*14280*/  IMAD R5, R6, 0x8, R7 ;  /* 0x0000000806057824 */ /* 0x001fc800078e0207 */
[----:B------:R-:W0:Y:S02]  /*14290*/  SYNCS.PHASECHK.TRANS64.TRYWAIT P1, [R5+URZ+0x13260], R0 ;  /* 0x01326000050075a7 */ /* 0x000e24000802017f */
[----:B0-----:R-:W-:Y:S05]  /*142a0*/  @!P1 BRA `(.L_x_1790) ;  /* 0x00000010001c9947 */ /* 0x001fea0003800000 */
.L_x_1832:
[----:B------:R-:W-:Y:S05]  /*142b0*/  @!P0 BRA `(.L_x_1791) ;  /* 0x0000000000048947 */ /* 0x000fea0003800000 */
[----:B------:R-:W-:Y:S01]  /*142c0*/  BPT.TRAP 0x1 ;  /* 0x000000040000795c */ /* 0x000fe20000300000 */
.L_x_1791:
[----:B------:R-:W2:Y:S02]  /*142d0*/  SYNCS.PHASECHK.TRANS64.TRYWAIT P0, [R3+URZ+0x13280], R4 ;  /* 0x01328004030075a7 */ /* 0x000ea4000800017f */
[----:B--2---:R-:W-:Y:S05]  /*142e0*/  @!P0 BRA `(.L_x_1792) ;  /* 0x0000001000208947 */ /* 0x004fea0003800000 */
.L_x_1793:
[----:B---3--:R3:W4:Y:S02]  /*142f0*/  SYNCS.PHASECHK.TRANS64.TRYWAIT P0, [R5+URZ+0x13280], R0 ;  /* 0x01328000050075a7 */ /* 0x008724000800017f */
[----:B----4-:R-:W-:Y:S05]  /*14300*/  @!P0 NANOSLEEP.SYNCS 0x989680 ;  /* 0x009896800000895d */ /* 0x010fea0003900000 */
[----:B------:R-:W4:Y:S02]  /*14310*/  @!P0 SYNCS.PHASECHK.TRANS64 P0, [R5+URZ+0x13280], R0 ;  /* 0x01328000050085a7 */ /* 0x000f24000800007f */
[----:B----4-:R-:W-:Y:S05]  /*14320*/  @!P0 BRA `(.L_x_1793) ;  /* 0xfffffffc00f08947 */ /* 0x010fea000383ffff */
.L_x_1782:
[----:B------:R-:W-:Y:S05]  /*14330*/  BSYNC B0 ;  /* 0x0000000000007941 */ /* 0x000fea0003800000 */
.L_x_1781:
[----:B------:R-:W-:Y:S05]  /*14340*/  EXIT ;  /* 0x000000000000794d */ /* 0x000fea0003800000 */
.L_x_1657:
[----:B0-----:R-:W-:-:S04]  /*14350*/  IMAD.U32 R3, RZ, RZ, UR45 ;  /* 0x0000002dff037e24 */ /* 0x001fc8000f8e00ff */
[----:B------:R0:W1:Y:S03]  /*14360*/  SYNCS.PHASECHK.TRANS64.TRYWAIT P0, [R3+URZ+0x13200], R2 ;  /* 0x01320002030075a7 */ /* 0x000066000800017f */
[----:B-1----:R-:W-:Y:S05]  /*14370*/  @!P0 NANOSLEEP.SYNCS 0x989680 ;  /* 0x009896800000895d */ /* 0x002fea0003900000 */
[----:B------:R-:W1:Y:S02]  /*14380*/  @!P0 SYNCS.PHASECHK.TRANS64 P0, [R3+URZ+0x13200], R2 ;  /* 0x01320002030085a7 */ /* 0x000e64000800007f */
[----:B-1----:R-:W-:Y:S05]  /*14390*/  @!P0 BRA `(.L_x_1657) ;  /* 0xfffffffc00ec8947 */ /* 0x002fea000383ffff */
[----:B------:R-:W-:Y:S05]  /*143a0*/  BRA `(.L_x_1794) ;  /* 0xfffffed800907947 */ /* 0x000fea000383ffff */
.L_x_1661:
[----:B-1----:R1:W2:Y:S02]  /*143b0*/  SYNCS.PHASECHK.TRANS64.TRYWAIT P0, [R4+URZ+0x13230], R3 ;  /* 0x01323003040075a7 */ /* 0x0022a4000800017f */
[----:B--2---:R-:W-:Y:S05]  /*143c0*/  @!P0 NANOSLEEP.SYNCS 0x989680 ;  /* 0x009896800000895d */ /* 0x004fea0003900000 */
[----:B------:R-:W2:Y:S02]  /*143d0*/  @!P0 SYNCS.PHASECHK.TRANS64 P0, [R4+URZ+0x13230], R3 ;  /* 0x01323003040085a7 */ /* 0x000ea4000800007f */
[----:B--2---:R-:W-:Y:S05]  /*143e0*/  @!P0 BRA `(.L_x_1661) ;  /* 0xfffffffc00f08947 */ /* 0x004fea000383ffff */
[----:B------:R-:W-:Y:S05]  /*143f0*/  BRA `(.L_x_1660) ;  /* 0xfffffed800ac7947 */ /* 0x000fea000383ffff */
.L_x_1666:
[----:B-1----:R-:W-:-:S04]  /*14400*/  IMAD.U32 R7, RZ, RZ, UR22 ;  /* 0x00000016ff077e24 */ /* 0x002fc8000f8e00ff */
[----:B------:R1:W2:Y:S03]  /*14410*/  SYNCS.PHASECHK.TRANS64.TRYWAIT P3, [R7+URZ+0x13230], R6 ;  /* 0x01323006070075a7 */ /* 0x0002a6000806017f */
[----:B--2---:R-:W-:Y:S05]  /*14420*/  @!P3 NANOSLEEP.SYNCS 0x989680 ;  /* 0x009896800000b95d */ /* 0x004fea0003900000 */
[----:B------:R-:W2:Y:S02]  /*14430*/  @!P3 SYNCS.PHASECHK.TRANS64 P3, [R7+URZ+0x13230], R6 ;  /* 0x013230060700b5a7 */ /* 0x000ea4000806007f */
[----:B--2---:R-:W-:Y:S05]  /*14440*/  @!P3 BRA `(.L_x_1666) ;  /* 0xfffffffc00ecb947 */ /* 0x004fea000383ffff */
[----:B------:R-:W-:Y:S05]  /*14450*/  BRA `(.L_x_1665) ;  /* 0xffffff0c00d87947 */ /* 0x000fea000383ffff */
.L_x_1670:
[----:B-1----:R-:W-:-:S04]  /*14460*/  IMAD.U32 R7, RZ, RZ, UR11 ;  /* 0x0000000bff077e24 */ /* 0x002fc8000f8e00ff */
[----:B------:R1:W2:Y:S03]  /*14470*/  SYNCS.PHASECHK.TRANS64.TRYWAIT P3, [R7+URZ+0x13250], R6 ;  /* 0x01325006070075a7 */ /* 0x0002a6000806017f */
[----:B--2---:R-:W-:Y:S05]  /*14480*/  @!P3 NANOSLEEP.SYNCS 0x989680 ;  /* 0x009896800000b95d */ /* 0x004fea0003900000 */
[----:B------:R-:W2:Y:S02]  /*14490*/  @!P3 SYNCS.PHASECHK.TRANS64 P3, [R7+URZ+0x13250], R6 ;  /* 0x013250060700b5a7 */ /* 0x000ea4000806007f */
[----:B--2---:R-:W-:Y:S05]  /*144a0*/  @!P3 BRA `(.L_x_1670) ;  /* 0xfffffffc00ecb947 */ /* 0x004fea000383ffff */
[----:B------:R-:W-:Y:S05]  /*144b0*/  BRA `(.L_x_1669) ;  /* 0xffffff1000e47947 */ /* 0x000fea000383ffff */
.L_x_1677:
[----:B-1----:R-:W-:-:S04]  /*144c0*/  IMAD.U32 R3, RZ, RZ, UR6 ;  /* 0x00000006ff037e24 */ /* 0x002fc8000f8e00ff */
[----:B------:R1:W2:Y:S03]  /*144d0*/  SYNCS.PHASECHK.TRANS64.TRYWAIT P2, [R3+URZ+0x13230], R2 ;  /* 0x01323002030075a7 */ /* 0x0002a6000804017f */
[----:B--2---:R-:W-:Y:S05]  /*144e0*/  @!P2 NANOSLEEP.SYNCS 0x989680 ;  /* 0x009896800000a95d */ /* 0x004fea0003900000 */
[----:B------:R-:W2:Y:S02]  /*144f0*/  @!P2 SYNCS.PHASECHK.TRANS64 P2, [R3+URZ+0x13230], R2 ;  /* 0x013230020300a5a7 */ /* 0x000ea4000804007f */
[----:B--2---:R-:W-:Y:S05]  /*14500*/  @!P2 BRA `(.L_x_1677) ;  /* 0xfffffffc00eca947 */ /* 0x004fea000383ffff */
[----:B------:R-:W-:Y:S05]  /*14510*/  BRA `(.L_x_1676) ;  /* 0xffffff4400b07947 */ /* 0x000fea000383ffff */
.L_x_1681:
[----:B-1----:R-:W-:-:S04]  /*14520*/  IMAD.U32 R3, RZ, RZ, UR11 ;  /* 0x0000000bff037e24 */ /* 0x002fc8000f8e00ff */
[----:B------:R1:W2:Y:S03]  /*14530*/  SYNCS.PHASECHK.TRANS64.TRYWAIT P2, [R3+URZ+0x13250], R2 ;  /* 0x01325002030075a7 */ /* 0x0002a6000804017f */
[----:B--2---:R-:W-:Y:S05]  /*14540*/  @!P2 NANOSLEEP.SYNCS 0x989680 ;  /* 0x009896800000a95d */ /* 0x004fea0003900000 */
[----:B------:R-:W2:Y:S02]  /*14550*/  @!P2 SYNCS.PHASECHK.TRANS64 P2, [R3+URZ+0x13250], R2 ;  /* 0x013250020300a5a7 */ /* 0x000ea4000804007f */
[----:B--2---:R-:W-:Y:S05]  /*14560*/  @!P2 BRA `(.L_x_1681) ;  /* 0xfffffffc00eca947 */ /* 0x004fea000383ffff */
[----:B------:R-:W-:Y:S05]  /*14570*/  BRA `(.L_x_1680) ;  /* 0xffffff4800bc7947 */ /* 0x000fea000383ffff */
.L_x_1687:
[----:B-1----:R-:W-:-:S04]  /*14580*/  IMAD.U32 R7, RZ, RZ, UR5 ;  /* 0x00000005ff077e24 */ /* 0x002fc8000f8e00ff */
[----:B------:R1:W2:Y:S03]  /*14590*/  SYNCS.PHASECHK.TRANS64.TRYWAIT P0, [R7+URZ+0x13250], R0 ;  /* 0x01325000070075a7 */ /* 0x0002a6000800017f */
[----:B--2---:R-:W-:Y:S05]  /*145a0*/  @!P0 NANOSLEEP.SYNCS 0x989680 ;  /* 0x009896800000895d */ /* 0x004fea0003900000 */
[----:B------:R-:W2:Y:S02]  /*145b0*/  @!P0 SYNCS.PHASECHK.TRANS64 P0, [R7+URZ+0x13250], R0 ;  /* 0x01325000070085a7 */ /* 0x000ea4000800007f */
[----:B--2---:R-:W-:Y:S05]  /*145c0*/  @!P0 BRA `(.L_x_1687) ;  /* 0xfffffffc00ec8947 */ /* 0x004fea000383ffff */
[----:B------:R-:W-:Y:S05]  /*145d0*/  BRA `(.L_x_1686) ;  /* 0xffffff70007c7947 */ /* 0x000fea000383ffff */
.L_x_1725:
[----:B------:R-:W-:Y:S02]  /*145e0*/  IMAD.MOV.U32 R13, RZ, RZ, R20 ;  /* 0x000000ffff0d7224 */ /* 0x000fe400078e0014 */
[----:B------:R-:W-:Y:S02]  /*145f0*/  IMAD.MOV.U32 R12, RZ, RZ, RZ ;  /* 0x000000ffff0c7224 */ /* 0x000fe400078e00ff */
[----:B------:R-:W-:Y:S02]  /*14600*/  IMAD.MOV.U32 R11, RZ, RZ, 0x1f ;  /* 0x0000001fff0b7424 */ /* 0x000fe400078e00ff */
[----:B------:R-:W-:-:S07]  /*14610*/  IMAD.MOV.U32 R15, RZ, RZ, -0x1 ;  /* 0xffffffffff0f7424 */ /* 0x000fce00078e00ff */
[----:B012---:R-:W-:Y:S05]  /*14620*/  WARPSYNC.COLLECTIVE R15, `(.L_x_1795) ;  /* 0x000000000f087348 */ /* 0x007fea0003c00000 */
[----:B------:R3:W4:Y:S02]  /*14630*/  SHFL.IDX P6, R14, R13, R12, R11 ;  /* 0x0000000c0d0e7389 */ /* 0x00072400000c000b */
[----:B01234-:R-:W-:Y:S01]  /*14640*/  ENDCOLLECTIVE ;  /* 0x000000000000791b */ /* 0x01ffe20003800000 */
.L_x_1795:
[----:B------:R-:W-:Y:S05]  /*14650*/  BRA `(.L_x_1796) ;  /* 0xffffffc400d87947 */ /* 0x000fea000383ffff */
.L_x_1727:
[----:B------:R-:W-:Y:S01]  /*14660*/  BSSY B0, `(.L_x_1797) ;  /* 0x0000006000007945 */ /* 0x000fe20003800000 */
[----:B------:R-:W-:-:S07]  /*14670*/  IMAD.MOV.U32 R15, RZ, RZ, -0x1 ;  /* 0xffffffffff0f7424 */ /* 0x000fce00078e00ff */
[----:B0123--:R-:W-:Y:S05]  /*14680*/  WARPSYNC.COLLECTIVE R15, `(.L_x_1798) ;  /* 0x000000000f0c7348 */ /* 0x00ffea0003c00000 */
[----:B------:R-:W-:Y:S02]  /*14690*/  ELECT P6, UR62, PT ;  /* 0x00000000003e782f */ /* 0x000fe400038c0000 */
[----:B------:R-:W-:Y:S01]  /*146a0*/  MOV R14, UR62 ;  /* 0x0000003e000e7c02 */ /* 0x000fe20008000f00 */
[----:B0123--:R-:W-:Y:S10]  /*146b0*/  ENDCOLLECTIVE ;  /* 0x000000000000791b */ /* 0x00fff40003800000 */
.L_x_1798:
[----:B------:R-:W-:Y:S05]  /*146c0*/  BSYNC B0 ;  /* 0x0000000000007941 */ /* 0x000fea0003800000 */
.L_x_1797:
[----:B------:R-:W-:Y:S05]  /*146d0*/  BRA `(.L_x_1799) ;  /* 0xffffffc400dc7947 */ /* 0x000fea000383ffff */
.L_x_1729:
[----:B----4-:R4:W0:Y:S02]  /*146e0*/  SYNCS.PHASECHK.TRANS64.TRYWAIT P0, [R2+URZ+0x13280], R3 ;  /* 0x01328003020075a7 */ /* 0x010824000800017f */
[----:B0-----:R-:W-:Y:S05]  /*146f0*/  @!P0 NANOSLEEP.SYNCS 0x989680 ;  /* 0x009896800000895d */ /* 0x001fea0003900000 */
[----:B------:R-:W0:Y:S02]  /*14700*/  @!P0 SYNCS.PHASECHK.TRANS64 P0, [R2+URZ+0x13280], R3 ;  /* 0x01328003020085a7 */ /* 0x000e24000800007f */
[----:B0-----:R-:W-:Y:S05]  /*14710*/  @!P0 BRA `(.L_x_1729) ;  /* 0xfffffffc00f08947 */ /* 0x001fea000383ffff */
[----:B------:R-:W-:Y:S05]  /*14720*/  BRA `(.L_x_1800) ;  /* 0xffffffc800387947 */ /* 0x000fea000383ffff */
.L_x_1731:
[----:B0-----:R0:W2:Y:S02]  /*14730*/  SYNCS.PHASECHK.TRANS64.TRYWAIT P0, [R2+URZ+0x13240], R3 ;  /* 0x01324003020075a7 */ /* 0x0010a4000800017f */
[----:B--2---:R-:W-:Y:S05]  /*14740*/  @!P0 NANOSLEEP.SYNCS 0x989680 ;  /* 0x009896800000895d */ /* 0x004fea0003900000 */
[----:B------:R-:W2:Y:S02]  /*14750*/  @!P0 SYNCS.PHASECHK.TRANS64 P0, [R2+URZ+0x13240], R3 ;  /* 0x01324003020085a7 */ /* 0x000ea4000800007f */
[----:B--2---:R-:W-:Y:S05]  /*14760*/  @!P0 BRA `(.L_x_1731) ;  /* 0xfffffffc00f08947 */ /* 0x004fea000383ffff */
[----:B------:R-:W-:Y:S05]  /*14770*/  BRA `(.L_x_1801) ;  /* 0xffffffc800887947 */ /* 0x000fea000383ffff */
.L_x_1735:
[----:B------:R-:W-:Y:S02]  /*14780*/  IMAD.MOV.U32 R13, RZ, RZ, R5 ;  /* 0x000000ffff0d7224 */ /* 0x000fe400078e0005 */
        /* <DEDUP_REMOVED lines=8> */
.L_x_1802:
[----:B------:R-:W-:Y:S01]  /*14810*/  ISETP.GE.AND P1, PT, R25, R7, PT ;  /* 0x000000071900720c */ /* 0x000fe20003f26270 */
[----:B------:R-:W-:Y:S02]  /*14820*/  IMAD.MOV.U32 R13, RZ, RZ, R0 ;  /* 0x000000ffff0d7224 */ /* 0x000fe400078e0000 */
[----:B------:R-:W-:-:S10]  /*14830*/  IMAD.MOV.U32 R2, RZ, RZ, R14 ;  /* 0x000000ffff027224 */ /* 0x000fd400078e000e */
[----:B------:R-:W-:Y:S05]  /*14840*/  WARPSYNC.COLLECTIVE R15, `(.L_x_1803) ;  /* 0x000000000f087348 */ /* 0x000fea0003c00000 */
[----:B------:R0:W1:Y:S02]  /*14850*/  SHFL.IDX P6, R14, R13, R12, R11 ;  /* 0x0000000c0d0e7389 */ /* 0x00006400000c000b */
[----:B01----:R-:W-:Y:S01]  /*14860*/  ENDCOLLECTIVE ;  /* 0x000000000000791b */ /* 0x003fe20003800000 */
.L_x_1803:
[----:B------:R-:W-:Y:S02]  /*14870*/  IMAD.MOV.U32 R13, RZ, RZ, R5 ;  /* 0x000000ffff0d7224 */ /* 0x000fe400078e0005 */
[----:B------:R-:W-:Y:S02]  /*14880*/  IMAD.MOV.U32 R12, RZ, RZ, 0x1 ;  /* 0x00000001ff0c7424 */ /* 0x000fe400078e00ff */
[----:B------:R-:W-:-:S07]  /*14890*/  IMAD.MOV.U32 R3, RZ, RZ, R14 ;  /* 0x000000ffff037224 */ /* 0x000fce00078e000e */
[----:B------:R-:W-:Y:S05]  /*148a0*/  WARPSYNC.COLLECTIVE R15, `(.L_x_1804) ;  /* 0x000000000f087348 */ /* 0x000fea0003c00000 */
[----:B------:R0:W1:Y:S02]  /*148b0*/  SHFL.IDX P6, R14, R13, R12, R11 ;  /* 0x0000000c0d0e7389 */ /* 0x00006400000c000b */
[----:B01----:R-:W-:Y:S01]  /*148c0*/  ENDCOLLECTIVE ;  /* 0x000000000000791b */ /* 0x003fe20003800000 */
.L_x_1804:
[----:B------:R-:W-:-:S05]  /*148d0*/  @!P1 IADD3 R8, P2, R10, R3, RZ ;  /* 0x000000030a089210 */ /* 0x000fca0007f5e0ff */
[----:B------:R-:W-:Y:S02]  /*148e0*/  @!P1 IMAD.X R3, RZ, RZ, R2, P2 ;  /* 0x000000ffff039224 */ /* 0x000fe400010e0602 */
        /* <DEDUP_REMOVED lines=8> */
[----:B0-----:R-:W-:-:S12]  /*14970*/  IMAD.MOV.U32 R2, RZ, RZ, R14 ;  /* 0x000000ffff027224 */ /* 0x001fd800078e000e */
[----:B------:R-:W-:Y:S05]  /*14980*/  WARPSYNC.COLLECTIVE R15, `(.L_x_1805) ;  /* 0x000000000f087348 */ /* 0x000fea0003c00000 */
[----:B------:R0:W1:Y:S02]  /*14990*/  SHFL.IDX P6, R14, R13, R12, R11 ;  /* 0x0000000c0d0e7389 */ /* 0x00006400000c000b */
[----:B01----:R-:W-:Y:S01]  /*149a0*/  ENDCOLLECTIVE ;  /* 0x000000000000791b */ /* 0x003fe20003800000 */
.L_x_1805:
[----:B------:R-:W-:Y:S02]  /*149b0*/  IMAD.MOV.U32 R13, RZ, RZ, R5 ;  /* 0x000000ffff0d7224 */ /* 0x000fe400078e0005 */
[----:B------:R-:W-:Y:S01]  /*149c0*/  IMAD.MOV.U32 R12, RZ, RZ, 0x2 ;  /* 0x00000002ff0c7424 */ /* 0x000fe200078e00ff */
[----:B------:R-:W-:-:S13]  /*149d0*/  @!P1 IADD3 R8, P2, R10, R14, RZ ;  /* 0x0000000e0a089210 */ /* 0x000fda0007f5e0ff */
[----:B------:R-:W-:Y:S05]  /*149e0*/  WARPSYNC.COLLECTIVE R15, `(.L_x_1806) ;  /* 0x000000000f087348 */ /* 0x000fea0003c00000 */
[----:B------:R0:W1:Y:S02]  /*149f0*/  SHFL.IDX P6, R14, R13, R12, R11 ;  /* 0x0000000c0d0e7389 */ /* 0x00006400000c000b */
[----:B01----:R-:W-:Y:S01]  /*14a00*/  ENDCOLLECTIVE ;  /* 0x000000000000791b */ /* 0x003fe20003800000 */
.L_x_1806:
[----:B------:R-:W-:Y:S02]  /*14a10*/  @!P1 IMAD.X R3, RZ, RZ, R2, P2 ;  /* 0x000000ffff039224 */ /* 0x000fe400010e0602 */
[----:B------:R-:W-:Y:S02]  /*14a20*/  @!P1 IMAD.MOV.U32 R2, RZ, RZ, R8 ;  /* 0x000000ffff029224 */ /* 0x000fe400078e0008 */
[----:B------:R-:W-:-:S03]  /*14a30*/  VIADD R8, R25, 0x40 ;  /* 0x0000004019087836 */ /* 0x000fc60000000000 */
[----:B------:R-:W-:Y:S01]  /*14a40*/  @!PT LDS RZ, [RZ] ;  /* 0x00000000fffff984 */ /* 0x000fe20000000800 */
[----:B------:R-:W-:Y:S01]  /*14a50*/  @!PT LDS RZ, [RZ] ;  /* 0x00000000fffff984 */ /* 0x000fe20000000800 */
[----:B------:R-:W-:Y:S01]  /*14a60*/  @!PT LDS RZ, [RZ] ;  /* 0x00000000fffff984 */ /* 0x000fe20000000800 */
[----:B------:R0:W-:Y:S02]  /*14a70*/  @!P1 LDGSTS.E.BYPASS.LTC128B.128 [R9+0xb800], desc[UR52][R2.64], !P0 ;  /* 0x0b80000002099fae */ /* 0x0001e4000c101d74 */
[----:B------:R-:W-:Y:S01]  /*14a80*/  ISETP.GE.AND P1, PT, R8, R7, PT ;  /* 0x000000070800720c */ /* 0x000fe20003f26270 */
[----:B------:R-:W-:Y:S02]  /*14a90*/  IMAD.MOV.U32 R13, RZ, RZ, R0 ;  /* 0x000000ffff0d7224 */ /* 0x000fe400078e0000 */
[----:B0-----:R-:W-:-:S10]  /*14aa0*/  IMAD.MOV.U32 R2, RZ, RZ, R14 ;  /* 0x000000ffff027224 */ /* 0x001fd400078e000e */
[----:B------:R-:W-:Y:S05]  /*14ab0*/  WARPSYNC.COLLECTIVE R15, `(.L_x_1807) ;  /* 0x000000000f087348 */ /* 0x000fea0003c00000 */
[----:B------:R0:W1:Y:S02]  /*14ac0*/  SHFL.IDX P6, R14, R13, R12, R11 ;  /* 0x0000000c0d0e7389 */ /* 0x00006400000c000b */
[----:B01----:R-:W-:Y:S01]  /*14ad0*/  ENDCOLLECTIVE ;  /* 0x000000000000791b */ /* 0x003fe20003800000 */
.L_x_1807:
[----:B------:R-:W-:Y:S02]  /*14ae0*/  IMAD.MOV.U32 R13, RZ, RZ, R5 ;  /* 0x000000ffff0d7224 */ /* 0x000fe400078e0005 */
[----:B------:R-:W-:Y:S01]  /*14af0*/  IMAD.MOV.U32 R12, RZ, RZ, 0x3 ;  /* 0x00000003ff0c7424 */ /* 0x000fe200078e00ff */
[----:B------:R-:W-:-:S13]  /*14b00*/  @!P1 IADD3 R8, P2, R10, R14, RZ ;  /* 0x0000000e0a089210 */ /* 0x000fda0007f5e0ff */
[----:B------:R-:W-:Y:S05]  /*14b10*/  WARPSYNC.COLLECTIVE R15, `(.L_x_1808) ;  /* 0x000000000f087348 */ /* 0x000fea0003c00000 */
[----:B------:R0:W1:Y:S02]  /*14b20*/  SHFL.IDX P6, R14, R13, R12, R11 ;  /* 0x0000000c0d0e7389 */ /* 0x00006400000c000b */
[----:B01----:R-:W-:Y:S01]  /*14b30*/  ENDCOLLECTIVE ;  /* 0x000000000000791b */ /* 0x003fe20003800000 */
.L_x_1808:
        /* <DEDUP_REMOVED lines=13> */
.L_x_1809:
[----:B------:R-:W-:Y:S02]  /*14c10*/  IMAD.MOV.U32 R13, RZ, RZ, R6 ;  /* 0x000000ffff0d7224 */ /* 0x000fe400078e0006 */
[----:B------:R-:W-:Y:S02]  /*14c20*/  IMAD.MOV.U32 R12, RZ, RZ, RZ ;  /* 0x000000ffff0c7224 */ /* 0x000fe400078e00ff */
[----:B------:R-:W-:-:S07]  /*14c30*/  IMAD.MOV.U32 R2, RZ, RZ, R14 ;  /* 0x000000ffff027224 */ /* 0x000fce00078e000e */
[----:B------:R-:W-:Y:S05]  /*14c40*/  WARPSYNC.COLLECTIVE R15, `(.L_x_1810) ;  /* 0x000000000f087348 */ /* 0x000fea0003c00000 */
[----:B------:R0:W1:Y:S02]  /*14c50*/  SHFL.IDX P6, R14, R13, R12, R11 ;  /* 0x0000000c0d0e7389 */ /* 0x00006400000c000b */
[----:B01----:R-:W-:Y:S01]  /*14c60*/  ENDCOLLECTIVE ;  /* 0x000000000000791b */ /* 0x003fe20003800000 */
.L_x_1810:
        /* <DEDUP_REMOVED lines=11> */
.L_x_1811:
        /* <DEDUP_REMOVED lines=8> */
.L_x_1812:
        /* <DEDUP_REMOVED lines=11> */
.L_x_1813:
[----:B------:R-:W-:Y:S05]  /*14e50*/  BRA `(.L_x_1814) ;  /* 0xffffffcc00747947 */ /* 0x000fea000383ffff */
.L_x_1738:
[----:B0-----:R0:W1:Y:S02]  /*14e60*/  SYNCS.PHASECHK.TRANS64.TRYWAIT P0, [R16+URZ+0x13220], R3 ;  /* 0x01322003100075a7 */ /* 0x001064000800017f */
[----:B-1----:R-:W-:Y:S05]  /*14e70*/  @!P0 NANOSLEEP.SYNCS 0x989680 ;  /* 0x009896800000895d */ /* 0x002fea0003900000 */
[----:B------:R-:W1:Y:S02]  /*14e80*/  @!P0 SYNCS.PHASECHK.TRANS64 P0, [R16+URZ+0x13220], R3 ;  /* 0x01322003100085a7 */ /* 0x000e64000800007f */
[----:B-1----:R-:W-:Y:S05]  /*14e90*/  @!P0 BRA `(.L_x_1738) ;  /* 0xfffffffc00f08947 */ /* 0x002fea000383ffff */
[----:B------:R-:W-:Y:S05]  /*14ea0*/  BRA `(.L_x_1815) ;  /* 0xffffffcc00dc7947 */ /* 0x000fea000383ffff */
.L_x_1744:
[----:B0-----:R0:W2:Y:S02]  /*14eb0*/  SYNCS.PHASECHK.TRANS64.TRYWAIT P0, [R9+URZ+0x13280], R2 ;  /* 0x01328002090075a7 */ /* 0x0010a4000800017f */
[----:B--2---:R-:W-:Y:S05]  /*14ec0*/  @!P0 NANOSLEEP.SYNCS 0x989680 ;  /* 0x009896800000895d */ /* 0x004fea0003900000 */
[----:B------:R-:W2:Y:S02]  /*14ed0*/  @!P0 SYNCS.PHASECHK.TRANS64 P0, [R9+URZ+0x13280], R2 ;  /* 0x01328002090085a7 */ /* 0x000ea4000800007f */
[----:B--2---:R-:W-:Y:S05]  /*14ee0*/  @!P0 BRA `(.L_x_1744) ;  /* 0xfffffffc00f08947 */ /* 0x004fea000383ffff */
[----:B------:R-:W-:Y:S05]  /*14ef0*/  BRA `(.L_x_1816) ;  /* 0xffffffd000787947 */ /* 0x000fea000383ffff */
.L_x_1749:
[----:B-1----:R1:W2:Y:S02]  /*14f00*/  SYNCS.PHASECHK.TRANS64.TRYWAIT P0, [R9+URZ+0x13240], R2 ;  /* 0x01324002090075a7 */ /* 0x0022a4000800017f */
[----:B--2---:R-:W-:Y:S05]  /*14f10*/  @!P0 NANOSLEEP.SYNCS 0x989680 ;  /* 0x009896800000895d */ /* 0x004fea0003900000 */
[----:B------:R-:W2:Y:S02]  /*14f20*/  @!P0 SYNCS.PHASECHK.TRANS64 P0, [R9+URZ+0x13240], R2 ;  /* 0x01324002090085a7 */ /* 0x000ea4000800007f */
[----:B--2---:R-:W-:Y:S05]  /*14f30*/  @!P0 BRA `(.L_x_1749) ;  /* 0xfffffffc00f08947 */ /* 0x004fea000383ffff */
[----:B------:R-:W-:Y:S05]  /*14f40*/  BRA `(.L_x_1817) ;  /* 0xffffffd000f47947 */ /* 0x000fea000383ffff */
.L_x_1755:
[----:B0-----:R0:W1:Y:S02]  /*14f50*/  SYNCS.PHASECHK.TRANS64.TRYWAIT P0, [R3+URZ+0x13270], R2 ;  /* 0x01327002030075a7 */ /* 0x001064000800017f */
[----:B-1----:R-:W-:Y:S05]  /*14f60*/  @!P0 NANOSLEEP.SYNCS 0x989680 ;  /* 0x009896800000895d */ /* 0x002fea0003900000 */
[----:B------:R-:W1:Y:S02]  /*14f70*/  @!P0 SYNCS.PHASECHK.TRANS64 P0, [R3+URZ+0x13270], R2 ;  /* 0x01327002030085a7 */ /* 0x000e64000800007f */
[----:B-1----:R-:W-:Y:S05]  /*14f80*/  @!P0 BRA `(.L_x_1755) ;  /* 0xfffffffc00f08947 */ /* 0x002fea000383ffff */
[----:B------:R-:W-:Y:S05]  /*14f90*/  BRA `(.L_x_1818) ;  /* 0xffffffd400907947 */ /* 0x000fea000383ffff */
.L_x_1757:
[----:B0-----:R0:W1:Y:S02]  /*14fa0*/  SYNCS.PHASECHK.TRANS64.TRYWAIT P0, [R3+URZ+0x13260], R2 ;  /* 0x01326002030075a7 */ /* 0x001064000800017f */
[----:B-1----:R-:W-:Y:S05]  /*14fb0*/  @!P0 NANOSLEEP.SYNCS 0x989680 ;  /* 0x009896800000895d */ /* 0x002fea0003900000 */
[----:B------:R-:W1:Y:S02]  /*14fc0*/  @!P0 SYNCS.PHASECHK.TRANS64 P0, [R3+URZ+0x13260], R2 ;  /* 0x01326002030085a7 */ /* 0x000e64000800007f */
[----:B-1----:R-:W-:Y:S05]  /*14fd0*/  @!P0 BRA `(.L_x_1757) ;  /* 0xfffffffc00f08947 */ /* 0x002fea000383ffff */
[----:B------:R-:W-:Y:S05]  /*14fe0*/  BRA `(.L_x_1819) ;  /* 0xffffffd400987947 */ /* 0x000fea000383ffff */
.L_x_1764:
[----:B0-----:R0:W1:Y:S02]  /*14ff0*/  SYNCS.PHASECHK.TRANS64.TRYWAIT P1, [R2+URZ+0x13270], R3 ;  /* 0x01327003020075a7 */ /* 0x001064000802017f */
[----:B-1----:R-:W-:Y:S05]  /*15000*/  @!P1 NANOSLEEP.SYNCS 0x989680 ;  /* 0x009896800000995d */ /* 0x002fea0003900000 */
[----:B------:R-:W1:Y:S02]  /*15010*/  @!P1 SYNCS.PHASECHK.TRANS64 P1, [R2+URZ+0x13270], R3 ;  /* 0x01327003020095a7 */ /* 0x000e64000802007f */
[----:B-1----:R-:W-:Y:S05]  /*15020*/  @!P1 BRA `(.L_x_1764) ;  /* 0xfffffffc00f09947 */ /* 0x002fea000383ffff */
[----:B------:R-:W-:Y:S05]  /*15030*/  BRA `(.L_x_1820) ;  /* 0xffffffd800dc7947 */ /* 0x000fea000383ffff */
.L_x_1766:
[----:B0-----:R0:W1:Y:S02]  /*15040*/  SYNCS.PHASECHK.TRANS64.TRYWAIT P1, [R2+URZ+0x13260], R5 ;  /* 0x01326005020075a7 */ /* 0x001064000802017f */
[----:B-1----:R-:W-:Y:S05]  /*15050*/  @!P1 NANOSLEEP.SYNCS 0x989680 ;  /* 0x009896800000995d */ /* 0x002fea0003900000 */
[----:B------:R-:W1:Y:S02]  /*15060*/  @!P1 SYNCS.PHASECHK.TRANS64 P1, [R2+URZ+0x13260], R5 ;  /* 0x01326005020095a7 */ /* 0x000e64000802007f */
[----:B-1----:R-:W-:Y:S05]  /*15070*/  @!P1 BRA `(.L_x_1766) ;  /* 0xfffffffc00f09947 */ /* 0x002fea000383ffff */
[----:B------:R-:W-:Y:S05]  /*15080*/  BRA `(.L_x_1821) ;  /* 0xffffffd800e47947 */ /* 0x000fea000383ffff */
.L_x_1779:
[----:B0-----:R0:W1:Y:S02]  /*15090*/  SYNCS.PHASECHK.TRANS64.TRYWAIT P0, [R7+URZ+0x13220], R0 ;  /* 0x01322000070075a7 */ /* 0x001064000800017f */
[----:B-1----:R-:W-:Y:S05]  /*150a0*/  @!P0 NANOSLEEP.SYNCS 0x989680 ;  /* 0x009896800000895d */ /* 0x002fea0003900000 */
[----:B------:R-:W1:Y:S02]  /*150b0*/  @!P0 SYNCS.PHASECHK.TRANS64 P0, [R7+URZ+0x13220], R0 ;  /* 0x01322000070085a7 */ /* 0x000e64000800007f */
[----:B-1----:R-:W-:Y:S05]  /*150c0*/  @!P0 BRA `(.L_x_1779) ;  /* 0xfffffffc00f08947 */ /* 0x002fea000383ffff */
[----:B------:R-:W-:Y:S05]  /*150d0*/  BRA `(.L_x_1822) ;  /* 0xffffffec00c87947 */ /* 0x000fea000383ffff */
.L_x_1780:
        /* <DEDUP_REMOVED lines=11> */
.L_x_1824:
[----:B------:R-:W-:Y:S05]  /*15190*/  BSYNC B0 ;  /* 0x0000000000007941 */ /* 0x000fea0003800000 */
.L_x_1823:
[----:B------:R-:W-:Y:S05]  /*151a0*/  BRA `(.L_x_1825) ;  /* 0xffffffec00b07947 */ /* 0x000fea000383ffff */
.L_x_1783:
[----:B------:R-:W-:Y:S01]  /*151b0*/  BSSY B1, `(.L_x_1826) ;  /* 0x0000006000017945 */ /* 0x000fe20003800000 */
[----:B------:R-:W-:-:S07]  /*151c0*/  IMAD.MOV.U32 R15, RZ, RZ, -0x1 ;  /* 0xffffffffff0f7424 */ /* 0x000fce00078e00ff */
[----:B0-----:R-:W-:Y:S05]  /*151d0*/  WARPSYNC.COLLECTIVE R15, `(.L_x_1827) ;  /* 0x000000000f0c7348 */ /* 0x001fea0003c00000 */
[----:B------:R-:W-:Y:S02]  /*151e0*/  ELECT P6, UR62, PT ;  /* 0x00000000003e782f */ /* 0x000fe400038c0000 */
[----:B------:R-:W-:Y:S01]  /*151f0*/  MOV R14, UR62 ;  /* 0x0000003e000e7c02 */ /* 0x000fe20008000f00 */
[----:B0-----:R-:W-:Y:S10]  /*15200*/  ENDCOLLECTIVE ;  /* 0x000000000000791b */ /* 0x001ff40003800000 */
.L_x_1827:
[----:B------:R-:W-:Y:S05]  /*15210*/  BSYNC B1 ;  /* 0x0000000000017941 */ /* 0x000fea0003800000 */
.L_x_1826:
[----:B------:R-:W-:Y:S05]  /*15220*/  BRA `(.L_x_1828) ;  /* 0xffffffec00a87947 */ /* 0x000fea000383ffff */
.L_x_1785:
[----:B0-----:R0:W1:Y:S02]  /*15230*/  SYNCS.PHASECHK.TRANS64.TRYWAIT P1, [R5+URZ], R4 ;  /* 0x00000004050075a7 */ /* 0x001064000802017f */
[----:B-1----:R-:W-:Y:S05]  /*15240*/  @!P1 NANOSLEEP.SYNCS 0x989680 ;  /* 0x009896800000995d */ /* 0x002fea0003900000 */
[----:B------:R-:W1:Y:S02]  /*15250*/  @!P1 SYNCS.PHASECHK.TRANS64 P1, [R5+URZ], R4 ;  /* 0x00000004050095a7 */ /* 0x000e64000802007f */
[----:B-1----:R-:W-:Y:S05]  /*15260*/  @!P1 BRA `(.L_x_1785) ;  /* 0xfffffffc00f09947 */ /* 0x002fea000383ffff */
[----:B------:R-:W-:Y:S05]  /*15270*/  BRA `(.L_x_1829) ;  /* 0xffffffec00dc7947 */ /* 0x000fea000383ffff */
.L_x_1786:
[----:B-1----:R1:W2:Y:S02]  /*15280*/  SYNCS.PHASECHK.TRANS64.TRYWAIT P1, [R3+URZ], R0 ;  /* 0x00000000030075a7 */ /* 0x0022a4000802017f */
[----:B--2---:R-:W-:Y:S05]  /*15290*/  @!P1 NANOSLEEP.SYNCS 0x989680 ;  /* 0x009896800000995d */ /* 0x004fea0003900000 */
[----:B------:R-:W2:Y:S02]  /*152a0*/  @!P1 SYNCS.PHASECHK.TRANS64 P1, [R3+URZ], R0 ;  /* 0x00000000030095a7 */ /* 0x000ea4000802007f */
[----:B--2---:R-:W-:Y:S05]  /*152b0*/  @!P1 BRA `(.L_x_1786) ;  /* 0xfffffffc00f09947 */ /* 0x004fea000383ffff */
[----:B------:R-:W-:Y:S05]  /*152c0*/  BRA `(.L_x_1830) ;  /* 0xffffffec00d07947 */ /* 0x000fea000383ffff */
.L_x_1788:
[----:B-1----:R1:W2:Y:S02]  /*152d0*/  SYNCS.PHASECHK.TRANS64.TRYWAIT P1, [R3+URZ+0x13260], R4 ;  /* 0x01326004030075a7 */ /* 0x0022a4000802017f */
[----:B--2---:R-:W-:Y:S05]  /*152e0*/  @!P1 NANOSLEEP.SYNCS 0x989680 ;  /* 0x009896800000995d */ /* 0x004fea0003900000 */
[----:B------:R-:W2:Y:S02]  /*152f0*/  @!P1 SYNCS.PHASECHK.TRANS64 P1, [R3+URZ+0x13260], R4 ;  /* 0x01326004030095a7 */ /* 0x000ea4000802007f */
[----:B--2---:R-:W-:Y:S05]  /*15300*/  @!P1 BRA `(.L_x_1788) ;  /* 0xfffffffc00f09947 */ /* 0x004fea000383ffff */
[----:B------:R-:W-:Y:S05]  /*15310*/  BRA `(.L_x_1831) ;  /* 0xffffffec00d07947 */ /* 0x000fea000383ffff */
.L_x_1790:
[----:B0-----:R0:W2:Y:S02]  /*15320*/  SYNCS.PHASECHK.TRANS64.TRYWAIT P1, [R5+URZ+0x13260], R0 ;  /* 0x01326000050075a7 */ /* 0x0010a4000802017f */
[----:B--2---:R-:W-:Y:S05]  /*15330*/  @!P1 NANOSLEEP.SYNCS 0x989680 ;  /* 0x009896800000995d */ /* 0x004fea0003900000 */
[----:B------:R-:W2:Y:S02]  /*15340*/  @!P1 SYNCS.PHASECHK.TRANS64 P1, [R5+URZ+0x13260], R0 ;  /* 0x01326000050095a7 */ /* 0x000ea4000802007f */
[----:B--2---:R-:W-:Y:S05]  /*15350*/  @!P1 BRA `(.L_x_1790) ;  /* 0xfffffffc00f09947 */ /* 0x004fea000383ffff */
[----:B------:R-:W-:Y:S05]  /*15360*/  BRA `(.L_x_1832) ;  /* 0xffffffec00d07947 */ /* 0x000fea000383ffff */
.L_x_1792:
[----:B--2---:R2:W3:Y:S02]  /*15370*/  SYNCS.PHASECHK.TRANS64.TRYWAIT P0, [R3+URZ+0x13280], R4 ;  /* 0x01328004030075a7 */ /* 0x0044e4000800017f */
[----:B---3--:R-:W-:Y:S05]  /*15380*/  @!P0 NANOSLEEP.SYNCS 0x989680 ;  /* 0x009896800000895d */ /* 0x008fea0003900000 */
[----:B------:R-:W3:Y:S02]  /*15390*/  @!P0 SYNCS.PHASECHK.TRANS64 P0, [R3+URZ+0x13280], R4 ;  /* 0x01328004030085a7 */ /* 0x000ee4000800007f */
[----:B---3--:R-:W-:Y:S05]  /*153a0*/  @!P0 BRA `(.L_x_1792) ;  /* 0xfffffffc00f08947 */ /* 0x008fea000383ffff */
[----:B------:R-:W-:Y:S05]  /*153b0*/  BRA `(.L_x_1793) ;  /* 0xffffffec00cc7947 */ /* 0x000fea000383ffff */
.L_x_1833:
        /* <DEDUP_REMOVED lines=12> */
.L_x_2194:


//--------------------- .text._ZN7cutlass13device_kernelIN5flash11enable_sm90INS1_16FlashAttnFwdSm90INS1_25CollectiveMainloopFwdSm90ILi2EN4cute5tupleIJNS5_1CILi1EEES8_S8_EEENS6_IJNS7_ILi192EEENS7_ILi160EEENS7_ILi64EEEEEELi64ENS_12float_e4m3_tEfNS_4arch4Sm90ELb1ELb0ELb1ELb1ELb0ELb1ELb0ELb1ELb1ELb1ELb1ELb0EEENS1_21CollectiveEpilogueFwdINS6_IJSA_SC_SB_EEES9_NS_10bfloat16_tESG_Li384ELb1ELb1ELb1ELb1EEENS1_36VarlenDynamicPersistentTileSchedulerILi192ELi160ELi384ELi128ELb1ELb1ELb1ELb1ELb1ELb1EEEEEEEEEvNT_6ParamsE --------------------------
	.section	.text._ZN7cutlass13device_kernelIN5flash11enable_sm90INS1_16FlashAttnFwdSm90INS1_25CollectiveMainloopFwdSm90ILi2EN4cute5tupleIJNS5_1CILi1EEES8_S8_EEENS6_IJNS7_ILi192EEENS7_ILi160EEENS7_ILi64EEEEEELi64ENS_12float_e4m3_tEfNS_4arch4Sm90ELb1ELb0ELb1ELb1ELb0ELb1ELb0ELb1ELb1ELb1ELb1ELb0EEENS1_21CollectiveEpilogueFwdINS6_IJSA_SC_SB_EEES9_NS_10bfloat16_tESG_Li384ELb1ELb1ELb1ELb1EEENS1_36VarlenDynamicPersistentTileSchedulerILi192ELi160ELi384ELi128ELb1ELb1ELb1ELb1ELb1ELb1EEEEEEEEEvNT_6ParamsE,"ax",@progbits
	.align	128
.text._ZN7cutlass13device_kernelIN5flash11enable_sm90INS1_16FlashAttnFwdSm90INS1_25CollectiveMainloopFwdSm90ILi2EN4cute5tupleIJNS5_1CILi1EEES8_S8_EEENS6_IJNS7_ILi192EEENS7_ILi160EEENS7_ILi64EEEEEELi64ENS_12float_e4m3_tEfNS_4arch4Sm90ELb1ELb0ELb1ELb1ELb0ELb1ELb0ELb1ELb1ELb1ELb1ELb0EEENS1_21CollectiveEpilogueFwdINS6_IJSA_SC_SB_EEES9_NS_10bfloat16_tESG_Li384ELb1ELb1ELb1ELb1EEENS1_36VarlenDynamicPersistentTileSchedulerILi192ELi160ELi384ELi128ELb1ELb1ELb1ELb1ELb1ELb1EEEEEEEEEvNT_6ParamsE:
        .type           _ZN7cutlass13device_kernelIN5flash11enable_sm90INS1_16FlashAttnFwdSm90INS1_25CollectiveMainloopFwdSm90ILi2EN4cute5tupleIJNS5_1CILi1EEES8_S8_EEENS6_IJNS7_ILi192EEENS7_ILi160EEENS7_ILi64EEEEEELi64ENS_12float_e4m3_tEfNS_4arch4Sm90ELb1ELb0ELb1ELb1ELb0ELb1ELb0ELb1ELb1ELb1ELb1ELb0EEENS1_21CollectiveEpilogueFwdINS6_IJSA_SC_SB_EEES9_NS_10bfloat16_tESG_Li384ELb1ELb1ELb1ELb1EEENS1_36VarlenDynamicPersistentTileSchedulerILi192ELi160ELi384ELi128ELb1ELb1ELb1ELb1ELb1ELb1EEEEEEEEEvNT_6ParamsE,@function
        .size           _ZN7cutlass13device_kernelIN5flash11enable_sm90INS1_16FlashAttnFwdSm90INS1_25CollectiveMainloopFwdSm90ILi2EN4cute5tupleIJNS5_1CILi1EEES8_S8_EEENS6_IJNS7_ILi192EEENS7_ILi160EEENS7_ILi64EEEEEELi64ENS_12float_e4m3_tEfNS_4arch4Sm90ELb1ELb0ELb1ELb1ELb0ELb1ELb0ELb1ELb1ELb1ELb1ELb0EEENS1_21CollectiveEpilogueFwdINS6_IJSA_SC_SB_EEES9_NS_10bfloat16_tESG_Li384ELb1ELb1ELb1ELb1EEENS1_36VarlenDynamicPersistentTileSchedulerILi192ELi160ELi384ELi128ELb1ELb1ELb1ELb1ELb1ELb1EEEEEEEEEvNT_6ParamsE,(.L_x_2195 - _ZN7cutlass13device_kernelIN5flash11enable_sm90INS1_16FlashAttnFwdSm90INS1_25CollectiveMainloopFwdSm90ILi2EN4cute5tupleIJNS5_1CILi1EEES8_S8_EEENS6_IJNS7_ILi192EEENS7_ILi160EEENS7_ILi64EEEEEELi64ENS_12float_e4m3_tEfNS_4arch4Sm90ELb1ELb0ELb1ELb1ELb0ELb1ELb0ELb1ELb1ELb1ELb1ELb0EEENS1_21CollectiveEpilogueFwdINS6_IJSA_SC_SB_EEES9_NS_10bfloat16_tESG_Li384ELb1ELb1ELb1ELb1EEENS1_36VarlenDynamicPersistentTileSchedulerILi192ELi160ELi384ELi128ELb1ELb1ELb1ELb1ELb1ELb1EEEEEEEEEvNT_6ParamsE)
        .other          _ZN7cutlass13device_kernelIN5flash11enable_sm90INS1_16FlashAttnFwdSm90INS1_25CollectiveMainloopFwdSm90ILi2EN4cute5tupleIJNS5_1CILi1EEES8_S8_EEENS6_IJNS7_ILi192EEENS7_ILi160EEENS7_ILi64EEEEEELi64ENS_12float_e4m3_tEfNS_4arch4Sm90ELb1ELb0ELb1ELb1ELb0ELb1ELb0ELb1ELb1ELb1ELb1ELb0EEENS1_21CollectiveEpilogueFwdINS6_IJSA_SC_SB_EEES9_NS_10bfloat16_tESG_Li384ELb1ELb1ELb1ELb1EEENS1_36VarlenDynamicPersistentTileSchedulerILi192ELi160ELi384ELi128ELb1ELb1ELb1ELb1ELb1ELb1EEEEEEEEEvNT_6ParamsE,@"STO_CUDA_ENTRY STV_DEFAULT"
_ZN7cutlass13device_kernelIN5flash11enable_sm90INS1_16FlashAttnFwdSm90INS1_25CollectiveMainloopFwdSm90ILi2EN4cute5tupleIJNS5_1CILi1EEES8_S8_EEENS6_IJNS7_ILi192EEENS7_ILi160EEENS7_ILi64EEEEEELi64ENS_12float_e4m3_tEfNS_4arch4Sm90ELb1ELb0ELb1ELb1ELb0ELb1ELb0ELb1ELb1ELb1ELb1ELb0EEENS1_21CollectiveEpilogueFwdINS6_IJSA_SC_SB_EEES9_NS_10bfloat16_tESG_Li384ELb1ELb1ELb1ELb1EEENS1_36VarlenDynamicPersistentTileSchedulerILi192ELi160ELi384ELi128ELb1ELb1ELb1ELb1ELb1ELb1EEEEEEEEEvNT_6ParamsE:
        /* <DEDUP_REMOVED lines=23> */
.L_x_1835:
[----:B------:R-:W-:Y:S05]  /*0170*/  BSYNC B0 ;  /* 0x0000000000007941 */ /* 0x000fea0003800000 */
.L_x_1834:
        /* <DEDUP_REMOVED lines=40> */
.L_x_1836:
        /* <DEDUP_REMOVED lines=22> */
.L_x_1837:
        /* <DEDUP_REMOVED lines=18> */
.L_x_1838:
        /* <DEDUP_REMOVED lines=22> */
.L_x_1839:
        /* <DEDUP_REMOVED lines=22> */
.L_x_1840:
        /* <DEDUP_REMOVED lines=9> */
.L_x_1843:
        /* <DEDUP_REMOVED lines=16> */
[----:B------:R-:W3:Y:S01]  /*0ad0*/  LDL.LU R17, [R1+0x3c] ;  /* 0x00003c0001117983 */ /* 0x000ee20000300800 */
        /* <DEDUP_REMOVED lines=24> */
[----:B------:R-:W-:Y:S01]  /*0c60*/  LEA.HI R3, R0, R15, RZ, 0x2 ;  /* 0x0000000f00037211 */ /* 0x000fe200078f10ff */
[----:B------:R-:W-:Y:S01]  /*0c70*/  IMAD.IADD R10, R7, 0x1, -R10 ;  /* 0x00000001070a7824 */ /* 0x000fe200078e0a0a */
[----:B------:R-:W-:-:S02]  /*0c80*/  SHF.R.S32.HI R6, RZ, 0x2, R8 ;  /* 0x00000002ff067819 */ /* 0x000fc40000011408 */
[----:B------:R-:W-:Y:S02]  /*0c90*/  SHF.R.S32.HI R7, RZ, 0x1f, R8 ;  /* 0x0000001fff077819 */ /* 0x000fe40000011408 */
[----:B------:R-:W-:Y:S02]  /*0ca0*/  SHF.R.S32.HI R18, RZ, 0x7, R2 ;  /* 0x00000007ff127819 */ /* 0x000fe40000011402 */
[--C-:B------:R-:W-:Y:S02]  /*0cb0*/  SHF.R.S32.HI R2, RZ, 0x2, R3.reuse ;  /* 0x00000002ff027819 */ /* 0x100fe40000011403 */
[----:B------:R-:W-:Y:S02]  /*0cc0*/  SHF.R.S32.HI R5, RZ, 0x1f, R3 ;  /* 0x0000001fff057819 */ /* 0x000fe40000011403 */
[----:B------:R-:W-:Y:S02]  /*0cd0*/  LEA.HI R7, R7, R6, RZ, 0x3 ;  /* 0x0000000607077211 */ /* 0x000fe400078f18ff */
[----:B------:R-:W-:Y:S01]  /*0ce0*/  LOP3.LUT R12, R3, 0xfffffffc, RZ, 0xc0, !PT ;  /* 0xfffffffc030c7812 */ /* 0x000fe200078ec0ff */
[----:B------:R-:W-:Y:S01]  /*0cf0*/  IMAD.HI R3, R18, 0x55555556, RZ ;  /* 0x5555555612037827 */ /* 0x000fe200078e02ff */
[----:B------:R-:W-:-:S02]  /*0d00*/  LEA.HI R5, R5, R2, RZ, 0x2 ;  /* 0x0000000205057211 */ /* 0x000fc400078f10ff */
[----:B------:R-:W-:Y:S02]  /*0d10*/  LOP3.LUT R7, R7, 0xfffffff8, RZ, 0xc0, !PT ;  /* 0xfffffff807077812 */ /* 0x000fe400078ec0ff */
[----:B------:R-:W-:Y:S02]  /*0d20*/  LEA.HI R11, R11, R14, RZ, 0x5 ;  /* 0x0000000e0b0b7211 */ /* 0x000fe400078f28ff */
[----:B------:R-:W-:Y:S02]  /*0d30*/  LEA.HI R3, R3, R3, RZ, 0x1 ;  /* 0x0000000303037211 */ /* 0x000fe400078f08ff */
[----:B------:R-:W-:Y:S01]  /*0d40*/  LOP3.LUT R5, R5, 0xfffffffc, RZ, 0xc0, !PT ;  /* 0xfffffffc05057812 */ /* 0x000fe200078ec0ff */
[----:B------:R-:W-:Y:S01]  /*0d50*/  IMAD.IADD R6, R6, 0x1, -R7 ;  /* 0x0000000106067824 */ /* 0x000fe200078e0a07 */
[----:B------:R-:W-:Y:S01]  /*0d60*/  SHF.R.S32.HI R11, RZ, 0x5, R11 ;  /* 0x00000005ff0b7819 */ /* 0x000fe2000001140b */
[----:B------:R-:W-:Y:S02]  /*0d70*/  IMAD R3, R3, -0x3, R18 ;  /* 0xfffffffd03037824 */ /* 0x000fe400078e0212 */
[----:B------:R-:W-:-:S02]  /*0d80*/  IMAD.IADD R18, R2, 0x1, -R5 ;  /* 0x0000000102127824 */ /* 0x000fc400078e0a05 */
        /* <DEDUP_REMOVED lines=14> */
[----:B------:R-:W-:Y:S02]  /*0e70*/  IMAD.IADD R8, R14, 0x1, -R8 ;  /* 0x000000010e087824 */ /* 0x000fe400078e0a08 */
[----:B------:R-:W-:Y:S02]  /*0e80*/  IMAD.IADD R12, R15, 0x1, -R12 ;  /* 0x000000010f0c7824 */ /* 0x000fe400078e0a0c */
[----:B------:R-:W-:-:S03]  /*0e90*/  IMAD.SHL.U32 R8, R8, 0x2, RZ ;  /* 0x0000000208087824 */ /* 0x000fc600078e00ff */
[----:B------:R-:W-:-:S04]  /*0ea0*/  LEA.HI R7, R12, R12, RZ, 0x1 ;  /* 0x0000000c0c077211 */ /* 0x000fc800078f08ff */
[----:B------:R-:W-:-:S05]  /*0eb0*/  LOP3.LUT R7, R7, 0x1ffffffe, RZ, 0xc0, !PT ;  /* 0x1ffffffe07077812 */ /* 0x000fca00078ec0ff */
[----:B------:R-:W-:Y:S02]  /*0ec0*/  IMAD.IADD R7, R12, 0x1, -R7 ;  /* 0x000000010c077824 */ /* 0x000fe400078e0a07 */
[----:B------:R-:W-:Y:S02]  /*0ed0*/  IMAD.MOV.U32 R156, RZ, RZ, RZ ;  /* 0x000000ffff9c7224 */ /* 0x000fe400078e00ff */
[----:B------:R-:W-:Y:S01]  /*0ee0*/  IMAD.MOV.U32 R23, RZ, RZ, RZ ;  /* 0x000000ffff177224 */ /* 0x000fe200078e00ff */
[----:B---3--:R-:W-:-:S05]  /*0ef0*/  LOP3.LUT R2, R17, 0x1, RZ, 0xfc, !PT ;  /* 0x0000000111027812 */ /* 0x008fca00078efcff */
[----:B------:R0:W-:Y:S02]  /*0f00*/  STL [R1+0x4], R2 ;  /* 0x0000040201007387 */ /* 0x0001e40000100800 */
[----:B0-----:R-:W-:Y:S02]  /*0f10*/  LOP3.LUT R2, R0, 0xfffffff8, RZ, 0xc0, !PT ;  /* 0xfffffff800027812 */ /* 0x001fe400078ec0ff */
[----:B------:R-:W-:Y:S01]  /*0f20*/  SHF.L.U32 R0, R18, 0x7, RZ ;  /* 0x0000000712007819 */ /* 0x000fe200000006ff */
[----:B------:R-:W-:-:S03]  /*0f30*/  IMAD.SHL.U32 R18, R4, 0x10, RZ ;  /* 0x0000001004127824 */ /* 0x000fc600078e00ff */
[----:B------:R-:W-:Y:S01]  /*0f40*/  LOP3.LUT R6, R0, 0x180, RZ, 0xc0, !PT ;  /* 0x0000018000067812 */ /* 0x000fe200078ec0ff */
[----:B------:R-:W-:Y:S01]  /*0f50*/  VIADD R0, R10, 0x10 ;  /* 0x000000100a007836 */ /* 0x000fe20000000000 */
[----:B------:R-:W-:Y:S04]  /*0f60*/  STL [R1+0x8], RZ ;  /* 0x000008ff01007387 */ /* 0x000fe80000100800 */
[----:B------:R-:W-:Y:S01]  /*0f70*/  STL [R1+0x10], R10 ;  /* 0x0000100a01007387 */ /* 0x000fe20000100800 */
[----:B------:R-:W-:-:S03]  /*0f80*/  SHF.R.U32.HI R3, RZ, 0x3, R6 ;  /* 0x00000003ff037819 */ /* 0x000fc60000011606 */
[----:B------:R-:W-:Y:S01]  /*0f90*/  STL [R1+0x4c], R6 ;  /* 0x00004c0601007387 */ /* 0x000fe20000100800 */
[----:B------:R-:W-:-:S03]  /*0fa0*/  IMAD.IADD R2, R15, 0x1, -R2 ;  /* 0x000000010f027824 */ /* 0x000fc600078e0a02 */
[----:B------:R0:W-:Y:S01]  /*0fb0*/  STL [R1+0x2c], R0 ;  /* 0x00002c0001007387 */ /* 0x0001e20000100800 */
[----:B------:R-:W-:-:S03]  /*0fc0*/  LOP3.LUT R2, R6, 0x30, R18, 0xf8, !PT ;  /* 0x0000003006027812 */ /* 0x000fc600078ef812 */
[----:B------:R1:W-:Y:S01]  /*0fd0*/  STL [R1+0x50], R3 ;  /* 0x0000500301007387 */ /* 0x0003e20000100800 */
[----:B0-----:R-:W-:Y:S01]  /*0fe0*/  LOP3.LUT R0, R6, 0x10, R18, 0xf8, !PT ;  /* 0x0000001006007812 */ /* 0x001fe200078ef812 */
[----:B------:R-:W-:-:S03]  /*0ff0*/  IMAD.SHL.U32 R6, R13, 0x40, RZ ;  /* 0x000000400d067824 */ /* 0x000fc600078e00ff */
[-C--:B------:R-:W-:Y:S02]  /*1000*/  LOP3.LUT R0, R0, R3.reuse, RZ, 0x3c, !PT ;  /* 0x0000000300007212 */ /* 0x080fe400078e3cff */
[----:B-1----:R-:W-:Y:S01]  /*1010*/  LOP3.LUT R3, R2, R3, RZ, 0x3c, !PT ;  /* 0x0000000302037212 */ /* 0x002fe200078e3cff */
[C---:B------:R-:W-:Y:S02]  /*1020*/  VIADD R2, R8.reuse, 0x28 ;  /* 0x0000002808027836 */ /* 0x040fe40000000000 */
[----:B------:R-:W-:Y:S01]  /*1030*/  VIADD R4, R8, 0x30 ;  /* 0x0000003008047836 */ /* 0x000fe20000000000 */
[----:B------:R-:W-:Y:S01]  /*1040*/  STL [R1+0x40], R8 ;  /* 0x0000400801007387 */ /* 0x000fe20000100800 */
[----:B------:R-:W-:Y:S01]  /*1050*/  IMAD.IADD R0, R6, 0x1, R0 ;  /* 0x0000000106007824 */ /* 0x000fe200078e0200 */
[----:B------:R-:W-:Y:S02]  /*1060*/  IADD3 R3, R16, R6, R3 ;  /* 0x0000000610037210 */ /* 0x000fe40007ffe003 */
[----:B------:R-:W-:Y:S04]  /*1070*/  STL [R1+0x54], R6 ;  /* 0x0000540601007387 */ /* 0x000fe80000100800 */
[----:B------:R0:W-:Y:S04]  /*1080*/  STL [R1+0x78], R2 ;  /* 0x0000780201007387 */ /* 0x0001e80000100800 */
[----:B------:R-:W-:Y:S04]  /*1090*/  STL [R1+0x80], R4 ;  /* 0x0000800401007387 */ /* 0x000fe80000100800 */
[----:B------:R1:W-:Y:S01]  /*10a0*/  STL [R1+0x34], R0 ;  /* 0x0000340001007387 */ /* 0x0003e20000100800 */
[----:B0-----:R-:W-:-:S03]  /*10b0*/  VIADD R2, R8, 0x38 ;  /* 0x0000003808027836 */ /* 0x001fc60000000000 */
[----:B------:R-:W-:Y:S01]  /*10c0*/  STL [R1+0x90], R3 ;  /* 0x0000900301007387 */ /* 0x000fe20000100800 */
[----:B-1----:R-:W-:-:S03]  /*10d0*/  SHF.R.S32.HI R0, RZ, 0x1f, R4 ;  /* 0x0000001fff007819 */ /* 0x002fc60000011404 */
[----:B------:R0:W-:Y:S04]  /*10e0*/  STL [R1+0x7c], R2 ;  /* 0x00007c0201007387 */ /* 0x0001e80000100800 */
[----:B------:R1:W-:Y:S01]  /*10f0*/  STL [R1+0x8c], R0 ;  /* 0x00008c0001007387 */ /* 0x0003e20000100800 */
[----:B0-----:R-:W-:Y:S01]  /*1100*/  SHF.R.S32.HI R2, RZ, 0x1f, R2 ;  /* 0x0000001fff027819 */ /* 0x001fe20000011402 */
[----:B-1----:R-:W-:-:S05]  /*1110*/  IMAD R0, R7, 0x8, R5 ;  /* 0x0000000807007824 */ /* 0x002fca00078e0205 */
[----:B------:R0:W-:Y:S04]  /*1120*/  STL [R1+0x58], R0 ;  /* 0x0000580001007387 */ /* 0x0001e80000100800 */
[----:B------:R0:W-:Y:S01]  /*1130*/  STL [R1+0x88], R2 ;  /* 0x0000880201007387 */ /* 0x0001e20000100800 */
[----:B------:R-:W-:-:S07]  /*1140*/  IMAD.MOV.U32 R17, RZ, RZ, RZ ;  /* 0x000000ffff117224 */ /* 0x000fce00078e00ff */
.L_x_1963:
[----:B01234-:R-:W0:Y:S01]  /*1150*/  LDC.64 R2, c[0x0][0xc88] ;  /* 0x00032200ff027b82 */ /* 0x01fe220000000a00 */
        /* <DEDUP_REMOVED lines=20> */
[----:B------:R0:W-:Y:S01]  /*12a0*/  STL [R1+0x70], R0 ;  /* 0x0000700001007387 */ /* 0x0001e20000100800 */
[----:B-----5:R-:W-:-:S03]  /*12b0*/  IADD3 R6, P4, R35, UR6, RZ ;  /* 0x0000000623067c10 */ /* 0x020fc6000ff9e0ff */
[----:B------:R1:W5:Y:S01]  /*12c0*/  @P2 LDG.E R8, desc[UR40][R2.64] ;  /* 0x0000002802082981 */ /* 0x000362000c1e1900 */
[----:B------:R-:W-:Y:S02]  /*12d0*/  @P1 IADD3 R4, P2, R35, UR8, RZ ;  /* 0x0000000823041c10 */ /* 0x000fe4000ff5e0ff */
[C---:B------:R-:W-:Y:S01]  /*12e0*/  IADD3.X R7, R31.reuse, UR7, RZ, P4, !PT ;  /* 0x000000071f077c10 */ /* 0x040fe2000a7fe4ff */
[----:B------:R-:W-:Y:S01]  /*12f0*/  STL [R1+0x64], R35 ;  /* 0x0000642301007387 */ /* 0x000fe20000100800 */
[----:B------:R-:W-:Y:S01]  /*1300*/  @P1 IADD3.X R5, R31, UR9, RZ, P2, !PT ;  /* 0x000000091f051c10 */ /* 0x000fe200097fe4ff */
[----:B0-----:R-:W-:Y:S01]  /*1310*/  IMAD.U32 R0, RZ, RZ, UR4 ;  /* 0x00000004ff007e24 */ /* 0x001fe2000f8e00ff */
[----:B------:R-:W-:Y:S01]  /*1320*/  LOP3.LUT R34, R26, 0xffff, RZ, 0xc0, !PT ;  /* 0x0000ffff1a227812 */ /* 0x000fe200078ec0ff */
[----:B------:R0:W5:Y:S01]  /*1330*/  @P0 LDG.E R28, desc[UR40][R6.64] ;  /* 0x00000028061c0981 */ /* 0x000162000c1e1900 */
[----:B------:R-:W-:Y:S01]  /*1340*/  ULDC.64 UR4, c[0x0][0x418] ;  /* 0x0001060000047ab9 */ /* 0x000fe20000000a00 */
[----:B------:R-:W-:-:S02]  /*1350*/  ULDC.64 UR8, c[0x0][0xa20] ;  /* 0x0002880000087ab9 */ /* 0x000fc40000000a00 */
[----:B------:R-:W2:Y:S04]  /*1360*/  @P1 LDG.E R0, desc[UR40][R4.64] ;  /* 0x0000002804001981 */ /* 0x000ea8000c1e1900 */
[----:B------:R-:W-:Y:S01]  /*1370*/  STL [R1+0x68], R31 ;  /* 0x0000681f01007387 */ /* 0x000fe20000100800 */
[----:B------:R-:W-:Y:S01]  /*1380*/  UISETP.NE.U32.AND UP0, UPT, UR4, URZ, UPT ;  /* 0x0000003f0400728c */ /* 0x000fe2000bf05070 */
[----:B-1----:R-:W-:Y:S02]  /*1390*/  LOP3.LUT R2, R26, 0xff000000, RZ, 0xc0, !PT ;  /* 0xff0000001a027812 */ /* 0x002fe400078ec0ff */
[----:B------:R-:W-:Y:S01]  /*13a0*/  ULDC UR4, c[0x0][0x424] ;  /* 0x0001090000047ab9 */ /* 0x000fe20000000800 */
[----:B------:R-:W-:Y:S01]  /*13b0*/  UISETP.NE.AND.EX UP0, UPT, UR5, URZ, UPT, UP0 ;  /* 0x0000003f0500728c */ /* 0x000fe2000bf05300 */
[----:B------:R-:W-:-:S02]  /*13c0*/  ISETP.NE.U32.AND P2, PT, RZ, UR8, PT ;  /* 0x00000008ff007c0c */ /* 0x000fc4000bf45070 */
[----:B------:R-:W-:Y:S01]  /*13d0*/  ULDC UR5, c[0x0][0x2f0] ;  /* 0x0000bc0000057ab9 */ /* 0x000fe20000000800 */
[----:B------:R-:W-:Y:S01]  /*13e0*/  USEL UR4, UR4, 0x1, UP0 ;  /* 0x0000000104047887 */ /* 0x000fe20008000000 */
[----:B------:R-:W-:Y:S02]  /*13f0*/  SHF.R.U32.HI R3, RZ, 0x8, R2 ;  /* 0x00000008ff037819 */ /* 0x000fe40000011602 */
[----:B------:R-:W-:Y:S01]  /*1400*/  ISETP.NE.AND.EX P2, PT, RZ, UR9, PT, P2 ;  /* 0x00000009ff007c0c */ /* 0x000fe2000bf45320 */
[----:B------:R-:W-:-:S03]  /*1410*/  UIMAD UR4, UR4, UR5, URZ ;  /* 0x00000005040472a4 */ /* 0x000fc6000f8e023f */
[----:B------:R-:W-:Y:S01]  /*1420*/  ULDC UR5, c[0x0][0x348] ;  /* 0x0000d20000057ab9 */ /* 0x000fe20000000800 */
[----:B--2---:R1:W-:Y:S04]  /*1430*/  STL [R1+0x24], R0 ;  /* 0x0000240001007387 */ /* 0x0043e80000100800 */
[----:B------:R0:W-:Y:S01]  /*1440*/  STL [R1+0x48], R34 ;  /* 0x0000482201007387 */ /* 0x0001e20000100800 */
[----:B------:R-:W-:Y:S01]  /*1450*/  IMAD.MOV.U32 R11, RZ, RZ, R0 ;  /* 0x000000ffff0b7224 */ /* 0x000fe200078e0000 */
[----:B-1----:R-:W-:-:S04]  /*1460*/  LOP3.LUT R0, R26, 0xff0000, RZ, 0xc0, !PT ;  /* 0x00ff00001a007812 */ /* 0x002fc800078ec0ff */
[----:B------:R-:W-:Y:S01]  /*1470*/  LEA.HI R10, R0, R3, RZ, 0x10 ;  /* 0x00000003000a7211 */ /* 0x000fe200078f80ff */
[----:B------:R-:W-:Y:S06]  /*1480*/  @P1 BRA `(.L_x_1845) ;  /* 0x0000000000281947 */ /* 0x000fec0003800000 */
[----:B------:R-:W-:Y:S02]  /*1490*/  ULDC.64 UR6, c[0x0][0xa00] ;  /* 0x0002800000067ab9 */ /* 0x000fe40000000a00 */
[----:B------:R-:W-:-:S04]  /*14a0*/  ISETP.NE.U32.AND P1, PT, RZ, UR6, PT ;  /* 0x00000006ff007c0c */ /* 0x000fc8000bf25070 */
[----:B------:R-:W-:-:S13]  /*14b0*/  ISETP.NE.AND.EX P1, PT, RZ, UR7, PT, P1 ;  /* 0x00000007ff007c0c */ /* 0x000fda000bf25310 */
[----:B------:R-:W-:Y:S05]  /*14c0*/  @!P1 BRA `(.L_x_1845) ;  /* 0x0000000000189947 */ /* 0x000fea0003800000 */
[----:B------:R-:W1:Y:S02]  /*14d0*/  LDC.64 R2, c[0x0][0xa00] ;  /* 0x00028000ff027b82 */ /* 0x000e640000000a00 */
[----:B-1----:R-:W-:-:S05]  /*14e0*/  IMAD.WIDE R2, R30, 0x4, R2 ;  /* 0x000000041e027825 */ /* 0x002fca00078e0202 */
[----:B------:R-:W2:Y:S04]  /*14f0*/  LDG.E R0, desc[UR40][R2.64] ;  /* 0x0000002802007981 */ /* 0x000ea8000c1e1900 */
[----:B------:R-:W2:Y:S02]  /*1500*/  LDG.E R5, desc[UR40][R2.64+0x4] ;  /* 0x0000042802057981 */ /* 0x000ea4000c1e1900 */
[----:B--2---:R-:W-:-:S05]  /*1510*/  IMAD.IADD R11, R5, 0x1, -R0 ;  /* 0x00000001050b7824 */ /* 0x004fca00078e0a00 */
[----:B------:R1:W-:Y:S02]  /*1520*/  STL [R1+0x24], R11 ;  /* 0x0000240b01007387 */ /* 0x0003e40000100800 */
.L_x_1845:
[----:B------:R-:W-:Y:S02]  /*1530*/  IMAD.U32 R33, RZ, RZ, UR5 ;  /* 0x00000005ff217e24 */ /* 0x000fe4000f8e00ff */
[----:B------:R-:W-:Y:S01]  /*1540*/  IMAD.U32 R29, RZ, RZ, UR4 ;  /* 0x00000004ff1d7e24 */ /* 0x000fe2000f8e00ff */
[----:B------:R-:W-:Y:S06]  /*1550*/  @!P2 BRA `(.L_x_1846) ;  /* 0x000000000010a947 */ /* 0x000fec0003800000 */
[----:B------:R-:W-:-:S04]  /*1560*/  IADD3 R2, P0, R35, UR8, RZ ;  /* 0x0000000823027c10 */ /* 0x000fc8000ff1e0ff */
[----:B------:R-:W-:-:S05]  /*1570*/  IADD3.X R3, R31, UR9, RZ, P0, !PT ;  /* 0x000000091f037c10 */ /* 0x000fca00087fe4ff */
[----:B------:R2:W5:Y:S01]  /*1580*/  LDG.E R29, desc[UR40][R2.64] ;  /* 0x00000028021d7981 */ /* 0x000562000c1e1900 */
[----:B------:R-:W-:Y:S05]  /*1590*/  BRA `(.L_x_1847) ;  /* 0x0000000000107947 */ /* 0x000fea0003800000 */
.L_x_1846:
[----:B------:R-:W-:Y:S05]  /*15a0*/  @!P0 BRA `(.L_x_1847) ;  /* 0x00000000000c8947 */ /* 0x000fea0003800000 */
[----:B------:R-:W2:Y:S04]  /*15b0*/  LDG.E R0, desc[UR40][R6.64] ;  /* 0x0000002806007981 */ /* 0x000ea8000c1e1900 */
[----:B------:R-:W2:Y:S02]  /*15c0*/  LDG.E R29, desc[UR40][R6.64+0x4] ;  /* 0x00000428061d7981 */ /* 0x000ea4000c1e1900 */
[----:B--2---:R-:W-:-:S07]  /*15d0*/  IMAD.IADD R29, R29, 0x1, -R0 ;  /* 0x000000011d1d7824 */ /* 0x004fce00078e0a00 */
.L_x_1847:
[----:B------:R-:W-:Y:S01]  /*15e0*/  ULDC.64 UR4, c[0x0][0xa10] ;  /* 0x0002840000047ab9 */ /* 0x000fe20000000a00 */
[----:B0-----:R-:W0:Y:S01]  /*15f0*/  LDC R6, c[0x0][0x448] ;  /* 0x00011200ff067b82 */ /* 0x001e220000000800 */
[----:B------:R-:W-:-:S04]  /*1600*/  ISETP.NE.U32.AND P0, PT, RZ, UR4, PT ;  /* 0x00000004ff007c0c */ /* 0x000fc8000bf05070 */
[----:B------:R-:W-:Y:S01]  /*1610*/  ISETP.NE.AND.EX P0, PT, RZ, UR5, PT, P0 ;  /* 0x00000005ff007c0c */ /* 0x000fe2000bf05300 */
[----:B------:R-:W-:-:S12]  /*1620*/  ULDC.64 UR4, c[0x0][0xa30] ;  /* 0x00028c0000047ab9 */ /* 0x000fd80000000a00 */
[----:B--2---:R-:W2:Y:S02]  /*1630*/  @P0 LDC.64 R2, c[0x0][0xa10] ;  /* 0x00028400ff020b82 */ /* 0x004ea40000000a00 */
[----:B--2---:R-:W-:-:S05]  /*1640*/  @P0 IMAD.WIDE R2, R30, 0x4, R2 ;  /* 0x000000041e020825 */ /* 0x004fca00078e0202 */
[----:B------:R-:W2:Y:S04]  /*1650*/  @P0 LDG.E R0, desc[UR40][R2.64] ;  /* 0x0000002802000981 */ /* 0x000ea8000c1e1900 */
[----:B------:R3:W2:Y:S01]  /*1660*/  @P0 LDG.E R7, desc[UR40][R2.64+0x4] ;  /* 0x0000042802070981 */ /* 0x0006a2000c1e1900 */
[----:B------:R-:W-:Y:S01]  /*1670*/  ISETP.NE.U32.AND P1, PT, RZ, UR4, PT ;  /* 0x00000004ff007c0c */ /* 0x000fe2000bf25070 */
[----:B-----5:R-:W-:-:S03]  /*1680*/  IMAD.MOV.U32 R24, RZ, RZ, R29 ;  /* 0x000000ffff187224 */ /* 0x020fc600078e001d */
[----:B------:R-:W-:-:S13]  /*1690*/  ISETP.NE.AND.EX P1, PT, RZ, UR5, PT, P1 ;  /* 0x00000005ff007c0c */ /* 0x000fda000bf25310 */
[----:B------:R-:W-:-:S04]  /*16a0*/  @P1 IADD3 R4, P2, R35, UR4, RZ ;  /* 0x0000000423041c10 */ /* 0x000fc8000ff5e0ff */
[----:B------:R-:W-:-:S05]  /*16b0*/  @P1 IADD3.X R5, R31, UR5, RZ, P2, !PT ;  /* 0x000000051f051c10 */ /* 0x000fca00097fe4ff */
[----:B------:R4:W5:Y:S01]  /*16c0*/  @P1 LDG.E R24, desc[UR40][R4.64] ;  /* 0x0000002804181981 */ /* 0x000962000c1e1900 */
[----:B0-----:R-:W-:Y:S01]  /*16d0*/  ISETP.NE.AND P1, PT, R6, 0x1, PT ;  /* 0x000000010600780c */ /* 0x001fe20003f25270 */
[----:B------:R-:W-:Y:S01]  /*16e0*/  IMAD R12, R25, 0xc0, RZ ;  /* 0x000000c0190c7824 */ /* 0x000fe200078e02ff */
[----:B------:R-:W-:Y:S01]  /*16f0*/  BSSY B0, `(.L_x_1848) ;  /* 0x000003a000007945 */ /* 0x000fe20003800000 */
[----:B------:R-:W-:-:S03]  /*1700*/  IMAD.IADD R8, R29, 0x1, -R8 ;  /* 0x000000011d087824 */ /* 0x000fc600078e0a08 */
[----:B---3--:R-:W-:Y:S01]  /*1710*/  IADD3 R2, R12, 0xbf, RZ ;  /* 0x000000bf0c027810 */ /* 0x008fe20007ffe0ff */
[----:B------:R0:W-:Y:S06]  /*1720*/  STL [R1+0x3c], R12 ;  /* 0x00003c0c01007387 */ /* 0x0001ec0000100800 */
[----:B------:R-:W3:Y:S01]  /*1730*/  @P1 LDC R9, c[0x0][0x44c] ;  /* 0x00011300ff091b82 */ /* 0x000ee20000000800 */
[----:B0-----:R-:W-:-:S07]  /*1740*/  LOP3.LUT R12, R10, 0xff, RZ, 0xc0, !PT ;  /* 0x000000ff0a0c7812 */ /* 0x001fce00078ec0ff */
[----:B------:R-:W0:Y:S01]  /*1750*/  @P1 LDC R3, c[0x0][0x450] ;  /* 0x00011400ff031b82 */ /* 0x000e220000000800 */
[----:B--2---:R-:W-:Y:S02]  /*1760*/  @P0 IMAD.IADD R33, R7, 0x1, -R0 ;  /* 0x0000000107210824 */ /* 0x004fe400078e0a00 */
[----:B---3--:R-:W-:-:S04]  /*1770*/  @P1 IMAD.HI.U32 R0, R2, R9, RZ ;  /* 0x0000000902001227 */ /* 0x008fc800078e00ff */
[----:B----4-:R-:W-:Y:S01]  /*1780*/  IMAD.IADD R4, R8, 0x1, R33 ;  /* 0x0000000108047824 */ /* 0x010fe200078e0221 */
[----:B0-----:R-:W-:-:S03]  /*1790*/  @P1 SHF.R.U32.HI R2, RZ, R3, R0 ;  /* 0x00000003ff021219 */ /* 0x001fc60000011600 */
[C---:B------:R-:W-:Y:S01]  /*17a0*/  VIADD R0, R4.reuse, 0x9f ;  /* 0x0000009f04007836 */ /* 0x040fe20000000000 */
[----:B------:R-:W-:Y:S01]  /*17b0*/  IADD3 R32, R4, 0xa0, -R11 ;  /* 0x000000a004207810 */ /* 0x000fe20007ffe80b */
[----:B------:R0:W-:Y:S02]  /*17c0*/  STL [R1+0x28], R4 ;  /* 0x0000280401007387 */ /* 0x0001e40000100800 */
[----:B------:R-:W-:Y:S02]  /*17d0*/  IMAD.HI R0, R0, 0x66666667, RZ ;  /* 0x6666666700007827 */ /* 0x000fe400078e02ff */
[----:B------:R2:W-:Y:S02]  /*17e0*/  STL [R1+0x74], R12 ;  /* 0x0000740c01007387 */ /* 0x0005e40000100800 */
[----:B------:R-:W-:Y:S01]  /*17f0*/  IMAD.IADD R2, R32, 0x1, R2 ;  /* 0x0000000120027824 */ /* 0x000fe200078e0202 */
[----:B------:R-:W-:-:S03]  /*1800*/  SHF.R.U32.HI R27, RZ, 0x1f, R0 ;  /* 0x0000001fff1b7819 */ /* 0x000fc60000011600 */
[----:B------:R-:W-:Y:S01]  /*1810*/  IMAD.HI R2, R2, 0x66666667, RZ ;  /* 0x6666666702027827 */ /* 0x000fe200078e02ff */
[----:B0-----:R-:W-:Y:S02]  /*1820*/  SHF.R.U32.HI R4, RZ, 0x10, R10 ;  /* 0x00000010ff047819 */ /* 0x001fe4000001160a */
[----:B------:R-:W-:Y:S01]  /*1830*/  LEA.HI.SX32 R27, R0, R27, 0x1a ;  /* 0x0000001b001b7211 */ /* 0x000fe200078fd2ff */
[----:B------:R-:W-:Y:S01]  /*1840*/  IMAD.MOV.U32 R0, RZ, RZ, RZ ;  /* 0x000000ffff007224 */ /* 0x000fe200078e00ff */
[----:B------:R-:W-:Y:S01]  /*1850*/  SHF.R.U32.HI R3, RZ, 0x1f, R2 ;  /* 0x0000001fff037819 */ /* 0x000fe20000011602 */
[----:B------:R2:W-:Y:S03]  /*1860*/  STL [R1+0x60], R4 ;  /* 0x0000600401007387 */ /* 0x0005e60000100800 */
[----:B------:R-:W-:-:S04]  /*1870*/  LEA.HI.SX32 R2, R2, R3, 0x1a ;  /* 0x0000000302027211 */ /* 0x000fc800078fd2ff */
[----:B------:R-:W-:-:S04]  /*1880*/  VIMNMX R6, R27, R2, PT ;  /* 0x000000021b067248 */ /* 0x000fc80003fe0100 */
[----:B------:R-:W-:-:S13]  /*1890*/  ISETP.GE.AND P0, PT, R6, 0x1, PT ;  /* 0x000000010600780c */ /* 0x000fda0003f06270 */
[----:B--2---:R-:W-:Y:S05]  /*18a0*/  @!P0 BRA `(.L_x_1849) ;  /* 0x0000000000788947 */ /* 0x004fea0003800000 */
[----:B------:R-:W-:Y:S01]  /*18b0*/  ISETP.NE.AND P0, PT, R4, RZ, PT ;  /* 0x000000ff0400720c */ /* 0x000fe20003f05270 */
[----:B------:R-:W-:-:S03]  /*18c0*/  ULDC UR4, c[0x0][0x9f0] ;  /* 0x00027c0000047ab9 */ /* 0x000fc60000000800 */
[----:B------:R-:W-:-:S04]  /*18d0*/  SEL R9, R4, UR4, P0 ;  /* 0x0000000404097c07 */ /* 0x000fc80008000000 */
[-C--:B------:R-:W-:Y:S02]  /*18e0*/  IABS R5, R9.reuse ;  /* 0x0000000900057213 */ /* 0x080fe40000000000 */
[----:B------:R-:W-:Y:S02]  /*18f0*/  IADD3 R0, R9, -0x1, R6 ;  /* 0xffffffff09007810 */ /* 0x000fe40007ffe006 */
[----:B------:R-:W0:Y:S01]  /*1900*/  I2F.RP R4, R5 ;  /* 0x0000000500047306 */ /* 0x000e220000209400 */
[----:B-1----:R-:W-:-:S05]  /*1910*/  IABS R11, R9 ;  /* 0x00000009000b7213 */ /* 0x002fca0000000000 */
[----:B------:R-:W-:Y:S02]  /*1920*/  IMAD.MOV R11, RZ, RZ, -R11 ;  /* 0x000000ffff0b7224 */ /* 0x000fe400078e0a0b */
        /* <DEDUP_REMOVED lines=22> */
.L_x_1849:
[----:B------:R-:W-:Y:S05]  /*1a90*/  BSYNC B0 ;  /* 0x0000000000007941 */ /* 0x000fea0003800000 */
.L_x_1848:
[----:B------:R-:W-:-:S05]  /*1aa0*/  IMAD R3, R12, R0, RZ ;  /* 0x000000000c037224 */ /* 0x000fca00078e02ff */
        /* <DEDUP_REMOVED lines=24> */
[----:B------:R0:W2:Y:S01]  /*1c30*/  LDC.64 R14, c[0x4][R0] ;  /* 0x01000000000e7b82 */ /* 0x0000a20000000a00 */
[----:B------:R-:W-:Y:S01]  /*1c40*/  IMAD.U32 R5, RZ, RZ, UR5 ;  /* 0x00000005ff057e24 */ /* 0x000fe2000f8e00ff */
[----:B------:R-:W-:Y:S01]  /*1c50*/  ULDC.64 UR4, c[0x4][0xa0] ;  /* 0x0100280000047ab9 */ /* 0x000fe20000000a00 */
[----:B------:R-:W-:Y:S01]  /*1c60*/  IMAD.U32 R10, RZ, RZ, UR6 ;  /* 0x00000006ff0a7e24 */ /* 0x000fe2000f8e00ff */
[----:B------:R-:W-:Y:S01]  /*1c70*/  MOV R6, UR4 ;  /* 0x0000000400067c02 */ /* 0x000fe20008000f00 */
[----:B------:R-:W-:Y:S02]  /*1c80*/  IMAD.U32 R7, RZ, RZ, UR5 ;  /* 0x00000005ff077e24 */ /* 0x000fe4000f8e00ff */
[----:B-1----:R-:W-:-:S02]  /*1c90*/  IMAD.U32 R11, RZ, RZ, UR7 ;  /* 0x00000007ff0b7e24 */ /* 0x002fc4000f8e00ff */
[----:B------:R-:W-:Y:S02]  /*1ca0*/  IMAD.MOV.U32 R8, RZ, RZ, 0x70 ;  /* 0x00000070ff087424 */ /* 0x000fe400078e00ff */
[----:B------:R-:W-:Y:S02]  /*1cb0*/  IMAD.MOV.U32 R12, RZ, RZ, 0x1 ;  /* 0x00000001ff0c7424 */ /* 0x000fe400078e00ff */
[----:B0-----:R-:W-:-:S07]  /*1cc0*/  IMAD.MOV.U32 R13, RZ, RZ, RZ ;  /* 0x000000ffff0d7224 */ /* 0x001fce00078e00ff */
[----:B------:R-:W-:-:S07]  /*1cd0*/  LEPC R20, `(.L_x_1852) ;  /* 0x000000001014794e */ /* 0x000fce0000000000 */
[----:B--2--5:R-:W-:Y:S05]  /*1ce0*/  CALL.ABS.NOINC R14 ;  /* 0x000000000e007343 */ /* 0x024fea0003c00000 */
.L_x_1852:
[----:B------:R-:W-:Y:S05]  /*1cf0*/  BSYNC B6 ;  /* 0x0000000000067941 */ /* 0x000fea0003800000 */
.L_x_1851:
        /* <DEDUP_REMOVED lines=11> */
[----:B------:R-:W-:Y:S02]  /*1db0*/  IMAD.U32 R10, RZ, RZ, UR6 ;  /* 0x00000006ff0a7e24 */ /* 0x000fe4000f8e00ff */
[----:B------:R-:W-:Y:S02]  /*1dc0*/  IMAD.U32 R6, RZ, RZ, UR4 ;  /* 0x00000004ff067e24 */ /* 0x000fe4000f8e00ff */
[----:B------:R-:W-:-:S02]  /*1dd0*/  IMAD.U32 R7, RZ, RZ, UR5 ;  /* 0x00000005ff077e24 */ /* 0x000fc4000f8e00ff */
[----:B-1----:R-:W-:Y:S02]  /*1de0*/  IMAD.U32 R11, RZ, RZ, UR7 ;  /* 0x00000007ff0b7e24 */ /* 0x002fe4000f8e00ff */
[----:B------:R-:W-:Y:S02]  /*1df0*/  IMAD.MOV.U32 R8, RZ, RZ, 0x70 ;  /* 0x00000070ff087424 */ /* 0x000fe400078e00ff */
[----:B------:R-:W-:Y:S02]  /*1e00*/  IMAD.MOV.U32 R12, RZ, RZ, 0x1 ;  /* 0x00000001ff0c7424 */ /* 0x000fe400078e00ff */
[----:B0-----:R-:W-:-:S07]  /*1e10*/  IMAD.MOV.U32 R13, RZ, RZ, RZ ;  /* 0x000000ffff0d7224 */ /* 0x001fce00078e00ff */
[----:B------:R-:W-:-:S07]  /*1e20*/  LEPC R20, `(.L_x_1854) ;  /* 0x000000001014794e */ /* 0x000fce0000000000 */
[----:B--2--5:R-:W-:Y:S05]  /*1e30*/  CALL.ABS.NOINC R14 ;  /* 0x000000000e007343 */ /* 0x024fea0003c00000 */
.L_x_1854:
[----:B------:R-:W-:Y:S05]  /*1e40*/  BSYNC B6 ;  /* 0x0000000000067941 */ /* 0x000fea0003800000 */
.L_x_1853:
        /* <DEDUP_REMOVED lines=8> */
[----:B------:R-:W-:-:S04]  /*1ed0*/  SHF.R.S32.HI R19, RZ, 0x1f, R18 ;  /* 0x0000001fff137819 */ /* 0x000fc80000011412 */
[----:B------:R-:W3:Y:S07]  /*1ee0*/  LDC.64 R40, c[0x0][0x3f8] ;  /* 0x0000fe00ff287b82 */ /* 0x000eee0000000a00 */
[----:B------:R-:W-:Y:S01]  /*1ef0*/  @P0 IADD3 R4, P1, R35, UR4, RZ ;  /* 0x0000000423040c10 */ /* 0x000fe2000ff3e0ff */
[----:B------:R-:W4:Y:S03]  /*1f00*/  LDC R13, c[0x0][0x3f4] ;  /* 0x0000fd00ff0d7b82 */ /* 0x000f260000000800 */
[----:B------:R-:W-:Y:S01]  /*1f10*/  @P0 IADD3.X R5, R31, UR5, RZ, P1, !PT ;  /* 0x000000051f050c10 */ /* 0x000fe20008ffe4ff */
[----:B------:R-:W-:Y:S01]  /*1f20*/  ULDC.64 UR4, c[0x0][0xa08] ;  /* 0x0002820000047ab9 */ /* 0x000fe20000000a00 */
[----:B------:R-:W2:Y:S04]  /*1f30*/  LDL.64 R30, [R1+0x10] ;  /* 0x00001000011e7983 */ /* 0x000ea80000100a00 */
[----:B------:R0:W3:Y:S01]  /*1f40*/  @P0 LDG.E R0, desc[UR40][R4.64] ;  /* 0x0000002804000981 */ /* 0x0000e2000c1e1900 */
[----:B-1----:R-:W-:Y:S01]  /*1f50*/  SHF.R.S32.HI R11, RZ, 0x1f, R28 ;  /* 0x0000001fff0b7819 */ /* 0x002fe2000001141c */
[----:B0-----:R-:W-:-:S04]  /*1f60*/  IMAD.WIDE.U32 R6, R28, R46, RZ ;  /* 0x0000002e1c067225 */ /* 0x001fc800078e00ff */
[----:B------:R-:W-:Y:S01]  /*1f70*/  IMAD R3, R11, R46, RZ ;  /* 0x0000002e0b037224 */ /* 0x000fe200078e02ff */
[----:B------:R-:W-:-:S03]  /*1f80*/  ISETP.NE.U32.AND P0, PT, RZ, UR4, PT ;  /* 0x00000004ff007c0c */ /* 0x000fc6000bf05070 */
[----:B------:R-:W-:Y:S01]  /*1f90*/  IMAD R3, R28, R47, R3 ;  /* 0x0000002f1c037224 */ /* 0x000fe200078e0203 */
[----:B------:R-:W-:Y:S01]  /*1fa0*/  ISETP.NE.AND.EX P0, PT, RZ, UR5, PT, P0 ;  /* 0x00000005ff007c0c */ /* 0x000fe2000bf05300 */
[----:B------:R-:W-:Y:S02]  /*1fb0*/  ULDC.64 UR4, c[0x0][0x308] ;  /* 0x0000c20000047ab9 */ /* 0x000fe40000000a00 */
[----:B------:R-:W-:Y:S02]  /*1fc0*/  IMAD.IADD R7, R7, 0x1, R3 ;  /* 0x0000000107077824 */ /* 0x000fe400078e0203 */
[----:B------:R-:W-:-:S04]  /*1fd0*/  IMAD.WIDE.U32 R8, R34, UR6, R18 ;  /* 0x0000000622087c25 */ /* 0x000fc8000f8e0012 */
[----:B------:R-:W-:-:S04]  /*1fe0*/  IMAD.WIDE.U32 R4, R34, UR4, R6 ;  /* 0x0000000422047c25 */ /* 0x000fc8000f8e0006 */
[C---:B------:R-:W-:Y:S01]  /*1ff0*/  IMAD R9, R34.reuse, UR7, R9 ;  /* 0x0000000722097c24 */ /* 0x040fe2000f8e0209 */
[----:B------:R-:W-:Y:S01]  /*2000*/  ULDC.64 UR6, c[0x0][0x338] ;  /* 0x0000ce0000067ab9 */ /* 0x000fe20000000a00 */
[----:B------:R-:W-:Y:S01]  /*2010*/  IMAD R5, R34, UR5, R5 ;  /* 0x0000000522057c24 */ /* 0x000fe2000f8e0205 */
[----:B------:R-:W-:Y:S01]  /*2020*/  ULDC.64 UR4, c[0x0][0x310] ;  /* 0x0000c40000047ab9 */ /* 0x000fe20000000a00 */
[----:B------:R-:W0:Y:S01]  /*2030*/  LDC.64 R34, c[0x0][0x408] ;  /* 0x00010200ff227b82 */ /* 0x000e220000000a00 */
[----:B--2---:R-:W-:-:S05]  /*2040*/  IMAD.MOV.U32 R30, RZ, RZ, R36 ;  /* 0x000000ffff1e7224 */ /* 0x004fca00078e0024 */
[----:B------:R-:W-:Y:S02]  /*2050*/  SHF.R.S32.HI R31, RZ, 0x1f, R30 ;  /* 0x0000001fff1f7819 */ /* 0x000fe4000001141e */
[----:B---3--:R-:W-:-:S03]  /*2060*/  SHF.R.S32.HI R3, RZ, 0x1f, R0 ;  /* 0x0000001fff037819 */ /* 0x008fc60000011400 */
[----:B------:R1:W-:Y:S01]  /*2070*/  STL [R1+0x14], R31 ;  /* 0x0000141f01007387 */ /* 0x0003e20000100800 */
[----:B------:R-:W-:-:S03]  /*2080*/  SEL R6, R3, RZ, !P0 ;  /* 0x000000ff03067207 */ /* 0x000fc60004000000 */
[----:B------:R-:W2:Y:S01]  /*2090*/  LDL R12, [R1+0x4c] ;  /* 0x00004c00010c7983 */ /* 0x000ea20000100800 */
[----:B------:R-:W-:-:S03]  /*20a0*/  SEL R3, R0, RZ, !P0 ;  /* 0x000000ff00037207 */ /* 0x000fc60004000000 */
[----:B------:R-:W3:Y:S02]  /*20b0*/  LDL R10, [R1+0x50] ;  /* 0x00005000010a7983 */ /* 0x000ee40000100800 */
[----:B------:R-:W-:Y:S02]  /*20c0*/  IMAD.WIDE.U32 R48, R3, UR6, R8 ;  /* 0x0000000603307c25 */ /* 0x000fe4000f8e0008 */
[----:B------:R-:W3:Y:S04]  /*20d0*/  LDL R29, [R1+0x84] ;  /* 0x00008400011d7983 */ /* 0x000ee80000100800 */
[----:B------:R-:W3:Y:S01]  /*20e0*/  LDL R8, [R1+0x54] ;  /* 0x0000540001087983 */ /* 0x000ee20000100800 */
[C---:B------:R-:W-:Y:S01]  /*20f0*/  IMAD R0, R6.reuse, UR4, RZ ;  /* 0x0000000406007c24 */ /* 0x040fe2000f8e02ff */
[----:B------:R-:W-:Y:S01]  /*2100*/  SHF.R.S32.HI R14, RZ, 0x1f, R157 ;  /* 0x0000001fff0e7819 */ /* 0x000fe2000001149d */
[----:B------:R-:W-:-:S02]  /*2110*/  IMAD R6, R6, UR6, RZ ;  /* 0x0000000606067c24 */ /* 0x000fc4000f8e02ff */
[----:B------:R-:W-:Y:S02]  /*2120*/  IMAD R7, R3, UR5, R0 ;  /* 0x0000000503077c24 */ /* 0x000fe4000f8e0200 */
[----:B------:R-:W-:-:S04]  /*2130*/  IMAD.WIDE.U32 R44, R157, R40, R30 ;  /* 0x000000289d2c7225 */ /* 0x000fc800078e001e */
[----:B0-----:R-:W-:Y:S02]  /*2140*/  IMAD.WIDE.U32 R38, R157, R34, R30 ;  /* 0x000000229d267225 */ /* 0x001fe400078e001e */
[----:B------:R-:W0:Y:S02]  /*2150*/  S2R R30, SR_TID.X ;  /* 0x00000000001e7919 */ /* 0x000e240000002100 */
[----:B------:R-:W-:-:S04]  /*2160*/  IMAD.WIDE.U32 R50, R3, UR4, R4 ;  /* 0x0000000403327c25 */ /* 0x000fc8000f8e0004 */
[-C--:B------:R-:W-:Y:S01]  /*2170*/  IMAD.WIDE.U32 R20, R157, R46.reuse, R18 ;  /* 0x0000002e9d147225 */ /* 0x080fe200078e0012 */
[----:B----4-:R-:W-:Y:S01]  /*2180*/  ISETP.GE.AND P2, PT, R18, R13, PT ;  /* 0x0000000d1200720c */ /* 0x010fe20003f46270 */
[----:B------:R-:W-:Y:S02]  /*2190*/  ULDC UR4, c[0x0][0x2f4] ;  /* 0x0000bd0000047ab9 */ /* 0x000fe40000000800 */
[----:B------:R-:W-:Y:S02]  /*21a0*/  IMAD R0, R14, R46, RZ ;  /* 0x0000002e0e007224 */ /* 0x000fe400078e02ff */
[----:B------:R-:W-:Y:S02]  /*21b0*/  IMAD R73, R3, UR7, R6 ;  /* 0x0000000703497c24 */ /* 0x000fe4000f8e0206 */
[----:B------:R-:W-:Y:S01]  /*21c0*/  IMAD R5, R157, R47, R0 ;  /* 0x0000002f9d057224 */ /* 0x000fe200078e0200 */
[----:B------:R-:W-:Y:S01]  /*21d0*/  IADD3 R0, P0, R50, R20, RZ ;  /* 0x0000001432007210 */ /* 0x000fe20007f1e0ff */
[----:B------:R-:W-:-:S02]  /*21e0*/  IMAD.IADD R3, R51, 0x1, R7 ;  /* 0x0000000133037824 */ /* 0x000fc400078e0207 */
[----:B------:R-:W-:-:S03]  /*21f0*/  IMAD R4, R14, R40, RZ ;  /* 0x000000280e047224 */ /* 0x000fc600078e02ff */
[----:B------:R-:W-:Y:S02]  /*2200*/  IADD3.X R20, R3, R21, R5, P0, !PT ;  /* 0x0000001503147210 */ /* 0x000fe400007fe405 */
[----:B------:R-:W-:Y:S01]  /*2210*/  SEL R5, R13, RZ, P2 ;  /* 0x000000ff0d057207 */ /* 0x000fe20001000000 */
[C---:B------:R-:W-:Y:S02]  /*2220*/  IMAD R7, R157.reuse, R41, R4 ;  /* 0x000000299d077224 */ /* 0x040fe400078e0204 */
[----:B------:R-:W-:Y:S02]  /*2230*/  IMAD R4, R14, R34, RZ ;  /* 0x000000220e047224 */ /* 0x000fe400078e02ff */
[----:B------:R-:W-:Y:S02]  /*2240*/  IMAD.IADD R5, R18, 0x1, R5 ;  /* 0x0000000112057824 */ /* 0x000fe400078e0205 */
[----:B------:R-:W-:Y:S01]  /*2250*/  IMAD.WIDE.U32 R42, R157, R40, R18 ;  /* 0x000000289d2a7225 */ /* 0x000fe200078e0012 */
[----:B------:R-:W-:-:S03]  /*2260*/  IADD3 R45, R45, R7, RZ ;  /* 0x000000072d2d7210 */ /* 0x000fc60007ffe0ff */
[----:B------:R-:W-:Y:S01]  /*2270*/  IMAD R9, R157, R35, R4 ;  /* 0x000000239d097224 */ /* 0x000fe200078e0204 */
[----:B------:R-:W-:Y:S01]  /*2280*/  SHF.R.S32.HI R4, RZ, 0x1f, R5 ;  /* 0x0000001fff047819 */ /* 0x000fe20000011405 */
[----:B------:R-:W-:Y:S01]  /*2290*/  IMAD.IADD R43, R7, 0x1, R43 ;  /* 0x00000001072b7824 */ /* 0x000fe200078e022b */
[----:B-----5:R-:W-:Y:S01]  /*22a0*/  SHF.R.S32.HI R7, RZ, 0x1f, R24 ;  /* 0x0000001fff077819 */ /* 0x020fe20000011418 */
[----:B------:R-:W-:Y:S01]  /*22b0*/  IMAD.WIDE.U32 R36, R157, R34, R18 ;  /* 0x000000229d247225 */ /* 0x000fe200078e0012 */
[----:B------:R-:W-:-:S03]  /*22c0*/  LEA.HI R21, R4, R5, RZ, 0x4 ;  /* 0x0000000504157211 */ /* 0x000fc600078f20ff */
[----:B------:R-:W-:Y:S02]  /*22d0*/  IMAD R6, R7, R40, RZ ;  /* 0x0000002807067224 */ /* 0x000fe400078e02ff */
[----:B------:R-:W-:Y:S02]  /*22e0*/  IMAD.IADD R39, R39, 0x1, R9 ;  /* 0x0000000127277824 */ /* 0x000fe400078e0209 */
[----:B------:R-:W-:Y:S02]  /*22f0*/  IMAD.IADD R37, R9, 0x1, R37 ;  /* 0x0000000109257824 */ /* 0x000fe400078e0225 */
[----:B------:R-:W-:Y:S01]  /*2300*/  IMAD R7, R7, R34, RZ ;  /* 0x0000002207077224 */ /* 0x000fe200078e02ff */
[----:B------:R-:W-:Y:S01]  /*2310*/  LOP3.LUT R22, R22, 0xfffffffb, RZ, 0xc0, !PT ;  /* 0xfffffffb16167812 */ /* 0x000fe200078ec0ff */
[----:B------:R-:W-:Y:S01]  /*2320*/  IMAD R57, R47, 0xa0, RZ ;  /* 0x000000a02f397824 */ /* 0x000fe200078e02ff */
[----:B0-----:R-:W-:Y:S01]  /*2330*/  SHF.R.U32.HI R15, RZ, 0x7, R30 ;  /* 0x00000007ff0f7819 */ /* 0x001fe2000001161e */
[C---:B------:R-:W-:Y:S01]  /*2340*/  IMAD R61, R24.reuse, R41, R6 ;  /* 0x00000029183d7224 */ /* 0x040fe200078e0206 */
[----:B------:R-:W-:Y:S01]  /*2350*/  IADD3 R52, P0, R157, R28, RZ ;  /* 0x0000001c9d347210 */ /* 0x000fe20007f1e0ff */
[----:B------:R-:W-:Y:S01]  /*2360*/  IMAD R5, R41, 0xa0, RZ ;  /* 0x000000a029057824 */ /* 0x000fe200078e02ff */
[----:B------:R-:W-:Y:S01]  /*2370*/  LOP3.LUT R62, R21, 0xfffffff0, RZ, 0xc0, !PT ;  /* 0xfffffff0153e7812 */ /* 0x000fe200078ec0ff */
[----:B------:R-:W-:-:S04]  /*2380*/  IMAD.WIDE.U32 R44, R24, R40, R44 ;  /* 0x00000028182c7225 */ /* 0x000fc800078e002c */
[----:B------:R-:W-:-:S04]  /*2390*/  IMAD.WIDE.U32 R42, R24, R40, R42 ;  /* 0x00000028182a7225 */ /* 0x000fc800078e002a */
[C---:B------:R-:W-:Y:S02]  /*23a0*/  IMAD R7, R24.reuse, R35, R7 ;  /* 0x0000002318077224 */ /* 0x040fe400078e0207 */
[----:B------:R-:W-:Y:S02]  /*23b0*/  IMAD R59, R35, 0xa0, RZ ;  /* 0x000000a0233b7824 */ /* 0x000fe400078e02ff */
[----:B------:R-:W-:-:S04]  /*23c0*/  IMAD.WIDE.U32 R38, R24, R34, R38 ;  /* 0x0000002218267225 */ /* 0x000fc800078e0026 */
[----:B------:R-:W-:-:S04]  /*23d0*/  IMAD.WIDE.U32 R36, R24, R34, R36 ;  /* 0x0000002218247225 */ /* 0x000fc800078e0024 */
[----:B------:R-:W-:Y:S02]  /*23e0*/  VIADD R54, R18, 0x20 ;  /* 0x0000002012367836 */ /* 0x000fe40000000000 */
[----:B------:R-:W-:Y:S01]  /*23f0*/  IMAD.WIDE.U32 R46, R46, 0xa0, RZ ;  /* 0x000000a02e2e7825 */ /* 0x000fe200078e00ff */
[----:B------:R-:W-:-:S03]  /*2400*/  @P2 LOP3.LUT R22, R22, 0x4, RZ, 0xfc, !PT ;  /* 0x0000000416162812 */ /* 0x000fc600078efcff */
[----:B------:R-:W-:-:S04]  /*2410*/  IMAD.WIDE.U32 R40, R40, 0xa0, RZ ;  /* 0x000000a028287825 */ /* 0x000fc800078e00ff */
[----:B------:R-:W-:Y:S01]  /*2420*/  IMAD.WIDE.U32 R34, R34, 0xa0, RZ ;  /* 0x000000a022227825 */ /* 0x000fe200078e00ff */
[----:B------:R-:W-:Y:S02]  /*2430*/  ISETP.GE.AND P3, PT, R18, UR4, PT ;  /* 0x0000000412007c0c */ /* 0x000fe4000bf66270 */
[----:B------:R-:W-:Y:S01]  /*2440*/  ISETP.GE.AND P2, PT, R54, UR4, PT ;  /* 0x0000000436007c0c */ /* 0x000fe2000bf46270 */
[----:B------:R-:W-:Y:S01]  /*2450*/  IMAD.IADD R60, R45, 0x1, R61 ;  /* 0x000000012d3c7824 */ /* 0x000fe200078e023d */
[----:B------:R-:W-:Y:S01]  /*2460*/  SHF.R.S32.HI R71, RZ, 0x1f, R62 ;  /* 0x0000001fff477819 */ /* 0x000fe2000001143e */
[----:B------:R-:W-:Y:S02]  /*2470*/  VIADD R55, R15, 0x8 ;  /* 0x000000080f377836 */ /* 0x000fe40000000000 */
[----:B------:R-:W-:Y:S02]  /*2480*/  IMAD.SHL.U32 R56, R13, 0x2, RZ ;  /* 0x000000020d387824 */ /* 0x000fe400078e00ff */
[----:B------:R-:W-:-:S02]  /*2490*/  IMAD.X R53, R14, 0x1, R11, P0 ;  /* 0x000000010e357824 */ /* 0x000fc400000e060b */
[----:B------:R-:W-:Y:S02]  /*24a0*/  IMAD.IADD R57, R47, 0x1, R57 ;  /* 0x000000012f397824 */ /* 0x000fe400078e0239 */
[----:B------:R-:W-:Y:S02]  /*24b0*/  IMAD.IADD R58, R41, 0x1, R5 ;  /* 0x00000001293a7824 */ /* 0x000fe400078e0205 */
[----:B------:R-:W-:Y:S02]  /*24c0*/  IMAD.IADD R59, R35, 0x1, R59 ;  /* 0x00000001233b7824 */ /* 0x000fe400078e023b */
[----:B------:R-:W-:Y:S02]  /*24d0*/  IMAD.IADD R61, R61, 0x1, R43 ;  /* 0x000000013d3d7824 */ /* 0x000fe400078e022b */
[----:B------:R-:W-:Y:S02]  /*24e0*/  IMAD.IADD R63, R39, 0x1, R7 ;  /* 0x00000001273f7824 */ /* 0x000fe400078e0207 */
[----:B------:R-:W-:-:S02]  /*24f0*/  IMAD.IADD R70, R7, 0x1, R37 ;  /* 0x0000000107467824 */ /* 0x000fc400078e0225 */
[----:B------:R-:W-:Y:S01]  /*2500*/  IMAD.IADD R73, R49, 0x1, R73 ;  /* 0x0000000131497824 */ /* 0x000fe200078e0249 */
[----:B--2---:R-:W-:-:S04]  /*2510*/  LOP3.LUT R4, R12, 0x30, R21, 0xf8, !PT ;  /* 0x000000300c047812 */ /* 0x004fc800078ef815 */
[----:B---3--:R-:W-:Y:S02]  /*2520*/  LOP3.LUT R4, R4, R10, RZ, 0x3c, !PT ;  /* 0x0000000a04047212 */ /* 0x008fe400078e3cff */
[----:B------:R-:W-:-:S03]  /*2530*/  LOP3.LUT P4, RZ, R29, 0x2, RZ, 0xc0, !PT ;  /* 0x000000021dff7812 */ /* 0x000fc6000788c0ff */
[----:B-1----:R-:W-:-:S10]  /*2540*/  IMAD.IADD R72, R8, 0x1, R4 ;  /* 0x0000000108487824 */ /* 0x002fd400078e0204 */
.L_x_1884:
[----:B------:R-:W2:Y:S01]  /*2550*/  LDL R4, [R1+0x34] ;  /* 0x0000340001047983 */ /* 0x000ea20000100800 */
[----:B0---4-:R-:W0:Y:S01]  /*2560*/  LDC.64 R64, c[0x0][0x2e8] ;  /* 0x0000ba00ff407b82 */ /* 0x011e220000000a00 */
[----:B------:R-:W-:Y:S01]  /*2570*/  VIADD R2, R2, 0xffffffff ;  /* 0xffffffff02027836 */ /* 0x000fe20000000000 */
[----:B------:R-:W-:Y:S01]  /*2580*/  LOP3.LUT R22, R22, 0xfffffffd, RZ, 0xc0, !PT ;  /* 0xfffffffd16167812 */ /* 0x000fe200078ec0ff */
[----:B------:R-:W-:Y:S05]  /*2590*/  YIELD ;  /* 0x0000000000007946 */ /* 0x000fea0003800000 */
[----:B------:R-:W1:Y:S01]  /*25a0*/  LDC R31, c[0x0][0x3f4] ;  /* 0x0000fd00ff1f7b82 */ /* 0x000e620000000800 */
[----:B------:R-:W-:Y:S01]  /*25b0*/  SHF.R.S32.HI R11, RZ, 0x1f, R2 ;  /* 0x0000001fff0b7819 */ /* 0x000fe20000011402 */
[----:B------:R-:W-:Y:S01]  /*25c0*/  IMAD R5, R57, R2, RZ ;  /* 0x0000000239057224 */ /* 0x000fe200078e02ff */
        /* <DEDUP_REMOVED lines=11> */
[----:B------:R-:W-:Y:S01]  /*2680*/  @P4 VIADD R5, R75, 0xffffffe0 ;  /* 0xffffffe04b054836 */ /* 0x000fe20000000000 */
[----:B------:R-:W-:-:S03]  /*2690*/  IADD3 R75, R16, R75, RZ ;  /* 0x0000004b104b7210 */ /* 0x000fc60007ffe0ff */
        /* <DEDUP_REMOVED lines=38> */
.L_x_1859:
[----:B------:R-:W-:Y:S05]  /*2900*/  BSYNC B1 ;  /* 0x0000000000017941 */ /* 0x000fea0003800000 */
.L_x_1858:
        /* <DEDUP_REMOVED lines=8> */
.L_x_1860:
[----:B------:R-:W2:Y:S01]  /*2990*/  LDL R4, [R1+0x8] ;  /* 0x0000080001047983 */ /* 0x000ea20000100800 */
[----:B------:R-:W-:Y:S01]  /*29a0*/  IMAD R76, R17, 0x8, R16 ;  /* 0x00000008114c7824 */ /* 0x000fe200078e0210 */
[----:B------:R-:W-:Y:S01]  /*29b0*/  BSSY B1, `(.L_x_1861) ;  /* 0x0000004000017945 */ /* 0x000fe20003800000 */
[----:B--2---:R-:W-:-:S04]  /*29c0*/  SHF.L.U32 R77, R4, 0x1f, RZ ;  /* 0x0000001f044d7819 */ /* 0x004fc800000006ff */
[----:B------:R-:W0:Y:S02]  /*29d0*/  SYNCS.PHASECHK.TRANS64.TRYWAIT P5, [R76+URZ+0x13290], R77 ;  /* 0x0132904d4c0075a7 */ /* 0x000e2400080a017f */
[----:B0-----:R-:W-:Y:S05]  /*29e0*/  @!P5 BRA `(.L_x_1862) ;  /* 0x0000019c006cd947 */ /* 0x001fea0003800000 */
.L_x_2094:
[----:B------:R-:W-:Y:S05]  /*29f0*/  BSYNC B1 ;  /* 0x0000000000017941 */ /* 0x000fea0003800000 */
.L_x_1861:
        /* <DEDUP_REMOVED lines=16> */
[----:B------:R-:W-:Y:S01]  /*2b00*/  IMAD.MOV.U32 R28, RZ, RZ, R4 ;  /* 0x000000ffff1c7224 */ /* 0x000fe200078e0004 */
        /* <DEDUP_REMOVED lines=13> */
[----:B------:R-:W-:Y:S02]  /*2be0*/  HADD2.F32 R79, -RZ, R66.H1_H1 ;  /* 0x30000042ff4f7230 */ /* 0x000fe40000004100 */
[-C--:B------:R-:W-:Y:S01]  /*2bf0*/  FMUL.FTZ R81, R29, R78.reuse ;  /* 0x0000004e1d517220 */ /* 0x080fe20000410000 */
[--C-:B------:R-:W-:Y:S02]  /*2c00*/  HADD2.F32 R69, -RZ, R68.reuse.H0_H0 ;  /* 0x20000044ff457230 */ /* 0x100fe40000004100 */
[C---:B------:R-:W-:Y:S01]  /*2c10*/  FMUL.FTZ R80, R4.reuse, R78 ;  /* 0x0000004e04507220 */ /* 0x040fe20000410000 */
[--C-:B------:R-:W-:Y:S01]  /*2c20*/  HADD2.F32 R67, -RZ, R5.reuse.H1_H1 ;  /* 0x30000005ff437230 */ /* 0x100fe20000004100 */
[----:B------:R-:W-:Y:S01]  /*2c30*/  F2FP.F16.E4M3.UNPACK_B R78, R83 ;  /* 0x00000053ff4e723e */ /* 0x000fe200020006ff */
[----:B------:R-:W-:Y:S02]  /*2c40*/  HADD2.F32 R66, -RZ, R5.H0_H0 ;  /* 0x20000005ff427230 */ /* 0x000fe40000004100 */
[----:B------:R-:W-:Y:S01]  /*2c50*/  FFMA.FTZ R4, R4, R69, -R81 ;  /* 0x0000004504047223 */ /* 0x000fe20000010851 */
[----:B------:R-:W-:-:S02]  /*2c60*/  HADD2.F32 R68, -RZ, R68.H1_H1 ;  /* 0x30000044ff447230 */ /* 0x000fc40000004100 */
[----:B------:R-:W-:Y:S01]  /*2c70*/  FMUL.FTZ R81, R67, R79 ;  /* 0x0000004f43517220 */ /* 0x000fe20000410000 */
[----:B------:R-:W-:Y:S01]  /*2c80*/  FFMA.FTZ R5, R29, R69, R80 ;  /* 0x000000451d057223 */ /* 0x000fe20000010050 */
[C---:B------:R-:W-:Y:S01]  /*2c90*/  FMUL.FTZ R82, R66.reuse, R79 ;  /* 0x0000004f42527220 */ /* 0x040fe20000410000 */
[----:B------:R-:W-:Y:S01]  /*2ca0*/  F2FP.F16.E4M3.UNPACK_B R29, R28.H1 ;  /* 0x0000001cff1d723e */ /* 0x000fe200030006ff */
[----:B------:R-:W-:Y:S01]  /*2cb0*/  FFMA.FTZ R81, R66, R68, -R81 ;  /* 0x0000004442517223 */ /* 0x000fe20000010851 */
[----:B------:R-:W-:Y:S01]  /*2cc0*/  F2FP.F16.E4M3.UNPACK_B R28, R28 ;  /* 0x0000001cff1c723e */ /* 0x000fe200020006ff */
[----:B------:R-:W-:Y:S01]  /*2cd0*/  FFMA.FTZ R84, R67, R68, R82 ;  /* 0x0000004443547223 */ /* 0x000fe20000010052 */
[----:B------:R-:W-:Y:S01]  /*2ce0*/  F2FP.F16.E4M3.UNPACK_B R68, R65 ;  /* 0x00000041ff44723e */ /* 0x000fe200020006ff */
[----:B------:R-:W-:Y:S02]  /*2cf0*/  HADD2.F32 R69, -RZ, R78.H1_H1 ;  /* 0x3000004eff457230 */ /* 0x000fe40000004100 */
        /* <DEDUP_REMOVED lines=11> */
[-C--:B------:R-:W-:Y:S01]  /*2db0*/  FFMA.FTZ R66, R66, R28.reuse, -R79 ;  /* 0x0000001c42427223 */ /* 0x080fe2000001084f */
[----:B------:R-:W-:Y:S01]  /*2dc0*/  FFMA.FTZ R67, R67, R28, R82 ;  /* 0x0000001c43437223 */ /* 0x000fe20000010052 */
[-C--:B------:R-:W-:Y:S01]  /*2dd0*/  FFMA.FTZ R28, R29, R68.reuse, -R80 ;  /* 0x000000441d1c7223 */ /* 0x080fe20000010850 */
[----:B------:R-:W-:Y:S01]  /*2de0*/  FFMA.FTZ R29, R65, R68, R78 ;  /* 0x00000044411d7223 */ /* 0x000fe2000001004e */
[----:B------:R-:W-:Y:S02]  /*2df0*/  F2FP.F16.E4M3.UNPACK_B R68, R7.H1 ;  /* 0x00000007ff44723e */ /* 0x000fe400030006ff */
[----:B------:R-:W-:-:S02]  /*2e00*/  F2FP.F16.E4M3.UNPACK_B R82, R15.H1 ;  /* 0x0000000fff52723e */ /* 0x000fc400030006ff */
[----:B------:R-:W-:Y:S01]  /*2e10*/  F2FP.F16.E4M3.UNPACK_B R79, R14.H1 ;  /* 0x0000000eff4f723e */ /* 0x000fe200030006ff */
[--C-:B------:R-:W-:Y:S01]  /*2e20*/  HADD2.F32 R69, -RZ, R68.reuse.H0_H0 ;  /* 0x20000044ff457230 */ /* 0x100fe20000004100 */
[----:B------:R-:W-:Y:S01]  /*2e30*/  F2FP.SATFINITE.E4M3.F32.PACK_AB_MERGE_C R65, R84, R81, RZ ;  /* 0x000000515441723e */ /* 0x000fe200048070ff */
[----:B------:R-:W-:Y:S01]  /*2e40*/  HADD2.F32 R68, -RZ, R68.H1_H1 ;  /* 0x30000044ff447230 */ /* 0x000fe20000004100 */
[----:B------:R-:W-:Y:S01]  /*2e50*/  F2FP.SATFINITE.E4M3.F32.PACK_AB_MERGE_C R66, R67, R66, RZ ;  /* 0x000000424342723e */ /* 0x000fe200048070ff */
[--C-:B------:R-:W-:Y:S01]  /*2e60*/  HADD2.F32 R83, -RZ, R82.reuse.H1_H1 ;  /* 0x30000052ff537230 */ /* 0x100fe20000004100 */
[----:B------:R-:W-:Y:S01]  /*2e70*/  F2FP.F16.E4M3.UNPACK_B R67, R6.H1 ;  /* 0x00000006ff43723e */ /* 0x000fe200030006ff */
[----:B------:R-:W-:Y:S01]  /*2e80*/  HADD2.F32 R80, -RZ, R79.H1_H1 ;  /* 0x3000004fff507230 */ /* 0x000fe20000004100 */
[----:B------:R-:W-:Y:S01]  /*2e90*/  F2FP.F16.E4M3.UNPACK_B R81, R15 ;  /* 0x0000000fff51723e */ /* 0x000fe200020006ff */
[----:B------:R-:W-:Y:S01]  /*2ea0*/  HADD2.F32 R82, -RZ, R82.H0_H0 ;  /* 0x20000052ff527230 */ /* 0x000fe20000004100 */
[----:B------:R-:W-:Y:S01]  /*2eb0*/  F2FP.F16.E4M3.UNPACK_B R78, R14 ;  /* 0x0000000eff4e723e */ /* 0x000fe200020006ff */
[----:B------:R-:W-:Y:S01]  /*2ec0*/  FMUL.FTZ R14, R68, R83 ;  /* 0x00000053440e7220 */ /* 0x000fe20000410000 */
[----:B------:R-:W-:-:S02]  /*2ed0*/  HADD2.F32 R15, -RZ, R67.H1_H1 ;  /* 0x30000043ff0f7230 */ /* 0x000fc40000004100 */
[C---:B------:R-:W-:Y:S01]  /*2ee0*/  FMUL.FTZ R85, R69.reuse, R83 ;  /* 0x0000005345557220 */ /* 0x040fe20000410000 */
[----:B------:R-:W-:Y:S02]  /*2ef0*/  HADD2.F32 R84, -RZ, R81.H1_H1 ;  /* 0x30000051ff547230 */ /* 0x000fe40000004100 */
[----:B------:R-:W-:Y:S01]  /*2f00*/  FFMA.FTZ R83, R69, R80, -R14 ;  /* 0x0000005045537223 */ /* 0x000fe2000001080e */
[----:B------:R-:W-:Y:S01]  /*2f10*/  HADD2.F32 R67, -RZ, R67.H0_H0 ;  /* 0x20000043ff437230 */ /* 0x000fe20000004100 */
[----:B------:R-:W-:Y:S01]  /*2f20*/  F2FP.F16.E4M3.UNPACK_B R7, R7 ;  /* 0x00000007ff07723e */ /* 0x000fe200020006ff */
[----:B------:R-:W-:Y:S02]  /*2f30*/  HADD2.F32 R14, -RZ, R78.H1_H1 ;  /* 0x3000004eff0e7230 */ /* 0x000fe40000004100 */
[----:B------:R-:W-:Y:S01]  /*2f40*/  FMUL.FTZ R86, R15, R84 ;  /* 0x000000540f567220 */ /* 0x000fe20000410000 */
[----:B------:R-:W-:Y:S01]  /*2f50*/  F2FP.F16.E4M3.UNPACK_B R6, R6 ;  /* 0x00000006ff06723e */ /* 0x000fe200020006ff */
[----:B------:R-:W-:Y:S01]  /*2f60*/  FMUL.FTZ R84, R67, R84 ;  /* 0x0000005443547220 */ /* 0x000fe20000410000 */
[----:B------:R-:W-:-:S02]  /*2f70*/  HADD2.F32 R81, -RZ, R81.H0_H0 ;  /* 0x20000051ff517230 */ /* 0x000fc40000004100 */
[----:B------:R-:W-:Y:S01]  /*2f80*/  FFMA.FTZ R86, R67, R14, -R86 ;  /* 0x0000000e43567223 */ /* 0x000fe20000010856 */
[----:B------:R-:W-:Y:S01]  /*2f90*/  FFMA.FTZ R80, R68, R80, R85 ;  /* 0x0000005044507223 */ /* 0x000fe20000010055 */
[----:B------:R-:W-:Y:S01]  /*2fa0*/  FFMA.FTZ R67, R15, R14, R84 ;  /* 0x0000000e0f437223 */ /* 0x000fe20000010054 */
[--C-:B------:R-:W-:Y:S01]  /*2fb0*/  HADD2.F32 R14, -RZ, R7.reuse.H0_H0 ;  /* 0x20000007ff0e7230 */ /* 0x100fe20000004100 */
[----:B------:R-:W-:Y:S01]  /*2fc0*/  F2FP.SATFINITE.E4M3.F32.PACK_AB_MERGE_C R5, R5, R4, R65 ;  /* 0x000000040505723e */ /* 0x000fe20004807041 */
[----:B------:R-:W-:Y:S01]  /*2fd0*/  HADD2.F32 R15, -RZ, R7.H1_H1 ;  /* 0x30000007ff0f7230 */ /* 0x000fe20000004100 */
[----:B------:R-:W-:Y:S01]  /*2fe0*/  F2FP.SATFINITE.E4M3.F32.PACK_AB_MERGE_C R80, R80, R83, RZ ;  /* 0x000000535050723e */ /* 0x000fe200048070ff */
[--C-:B------:R-:W-:Y:S01]  /*2ff0*/  HADD2.F32 R7, -RZ, R6.reuse.H0_H0 ;  /* 0x20000006ff077230 */ /* 0x100fe20000004100 */
[----:B------:R-:W-:Y:S01]  /*3000*/  F2FP.SATFINITE.E4M3.F32.PACK_AB_MERGE_C R67, R67, R86, RZ ;  /* 0x000000564343723e */ /* 0x000fe200048070ff */
[----:B------:R-:W-:Y:S02]  /*3010*/  HADD2.F32 R6, -RZ, R6.H1_H1 ;  /* 0x30000006ff067230 */ /* 0x000fe40000004100 */
[----:B------:R-:W-:Y:S01]  /*3020*/  FMUL.FTZ R69, R15, R82 ;  /* 0x000000520f457220 */ /* 0x000fe20000410000 */
[----:B------:R-:W-:-:S02]  /*3030*/  HADD2.F32 R79, -RZ, R79.H0_H0 ;  /* 0x2000004fff4f7230 */ /* 0x000fc40000004100 */
[----:B------:R-:W-:Y:S01]  /*3040*/  FMUL.FTZ R82, R14, R82 ;  /* 0x000000520e527220 */ /* 0x000fe20000410000 */
[----:B------:R-:W-:Y:S02]  /*3050*/  HADD2.F32 R78, -RZ, R78.H0_H0 ;  /* 0x2000004eff4e7230 */ /* 0x000fe40000004100 */
[-C--:B------:R-:W-:Y:S01]  /*3060*/  FMUL.FTZ R68, R6, R81.reuse ;  /* 0x0000005106447220 */ /* 0x080fe20000410000 */
[----:B------:R-:W-:Y:S01]  /*3070*/  FMUL.FTZ R81, R7, R81 ;  /* 0x0000005107517220 */ /* 0x000fe20000410000 */
[-C--:B------:R-:W-:Y:S01]  /*3080*/  FFMA.FTZ R69, R14, R79.reuse, -R69 ;  /* 0x0000004f0e457223 */ /* 0x080fe20000010845 */
[----:B------:R-:W-:Y:S01]  /*3090*/  FFMA.FTZ R82, R15, R79, R82 ;  /* 0x0000004f0f527223 */ /* 0x000fe20000010052 */
[-C--:B------:R-:W-:Y:S01]  /*30a0*/  FFMA.FTZ R68, R7, R78.reuse, -R68 ;  /* 0x0000004e07447223 */ /* 0x080fe20000010844 */
[----:B------:R-:W-:Y:S01]  /*30b0*/  FFMA.FTZ R81, R6, R78, R81 ;  /* 0x0000004e06517223 */ /* 0x000fe20000010051 */
[----:B------:R-:W-:Y:S02]  /*30c0*/  F2FP.SATFINITE.E4M3.F32.PACK_AB_MERGE_C R4, R29, R28, R66 ;  /* 0x0000001c1d04723e */ /* 0x000fe40004807042 */
[----:B------:R-:W-:-:S02]  /*30d0*/  F2FP.SATFINITE.E4M3.F32.PACK_AB_MERGE_C R7, R82, R69, R80 ;  /* 0x000000455207723e */ /* 0x000fc40004807050 */
[----:B------:R-:W-:-:S07]  /*30e0*/  F2FP.SATFINITE.E4M3.F32.PACK_AB_MERGE_C R6, R81, R68, R67 ;  /* 0x000000445106723e */ /* 0x000fce0004807043 */
.L_x_1867:
[----:B------:R-:W-:Y:S05]  /*30f0*/  BSYNC B2 ;  /* 0x0000000000027941 */ /* 0x000fea0003800000 */
.L_x_1866:
[----:B------:R1:W-:Y:S02]  /*3100*/  STG.E.128 desc[UR40][R12.64], R4 ;  /* 0x000000040c007986 */ /* 0x0003e4000c101d28 */
.L_x_1865:
[----:B------:R-:W-:Y:S05]  /*3110*/  BSYNC B1 ;  /* 0x0000000000017941 */ /* 0x000fea0003800000 */
.L_x_1864:
        /* <DEDUP_REMOVED lines=13> */
[--C-:B------:R-:W-:Y:S02]  /*31f0*/  SHF.R.U32.HI R15, RZ, 0x8, R11.reuse ;  /* 0x00000008ff0f7819 */ /* 0x100fe4000001160b */
[----:B------:R-:W-:Y:S02]  /*3200*/  LOP3.LUT R14, R11, 0xff0000ff, RZ, 0xc0, !PT ;  /* 0xff0000ff0b0e7812 */ /* 0x000fe400078ec0ff */
[----:B------:R-:W-:Y:S01]  /*3210*/  SHF.R.U32.HI R28, RZ, 0x10, R11 ;  /* 0x00000010ff1c7819 */ /* 0x000fe2000001160b */
[----:B------:R-:W-:Y:S01]  /*3220*/  IMAD.SHL.U32 R11, R8, 0x100, RZ ;  /* 0x00000100080b7824 */ /* 0x000fe200078e00ff */
[----:B------:R-:W-:Y:S01]  /*3230*/  LOP3.LUT R10, R9, 0xff0000ff, RZ, 0xc0, !PT ;  /* 0xff0000ff090a7812 */ /* 0x000fe200078ec0ff */
[----:B------:R-:W-:Y:S01]  /*3240*/  IMAD.SHL.U32 R15, R15, 0x100, RZ ;  /* 0x000001000f0f7824 */ /* 0x000fe200078e00ff */
[----:B------:R-:W-:Y:S01]  /*3250*/  SHF.R.U32.HI R29, RZ, 0x10, R9 ;  /* 0x00000010ff1d7819 */ /* 0x000fe20000011609 */
[----:B-1----:R-:W-:Y:S01]  /*3260*/  IMAD.MOV.U32 R9, RZ, RZ, R5 ;  /* 0x000000ffff097224 */ /* 0x002fe200078e0005 */
[----:B------:R-:W-:Y:S01]  /*3270*/  LOP3.LUT R5, R10, 0xff00, R11, 0xf8, !PT ;  /* 0x0000ff000a057812 */ /* 0x000fe200078ef80b */
[----:B------:R-:W-:Y:S01]  /*3280*/  IMAD.MOV.U32 R8, RZ, RZ, R4 ;  /* 0x000000ffff087224 */ /* 0x000fe200078e0004 */
[----:B------:R-:W-:Y:S01]  /*3290*/  LOP3.LUT R14, R14, 0xff00, R15, 0xf8, !PT ;  /* 0x0000ff000e0e7812 */ /* 0x000fe200078ef80f */
[----:B------:R-:W-:Y:S01]  /*32a0*/  IMAD.U32 R10, R29, 0x10000, RZ ;  /* 0x000100001d0a7824 */ /* 0x000fe200078e00ff */
[----:B------:R-:W-:Y:S01]  /*32b0*/  F2FP.F16.E4M3.UNPACK_B R4, R9 ;  /* 0x00000009ff04723e */ /* 0x000fe200020006ff */
        /* <DEDUP_REMOVED lines=11> */
[----:B------:R-:W-:Y:S01]  /*3370*/  HADD2.F32 R29, -RZ, R15.H0_H0 ;  /* 0x2000000fff1d7230 */ /* 0x000fe20000004100 */
[----:B------:R-:W-:Y:S01]  /*3380*/  F2FP.F16.E4M3.UNPACK_B R64, R64 ;  /* 0x00000040ff40723e */ /* 0x000fe200020006ff */
[--C-:B------:R-:W-:Y:S01]  /*3390*/  HADD2.F32 R14, -RZ, R9.reuse.H1_H1 ;  /* 0x30000009ff0e7230 */ /* 0x100fe20000004100 */
[----:B------:R-:W-:Y:S01]  /*33a0*/  F2FP.F16.E4M3.UNPACK_B R30, R30 ;  /* 0x0000001eff1e723e */ /* 0x000fe200020006ff */
[----:B------:R-:W-:-:S02]  /*33b0*/  HADD2.F32 R11, -RZ, R9.H0_H0 ;  /* 0x20000009ff0b7230 */ /* 0x000fc40000004100 */
[----:B------:R-:W-:Y:S01]  /*33c0*/  FMUL.FTZ R9, R4, R31 ;  /* 0x0000001f04097220 */ /* 0x000fe20000410000 */
[----:B------:R-:W-:Y:S02]  /*33d0*/  HADD2.F32 R15, -RZ, R15.H1_H1 ;  /* 0x3000000fff0f7230 */ /* 0x000fe40000004100 */
[-C--:B------:R-:W-:Y:S01]  /*33e0*/  FMUL.FTZ R66, R14, R28.reuse ;  /* 0x0000001c0e427220 */ /* 0x080fe20000410000 */
[-C--:B------:R-:W-:Y:S01]  /*33f0*/  FFMA.FTZ R4, R4, R29.reuse, -R67 ;  /* 0x0000001d04047223 */ /* 0x080fe20000010843 */
[----:B------:R-:W-:Y:S01]  /*3400*/  FFMA.FTZ R9, R10, R29, R9 ;  /* 0x0000001d0a097223 */ /* 0x000fe20000010009 */
[C---:B------:R-:W-:Y:S01]  /*3410*/  FMUL.FTZ R31, R11.reuse, R28 ;  /* 0x0000001c0b1f7220 */ /* 0x040fe20000410000 */
[-C--:B------:R-:W-:Y:S01]  /*3420*/  F2FP.F16.E4M3.UNPACK_B R10, R8.reuse.H1 ;  /* 0x00000008ff0a723e */ /* 0x080fe200030006ff */
[-C--:B------:R-:W-:Y:S01]  /*3430*/  FFMA.FTZ R66, R11, R15.reuse, -R66 ;  /* 0x0000000f0b427223 */ /* 0x080fe20000010842 */
[----:B------:R-:W-:Y:S01]  /*3440*/  F2FP.F16.E4M3.UNPACK_B R8, R8 ;  /* 0x00000008ff08723e */ /* 0x000fe200020006ff */
[----:B------:R-:W-:Y:S01]  /*3450*/  FFMA.FTZ R69, R14, R15, R31 ;  /* 0x0000000f0e457223 */ /* 0x000fe2000001001f */
[----:B------:R-:W-:-:S02]  /*3460*/  HADD2.F32 R28, -RZ, R64.H1_H1 ;  /* 0x30000040ff1c7230 */ /* 0x000fc40000004100 */
[--C-:B------:R-:W-:Y:S02]  /*3470*/  HADD2.F32 R15, -RZ, R10.reuse.H1_H1 ;  /* 0x3000000aff0f7230 */ /* 0x100fe40000004100 */
[----:B------:R-:W-:Y:S01]  /*3480*/  HADD2.F32 R14, -RZ, R10.H0_H0 ;  /* 0x2000000aff0e7230 */ /* 0x000fe20000004100 */
[----:B------:R-:W-:Y:S01]  /*3490*/  F2FP.SATFINITE.E4M3.F32.PACK_AB_MERGE_C R79, R69, R66, RZ ;  /* 0x00000042454f723e */ /* 0x000fe200048070ff */
[--C-:B------:R-:W-:Y:S02]  /*34a0*/  HADD2.F32 R10, -RZ, R8.reuse.H0_H0 ;  /* 0x20000008ff0a7230 */ /* 0x100fe40000004100 */
[-C--:B------:R-:W-:Y:S01]  /*34b0*/  FMUL.FTZ R31, R15, R28.reuse ;  /* 0x0000001c0f1f7220 */ /* 0x080fe20000410000 */
[----:B------:R-:W-:Y:S02]  /*34c0*/  HADD2.F32 R11, -RZ, R8.H1_H1 ;  /* 0x30000008ff0b7230 */ /* 0x000fe40000004100 */
[----:B------:R-:W-:Y:S01]  /*34d0*/  FMUL.FTZ R28, R14, R28 ;  /* 0x0000001c0e1c7220 */ /* 0x000fe20000410000 */
[----:B------:R-:W-:-:S02]  /*34e0*/  HADD2.F32 R64, -RZ, R64.H0_H0 ;  /* 0x20000040ff407230 */ /* 0x000fc40000004100 */
[--C-:B------:R-:W-:Y:S02]  /*34f0*/  HADD2.F32 R8, -RZ, R30.reuse.H1_H1 ;  /* 0x3000001eff087230 */ /* 0x100fe40000004100 */
[----:B------:R-:W-:Y:S02]  /*3500*/  HADD2.F32 R30, -RZ, R30.H0_H0 ;  /* 0x2000001eff1e7230 */ /* 0x000fe40000004100 */
[-C--:B------:R-:W-:Y:S01]  /*3510*/  FMUL.FTZ R29, R11, R64.reuse ;  /* 0x000000400b1d7220 */ /* 0x080fe20000410000 */
[----:B------:R-:W-:Y:S01]  /*3520*/  FMUL.FTZ R64, R10, R64 ;  /* 0x000000400a407220 */ /* 0x000fe20000410000 */
[-C--:B------:R-:W-:Y:S01]  /*3530*/  FFMA.FTZ R31, R14, R8.reuse, -R31 ;  /* 0x000000080e1f7223 */ /* 0x080fe2000001081f */
[----:B------:R-:W-:Y:S01]  /*3540*/  FFMA.FTZ R28, R15, R8, R28 ;  /* 0x000000080f1c7223 */ /* 0x000fe2000001001c */
[-C--:B------:R-:W-:Y:S01]  /*3550*/  FFMA.FTZ R8, R10, R30.reuse, -R29 ;  /* 0x0000001e0a087223 */ /* 0x080fe2000001081d */
[----:B------:R-:W-:Y:S01]  /*3560*/  FFMA.FTZ R67, R11, R30, R64 ;  /* 0x0000001e0b437223 */ /* 0x000fe20000010040 */
[----:B------:R-:W-:-:S02]  /*3570*/  F2FP.F16.E4M3.UNPACK_B R11, R7.H1 ;  /* 0x00000007ff0b723e */ /* 0x000fc400030006ff */
[----:B------:R-:W-:Y:S02]  /*3580*/  F2FP.SATFINITE.E4M3.F32.PACK_AB_MERGE_C R78, R28, R31, RZ ;  /* 0x0000001f1c4e723e */ /* 0x000fe400048070ff */
[----:B------:R-:W-:Y:S01]  /*3590*/  F2FP.F16.E4M3.UNPACK_B R31, R65.H1 ;  /* 0x00000041ff1f723e */ /* 0x000fe200030006ff */
[--C-:B------:R-:W-:Y:S01]  /*35a0*/  HADD2.F32 R15, -RZ, R11.reuse.H1_H1 ;  /* 0x3000000bff0f7230 */ /* 0x100fe20000004100 */
[----:B------:R-:W-:Y:S01]  /*35b0*/  F2FP.F16.E4M3.UNPACK_B R29, R5.H1 ;  /* 0x00000005ff1d723e */ /* 0x000fe200030006ff */
[----:B------:R-:W-:Y:S01]  /*35c0*/  HADD2.F32 R14, -RZ, R11.H0_H0 ;  /* 0x2000000bff0e7230 */ /* 0x000fe20000004100 */
[----:B------:R-:W-:Y:S01]  /*35d0*/  F2FP.F16.E4M3.UNPACK_B R10, R6.H1 ;  /* 0x00000006ff0a723e */ /* 0x000fe200030006ff */
[----:B------:R-:W-:Y:S01]  /*35e0*/  HADD2.F32 R66, -RZ, R31.H1_H1 ;  /* 0x3000001fff427230 */ /* 0x000fe20000004100 */
[----:B------:R-:W-:Y:S01]  /*35f0*/  F2FP.F16.E4M3.UNPACK_B R65, R65 ;  /* 0x00000041ff41723e */ /* 0x000fe200020006ff */
[----:B------:R-:W-:Y:S01]  /*3600*/  HADD2.F32 R30, -RZ, R29.H1_H1 ;  /* 0x3000001dff1e7230 */ /* 0x000fe20000004100 */
        /* <DEDUP_REMOVED lines=17> */
[--C-:B------:R-:W-:Y:S02]  /*3720*/  HADD2.F32 R10, -RZ, R7.reuse.H0_H0 ;  /* 0x20000007ff0a7230 */ /* 0x100fe40000004100 */
[----:B------:R-:W-:Y:S01]  /*3730*/  HADD2.F32 R6, -RZ, R6.H1_H1 ;  /* 0x30000006ff067230 */ /* 0x000fe20000004100 */
[----:B------:R-:W-:Y:S01]  /*3740*/  F2FP.SATFINITE.E4M3.F32.PACK_AB_MERGE_C R64, R64, R69, RZ ;  /* 0x000000454040723e */ /* 0x000fe200048070ff */
[----:B------:R-:W-:Y:S01]  /*3750*/  HADD2.F32 R7, -RZ, R7.H1_H1 ;  /* 0x30000007ff077230 */ /* 0x000fe20000004100 */
[----:B------:R-:W-:Y:S01]  /*3760*/  F2FP.SATFINITE.E4M3.F32.PACK_AB_MERGE_C R15, R15, R66, RZ ;  /* 0x000000420f0f723e */ /* 0x000fe200048070ff */
[----:B------:R-:W-:-:S02]  /*3770*/  HADD2.F32 R31, -RZ, R31.H0_H0 ;  /* 0x2000001fff1f7230 */ /* 0x000fc40000004100 */
[-C--:B------:R-:W-:Y:S01]  /*3780*/  FMUL.FTZ R14, R6, R65.reuse ;  /* 0x00000041060e7220 */ /* 0x080fe20000410000 */
[----:B------:R-:W-:Y:S02]  /*3790*/  HADD2.F32 R29, -RZ, R29.H0_H0 ;  /* 0x2000001dff1d7230 */ /* 0x000fe40000004100 */
[----:B------:R-:W-:Y:S01]  /*37a0*/  FMUL.FTZ R65, R5, R65 ;  /* 0x0000004105417220 */ /* 0x000fe20000410000 */
[----:B------:R-:W-:Y:S02]  /*37b0*/  HADD2.F32 R28, -RZ, R28.H0_H0 ;  /* 0x2000001cff1c7230 */ /* 0x000fe40000004100 */
[-C--:B------:R-:W-:Y:S01]  /*37c0*/  FMUL.FTZ R11, R7, R31.reuse ;  /* 0x0000001f070b7220 */ /* 0x080fe20000410000 */
[----:B------:R-:W-:-:S03]  /*37d0*/  FMUL.FTZ R30, R10, R31 ;  /* 0x0000001f0a1e7220 */ /* 0x000fc60000410000 */
[-C--:B------:R-:W-:Y:S01]  /*37e0*/  FFMA.FTZ R11, R10, R29.reuse, -R11 ;  /* 0x0000001d0a0b7223 */ /* 0x080fe2000001080b */
[----:B------:R-:W-:Y:S01]  /*37f0*/  FFMA.FTZ R30, R7, R29, R30 ;  /* 0x0000001d071e7223 */ /* 0x000fe2000001001e */
[-C--:B------:R-:W-:Y:S01]  /*3800*/  FFMA.FTZ R14, R5, R28.reuse, -R14 ;  /* 0x0000001c050e7223 */ /* 0x080fe2000001080e */
[----:B------:R-:W-:Y:S01]  /*3810*/  FFMA.FTZ R65, R6, R28, R65 ;  /* 0x0000001c06417223 */ /* 0x000fe20000010041 */
[----:B------:R-:W-:Y:S02]  /*3820*/  F2FP.SATFINITE.E4M3.F32.PACK_AB_MERGE_C R5, R9, R4, R79 ;  /* 0x000000040905723e */ /* 0x000fe4000480704f */
[----:B------:R-:W-:Y:S02]  /*3830*/  F2FP.SATFINITE.E4M3.F32.PACK_AB_MERGE_C R4, R67, R8, R78 ;  /* 0x000000084304723e */ /* 0x000fe4000480704e */
[----:B------:R-:W-:Y:S02]  /*3840*/  F2FP.SATFINITE.E4M3.F32.PACK_AB_MERGE_C R6, R65, R14, R64 ;  /* 0x0000000e4106723e */ /* 0x000fe40004807040 */
[----:B------:R-:W-:-:S07]  /*3850*/  F2FP.SATFINITE.E4M3.F32.PACK_AB_MERGE_C R7, R30, R11, R15 ;  /* 0x0000000b1e07723e */ /* 0x000fce000480700f */
.L_x_1869:
[----:B------:R-:W-:Y:S05]  /*3860*/  BSYNC B1 ;  /* 0x0000000000017941 */ /* 0x000fea0003800000 */
.L_x_1868:
[----:B-1----:R2:W-:Y:S01]  /*3870*/  STG.E.128 desc[UR40][R12.64+0x20], R4 ;  /* 0x000020040c007986 */ /* 0x0025e2000c101d28 */
[----:B------:R-:W-:Y:S05]  /*3880*/  BRA `(.L_x_1863) ;  /* 0x0000001000c47947 */ /* 0x000fea0003800000 */
.L_x_1857:
        /* <DEDUP_REMOVED lines=20> */
[----:B--2---:R-:W-:Y:S02]  /*39d0*/  ISETP.NE.AND P0, PT, R68, 0x3, PT ;  /* 0x000000034400780c */ /* 0x004fe40003f05270 */
[----:B---3--:R-:W-:Y:S01]  /*39e0*/  MOV R80, R6 ;  /* 0x0000000600507202 */ /* 0x008fe20000000f00 */
[----:B------:R-:W-:Y:S02]  /*39f0*/  IMAD.MOV.U32 R83, RZ, RZ, R4 ;  /* 0x000000ffff537224 */ /* 0x000fe400078e0004 */
[----:B----4-:R-:W-:Y:S02]  /*3a00*/  IMAD.MOV.U32 R82, RZ, RZ, R10 ;  /* 0x000000ffff527224 */ /* 0x010fe400078e000a */
[----:B------:R-:W-:-:S06]  /*3a10*/  IMAD.MOV.U32 R84, RZ, RZ, R8 ;  /* 0x000000ffff547224 */ /* 0x000fcc00078e0008 */
[----:B------:R-:W-:Y:S05]  /*3a20*/  @!P0 BRA `(.L_x_1870) ;  /* 0x0000000000048947 */ /* 0x000fea0003800000 */
[----:B------:R-:W-:Y:S01]  /*3a30*/  BPT.TRAP 0x1 ;  /* 0x000000040000795c */ /* 0x000fe20000300000 */
.L_x_1870:
[----:B------:R-:W2:Y:S01]  /*3a40*/  LDL R12, [R1+0x8] ;  /* 0x00000800010c7983 */ /* 0x000ea20000100800 */
[----:B------:R-:W-:Y:S01]  /*3a50*/  IMAD R76, R17, 0x8, R16 ;  /* 0x00000008114c7824 */ /* 0x000fe200078e0210 */
[----:B------:R-:W0:Y:S01]  /*3a60*/  LDC R79, c[0x0][0x2f4] ;  /* 0x0000bd00ff4f7b82 */ /* 0x000e220000000800 */
[----:B------:R-:W-:Y:S01]  /*3a70*/  BSSY B1, `(.L_x_1871) ;  /* 0x0000004000017945 */ /* 0x000fe20003800000 */
[----:B--2---:R-:W-:-:S04]  /*3a80*/  SHF.L.U32 R77, R12, 0x1f, RZ ;  /* 0x0000001f0c4d7819 */ /* 0x004fc800000006ff */
[----:B------:R-:W1:Y:S02]  /*3a90*/  SYNCS.PHASECHK.TRANS64.TRYWAIT P5, [R76+URZ+0x13290], R77 ;  /* 0x0132904d4c0075a7 */ /* 0x000e6400080a017f */
[----:B01----:R-:W-:Y:S05]  /*3aa0*/  @!P5 BRA `(.L_x_1872) ;  /* 0x0000018c0050d947 */ /* 0x003fea0003800000 */
.L_x_2095:
[----:B------:R-:W-:Y:S05]  /*3ab0*/  BSYNC B1 ;  /* 0x0000000000017941 */ /* 0x000fea0003800000 */
.L_x_1871:
        /* <DEDUP_REMOVED lines=22> */
[----:B------:R-:W-:Y:S01]  /*3c20*/  LEA.HI R12, R12, R13, RZ, 0x5 ;  /* 0x0000000d0c0c7211 */ /* 0x000fe200078f28ff */
[----:B------:R-:W-:-:S03]  /*3c30*/  IMAD R13, R17, 0x2800, R72 ;  /* 0x00002800110d7824 */ /* 0x000fc600078e0248 */
[----:B------:R-:W-:Y:S01]  /*3c40*/  SHF.R.S32.HI R12, RZ, 0x5, R12 ;  /* 0x00000005ff0c7819 */ /* 0x000fe2000001140c */
[----:B------:R-:W-:-:S03]  /*3c50*/  IMAD.IADD R13, R16, 0x1, R13 ;  /* 0x00000001100d7824 */ /* 0x000fc600078e020d */
[----:B------:R-:W-:-:S05]  /*3c60*/  LEA.HI.SX32 R12, R21, R12, 0x1c ;  /* 0x0000000c150c7211 */ /* 0x000fca00078fe2ff */
        /* <DEDUP_REMOVED lines=12> */
[--C-:B------:R-:W-:Y:S02]  /*3d30*/  SHF.R.U32.HI R85, RZ, 0x8, R9.reuse ;  /* 0x00000008ff557819 */ /* 0x100fe40000011609 */
[----:B------:R-:W-:Y:S02]  /*3d40*/  LOP3.LUT R10, R9, 0xff0000ff, RZ, 0xc0, !PT ;  /* 0xff0000ff090a7812 */ /* 0x000fe400078ec0ff */
[----:B------:R-:W-:Y:S01]  /*3d50*/  SHF.R.U32.HI R5, RZ, 0x10, R9 ;  /* 0x00000010ff057819 */ /* 0x000fe20000011609 */
[----:B------:R-:W-:Y:S01]  /*3d60*/  IMAD.SHL.U32 R9, R90, 0x100, RZ ;  /* 0x000001005a097824 */ /* 0x000fe200078e00ff */
[--C-:B------:R-:W-:Y:S01]  /*3d70*/  SHF.R.U32.HI R8, RZ, 0x8, R7.reuse ;  /* 0x00000008ff087819 */ /* 0x100fe20000011607 */
[----:B------:R-:W-:Y:S01]  /*3d80*/  IMAD.SHL.U32 R85, R85, 0x100, RZ ;  /* 0x0000010055557824 */ /* 0x000fe200078e00ff */
[----:B------:R-:W-:Y:S01]  /*3d90*/  LOP3.LUT R6, R7, 0xff0000ff, RZ, 0xc0, !PT ;  /* 0xff0000ff07067812 */ /* 0x000fe200078ec0ff */
[----:B------:R-:W-:Y:S01]  /*3da0*/  IMAD.U32 R90, R5, 0x10000, RZ ;  /* 0x00010000055a7824 */ /* 0x000fe200078e00ff */
[----:B------:R-:W-:-:S02]  /*3db0*/  SHF.R.U32.HI R88, RZ, 0x10, R7 ;  /* 0x00000010ff587819 */ /* 0x000fc40000011607 */
[--C-:B------:R-:W-:Y:S02]  /*3dc0*/  SHF.R.U32.HI R87, RZ, 0x8, R11.reuse ;  /* 0x00000008ff577819 */ /* 0x100fe4000001160b */
[----:B------:R-:W-:Y:S02]  /*3dd0*/  LOP3.LUT R86, R11, 0xff0000ff, RZ, 0xc0, !PT ;  /* 0xff0000ff0b567812 */ /* 0x000fe400078ec0ff */
        /* <DEDUP_REMOVED lines=18> */
[----:B------:R-:W-:Y:S01]  /*3f00*/  HADD2.F32 R8, -RZ, R10.H0_H0 ;  /* 0x2000000aff087230 */ /* 0x000fe20000004100 */
        /* <DEDUP_REMOVED lines=10> */
[----:B------:R-:W-:Y:S01]  /*3fb0*/  HADD2.F32 R10, -RZ, R10.H1_H1 ;  /* 0x3000000aff0a7230 */ /* 0x000fe20000004100 */
[----:B------:R-:W-:Y:S01]  /*3fc0*/  F2FP.F16.E4M3.UNPACK_B R86, R83 ;  /* 0x00000053ff56723e */ /* 0x000fe200020006ff */
[----:B------:R-:W-:Y:S01]  /*3fd0*/  FMUL.FTZ R11, R85, R90 ;  /* 0x0000005a550b7220 */ /* 0x000fe20000410000 */
[----:B------:R-:W-:Y:S01]  /*3fe0*/  F2FP.F16.E4M3.UNPACK_B R28, R28 ;  /* 0x0000001cff1c723e */ /* 0x000fe200020006ff */
[----:B------:R-:W-:Y:S01]  /*3ff0*/  HADD2.F32 R89, -RZ, R88.H0_H0 ;  /* 0x20000058ff597230 */ /* 0x000fe20000004100 */
[----:B------:R-:W-:Y:S01]  /*4000*/  F2FP.F16.E4M3.UNPACK_B R83, R12 ;  /* 0x0000000cff53723e */ /* 0x000fe200020006ff */
[C---:B------:R-:W-:Y:S01]  /*4010*/  FMUL.FTZ R90, R10.reuse, R90 ;  /* 0x0000005a0a5a7220 */ /* 0x040fe20000410000 */
[----:B------:R-:W-:Y:S01]  /*4020*/  FFMA.FTZ R11, R10, R87, -R11 ;  /* 0x000000570a0b7223 */ /* 0x000fe2000001080b */
[----:B------:R-:W-:Y:S01]  /*4030*/  HADD2.F32 R84, -RZ, R28.H0_H0 ;  /* 0x2000001cff547230 */ /* 0x000fe20000004100 */
[----:B------:R-:W-:Y:S01]  /*4040*/  LOP3.LUT R5, R91, 0xff0000, R92, 0xf8, !PT ;  /* 0x00ff00005b057812 */ /* 0x000fe200078ef85c */
[----:B------:R-:W-:-:S02]  /*4050*/  HADD2.F32 R12, -RZ, R83.H0_H0 ;  /* 0x20000053ff0c7230 */ /* 0x000fc40000004100 */
[----:B------:R-:W-:Y:S01]  /*4060*/  FFMA.FTZ R10, R85, R87, R90 ;  /* 0x00000057550a7223 */ /* 0x000fe2000001005a */
[----:B------:R-:W-:Y:S02]  /*4070*/  HADD2.F32 R87, -RZ, R86.H0_H0 ;  /* 0x20000056ff577230 */ /* 0x000fe40000004100 */
[-C--:B------:R-:W-:Y:S01]  /*4080*/  FMUL.FTZ R91, R84, R89.reuse ;  /* 0x00000059545b7220 */ /* 0x080fe20000410000 */
[----:B------:R-:W-:Y:S02]  /*4090*/  HADD2.F32 R88, -RZ, R88.H1_H1 ;  /* 0x30000058ff587230 */ /* 0x000fe40000004100 */
[C---:B------:R-:W-:Y:S01]  /*40a0*/  FMUL.FTZ R89, R12.reuse, R89 ;  /* 0x000000590c597220 */ /* 0x040fe20000410000 */
[----:B------:R-:W-:Y:S02]  /*40b0*/  HADD2.F32 R85, -RZ, R28.H1_H1 ;  /* 0x3000001cff557230 */ /* 0x000fe40000004100 */
[----:B------:R-:W-:Y:S01]  /*40c0*/  FFMA.FTZ R12, R12, R87, -R91 ;  /* 0x000000570c0c7223 */ /* 0x000fe2000001085b */
[----:B------:R-:W-:-:S02]  /*40d0*/  HADD2.F32 R83, -RZ, R83.H1_H1 ;  /* 0x30000053ff537230 */ /* 0x000fc40000004100 */
[----:B------:R-:W-:Y:S01]  /*40e0*/  FFMA.FTZ R28, R84, R87, R89 ;  /* 0x00000057541c7223 */ /* 0x000fe20000010059 */
[----:B------:R-:W-:Y:S02]  /*40f0*/  HADD2.F32 R86, -RZ, R86.H1_H1 ;  /* 0x30000056ff567230 */ /* 0x000fe40000004100 */
[----:B------:R-:W-:Y:S01]  /*4100*/  FMUL.FTZ R84, R85, R88 ;  /* 0x0000005855547220 */ /* 0x000fe20000410000 */
[----:B------:R-:W-:Y:S01]  /*4110*/  F2FP.F16.E4M3.UNPACK_B R89, R82.H1 ;  /* 0x00000052ff59723e */ /* 0x000fe200030006ff */
[C---:B------:R-:W-:Y:S01]  /*4120*/  FMUL.FTZ R92, R83.reuse, R88 ;  /* 0x00000058535c7220 */ /* 0x040fe20000410000 */
[----:B------:R-:W-:Y:S01]  /*4130*/  F2FP.F16.E4M3.UNPACK_B R87, R30.H1 ;  /* 0x0000001eff57723e */ /* 0x000fe200030006ff */
[----:B------:R-:W-:Y:S01]  /*4140*/  FFMA.FTZ R83, R83, R86, -R84 ;  /* 0x0000005653537223 */ /* 0x000fe20000010854 */
[----:B------:R-:W-:Y:S01]  /*4150*/  F2FP.F16.E4M3.UNPACK_B R84, R14.H1 ;  /* 0x0000000eff54723e */ /* 0x000fe200030006ff */
[----:B------:R-:W-:Y:S01]  /*4160*/  HADD2.F32 R93, -RZ, R89.H0_H0 ;  /* 0x20000059ff5d7230 */ /* 0x000fe20000004100 */
[----:B------:R-:W-:Y:S01]  /*4170*/  F2FP.F16.E4M3.UNPACK_B R90, R80.H1 ;  /* 0x00000050ff5a723e */ /* 0x000fe200030006ff */
[----:B------:R-:W-:-:S02]  /*4180*/  HADD2.F32 R88, -RZ, R87.H0_H0 ;  /* 0x20000057ff587230 */ /* 0x000fc40000004100 */
[----:B------:R-:W-:Y:S01]  /*4190*/  FFMA.FTZ R85, R85, R86, R92 ;  /* 0x0000005655557223 */ /* 0x000fe2000001005c */
[----:B------:R-:W-:Y:S01]  /*41a0*/  HADD2.F32 R86, -RZ, R84.H0_H0 ;  /* 0x20000054ff567230 */ /* 0x000fe20000004100 */
[----:B------:R-:W-:Y:S01]  /*41b0*/  F2FP.F16.E4M3.UNPACK_B R14, R14 ;  /* 0x0000000eff0e723e */ /* 0x000fe200020006ff */
[----:B------:R-:W-:Y:S02]  /*41c0*/  HADD2.F32 R91, -RZ, R90.H0_H0 ;  /* 0x2000005aff5b7230 */ /* 0x000fe40000004100 */
[-C--:B------:R-:W-:Y:S01]  /*41d0*/  FMUL.FTZ R95, R88, R93.reuse ;  /* 0x0000005d585f7220 */ /* 0x080fe20000410000 */
[----:B------:R-:W-:Y:S02]  /*41e0*/  HADD2.F32 R92, -RZ, R89.H1_H1 ;  /* 0x30000059ff5c7230 */ /* 0x000fe40000004100 */
[----:B------:R-:W-:Y:S01]  /*41f0*/  FMUL.FTZ R93, R86, R93 ;  /* 0x0000005d565d7220 */ /* 0x000fe20000410000 */
[----:B------:R-:W-:Y:S01]  /*4200*/  HADD2.F32 R89, -RZ, R87.H1_H1 ;  /* 0x30000057ff597230 */ /* 0x000fe20000004100 */
[----:B------:R-:W-:Y:S01]  /*4210*/  F2FP.SATFINITE.E4M3.F32.PACK_AB_MERGE_C R9, R10, R9, RZ ;  /* 0x000000090a09723e */ /* 0x000fe200048070ff */
[----:B------:R-:W-:-:S02]  /*4220*/  HADD2.F32 R87, -RZ, R84.H1_H1 ;  /* 0x30000054ff577230 */ /* 0x000fc40000004100 */
[-C--:B------:R-:W-:Y:S01]  /*4230*/  FFMA.FTZ R84, R86, R91.reuse, -R95 ;  /* 0x0000005b56547223 */ /* 0x080fe2000001085f */
[----:B------:R-:W-:Y:S02]  /*4240*/  HADD2.F32 R90, -RZ, R90.H1_H1 ;  /* 0x3000005aff5a7230 */ /* 0x000fe40000004100 */
[----:B------:R-:W-:Y:S01]  /*4250*/  FFMA.FTZ R86, R88, R91, R93 ;  /* 0x0000005b58567223 */ /* 0x000fe2000001005d */
[----:B------:R-:W-:Y:S01]  /*4260*/  FMUL.FTZ R94, R89, R92 ;  /* 0x0000005c595e7220 */ /* 0x000fe20000410000 */
[----:B------:R-:W-:Y:S01]  /*4270*/  F2FP.F16.E4M3.UNPACK_B R88, R82 ;  /* 0x00000052ff58723e */ /* 0x000fe200020006ff */
[C---:B------:R-:W-:Y:S01]  /*4280*/  FMUL.FTZ R92, R87.reuse, R92 ;  /* 0x0000005c575c7220 */ /* 0x040fe20000410000 */
[----:B------:R-:W-:Y:S01]  /*4290*/  F2FP.F16.E4M3.UNPACK_B R82, R30 ;  /* 0x0000001eff52723e */ /* 0x000fe200020006ff */
[----:B------:R-:W-:Y:S01]  /*42a0*/  FFMA.FTZ R99, R87, R90, -R94 ;  /* 0x0000005a57637223 */ /* 0x000fe2000001085e */
[----:B------:R-:W-:Y:S01]  /*42b0*/  F2FP.F16.E4M3.UNPACK_B R87, R80 ;  /* 0x00000050ff57723e */ /* 0x000fe200020006ff */
[----:B------:R-:W-:-:S02]  /*42c0*/  HADD2.F32 R91, -RZ, R88.H0_H0 ;  /* 0x20000058ff5b7230 */ /* 0x000fc40000004100 */
[----:B------:R-:W-:Y:S01]  /*42d0*/  FFMA.FTZ R101, R89, R90, R92 ;  /* 0x0000005a59657223 */ /* 0x000fe2000001005c */
[----:B------:R-:W-:Y:S01]  /*42e0*/  HADD2.F32 R80, -RZ, R82.H0_H0 ;  /* 0x20000052ff507230 */ /* 0x000fe20000004100 */
[----:B------:R-:W-:Y:S01]  /*42f0*/  F2FP.SATFINITE.E4M3.F32.PACK_AB_MERGE_C R8, R11, R8, RZ ;  /* 0x000000080b08723e */ /* 0x000fe200048070ff */
[----:B------:R-:W-:Y:S01]  /*4300*/  HADD2.F32 R93, -RZ, R88.H1_H1 ;  /* 0x30000058ff5d7230 */ /* 0x000fe20000004100 */
[----:B------:R-:W-:Y:S01]  /*4310*/  F2FP.F16.E4M3.UNPACK_B R10, R29 ;  /* 0x0000001dff0a723e */ /* 0x000fe200020006ff */
        /* <DEDUP_REMOVED lines=11> */
[----:B------:R-:W-:Y:S01]  /*43d0*/  FFMA.FTZ R95, R30, R89, -R95 ;  /* 0x000000591e5f7223 */ /* 0x000fe2000001085f */
[----:B------:R-:W-:Y:S01]  /*43e0*/  F2FP.F16.E4M3.UNPACK_B R9, R13 ;  /* 0x0000000dff09723e */ /* 0x000fe200020006ff */
[----:B------:R-:W-:Y:S01]  /*43f0*/  FFMA.FTZ R30, R80, R89, R91 ;  /* 0x00000059501e7223 */ /* 0x000fe2000001005b */
[-C--:B------:R-:W-:Y:S01]  /*4400*/  FFMA.FTZ R93, R82, R87.reuse, R93 ;  /* 0x00000057525d7223 */ /* 0x080fe2000001005d */
[----:B------:R-:W-:Y:S01]  /*4410*/  FFMA.FTZ R14, R14, R87, -R97 ;  /* 0x000000570e0e7223 */ /* 0x000fe20000010861 */
[----:B------:R-:W-:Y:S01]  /*4420*/  F2FP.SATFINITE.E4M3.F32.PACK_AB_MERGE_C R12, R83, R12, R8 ;  /* 0x0000000c530c723e */ /* 0x000fe20004807008 */
[----:B------:R-:W-:Y:S01]  /*4430*/  HADD2.F32 R80, -RZ, R10.H0_H0 ;  /* 0x2000000aff507230 */ /* 0x000fe20000004100 */
[----:B------:R-:W-:Y:S01]  /*4440*/  F2FP.F16.E4M3.UNPACK_B R82, R6 ;  /* 0x00000006ff52723e */ /* 0x000fe200020006ff */
[----:B------:R-:W-:Y:S01]  /*4450*/  HADD2.F32 R85, -RZ, R11.H0_H0 ;  /* 0x2000000bff557230 */ /* 0x000fe20000004100 */
[----:B------:R-:W-:Y:S01]  /*4460*/  F2FP.SATFINITE.E4M3.F32.PACK_AB_MERGE_C R84, R99, R84, RZ ;  /* 0x000000546354723e */ /* 0x000fe200048070ff */
[----:B------:R-:W-:Y:S01]  /*4470*/  HADD2.F32 R8, -RZ, R9.H0_H0 ;  /* 0x20000009ff087230 */ /* 0x000fe20000004100 */
[----:B------:R-:W-:Y:S01]  /*4480*/  F2FP.F16.E4M3.UNPACK_B R29, R29.H1 ;  /* 0x0000001dff1d723e */ /* 0x000fe200030006ff */
[----:B------:R-:W-:Y:S01]  /*4490*/  HADD2.F32 R83, -RZ, R82.H0_H0 ;  /* 0x20000052ff537230 */ /* 0x000fe20000004100 */
[----:B------:R-:W-:Y:S01]  /*44a0*/  F2FP.SATFINITE.E4M3.F32.PACK_AB_MERGE_C R14, R14, R95, R84 ;  /* 0x0000005f0e0e723e */ /* 0x000fe20004807054 */
[----:B------:R-:W-:Y:S01]  /*44b0*/  FMUL.FTZ R87, R80, R85 ;  /* 0x0000005550577220 */ /* 0x000fe20000410000 */
[----:B------:R-:W-:-:S02]  /*44c0*/  HADD2.F32 R10, -RZ, R10.H1_H1 ;  /* 0x3000000aff0a7230 */ /* 0x000fc40000004100 */
[C---:B------:R-:W-:Y:S01]  /*44d0*/  FMUL.FTZ R85, R8.reuse, R85 ;  /* 0x0000005508557220 */ /* 0x040fe20000410000 */
[----:B------:R-:W-:Y:S02]  /*44e0*/  HADD2.F32 R84, -RZ, R11.H1_H1 ;  /* 0x3000000bff547230 */ /* 0x000fe40000004100 */
[-C--:B------:R-:W-:Y:S01]  /*44f0*/  FFMA.FTZ R8, R8, R83.reuse, -R87 ;  /* 0x0000005308087223 */ /* 0x080fe20000010857 */
[----:B------:R-:W-:Y:S02]  /*4500*/  HADD2.F32 R11, -RZ, R9.H1_H1 ;  /* 0x30000009ff0b7230 */ /* 0x000fe40000004100 */
[----:B------:R-:W-:Y:S01]  /*4510*/  FFMA.FTZ R9, R80, R83, R85 ;  /* 0x0000005350097223 */ /* 0x000fe20000010055 */
[----:B------:R-:W-:Y:S02]  /*4520*/  HADD2.F32 R82, -RZ, R82.H1_H1 ;  /* 0x30000052ff527230 */ /* 0x000fe40000004100 */
[-C--:B------:R-:W-:Y:S01]  /*4530*/  FMUL.FTZ R80, R10, R84.reuse ;  /* 0x000000540a507220 */ /* 0x080fe20000410000 */
[----:B------:R-:W-:Y:S01]  /*4540*/  F2FP.F16.E4M3.UNPACK_B R83, R7.H1 ;  /* 0x00000007ff53723e */ /* 0x000fe200030006ff */
[C---:B------:R-:W-:Y:S01]  /*4550*/  FMUL.FTZ R85, R11.reuse, R84 ;  /* 0x000000540b557220 */ /* 0x040fe20000410000 */
[----:B------:R-:W-:Y:S01]  /*4560*/  F2FP.F16.E4M3.UNPACK_B R13, R13.H1 ;  /* 0x0000000dff0d723e */ /* 0x000fe200030006ff */
[----:B------:R-:W-:Y:S01]  /*4570*/  FFMA.FTZ R11, R11, R82, -R80 ;  /* 0x000000520b0b7223 */ /* 0x000fe20000010850 */
[----:B------:R-:W-:Y:S01]  /*4580*/  F2FP.F16.E4M3.UNPACK_B R6, R6.H1 ;  /* 0x00000006ff06723e */ /* 0x000fe200030006ff */
[----:B------:R-:W-:Y:S01]  /*4590*/  HADD2.F32 R80, -RZ, R29.H0_H0 ;  /* 0x2000001dff507230 */ /* 0x000fe20000004100 */
[----:B------:R-:W-:Y:S01]  /*45a0*/  F2FP.SATFINITE.E4M3.F32.PACK_AB_MERGE_C R86, R101, R86, RZ ;  /* 0x000000566556723e */ /* 0x000fe200048070ff */
[----:B------:R-:W-:-:S02]  /*45b0*/  HADD2.F32 R84, -RZ, R83.H0_H0 ;  /* 0x20000053ff547230 */ /* 0x000fc40000004100 */
[----:B------:R-:W-:Y:S01]  /*45c0*/  FFMA.FTZ R10, R10, R82, R85 ;  /* 0x000000520a0a7223 */ /* 0x000fe20000010055 */
[----:B------:R-:W-:Y:S01]  /*45d0*/  HADD2.F32 R7, -RZ, R13.H0_H0 ;  /* 0x2000000dff077230 */ /* 0x000fe20000004100 */
[----:B------:R-:W-:Y:S01]  /*45e0*/  F2FP.SATFINITE.E4M3.F32.PACK_AB_MERGE_C R30, R93, R30, R86 ;  /* 0x0000001e5d1e723e */ /* 0x000fe20004807056 */
[----:B------:R-:W-:Y:S02]  /*45f0*/  HADD2.F32 R82, -RZ, R29.H1_H1 ;  /* 0x3000001dff527230 */ /* 0x000fe40000004100 */
[-C--:B------:R-:W-:Y:S01]  /*4600*/  FMUL.FTZ R86, R80, R84.reuse ;  /* 0x0000005450567220 */ /* 0x080fe20000410000 */
[--C-:B------:R-:W-:Y:S02]  /*4610*/  HADD2.F32 R29, -RZ, R6.reuse.H0_H0 ;  /* 0x20000006ff1d7230 */ /* 0x100fe40000004100 */
[----:B------:R-:W-:Y:S01]  /*4620*/  FMUL.FTZ R85, R7, R84 ;  /* 0x0000005407557220 */ /* 0x000fe20000410000 */
[----:B------:R-:W-:Y:S01]  /*4630*/  HADD2.F32 R13, -RZ, R13.H1_H1 ;  /* 0x3000000dff0d7230 */ /* 0x000fe20000004100 */
[-C--:B------:R-:W-:Y:S01]  /*4640*/  F2FP.F16.E4M3.UNPACK_B R92, R5.reuse.H1 ;  /* 0x00000005ff5c723e */ /* 0x080fe200030006ff */
[----:B------:R-:W-:Y:S01]  /*4650*/  HADD2.F32 R83, -RZ, R83.H1_H1 ;  /* 0x30000053ff537230 */ /* 0x000fe20000004100 */
[----:B------:R-:W-:Y:S01]  /*4660*/  F2FP.F16.E4M3.UNPACK_B R91, R5 ;  /* 0x00000005ff5b723e */ /* 0x000fe200020006ff */
[----:B------:R-:W-:-:S02]  /*4670*/  HADD2.F32 R84, -RZ, R6.H1_H1 ;  /* 0x30000006ff547230 */ /* 0x000fc40000004100 */
[-C--:B------:R-:W-:Y:S01]  /*4680*/  FFMA.FTZ R6, R7, R29.reuse, -R86 ;  /* 0x0000001d07067223 */ /* 0x080fe20000010856 */
[----:B------:R-:W-:Y:S01]  /*4690*/  FFMA.FTZ R7, R80, R29, R85 ;  /* 0x0000001d50077223 */ /* 0x000fe20000010055 */
[CC--:B------:R-:W-:Y:S01]  /*46a0*/  FMUL.FTZ R88, R82.reuse, R83.reuse ;  /* 0x0000005352587220 */ /* 0x0c0fe20000410000 */
[C---:B------:R-:W-:Y:S01]  /*46b0*/  FMUL.FTZ R85, R13.reuse, R83 ;  /* 0x000000530d557220 */ /* 0x040fe20000410000 */
[-C--:B------:R-:W-:Y:S01]  /*46c0*/  F2FP.F16.E4M3.UNPACK_B R29, R15.reuse ;  /* 0x0000000fff1d723e */ /* 0x080fe200020006ff */
[----:B------:R-:W-:Y:S01]  /*46d0*/  HADD2.F32 R5, -RZ, R92.H0_H0 ;  /* 0x2000005cff057230 */ /* 0x000fe20000004100 */
[----:B------:R-:W-:Y:S01]  /*46e0*/  F2FP.F16.E4M3.UNPACK_B R15, R15.H1 ;  /* 0x0000000fff0f723e */ /* 0x000fe200030006ff */
[-C--:B------:R-:W-:Y:S01]  /*46f0*/  FFMA.FTZ R13, R13, R84.reuse, -R88 ;  /* 0x000000540d0d7223 */ /* 0x080fe20000010858 */
[-C--:B------:R-:W-:Y:S01]  /*4700*/  F2FP.F16.E4M3.UNPACK_B R83, R31.reuse ;  /* 0x0000001fff53723e */ /* 0x080fe200020006ff */
[----:B------:R-:W-:Y:S01]  /*4710*/  FFMA.FTZ R80, R82, R84, R85 ;  /* 0x0000005452507223 */ /* 0x000fe20000010055 */
[----:B------:R-:W-:Y:S01]  /*4720*/  F2FP.F16.E4M3.UNPACK_B R84, R31.H1 ;  /* 0x0000001fff54723e */ /* 0x000fe200030006ff */
[----:B------:R-:W-:Y:S01]  /*4730*/  HADD2.F32 R82, -RZ, R15.H0_H0 ;  /* 0x2000000fff527230 */ /* 0x000fe20000004100 */
[-C--:B------:R-:W-:Y:S01]  /*4740*/  F2FP.F16.E4M3.UNPACK_B R88, R4.reuse.H1 ;  /* 0x00000004ff58723e */ /* 0x080fe200030006ff */
[----:B------:R-:W-:Y:S01]  /*4750*/  HADD2.F32 R85, -RZ, R83.H0_H0 ;  /* 0x20000053ff557230 */ /* 0x000fe20000004100 */
[----:B------:R-:W-:Y:S01]  /*4760*/  F2FP.F16.E4M3.UNPACK_B R87, R4 ;  /* 0x00000004ff57723e */ /* 0x000fe200020006ff */
[----:B------:R-:W-:-:S02]  /*4770*/  HADD2.F32 R4, -RZ, R91.H0_H0 ;  /* 0x2000005bff047230 */ /* 0x000fc40000004100 */
[-C--:B------:R-:W-:Y:S01]  /*4780*/  FMUL.FTZ R95, R82, R5.reuse ;  /* 0x00000005525f7220 */ /* 0x080fe20000410000 */
[----:B------:R-:W-:Y:S01]  /*4790*/  HADD2.F32 R31, -RZ, R29.H0_H0 ;  /* 0x2000001dff1f7230 */ /* 0x000fe20000004100 */
[----:B------:R-:W-:Y:S01]  /*47a0*/  F2FP.SATFINITE.E4M3.F32.PACK_AB_MERGE_C R6, R13, R6, RZ ;  /* 0x000000060d06723e */ /* 0x000fe200048070ff */
[----:B------:R-:W-:Y:S02]  /*47b0*/  HADD2.F32 R86, -RZ, R84.H0_H0 ;  /* 0x20000054ff567230 */ /* 0x000fe40000004100 */
[-C--:B------:R-:W-:Y:S01]  /*47c0*/  FMUL.FTZ R94, R85, R4.reuse ;  /* 0x00000004555e7220 */ /* 0x080fe20000410000 */
[----:B------:R-:W-:Y:S02]  /*47d0*/  HADD2.F32 R89, -RZ, R88.H0_H0 ;  /* 0x20000058ff597230 */ /* 0x000fe40000004100 */
[----:B------:R-:W-:Y:S01]  /*47e0*/  FMUL.FTZ R96, R31, R4 ;  /* 0x000000041f607220 */ /* 0x000fe20000410000 */
[----:B------:R-:W-:Y:S02]  /*47f0*/  HADD2.F32 R90, -RZ, R87.H0_H0 ;  /* 0x20000057ff5a7230 */ /* 0x000fe40000004100 */
[----:B------:R-:W-:Y:S01]  /*4800*/  FMUL.FTZ R93, R86, R5 ;  /* 0x00000005565d7220 */ /* 0x000fe20000410000 */
[----:B------:R-:W-:-:S02]  /*4810*/  HADD2.F32 R84, -RZ, R84.H1_H1 ;  /* 0x30000054ff547230 */ /* 0x000fc40000004100 */
[-C--:B------:R-:W-:Y:S01]  /*4820*/  FFMA.FTZ R95, R86, R89.reuse, R95 ;  /* 0x00000059565f7223 */ /* 0x080fe2000001005f */
[----:B------:R-:W-:Y:S02]  /*4830*/  HADD2.F32 R92, -RZ, R92.H1_H1 ;  /* 0x3000005cff5c7230 */ /* 0x000fe40000004100 */
[----:B------:R-:W-:Y:S01]  /*4840*/  FFMA.FTZ R4, R31, R90, -R94 ;  /* 0x0000005a1f047223 */ /* 0x000fe2000001085e */
[----:B------:R-:W-:Y:S02]  /*4850*/  HADD2.F32 R15, -RZ, R15.H1_H1 ;  /* 0x3000000fff0f7230 */ /* 0x000fe40000004100 */
[----:B------:R-:W-:Y:S01]  /*4860*/  FFMA.FTZ R93, R82, R89, -R93 ;  /* 0x00000059525d7223 */ /* 0x000fe2000001085d */
[----:B------:R-:W-:Y:S02]  /*4870*/  HADD2.F32 R83, -RZ, R83.H1_H1 ;  /* 0x30000053ff537230 */ /* 0x000fe40000004100 */
[----:B------:R-:W-:Y:S01]  /*4880*/  FMUL.FTZ R94, R84, R92 ;  /* 0x0000005c545e7220 */ /* 0x000fe20000410000 */
[----:B------:R-:W-:-:S02]  /*4890*/  HADD2.F32 R86, -RZ, R91.H1_H1 ;  /* 0x3000005bff567230 */ /* 0x000fc40000004100 */
[----:B------:R-:W-:Y:S01]  /*48a0*/  FMUL.FTZ R31, R15, R92 ;  /* 0x0000005c0f1f7220 */ /* 0x000fe20000410000 */
[----:B------:R-:W-:Y:S02]  /*48b0*/  HADD2.F32 R88, -RZ, R88.H1_H1 ;  /* 0x30000058ff587230 */ /* 0x000fe40000004100 */
[----:B------:R-:W-:Y:S01]  /*48c0*/  FFMA.FTZ R5, R85, R90, R96 ;  /* 0x0000005a55057223 */ /* 0x000fe20000010060 */
[----:B------:R-:W-:Y:S02]  /*48d0*/  HADD2.F32 R29, -RZ, R29.H1_H1 ;  /* 0x3000001dff1d7230 */ /* 0x000fe40000004100 */
[----:B------:R-:W-:Y:S01]  /*48e0*/  FMUL.FTZ R90, R83, R86 ;  /* 0x00000056535a7220 */ /* 0x000fe20000410000 */
[----:B------:R-:W-:Y:S02]  /*48f0*/  HADD2.F32 R82, -RZ, R87.H1_H1 ;  /* 0x30000057ff527230 */ /* 0x000fe40000004100 */
[-C--:B------:R-:W-:Y:S01]  /*4900*/  FFMA.FTZ R94, R15, R88.reuse, -R94 ;  /* 0x000000580f5e7223 */ /* 0x080fe2000001085e */
[----:B------:R-:W-:Y:S01]  /*4910*/  FFMA.FTZ R84, R84, R88, R31 ;  /* 0x0000005854547223 */ /* 0x000fe2000001001f */
[C---:B------:R-:W-:Y:S01]  /*4920*/  FMUL.FTZ R86, R29.reuse, R86 ;  /* 0x000000561d567220 */ /* 0x040fe20000410000 */
[----:B------:R-:W-:Y:S01]  /*4930*/  F2FP.SATFINITE.E4M3.F32.PACK_AB_MERGE_C R7, R80, R7, RZ ;  /* 0x000000075007723e */ /* 0x000fe200048070ff */
[-C--:B------:R-:W-:Y:S01]  /*4940*/  FFMA.FTZ R29, R29, R82.reuse, -R90 ;  /* 0x000000521d1d7223 */ /* 0x080fe2000001085a */
[----:B------:R-:W-:Y:S01]  /*4950*/  F2FP.SATFINITE.E4M3.F32.PACK_AB_MERGE_C R93, R94, R93, RZ ;  /* 0x0000005d5e5d723e */ /* 0x000fe200048070ff */
[----:B------:R-:W-:Y:S01]  /*4960*/  FFMA.FTZ R86, R83, R82, R86 ;  /* 0x0000005253567223 */ /* 0x000fe20000010056 */
[----:B------:R-:W-:-:S02]  /*4970*/  F2FP.SATFINITE.E4M3.F32.PACK_AB_MERGE_C R84, R84, R95, RZ ;  /* 0x0000005f5454723e */ /* 0x000fc400048070ff */
[----:B------:R-:W-:Y:S02]  /*4980*/  F2FP.SATFINITE.E4M3.F32.PACK_AB_MERGE_C R15, R29, R4, R93 ;  /* 0x000000041d0f723e */ /* 0x000fe4000480705d */
[----:B------:R-:W-:Y:S02]  /*4990*/  F2FP.SATFINITE.E4M3.F32.PACK_AB_MERGE_C R13, R11, R8, R6 ;  /* 0x000000080b0d723e */ /* 0x000fe40004807006 */
[----:B------:R-:W-:Y:S02]  /*49a0*/  F2FP.SATFINITE.E4M3.F32.PACK_AB_MERGE_C R29, R10, R9, R7 ;  /* 0x000000090a1d723e */ /* 0x000fe40004807007 */
[----:B------:R-:W-:-:S07]  /*49b0*/  F2FP.SATFINITE.E4M3.F32.PACK_AB_MERGE_C R31, R86, R5, R84 ;  /* 0x00000005561f723e */ /* 0x000fce0004807054 */
.L_x_1874:
[----:B------:R-:W-:Y:S05]  /*49c0*/  BSYNC B1 ;  /* 0x0000000000017941 */ /* 0x000fea0003800000 */
.L_x_1873:
        /* <DEDUP_REMOVED lines=10> */
.L_x_1856:
[----:B------:R-:W2:Y:S02]  /*4a70*/  LDL R4, [R1+0x4] ;  /* 0x0000040001047983 */ /* 0x000ea40000100800 */
[----:B--2---:R-:W-:-:S13]  /*4a80*/  ISETP.NE.AND P0, PT, R4, 0x3, PT ;  /* 0x000000030400780c */ /* 0x004fda0003f05270 */
[----:B------:R-:W-:Y:S05]  /*4a90*/  @!P0 BRA `(.L_x_1875) ;  /* 0x0000000000048947 */ /* 0x000fea0003800000 */
[----:B------:R-:W-:Y:S01]  /*4aa0*/  BPT.TRAP 0x1 ;  /* 0x000000040000795c */ /* 0x000fe20000300000 */
.L_x_1875:
[----:B------:R-:W2:Y:S01]  /*4ab0*/  LDL R4, [R1+0x8] ;  /* 0x0000080001047983 */ /* 0x000ea20000100800 */
[----:B------:R-:W-:Y:S01]  /*4ac0*/  LEA R76, R17, R16, 0x3 ;  /* 0x00000010114c7211 */ /* 0x000fe200078e18ff */
[----:B------:R-:W-:Y:S01]  /*4ad0*/  BSSY B1, `(.L_x_1876) ;  /* 0x0000006000017945 */ /* 0x000fe20003800000 */
[----:B--2---:R-:W-:Y:S01]  /*4ae0*/  SHF.L.U32 R77, R4, 0x1f, RZ ;  /* 0x0000001f044d7819 */ /* 0x004fe200000006ff */
[----:B------:R-:W-:-:S03]  /*4af0*/  IMAD R4, R2, -0xa0, R33 ;  /* 0xffffff6002047824 */ /* 0x000fc600078e0221 */
[----:B------:R-:W0:Y:S02]  /*4b00*/  SYNCS.PHASECHK.TRANS64.TRYWAIT P1, [R76+URZ+0x13290], R77 ;  /* 0x0132904d4c0075a7 */ /* 0x000e24000802017f */
[----:B------:R-:W-:Y:S01]  /*4b10*/  VIMNMX R4, R4, 0xa0, PT ;  /* 0x000000a004047848 */ /* 0x000fe20003fe0100 */
[----:B0-----:R-:W-:Y:S06]  /*4b20*/  @!P1 BRA `(.L_x_1877) ;  /* 0x0000017c00449947 */ /* 0x001fec0003800000 */
.L_x_2096:
[----:B------:R-:W-:Y:S05]  /*4b30*/  BSYNC B1 ;  /* 0x0000000000017941 */ /* 0x000fea0003800000 */
.L_x_1876:
[----:B------:R-:W-:-:S13]  /*4b40*/  ISETP.GE.AND P1, PT, R157, R4, PT ;  /* 0x000000049d00720c */ /* 0x000fda0003f26270 */
[----:B------:R-:W-:Y:S05]  /*4b50*/  @P1 BRA `(.L_x_1863) ;  /* 0x0000000000101947 */ /* 0x000fea0003800000 */
[----:B------:R-:W1:Y:S04]  /*4b60*/  @!P3 LDS.128 R4, [R75+0xe000] ;  /* 0x00e000004b04b984 */ /* 0x000e680000000c00 */
[----:B------:R-:W2:Y:S04]  /*4b70*/  @!P2 LDS.128 R8, [R74+0xe000] ;  /* 0x00e000004a08a984 */ /* 0x000ea80000000c00 */
[----:B-1----:R1:W-:Y:S04]  /*4b80*/  @!P3 STG.E.128 desc[UR40][R12.64], R4 ;  /* 0x000000040c00b986 */ /* 0x0023e8000c101d28 */
[----:B--2---:R1:W-:Y:S02]  /*4b90*/  @!P2 STG.E.128 desc[UR40][R12.64+0x20], R8 ;  /* 0x000020080c00a986 */ /* 0x0043e4000c101d28 */
.L_x_1863:
[----:B------:R-:W-:Y:S05]  /*4ba0*/  BSYNC B0 ;  /* 0x0000000000007941 */ /* 0x000fea0003800000 */
.L_x_1855:
        /* <DEDUP_REMOVED lines=12> */
[----:B------:R-:W-:-:S05]  /*4c70*/  @!P5 VIADD R4, R76, 0x132a0 ;  /* 0x000132a04c04d836 */ /* 0x000fca0000000000 */
[----:B------:R-:W-:-:S04]  /*4c80*/  @!P5 PRMT R4, RZ, 0x654, R4 ;  /* 0x00000654ff04d816 */ /* 0x000fc80000000004 */
[----:B------:R1:W-:Y:S01]  /*4c90*/  @!P5 SYNCS.ARRIVE.TRANS64.RED.A1T0 RZ, [R4+URZ], RZ ;  /* 0x000000ff04ffd9a7 */ /* 0x0003e2000810043f */
[----:B------:R-:W-:Y:S05]  /*4ca0*/  @!P0 BRA `(.L_x_1879) ;  /* 0x0000000000048947 */ /* 0x000fea0003800000 */
[----:B------:R-:W-:Y:S01]  /*4cb0*/  BPT.TRAP 0x1 ;  /* 0x000000040000795c */ /* 0x000fe20000300000 */
.L_x_1879:
[----:B------:R-:W-:Y:S05]  /*4cc0*/  BSYNC B0 ;  /* 0x0000000000007941 */ /* 0x000fea0003800000 */
.L_x_1878:
[----:B------:R-:W2:Y:S01]  /*4cd0*/  SYNCS.PHASECHK.TRANS64.TRYWAIT P0, [R76+URZ+0x132b0], R77 ;  /* 0x0132b04d4c0075a7 */ /* 0x000ea2000800017f */
[----:B------:R-:W-:Y:S04]  /*4ce0*/  BSSY B0, `(.L_x_1880) ;  /* 0x0000002000007945 */ /* 0x000fe80003800000 */
[----:B--2---:R-:W-:Y:S05]  /*4cf0*/  @!P0 BRA `(.L_x_1881) ;  /* 0x0000017800e48947 */ /* 0x004fea0003800000 */
.L_x_2097:
[----:B------:R-:W-:Y:S05]  /*4d00*/  BSYNC B0 ;  /* 0x0000000000007941 */ /* 0x000fea0003800000 */
.L_x_1880:
        /* <DEDUP_REMOVED lines=19> */
.L_x_1883:
[----:B------:R-:W-:Y:S05]  /*4e40*/  BSYNC B0 ;  /* 0x0000000000007941 */ /* 0x000fea0003800000 */
.L_x_1882:
[----:B-1----:R-:W5:Y:S01]  /*4e50*/  LDL.LU R5, [R1+0x8] ;  /* 0x0000080001057983 */ /* 0x002f620000300800 */
        /* <DEDUP_REMOVED lines=13> */
[----:B------:R-:W-:Y:S02]  /*4f30*/  PLOP3.LUT P0, PT, PT, PT, PT, 0x8, 0x0 ;  /* 0x000000000000781c */ /* 0x000fe40003f0e170 */
[----:B------:R-:W-:Y:S01]  /*4f40*/  SEL R17, R17, RZ, P1 ;  /* 0x000000ff11117207 */ /* 0x000fe20000800000 */
[----:B------:R0:W-:Y:S01]  /*4f50*/  @!P5 SYNCS.ARRIVE.TRANS64.RED.A1T0 RZ, [R76+URZ], RZ ;  /* 0x000000ff4cffd9a7 */ /* 0x0001e2000810043f */
[----:B-----5:R-:W-:-:S05]  /*4f60*/  LOP3.LUT R5, R5, R4, RZ, 0x3c, !PT ;  /* 0x0000000405057212 */ /* 0x020fca00078e3cff */
[----:B------:R0:W-:Y:S01]  /*4f70*/  STL [R1+0x8], R5 ;  /* 0x0000080501007387 */ /* 0x0001e20000100800 */
[----:B------:R-:W-:Y:S05]  /*4f80*/  @P6 BRA `(.L_x_1884) ;  /* 0xffffffd400706947 */ /* 0x000fea000383ffff */
.L_x_1850:
[----:B------:R-:W2:Y:S01]  /*4f90*/  LDL R4, [R1+0x3c] ;  /* 0x00003c0001047983 */ /* 0x000ea20000100800 */
[----:B------:R-:W1:Y:S01]  /*4fa0*/  LDC R0, c[0x0][0x448] ;  /* 0x00011200ff007b82 */ /* 0x000e620000000800 */
[----:B------:R-:W-:Y:S01]  /*4fb0*/  BSSY B0, `(.L_x_1885) ;  /* 0x0000011000007945 */ /* 0x000fe20003800000 */
[----:B------:R-:W-:Y:S01]  /*4fc0*/  IMAD.MOV.U32 R104, RZ, RZ, RZ ;  /* 0x000000ffff687224 */ /* 0x000fe200078e00ff */
[----:B-1----:R-:W-:-:S13]  /*4fd0*/  ISETP.NE.AND P1, PT, R0, 0x1, PT ;  /* 0x000000010000780c */ /* 0x002fda0003f25270 */
[----:B------:R-:W1:Y:S08]  /*4fe0*/  @P1 LDC R0, c[0x0][0x44c] ;  /* 0x00011300ff001b82 */ /* 0x000e700000000800 */
[----:B0-----:R-:W0:Y:S01]  /*4ff0*/  @P1 LDC R5, c[0x0][0x450] ;  /* 0x00011400ff051b82 */ /* 0x001e220000000800 */
[----:B--2---:R-:W-:-:S04]  /*5000*/  VIADD R3, R4, 0xbf ;  /* 0x000000bf04037836 */ /* 0x004fc80000000000 */
[----:B-1----:R-:W-:-:S05]  /*5010*/  @P1 IMAD.HI.U32 R0, R3, R0, RZ ;  /* 0x0000000003001227 */ /* 0x002fca00078e00ff */
[----:B0-----:R-:W-:-:S05]  /*5020*/  @P1 SHF.R.U32.HI R3, RZ, R5, R0 ;  /* 0x00000005ff031219 */ /* 0x001fca0000011600 */
[----:B------:R-:W-:-:S04]  /*5030*/  IMAD.IADD R3, R32, 0x1, R3 ;  /* 0x0000000120037824 */ /* 0x000fc800078e0203 */
[----:B------:R-:W-:-:S05]  /*5040*/  IMAD.HI R3, R3, 0x66666667, RZ ;  /* 0x6666666703037827 */ /* 0x000fca00078e02ff */
[----:B------:R-:W-:-:S04]  /*5050*/  SHF.R.U32.HI R0, RZ, 0x1f, R3 ;  /* 0x0000001fff007819 */ /* 0x000fc80000011603 */
[----:B------:R-:W-:-:S04]  /*5060*/  LEA.HI.SX32 R0, R3, R0, 0x1a ;  /* 0x0000000003007211 */ /* 0x000fc800078fd2ff */
[----:B------:R-:W-:-:S04]  /*5070*/  VIMNMX R27, R27, R0, PT ;  /* 0x000000001b1b7248 */ /* 0x000fc80003fe0100 */
[----:B------:R-:W-:Y:S01]  /*5080*/  ISETP.GE.AND P1, PT, R27, 0x1, PT ;  /* 0x000000011b00780c */ /* 0x000fe20003f26270 */
[----:B------:R-:W-:-:S12]  /*5090*/  @P0 BRA `(.L_x_1886) ;  /* 0x0000000000080947 */ /* 0x000fd80003800000 */
[----:B------:R-:W0:Y:S02]  /*50a0*/  FENCE.VIEW.ASYNC.G ;  /* 0x00000000000073c6 */ /* 0x000e240000000100 */
[----:B0-----:R-:W-:Y:S06]  /*50b0*/  BAR.ARV 0xc, 0x200 ;  /* 0x0308000000007b1d */ /* 0x001fec0000002000 */
.L_x_1886:
[----:B------:R-:W-:Y:S05]  /*50c0*/  BSYNC B0 ;  /* 0x0000000000007941 */ /* 0x000fea0003800000 */
.L_x_1885:
[----:B------:R-:W-:Y:S04]  /*50d0*/  BSSY B0, `(.L_x_1887) ;  /* 0x0000021000007945 */ /* 0x000fe80003800000 */
        /* <DEDUP_REMOVED lines=32> */
.L_x_1888:
[----:B------:R-:W-:Y:S05]  /*52e0*/  BSYNC B0 ;  /* 0x0000000000007941 */ /* 0x000fea0003800000 */
.L_x_1887:
[----:B------:R-:W2:Y:S01]  /*52f0*/  LDL R0, [R1+0x74] ;  /* 0x0000740001007983 */ /* 0x000ea20000100800 */
[----:B------:R-:W-:Y:S02]  /*5300*/  PLOP3.LUT P0, PT, PT, PT, PT, 0x80, 0x0 ;  /* 0x000000000000781c */ /* 0x000fe40003f0f070 */
[----:B----4-:R-:W-:Y:S02]  /*5310*/  CS2R R28, SRZ ;  /* 0x00000000001c7805 */ /* 0x010fe4000001ff00 */
        /* <DEDUP_REMOVED lines=16> */
[----:B--2---:R-:W-:-:S05]  /*5420*/  IMAD R0, R0, R104, RZ ;  /* 0x0000006800007224 */ /* 0x004fca00078e02ff */
        /* <DEDUP_REMOVED lines=32> */
[----:B---3--:R-:W-:Y:S02]  /*5630*/  IMAD.MOV.U32 R12, RZ, RZ, 0x1 ;  /* 0x00000001ff0c7424 */ /* 0x008fe400078e00ff */
[----:B0-----:R-:W-:-:S07]  /*5640*/  IMAD.MOV.U32 R13, RZ, RZ, RZ ;  /* 0x000000ffff0d7224 */ /* 0x001fce00078e00ff */
[----:B------:R-:W-:-:S07]  /*5650*/  LEPC R20, `(.L_x_1891) ;  /* 0x000000001014794e */ /* 0x000fce0000000000 */
[----:B-1---5:R-:W-:Y:S05]  /*5660*/  CALL.ABS.NOINC R2 ;  /* 0x0000000002007343 */ /* 0x022fea0003c00000 */
.L_x_1891:
[----:B------:R-:W-:Y:S05]  /*5670*/  BSYNC B6 ;  /* 0x0000000000067941 */ /* 0x000fea0003800000 */
.L_x_1890:
[----:B------:R-:W2:Y:S01]  /*5680*/  LDL R2, [R1+0x70] ;  /* 0x0000700001027983 */ /* 0x000ea20000100800 */
[----:B------:R-:W-:Y:S01]  /*5690*/  ULDC.64 UR4, c[0x0][0x990] ;  /* 0x0002640000047ab9 */ /* 0x000fe20000000a00 */
[----:B------:R-:W-:Y:S02]  /*56a0*/  ULDC.64 UR6, c[0x0][0x998] ;  /* 0x0002660000067ab9 */ /* 0x000fe40000000a00 */
[----:B------:R-:W4:Y:S04]  /*56b0*/  LDL R21, [R1+0x5c] ;  /* 0x00005c0001157983 */ /* 0x000f280000100800 */
[----:B------:R-:W4:Y:S01]  /*56c0*/  LDL R20, [R1+0x48] ;  /* 0x0000480001147983 */ /* 0x000f220000100800 */
[----:B------:R-:W-:Y:S02]  /*56d0*/  ISETP.NE.U32.AND P0, PT, RZ, UR4, PT ;  /* 0x00000004ff007c0c */ /* 0x000fe4000bf05070 */
[----:B------:R-:W-:-:S02]  /*56e0*/  ISETP.NE.U32.AND P1, PT, RZ, UR6, PT ;  /* 0x00000006ff007c0c */ /* 0x000fc4000bf25070 */
[----:B------:R-:W-:Y:S02]  /*56f0*/  ISETP.NE.AND.EX P0, PT, RZ, UR5, PT, P0 ;  /* 0x00000005ff007c0c */ /* 0x000fe4000bf05300 */
[----:B------:R-:W-:-:S11]  /*5700*/  ISETP.NE.AND.EX P1, PT, RZ, UR7, PT, P1 ;  /* 0x00000007ff007c0c */ /* 0x000fd6000bf25310 */
[----:B------:R-:W2:Y:S08]  /*5710*/  @P0 LDC.64 R6, c[0x0][0x9a8] ;  /* 0x00026a00ff060b82 */ /* 0x000eb00000000a00 */
[----:B------:R-:W0:Y:S08]  /*5720*/  @P1 LDC.64 R8, c[0x0][0x9b8] ;  /* 0x00026e00ff081b82 */ /* 0x000e300000000a00 */
[----:B------:R-:W1:Y:S08]  /*5730*/  @P0 LDC.64 R10, c[0x0][0x9b0] ;  /* 0x00026c00ff0a0b82 */ /* 0x000e700000000a00 */
[----:B---3--:R-:W3:Y:S01]  /*5740*/  @P1 LDC.64 R12, c[0x0][0x9c0] ;  /* 0x00027000ff0c1b82 */ /* 0x008ee20000000a00 */
[----:B--2---:R-:W-:-:S02]  /*5750*/  @P0 IMAD R0, R2, R6, RZ ;  /* 0x0000000602000224 */ /* 0x004fc400078e02ff */
[----:B0-----:R-:W-:Y:S02]  /*5760*/  @P1 IMAD R2, R2, R8, RZ ;  /* 0x0000000802021224 */ /* 0x001fe400078e02ff */
[C---:B----4-:R-:W-:Y:S02]  /*5770*/  @P0 IMAD R7, R21.reuse, R7, R0 ;  /* 0x0000000715070224 */ /* 0x050fe400078e0200 */
[C---:B------:R-:W-:Y:S02]  /*5780*/  @P1 IMAD R9, R21.reuse, R9, R2 ;  /* 0x0000000915091224 */ /* 0x040fe400078e0202 */
[----:B------:R-:W-:-:S04]  /*5790*/  @P0 IMAD.WIDE.U32 R2, R21, R6, RZ ;  /* 0x0000000615020225 */ /* 0x000fc800078e00ff */
[----:B------:R-:W-:-:S04]  /*57a0*/  @P1 IMAD.WIDE.U32 R4, R21, R8, RZ ;  /* 0x0000000815041225 */ /* 0x000fc800078e00ff */
[----:B------:R-:W-:Y:S02]  /*57b0*/  @P0 IMAD.IADD R3, R3, 0x1, R7 ;  /* 0x0000000103030824 */ /* 0x000fe400078e0207 */
[----:B------:R-:W-:Y:S02]  /*57c0*/  @P1 IMAD.IADD R5, R5, 0x1, R9 ;  /* 0x0000000105051824 */ /* 0x000fe400078e0209 */
[----:B-1----:R-:W-:-:S04]  /*57d0*/  @P0 IMAD.WIDE.U32 R2, R20, R10, R2 ;  /* 0x0000000a14020225 */ /* 0x002fc800078e0002 */
[----:B---3--:R-:W-:Y:S01]  /*57e0*/  @P1 IMAD.WIDE.U32 R6, R20, R12, R4 ;  /* 0x0000000c14061225 */ /* 0x008fe200078e0004 */
        /* <DEDUP_REMOVED lines=26> */
.L_x_1895:
[----:B-1----:R1:W2:Y:S02]  /*5990*/  SYNCS.PHASECHK.TRANS64.TRYWAIT P0, [R16+URZ+0x13200], R3 ;  /* 0x01320003100075a7 */ /* 0x0022a4000800017f */
[----:B--2---:R-:W-:Y:S05]  /*59a0*/  @!P0 NANOSLEEP.SYNCS 0x989680 ;  /* 0x009896800000895d */ /* 0x004fea0003900000 */
[----:B------:R-:W2:Y:S02]  /*59b0*/  @!P0 SYNCS.PHASECHK.TRANS64 P0, [R16+URZ+0x13200], R3 ;  /* 0x01320003100085a7 */ /* 0x000ea4000800007f */
[----:B--2---:R-:W-:Y:S05]  /*59c0*/  @!P0 BRA `(.L_x_1895) ;  /* 0xfffffffc00f08947 */ /* 0x004fea000383ffff */
.L_x_1894:
[----:B------:R-:W-:Y:S05]  /*59d0*/  BSYNC B0 ;  /* 0x0000000000007941 */ /* 0x000fea0003800000 */
.L_x_1893:
[----:B------:R-:W-:Y:S05]  /*59e0*/  BRA `(.L_x_1896) ;  /* 0x0000002800f47947 */ /* 0x000fea0003800000 */
.L_x_1892:
        /* <DEDUP_REMOVED lines=29> */
[----:B-1----:R-:W-:Y:S05]  /*5bc0*/  CALL.ABS.NOINC R14 ;  /* 0x000000000e007343 */ /* 0x002fea0003c00000 */
.L_x_1898:
[----:B------:R-:W-:Y:S05]  /*5bd0*/  BSYNC B6 ;  /* 0x0000000000067941 */ /* 0x000fea0003800000 */
.L_x_1897:
[----:B------:R-:W2:Y:S01]  /*5be0*/  LDL R20, [R1+0x3c] ;  /* 0x00003c0001147983 */ /* 0x000ea20000100800 */
[----:B------:R-:W-:Y:S01]  /*5bf0*/  ULDC.U8 UR4, c[0x0][0x410] ;  /* 0x0001040000047ab9 */ /* 0x000fe20000000000 */
[----:B------:R-:W-:Y:S01]  /*5c00*/  BSSY B0, `(.L_x_1899) ;  /* 0x0000293000007945 */ /* 0x000fe20003800000 */
[----:B------:R-:W-:Y:S01]  /*5c10*/  ISETP.NE.AND P0, PT, RZ, UR4, PT ;  /* 0x00000004ff007c0c */ /* 0x000fe2000bf05270 */
[----:B--2---:R-:W-:-:S12]  /*5c20*/  IMAD.IADD R10, R157, 0x1, R20 ;  /* 0x000000019d0a7824 */ /* 0x004fd800078e0214 */
[----:B------:R-:W-:Y:S05]  /*5c30*/  @!P0 BRA `(.L_x_1900) ;  /* 0x00000014003c8947 */ /* 0x000fea0003800000 */
        /* <DEDUP_REMOVED lines=16> */
[----:B------:R-:W-:Y:S01]  /*5d40*/  IMAD R4, R0, UR4, RZ ;  /* 0x0000000400047c24 */ /* 0x000fe2000f8e02ff */
[----:B------:R-:W-:Y:S01]  /*5d50*/  IADD3 R5, P1, R8, UR8, RZ ;  /* 0x0000000808057c10 */ /* 0x000fe2000ff3e0ff */
[----:B------:R-:W-:-:S04]  /*5d60*/  IMAD.WIDE.U32 R6, R11, UR4, R6 ;  /* 0x000000040b067c25 */ /* 0x000fc8000f8e0006 */
[----:B------:R-:W-:Y:S02]  /*5d70*/  IMAD R0, R0, UR6, RZ ;  /* 0x0000000600007c24 */ /* 0x000fe4000f8e02ff */
[C---:B------:R-:W-:Y:S01]  /*5d80*/  IMAD R13, R11.reuse, UR5, R4 ;  /* 0x000000050b0d7c24 */ /* 0x040fe2000f8e0204 */
[----:B------:R-:W-:Y:S01]  /*5d90*/  ULDC.64 UR4, c[0x0][0x3e8] ;  /* 0x0000fa0000047ab9 */ /* 0x000fe20000000a00 */
[----:B------:R-:W-:Y:S01]  /*5da0*/  IMAD R8, R11, UR7, R0 ;  /* 0x000000070b087c24 */ /* 0x000fe2000f8e0200 */
[----:B------:R-:W-:Y:S01]  /*5db0*/  IADD3 R3, P0, R6, UR4, RZ ;  /* 0x0000000406037c10 */ /* 0x000fe2000ff1e0ff */
[----:B------:R-:W-:-:S03]  /*5dc0*/  UMOV UR4, 0xffffffff ;  /* 0xffffffff00047882 */ /* 0x000fc60000000000 */
[----:B------:R-:W-:Y:S02]  /*5dd0*/  IADD3.X R13, R7, UR5, R13, P0, !PT ;  /* 0x00000005070d7c10 */ /* 0x000fe400087fe40d */
[----:B------:R-:W-:Y:S01]  /*5de0*/  IADD3.X R4, R9, UR9, R8, P1, !PT ;  /* 0x0000000909047c10 */ /* 0x000fe20008ffe408 */
[----:B------:R-:W-:Y:S06]  /*5df0*/  BRA.DIV UR4, `(.L_x_1901) ;  /* 0x0000016a04b87947 */ /* 0x000fec000b800000 */
[----:B------:R0:W1:Y:S04]  /*5e00*/  SHFL.IDX PT, R0, R13, RZ, 0x1e1f ;  /* 0x001e1fff0d007589 */ /* 0x00006800000e0000 */
[----:B------:R-:W2:Y:S04]  /*5e10*/  SHFL.IDX PT, R3, R3, RZ, 0x1e1f ;  /* 0x001e1fff03037589 */ /* 0x000ea800000e0000 */
[----:B------:R-:W3:Y:S04]  /*5e20*/  SHFL.IDX PT, R4, R4, RZ, 0x1e1f ;  /* 0x001e1fff04047589 */ /* 0x000ee800000e0000 */
[----:B------:R0:W4:Y:S02]  /*5e30*/  SHFL.IDX PT, R14, R5, RZ, 0x1e1f ;  /* 0x001e1fff050e7589 */ /* 0x00012400000e0000 */
.L_x_2103:
[----:B0-----:R-:W5:Y:S04]  /*5e40*/  LDL R5, [R1+0x24] ;  /* 0x0000240001057983 */ /* 0x001f680000100800 */
[----:B------:R-:W2:Y:S01]  /*5e50*/  LDL R6, [R1+0x6c] ;  /* 0x00006c0001067983 */ /* 0x000ea20000100800 */
[----:B------:R-:W-:Y:S01]  /*5e60*/  BSSY B1, `(.L_x_1902) ;  /* 0x0000023000017945 */ /* 0x000fe20003800000 */
[----:B------:R-:W-:Y:S02]  /*5e70*/  CS2R R20, SRZ ;  /* 0x0000000000147805 */ /* 0x000fe4000001ff00 */
[----:B------:R-:W-:Y:S02]  /*5e80*/  CS2R R8, SRZ ;  /* 0x0000000000087805 */ /* 0x000fe4000001ff00 */
[----:B------:R-:W-:Y:S01]  /*5e90*/  CS2R R12, SRZ ;  /* 0x00000000000c7805 */ /* 0x000fe2000001ff00 */
[----:B-----5:R-:W-:Y:S01]  /*5ea0*/  IMAD R24, R5, R24, RZ ;  /* 0x0000001805187224 */ /* 0x020fe200078e02ff */
[----:B--2---:R-:W-:-:S04]  /*5eb0*/  LEA.HI R5, R6, R6, RZ, 0x1 ;  /* 0x0000000606057211 */ /* 0x004fc800078f08ff */
        /* <DEDUP_REMOVED lines=29> */
.L_x_1903:
[----:B------:R-:W-:Y:S05]  /*6090*/  BSYNC B1 ;  /* 0x0000000000017941 */ /* 0x000fea0003800000 */
.L_x_1902:
[----:B------:R-:W2:Y:S01]  /*60a0*/  SYNCS.PHASECHK.TRANS64.TRYWAIT P0, [R16+URZ+0x13200], R5 ;  /* 0x01320005100075a7 */ /* 0x000ea2000800017f */
[----:B------:R-:W-:Y:S01]  /*60b0*/  IMAD R25, R25, -0xc0, R24 ;  /* 0xffffff4019197824 */ /* 0x000fe200078e0218 */
[----:B------:R-:W-:Y:S04]  /*60c0*/  BSSY B1, `(.L_x_1904) ;  /* 0x0000004000017945 */ /* 0x000fe80003800000 */
[----:B-1----:R-:W-:-:S04]  /*60d0*/  VIMNMX R0, R25, 0xc0, PT ;  /* 0x000000c019007848 */ /* 0x002fc80003fe0100 */
[----:B------:R-:W-:Y:S01]  /*60e0*/  ISETP.GE.AND P1, PT, R157, R0, PT ;  /* 0x000000009d00720c */ /* 0x000fe20003f26270 */
[----:B--2---:R-:W-:-:S12]  /*60f0*/  @!P0 BRA `(.L_x_1905) ;  /* 0x0000016800648947 */ /* 0x004fd80003800000 */
.L_x_2104:
[----:B------:R-:W-:Y:S05]  /*6100*/  BSYNC B1 ;  /* 0x0000000000017941 */ /* 0x000fea0003800000 */
.L_x_1904:
        /* <DEDUP_REMOVED lines=37> */
[----:B------:R-:W-:Y:S02]  /*6360*/  LOP3.LUT R27, R27, 0xff000000, R20, 0xf8, !PT ;  /* 0xff0000001b1b7812 */ /* 0x000fe400078ef814 */
[-C--:B0-----:R-:W-:Y:S02]  /*6370*/  F2FP.F16.E4M3.UNPACK_B R3, R6.reuse.H1 ;  /* 0x00000006ff03723e */ /* 0x081fe400030006ff */
[----:B------:R-:W-:Y:S02]  /*6380*/  F2FP.F16.E4M3.UNPACK_B R26, R29 ;  /* 0x0000001dff1a723e */ /* 0x000fe400020006ff */
[----:B------:R-:W-:Y:S01]  /*6390*/  F2FP.F16.E4M3.UNPACK_B R20, R25 ;  /* 0x00000019ff14723e */ /* 0x000fe200020006ff */
[--C-:B------:R-:W-:Y:S01]  /*63a0*/  HADD2.F32 R13, -RZ, R3.reuse.H0_H0 ;  /* 0x20000003ff0d7230 */ /* 0x100fe20000004100 */
[----:B------:R-:W-:Y:S01]  /*63b0*/  LOP3.LUT R24, R15, 0xff000000, R12, 0xf8, !PT ;  /* 0xff0000000f187812 */ /* 0x000fe200078ef80c */
[----:B------:R-:W-:Y:S01]  /*63c0*/  HADD2.F32 R12, -RZ, R3.H1_H1 ;  /* 0x30000003ff0c7230 */ /* 0x000fe20000004100 */
[----:B------:R-:W-:Y:S01]  /*63d0*/  F2FP.F16.E4M3.UNPACK_B R6, R6 ;  /* 0x00000006ff06723e */ /* 0x000fe200020006ff */
[----:B------:R-:W-:Y:S01]  /*63e0*/  HADD2.F32 R30, -RZ, R26.H1_H1 ;  /* 0x3000001aff1e7230 */ /* 0x000fe20000004100 */
[-C--:B------:R-:W-:Y:S01]  /*63f0*/  F2FP.F16.E4M3.UNPACK_B R14, R7.reuse ;  /* 0x00000007ff0e723e */ /* 0x080fe200020006ff */
[----:B------:R-:W-:Y:S01]  /*6400*/  HADD2.F32 R21, -RZ, R20.H1_H1 ;  /* 0x30000014ff157230 */ /* 0x000fe20000004100 */
[----:B------:R-:W-:Y:S01]  /*6410*/  F2FP.F16.E4M3.UNPACK_B R15, R7.H1 ;  /* 0x00000007ff0f723e */ /* 0x000fe200030006ff */
[----:B------:R-:W-:-:S02]  /*6420*/  HADD2.F32 R26, -RZ, R26.H0_H0 ;  /* 0x2000001aff1a7230 */ /* 0x000fc40000004100 */
[CC--:B------:R-:W-:Y:S01]  /*6430*/  FMUL.FTZ R32, R12.reuse, R30.reuse ;  /* 0x0000001e0c207220 */ /* 0x0c0fe20000410000 */
[----:B------:R-:W-:Y:S01]  /*6440*/  F2FP.F16.E4M3.UNPACK_B R7, R5 ;  /* 0x00000005ff07723e */ /* 0x000fe200020006ff */
[----:B------:R-:W-:Y:S01]  /*6450*/  FMUL.FTZ R31, R12, R21 ;  /* 0x000000150c1f7220 */ /* 0x000fe20000410000 */
[----:B------:R-:W-:Y:S01]  /*6460*/  F2FP.F16.E4M3.UNPACK_B R12, R5.H1 ;  /* 0x00000005ff0c723e */ /* 0x000fe200030006ff */
[----:B------:R-:W-:Y:S02]  /*6470*/  HADD2.F32 R5, -RZ, R6.H1_H1 ;  /* 0x30000006ff057230 */ /* 0x000fe40000004100 */
[C---:B------:R-:W-:Y:S01]  /*6480*/  FFMA.FTZ R34, R13.reuse, R21, -R32 ;  /* 0x000000150d227223 */ /* 0x040fe20000010820 */
[----:B------:R-:W-:Y:S02]  /*6490*/  HADD2.F32 R20, -RZ, R20.H0_H0 ;  /* 0x20000014ff147230 */ /* 0x000fe40000004100 */
[----:B------:R-:W-:Y:S01]  /*64a0*/  FFMA.FTZ R35, R13, R30, R31 ;  /* 0x0000001e0d237223 */ /* 0x000fe2000001001f */
[----:B------:R-:W-:Y:S01]  /*64b0*/  HADD2.F32 R6, -RZ, R6.H0_H0 ;  /* 0x20000006ff067230 */ /* 0x000fe20000004100 */
[----:B------:R-:W-:Y:S01]  /*64c0*/  F2FP.F16.E4M3.UNPACK_B R29, R29.H1 ;  /* 0x0000001dff1d723e */ /* 0x000fe200030006ff */
[C---:B------:R-:W-:Y:S01]  /*64d0*/  FMUL.FTZ R13, R5.reuse, R26 ;  /* 0x0000001a050d7220 */ /* 0x040fe20000410000 */
[----:B------:R-:W-:Y:S01]  /*64e0*/  F2FP.F16.E4M3.UNPACK_B R25, R25.H1 ;  /* 0x00000019ff19723e */ /* 0x000fe200030006ff */
[----:B------:R-:W-:Y:S01]  /*64f0*/  FMUL.FTZ R33, R5, R20 ;  /* 0x0000001405217220 */ /* 0x000fe20000410000 */
[----:B------:R-:W-:-:S02]  /*6500*/  HADD2.F32 R5, -RZ, R14.H1_H1 ;  /* 0x3000000eff057230 */ /* 0x000fc40000004100 */
[C---:B------:R-:W-:Y:S01]  /*6510*/  FFMA.FTZ R31, R6.reuse, R20, -R13 ;  /* 0x00000014061f7223 */ /* 0x040fe2000001080d */
[----:B------:R-:W-:Y:S02]  /*6520*/  HADD2.F32 R21, -RZ, R29.H0_H0 ;  /* 0x2000001dff157230 */ /* 0x000fe40000004100 */
[----:B------:R-:W-:Y:S01]  /*6530*/  FFMA.FTZ R32, R6, R26, R33 ;  /* 0x0000001a06207223 */ /* 0x000fe20000010021 */
[----:B------:R-:W-:Y:S01]  /*6540*/  HADD2.F32 R13, -RZ, R25.H0_H0 ;  /* 0x20000019ff0d7230 */ /* 0x000fe20000004100 */
[----:B------:R-:W-:Y:S01]  /*6550*/  F2FP.F16.E4M3.UNPACK_B R3, R4 ;  /* 0x00000004ff03723e */ /* 0x000fe200020006ff */
        /* <DEDUP_REMOVED lines=59> */
.L_x_1908:
[----:B------:R-:W-:Y:S05]  /*6910*/  BSYNC B1 ;  /* 0x0000000000017941 */ /* 0x000fea0003800000 */
.L_x_1907:
[----:B------:R-:W-:Y:S05]  /*6920*/  @P1 BRA `(.L_x_1906) ;  /* 0x0000001c00001947 */ /* 0x000fea0003800000 */
[----:B0-----:R-:W2:Y:S01]  /*6930*/  LDL R0, [R1+0x84] ;  /* 0x0000840001007983 */ /* 0x001ea20000100800 */
[----:B-----5:R-:W-:Y:S01]  /*6940*/  IMAD.IADD R3, R16, 0x1, R39 ;  /* 0x0000000110037824 */ /* 0x020fe200078e0227 */
[----:B------:R-:W-:Y:S02]  /*6950*/  SHF.R.U32.HI R13, RZ, 0x8, R11 ;  /* 0x00000008ff0d7819 */ /* 0x000fe4000001160b */
[----:B------:R-:W-:Y:S02]  /*6960*/  SHF.R.U32.HI R24, RZ, 0x8, R9 ;  /* 0x00000008ff187819 */ /* 0x000fe40000011609 */
[----:B------:R-:W-:Y:S02]  /*6970*/  SHF.R.U32.HI R15, RZ, 0x8, R8 ;  /* 0x00000008ff0f7819 */ /* 0x000fe40000011608 */
[----:B----4-:R-:W-:Y:S02]  /*6980*/  LOP3.LUT R14, R11, 0xff, RZ, 0xc0, !PT ;  /* 0x000000ff0b0e7812 */ /* 0x010fe400078ec0ff */
        /* <DEDUP_REMOVED lines=25> */
[----:B--2---:R-:W-:Y:S01]  /*6b20*/  LOP3.LUT P0, RZ, R0, 0x2, RZ, 0xc0, !PT ;  /* 0x0000000200ff7812 */ /* 0x004fe2000780c0ff */
[----:B------:R-:W-:-:S12]  /*6b30*/  VIADD R0, R3, 0x20 ;  /* 0x0000002003007836 */ /* 0x000fd80000000000 */
[----:B------:R-:W-:Y:S01]  /*6b40*/  @P0 VIADD R0, R3, 0xffffffe0 ;  /* 0xffffffe003000836 */ /* 0x000fe20000000000 */
[----:B------:R-:W-:-:S04]  /*6b50*/  SHF.R.U32.HI R3, RZ, 0x8, R10 ;  /* 0x00000008ff037819 */ /* 0x000fc8000001160a */
[----:B-1----:R-:W0:Y:S01]  /*6b60*/  LDS.128 R4, [R0+0xb000] ;  /* 0x00b0000000047984 */ /* 0x002e220000000c00 */
        /* <DEDUP_REMOVED lines=18> */
[----:B------:R-:W-:Y:S01]  /*6c90*/  FMUL.FTZ R27, R8, R14 ;  /* 0x0000000e081b7220 */ /* 0x000fe20000410000 */
        /* <DEDUP_REMOVED lines=73> */
.L_x_1900:
[----:B------:R-:W0:Y:S01]  /*7130*/  LDC R8, c[0x0][0x448] ;  /* 0x00011200ff087b82 */ /* 0x000e220000000800 */
[----:B------:R-:W-:Y:S01]  /*7140*/  IMAD.MOV.U32 R7, RZ, RZ, R10 ;  /* 0x000000ffff077224 */ /* 0x000fe200078e000a */
[----:B------:R-:W-:Y:S01]  /*7150*/  MOV R5, R29 ;  /* 0x0000001d00057202 */ /* 0x000fe20000000f00 */
[----:B------:R-:W-:Y:S01]  /*7160*/  IMAD.MOV.U32 R4, RZ, RZ, R30 ;  /* 0x000000ffff047224 */ /* 0x000fe200078e001e */
[----:B------:R-:W-:Y:S01]  /*7170*/  ULDC.64 UR4, c[0x0][0x3f8] ;  /* 0x0000fe0000047ab9 */ /* 0x000fe20000000a00 */
[----:B------:R-:W-:Y:S01]  /*7180*/  IMAD.MOV.U32 R20, RZ, RZ, R26 ;  /* 0x000000ffff147224 */ /* 0x000fe200078e001a */
[----:B------:R-:W-:Y:S01]  /*7190*/  ULDC.64 UR6, c[0x0][0x408] ;  /* 0x0001020000067ab9 */ /* 0x000fe20000000a00 */
[----:B------:R-:W-:Y:S01]  /*71a0*/  IMAD.MOV.U32 R21, RZ, RZ, R33 ;  /* 0x000000ffff157224 */ /* 0x000fe200078e0021 */
[----:B------:R-:W-:Y:S01]  /*71b0*/  ULDC.64 UR8, c[0x0][0x400] ;  /* 0x0001000000087ab9 */ /* 0x000fe20000000a00 */
        /* <DEDUP_REMOVED lines=9> */
[C---:B------:R-:W-:Y:S01]  /*7250*/  IMAD R13, R7.reuse, UR5, R6 ;  /* 0x00000005070d7c24 */ /* 0x040fe2000f8e0206 */
[----:B------:R-:W-:Y:S01]  /*7260*/  ULDC.64 UR4, c[0x0][0x3e8] ;  /* 0x0000fa0000047ab9 */ /* 0x000fe20000000a00 */
[----:B------:R-:W-:Y:S01]  /*7270*/  IMAD R0, R0, UR6, RZ ;  /* 0x0000000600007c24 */ /* 0x000fe2000f8e02ff */
[----:B------:R-:W-:Y:S01]  /*7280*/  IADD3 R3, P0, R4, UR4, RZ ;  /* 0x0000000404037c10 */ /* 0x000fe2000ff1e0ff */
[----:B------:R-:W-:Y:S01]  /*7290*/  UMOV UR4, 0xffffffff ;  /* 0xffffffff00047882 */ /* 0x000fe20000000000 */
[----:B------:R-:W-:Y:S01]  /*72a0*/  IADD3 R4, P1, R20, UR8, RZ ;  /* 0x0000000814047c10 */ /* 0x000fe2000ff3e0ff */
[----:B------:R-:W-:Y:S01]  /*72b0*/  IMAD R20, R7, UR7, R0 ;  /* 0x0000000707147c24 */ /* 0x000fe2000f8e0200 */
[----:B------:R-:W-:-:S04]  /*72c0*/  IADD3.X R13, R5, UR5, R13, P0, !PT ;  /* 0x00000005050d7c10 */ /* 0x000fc800087fe40d */
[----:B------:R-:W-:Y:S01]  /*72d0*/  IADD3.X R20, R21, UR9, R20, P1, !PT ;  /* 0x0000000915147c10 */ /* 0x000fe20008ffe414 */
[----:B------:R-:W-:Y:S06]  /*72e0*/  BRA.DIV UR4, `(.L_x_1909) ;  /* 0x0000015604fc7947 */ /* 0x000fec000b800000 */
[----:B------:R0:W1:Y:S04]  /*72f0*/  SHFL.IDX PT, R0, R13, RZ, 0x1e1f ;  /* 0x001e1fff0d007589 */ /* 0x00006800000e0000 */
[----:B------:R-:W2:Y:S04]  /*7300*/  SHFL.IDX PT, R3, R3, RZ, 0x1e1f ;  /* 0x001e1fff03037589 */ /* 0x000ea800000e0000 */
[----:B------:R-:W3:Y:S04]  /*7310*/  SHFL.IDX PT, R20, R20, RZ, 0x1e1f ;  /* 0x001e1fff14147589 */ /* 0x000ee800000e0000 */
[----:B------:R0:W4:Y:S02]  /*7320*/  SHFL.IDX PT, R14, R4, RZ, 0x1e1f ;  /* 0x001e1fff040e7589 */ /* 0x00012400000e0000 */
.L_x_2110:
        /* <DEDUP_REMOVED lines=26> */
.L_x_1911:
[----:B------:R-:W-:Y:S05]  /*74d0*/  BSYNC B1 ;  /* 0x0000000000017941 */ /* 0x000fea0003800000 */
.L_x_1910:
[----:B------:R-:W2:Y:S01]  /*74e0*/  SYNCS.PHASECHK.TRANS64.TRYWAIT P1, [R16+URZ+0x13200], R21 ;  /* 0x01320015100075a7 */ /* 0x000ea2000802017f */
[----:B------:R-:W-:Y:S01]  /*74f0*/  IMAD R25, R25, -0xc0, R24 ;  /* 0xffffff4019197824 */ /* 0x000fe200078e0218 */
[----:B------:R-:W-:Y:S01]  /*7500*/  ISETP.GE.AND P0, PT, R18, R27, PT ;  /* 0x0000001b1200720c */ /* 0x000fe20003f06270 */
[----:B------:R-:W-:Y:S03]  /*7510*/  BSSY B1, `(.L_x_1912) ;  /* 0x0000004000017945 */ /* 0x000fe60003800000 */
[----:B-1----:R-:W-:-:S04]  /*7520*/  VIMNMX R0, R25, 0xc0, PT ;  /* 0x000000c019007848 */ /* 0x002fc80003fe0100 */
[----:B------:R-:W-:Y:S01]  /*7530*/  ISETP.GE.OR P0, PT, R157, R0, P0 ;  /* 0x000000009d00720c */ /* 0x000fe20000706670 */
[----:B--2---:R-:W-:-:S12]  /*7540*/  @!P1 BRA `(.L_x_1913) ;  /* 0x0000015400d09947 */ /* 0x004fd80003800000 */
.L_x_2111:
[----:B------:R-:W-:Y:S05]  /*7550*/  BSYNC B1 ;  /* 0x0000000000017941 */ /* 0x000fea0003800000 */
.L_x_1912:
[----:B------:R-:W-:Y:S05]  /*7560*/  @P0 BRA `(.L_x_1906) ;  /* 0x0000000c00f00947 */ /* 0x000fea0003800000 */
[----:B------:R-:W2:Y:S04]  /*7570*/  LDL R35, [R1+0x4c] ;  /* 0x00004c0001237983 */ /* 0x000ea80000100800 */
[----:B------:R-:W2:Y:S04]  /*7580*/  LDL R31, [R1+0x50] ;  /* 0x00005000011f7983 */ /* 0x000ea80000100800 */
[----:B------:R-:W2:Y:S04]  /*7590*/  LDL R29, [R1+0x54] ;  /* 0x00005400011d7983 */ /* 0x000ea80000100800 */
[----:B------:R-:W2:Y:S01]  /*75a0*/  LDL R52, [R1+0x90] ;  /* 0x0000900001347983 */ /* 0x000ea20000100800 */
[----:B-----5:R-:W-:-:S02]  /*75b0*/  SHF.R.U32.HI R0, RZ, 0x8, R8 ;  /* 0x00000008ff007819 */ /* 0x020fc40000011608 */
[----:B------:R-:W-:Y:S02]  /*75c0*/  LOP3.LUT R3, R8, 0xff, RZ, 0xc0, !PT ;  /* 0x000000ff08037812 */ /* 0x000fe400078ec0ff */
[----:B------:R-:W-:Y:S02]  /*75d0*/  LOP3.LUT R0, R0, 0xff, RZ, 0xc0, !PT ;  /* 0x000000ff00007812 */ /* 0x000fe400078ec0ff */
[----:B------:R-:W-:Y:S02]  /*75e0*/  SHF.R.U32.HI R25, RZ, 0x8, R9 ;  /* 0x00000008ff197819 */ /* 0x000fe40000011609 */
[----:B---3--:R-:W-:Y:S02]  /*75f0*/  PRMT R20, R0, 0x7604, R3 ;  /* 0x0000760400147816 */ /* 0x008fe40000000003 */
        /* <DEDUP_REMOVED lines=12> */
[----:B----4-:R-:W-:Y:S02]  /*76c0*/  SHF.R.U32.HI R14, RZ, 0x8, R11 ;  /* 0x00000008ff0e7819 */ /* 0x010fe4000001160b */
        /* <DEDUP_REMOVED lines=14> */
[----:B--2---:R-:W-:Y:S02]  /*77b0*/  LOP3.LUT R0, R35, 0x30, R0, 0xf8, !PT ;  /* 0x0000003023007812 */ /* 0x004fe400078ef800 */
[----:B------:R-:W-:Y:S02]  /*77c0*/  PRMT R35, R21, 0x7604, R24 ;  /* 0x0000760415237816 */ /* 0x000fe40000000018 */
[----:B------:R-:W-:Y:S02]  /*77d0*/  LOP3.LUT R3, R0, R31, RZ, 0x3c, !PT ;  /* 0x0000001f00037212 */ /* 0x000fe400078e3cff */
[----:B------:R-:W-:Y:S02]  /*77e0*/  SHF.R.U32.HI R21, RZ, 0x10, R9 ;  /* 0x00000010ff157819 */ /* 0x000fe40000011609 */
[----:B------:R-:W-:Y:S02]  /*77f0*/  IADD3 R0, R16, R29, R3 ;  /* 0x0000001d10007210 */ /* 0x000fe40007ffe003 */
[----:B------:R-:W-:Y:S01]  /*7800*/  SHF.R.U32.HI R3, RZ, 0x10, R8 ;  /* 0x00000010ff037819 */ /* 0x000fe20000011608 */
[----:B------:R-:W0:Y:S01]  /*7810*/  LDS.128 R12, [R52+0xb000] ;  /* 0x00b00000340c7984 */ /* 0x000e220000000c00 */
[----:B------:R-:W-:-:S02]  /*7820*/  SHF.R.U32.HI R29, RZ, 0x10, R10 ;  /* 0x00000010ff1d7819 */ /* 0x000fc4000001160a */
[----:B------:R-:W-:Y:S01]  /*7830*/  LOP3.LUT R3, R3, 0xff, RZ, 0xc0, !PT ;  /* 0x000000ff03037812 */ /* 0x000fe200078ec0ff */
[----:B------:R-:W1:Y:S01]  /*7840*/  LDS.128 R24, [R0+0xb000] ;  /* 0x00b0000000187984 */ /* 0x000e620000000c00 */
[----:B------:R-:W-:Y:S02]  /*7850*/  LOP3.LUT R21, R21, 0xff, RZ, 0xc0, !PT ;  /* 0x000000ff15157812 */ /* 0x000fe400078ec0ff */
[----:B------:R-:W-:Y:S02]  /*7860*/  SHF.R.U32.HI R31, RZ, 0x10, R11 ;  /* 0x00000010ff1f7819 */ /* 0x000fe4000001160b */
[----:B------:R-:W-:Y:S02]  /*7870*/  LOP3.LUT R29, R29, 0xff, RZ, 0xc0, !PT ;  /* 0x000000ff1d1d7812 */ /* 0x000fe400078ec0ff */
[----:B------:R-:W-:Y:S02]  /*7880*/  PRMT R3, R3, 0x7054, R20 ;  /* 0x0000705403037816 */ /* 0x000fe40000000014 */
[----:B------:R-:W-:-:S02]  /*7890*/  PRMT R21, R21, 0x7054, R30 ;  /* 0x0000705415157816 */ /* 0x000fc4000000001e */
[----:B------:R-:W-:Y:S02]  /*78a0*/  SHF.R.U32.HI R20, RZ, 0x10, R4 ;  /* 0x00000010ff147819 */ /* 0x000fe40000011604 */
[----:B------:R-:W-:Y:S02]  /*78b0*/  SHF.R.U32.HI R30, RZ, 0x10, R5 ;  /* 0x00000010ff1e7819 */ /* 0x000fe40000011605 */
[----:B------:R-:W-:Y:S02]  /*78c0*/  LOP3.LUT R31, R31, 0xff, RZ, 0xc0, !PT ;  /* 0x000000ff1f1f7812 */ /* 0x000fe400078ec0ff */
[----:B------:R-:W-:Y:S02]  /*78d0*/  PRMT R29, R29, 0x7054, R32 ;  /* 0x000070541d1d7816 */ /* 0x000fe40000000020 */
[----:B------:R-:W-:Y:S02]  /*78e0*/  SHF.R.U32.HI R32, RZ, 0x10, R6 ;  /* 0x00000010ff207819 */ /* 0x000fe40000011606 */
[----:B------:R-:W-:-:S02]  /*78f0*/  LOP3.LUT R20, R20, 0xff, RZ, 0xc0, !PT ;  /* 0x000000ff14147812 */ /* 0x000fc400078ec0ff */
[----:B------:R-:W-:Y:S02]  /*7900*/  LOP3.LUT R30, R30, 0xff, RZ, 0xc0, !PT ;  /* 0x000000ff1e1e7812 */ /* 0x000fe400078ec0ff */
[----:B------:R-:W-:Y:S02]  /*7910*/  PRMT R31, R31, 0x7054, R34 ;  /* 0x000070541f1f7816 */ /* 0x000fe40000000022 */
[----:B------:R-:W-:Y:S02]  /*7920*/  SHF.R.U32.HI R34, RZ, 0x10, R7 ;  /* 0x00000010ff227819 */ /* 0x000fe40000011607 */
[----:B------:R-:W-:Y:S02]  /*7930*/  LOP3.LUT R32, R32, 0xff, RZ, 0xc0, !PT ;  /* 0x000000ff20207812 */ /* 0x000fe400078ec0ff */
[----:B------:R-:W-:Y:S02]  /*7940*/  PRMT R33, R20, 0x7054, R33 ;  /* 0x0000705414217816 */ /* 0x000fe40000000021 */
[----:B------:R-:W-:-:S02]  /*7950*/  PRMT R35, R30, 0x7054, R35 ;  /* 0x000070541e237816 */ /* 0x000fc40000000023 */
[----:B------:R-:W-:Y:S02]  /*7960*/  LOP3.LUT R34, R34, 0xff, RZ, 0xc0, !PT ;  /* 0x000000ff22227812 */ /* 0x000fe400078ec0ff */
[----:B------:R-:W-:Y:S02]  /*7970*/  PRMT R37, R32, 0x7054, R37 ;  /* 0x0000705420257816 */ /* 0x000fe40000000025 */
[----:B------:R-:W-:Y:S02]  /*7980*/  LOP3.LUT R20, R33, 0xff000000, R4, 0xf8, !PT ;  /* 0xff00000021147812 */ /* 0x000fe400078ef804 */
[----:B------:R-:W-:Y:S02]  /*7990*/  LOP3.LUT R33, R35, 0xff000000, R5, 0xf8, !PT ;  /* 0xff00000023217812 */ /* 0x000fe400078ef805 */
[----:B------:R-:W-:Y:S02]  /*79a0*/  LOP3.LUT R8, R3, 0xff000000, R8, 0xf8, !PT ;  /* 0xff00000003087812 */ /* 0x000fe400078ef808 */
[----:B------:R-:W-:-:S02]  /*79b0*/  LOP3.LUT R30, R21, 0xff000000, R9, 0xf8, !PT ;  /* 0xff000000151e7812 */ /* 0x000fc400078ef809 */
[----:B------:R-:W-:Y:S02]  /*79c0*/  PRMT R39, R34, 0x7054, R39 ;  /* 0x0000705422277816 */ /* 0x000fe40000000027 */
[----:B------:R-:W-:Y:S02]  /*79d0*/  LOP3.LUT R3, R29, 0xff000000, R10, 0xf8, !PT ;  /* 0xff0000001d037812 */ /* 0x000fe400078ef80a */
[----:B------:R-:W-:Y:S02]  /*79e0*/  LOP3.LUT R34, R31, 0xff000000, R11, 0xf8, !PT ;  /* 0xff0000001f227812 */ /* 0x000fe400078ef80b */
[----:B------:R-:W-:Y:S02]  /*79f0*/  LOP3.LUT R4, R37, 0xff000000, R6, 0xf8, !PT ;  /* 0xff00000025047812 */ /* 0x000fe400078ef806 */
[-C--:B0-----:R-:W-:Y:S02]  /*7a00*/  F2FP.F16.E4M3.UNPACK_B R10, R13.reuse ;  /* 0x0000000dff0a723e */ /* 0x081fe400020006ff */
[----:B------:R-:W-:-:S02]  /*7a10*/  F2FP.F16.E4M3.UNPACK_B R21, R13.H1 ;  /* 0x0000000dff15723e */ /* 0x000fc400030006ff */
[-C--:B------:R-:W-:Y:S01]  /*7a20*/  F2FP.F16.E4M3.UNPACK_B R13, R12.reuse ;  /* 0x0000000cff0d723e */ /* 0x080fe200020006ff */
[--C-:B------:R-:W-:Y:S01]  /*7a30*/  HADD2.F32 R9, -RZ, R10.reuse.H0_H0 ;  /* 0x2000000aff097230 */ /* 0x100fe20000004100 */
[----:B------:R-:W-:Y:S01]  /*7a40*/  F2FP.F16.E4M3.UNPACK_B R29, R12.H1 ;  /* 0x0000000cff1d723e */ /* 0x000fe200030006ff */
[----:B------:R-:W-:Y:S01]  /*7a50*/  HADD2.F32 R10, -RZ, R10.H1_H1 ;  /* 0x3000000aff0a7230 */ /* 0x000fe20000004100 */
[----:B------:R-:W-:Y:S02]  /*7a60*/  F2FP.F16.E4M3.UNPACK_B R37, R33 ;  /* 0x00000021ff25723e */ /* 0x000fe400020006ff */
[----:B-1----:R-:W-:Y:S02]  /*7a70*/  F2FP.F16.E4M3.UNPACK_B R11, R25 ;  /* 0x00000019ff0b723e */ /* 0x002fe400020006ff */
[----:B------:R-:W-:Y:S02]  /*7a80*/  F2FP.F16.E4M3.UNPACK_B R12, R30 ;  /* 0x0000001eff0c723e */ /* 0x000fe400020006ff */
[----:B------:R-:W-:Y:S01]  /*7a90*/  LOP3.LUT R41, R39, 0xff000000, R7, 0xf8, !PT ;  /* 0xff00000027297812 */ /* 0x000fe200078ef807 */
        /* <DEDUP_REMOVED lines=8> */
[----:B------:R-:W-:Y:S01]  /*7b20*/  HADD2.F32 R11, -RZ, R11.H1_H1 ;  /* 0x3000000bff0b7230 */ /* 0x000fe20000004100 */
[-C--:B------:R-:W-:Y:S01]  /*7b30*/  F2FP.F16.E4M3.UNPACK_B R27, R24.reuse ;  /* 0x00000018ff1b723e */ /* 0x080fe200020006ff */
[C---:B------:R-:W-:Y:S01]  /*7b40*/  FMUL.FTZ R40, R6.reuse, R15 ;  /* 0x0000000f06287220 */ /* 0x040fe20000410000 */
[----:B------:R-:W-:Y:S01]  /*7b50*/  F2FP.F16.E4M3.UNPACK_B R35, R24.H1 ;  /* 0x00000018ff23723e */ /* 0x000fe200030006ff */
[----:B------:R-:W-:Y:S01]  /*7b60*/  FMUL.FTZ R24, R6, R39 ;  /* 0x0000002706187220 */ /* 0x000fe20000410000 */
[----:B------:R-:W-:Y:S01]  /*7b70*/  F2FP.F16.E4M3.UNPACK_B R25, R25.H1 ;  /* 0x00000019ff19723e */ /* 0x000fe200030006ff */
[----:B------:R-:W-:Y:S01]  /*7b80*/  FMUL.FTZ R43, R11, R37 ;  /* 0x000000250b2b7220 */ /* 0x000fe20000410000 */
[----:B------:R-:W-:Y:S01]  /*7b90*/  F2FP.F16.E4M3.UNPACK_B R30, R30.H1 ;  /* 0x0000001eff1e723e */ /* 0x000fe200030006ff */
[C---:B------:R-:W-:Y:S01]  /*7ba0*/  FFMA.FTZ R6, R9.reuse, R15, -R24 ;  /* 0x0000000f09067223 */ /* 0x040fe20000010818 */
[----:B------:R-:W-:Y:S01]  /*7bb0*/  FFMA.FTZ R9, R9, R39, R40 ;  /* 0x0000002709097223 */ /* 0x000fe20000010028 */
[----:B------:R-:W-:Y:S01]  /*7bc0*/  F2FP.F16.E4M3.UNPACK_B R39, R33.H1 ;  /* 0x00000021ff27723e */ /* 0x000fe200030006ff */
[----:B------:R-:W-:Y:S01]  /*7bd0*/  HADD2.F32 R24, -RZ, R12.H1_H1 ;  /* 0x3000000cff187230 */ /* 0x000fe20000004100 */
[-C--:B------:R-:W-:Y:S01]  /*7be0*/  F2FP.F16.E4M3.UNPACK_B R7, R26.reuse ;  /* 0x0000001aff07723e */ /* 0x080fe200020006ff */
[----:B------:R-:W-:Y:S01]  /*7bf0*/  HADD2.F32 R12, -RZ, R25.H0_H0 ;  /* 0x20000019ff0c7230 */ /* 0x000fe20000004100 */
[----:B------:R-:W-:Y:S01]  /*7c00*/  F2FP.F16.E4M3.UNPACK_B R26, R26.H1 ;  /* 0x0000001aff1a723e */ /* 0x000fe200030006ff */
[----:B------:R-:W-:-:S02]  /*7c10*/  HADD2.F32 R40, -RZ, R39.H0_H0 ;  /* 0x20000027ff287230 */ /* 0x000fc40000004100 */
[-C--:B------:R-:W-:Y:S01]  /*7c20*/  FMUL.FTZ R42, R11, R24.reuse ;  /* 0x000000180b2a7220 */ /* 0x080fe20000410000 */
[--C-:B------:R-:W-:Y:S02]  /*7c30*/  HADD2.F32 R33, -RZ, R30.reuse.H0_H0 ;  /* 0x2000001eff217230 */ /* 0x100fe40000004100 */
[----:B------:R-:W-:Y:S01]  /*7c40*/  FFMA.FTZ R11, R10, R24, -R43 ;  /* 0x000000180a0b7223 */ /* 0x000fe2000001082b */
[----:B------:R-:W-:Y:S02]  /*7c50*/  HADD2.F32 R15, -RZ, R21.H0_H0 ;  /* 0x20000015ff0f7230 */ /* 0x000fe40000004100 */
[----:B------:R-:W-:Y:S01]  /*7c60*/  FMUL.FTZ R44, R12, R40 ;  /* 0x000000280c2c7220 */ /* 0x000fe20000410000 */
[----:B------:R-:W-:Y:S01]  /*7c70*/  FFMA.FTZ R10, R10, R37, R42 ;  /* 0x000000250a0a7223 */ /* 0x000fe2000001002a */
[----:B------:R-:W-:Y:S01]  /*7c80*/  FMUL.FTZ R45, R12, R33 ;  /* 0x000000210c2d7220 */ /* 0x000fe20000410000 */
[----:B------:R-:W-:Y:S01]  /*7c90*/  F2FP.F16.E4M3.UNPACK_B R42, R41 ;  /* 0x00000029ff2a723e */ /* 0x000fe200020006ff */
[C---:B------:R-:W-:Y:S01]  /*7ca0*/  FFMA.FTZ R12, R15.reuse, R33, -R44 ;  /* 0x000000210f0c7223 */ /* 0x040fe2000001082c */
[----:B------:R-:W-:Y:S01]  /*7cb0*/  F2FP.F16.E4M3.UNPACK_B R37, R34 ;  /* 0x00000022ff25723e */ /* 0x000fe200020006ff */
[----:B------:R-:W-:Y:S01]  /*7cc0*/  FFMA.FTZ R15, R15, R40, R45 ;  /* 0x000000280f0f7223 */ /* 0x000fe2000001002d */
[----:B------:R-:W-:Y:S01]  /*7cd0*/  HADD2.F32 R33, -RZ, R30.H1_H1 ;  /* 0x3000001eff217230 */ /* 0x000fe20000004100 */
[----:B------:R-:W-:Y:S01]  /*7ce0*/  F2FP.F16.E4M3.UNPACK_B R41, R41.H1 ;  /* 0x00000029ff29723e */ /* 0x000fe200030006ff */
[----:B------:R-:W-:Y:S01]  /*7cf0*/  HADD2.F32 R40, -RZ, R39.H1_H1 ;  /* 0x30000027ff287230 */ /* 0x000fe20000004100 */
[-C--:B------:R-:W-:Y:S01]  /*7d00*/  F2FP.F16.E4M3.UNPACK_B R5, R14.reuse ;  /* 0x0000000eff05723e */ /* 0x080fe200020006ff */
[----:B------:R-:W-:Y:S01]  /*7d10*/  HADD2.F32 R25, -RZ, R25.H1_H1 ;  /* 0x30000019ff197230 */ /* 0x000fe20000004100 */
[----:B------:R-:W-:Y:S01]  /*7d20*/  F2FP.F16.E4M3.UNPACK_B R14, R14.H1 ;  /* 0x0000000eff0e723e */ /* 0x000fe200030006ff */
[----:B------:R-:W-:-:S02]  /*7d30*/  HADD2.F32 R30, -RZ, R21.H1_H1 ;  /* 0x30000015ff1e7230 */ /* 0x000fc40000004100 */
[----:B------:R-:W-:Y:S02]  /*7d40*/  HADD2.F32 R43, -RZ, R42.H0_H0 ;  /* 0x2000002aff2b7230 */ /* 0x000fe40000004100 */
[C---:B------:R-:W-:Y:S01]  /*7d50*/  FMUL.FTZ R45, R25.reuse, R40 ;  /* 0x00000028192d7220 */ /* 0x040fe20000410000 */
[----:B------:R-:W-:Y:S02]  /*7d60*/  HADD2.F32 R21, -RZ, R32.H0_H0 ;  /* 0x20000020ff157230 */ /* 0x000fe40000004100 */
[----:B------:R-:W-:Y:S01]  /*7d70*/  FMUL.FTZ R25, R25, R33 ;  /* 0x0000002119197220 */ /* 0x000fe20000410000 */
[----:B------:R-:W-:Y:S02]  /*7d80*/  HADD2.F32 R39, -RZ, R37.H0_H0 ;  /* 0x20000025ff277230 */ /* 0x000fe40000004100 */
[----:B------:R-:W-:Y:S02]  /*7d90*/  HADD2.F32 R24, -RZ, R31.H0_H0 ;  /* 0x2000001fff187230 */ /* 0x000fe40000004100 */
[----:B------:R-:W-:Y:S01]  /*7da0*/  FMUL.FTZ R47, R21, R43 ;  /* 0x0000002b152f7220 */ /* 0x000fe20000410000 */
[----:B------:R-:W-:-:S02]  /*7db0*/  HADD2.F32 R42, -RZ, R42.H1_H1 ;  /* 0x3000002aff2a7230 */ /* 0x000fc40000004100 */
[----:B------:R-:W-:Y:S01]  /*7dc0*/  FMUL.FTZ R44, R21, R39 ;  /* 0x00000027152c7220 */ /* 0x000fe20000410000 */
[C---:B------:R-:W-:Y:S01]  /*7dd0*/  FFMA.FTZ R21, R30.reuse, R33, -R45 ;  /* 0x000000211e157223 */ /* 0x040fe2000001082d */
[----:B------:R-:W-:Y:S01]  /*7de0*/  FFMA.FTZ R30, R30, R40, R25 ;  /* 0x000000281e1e7223 */ /* 0x000fe20000010019 */
[C---:B------:R-:W-:Y:S01]  /*7df0*/  FFMA.FTZ R25, R24.reuse, R39, -R47 ;  /* 0x0000002718197223 */ /* 0x040fe2000001082f */
[----:B------:R-:W-:Y:S01]  /*7e00*/  HADD2.F32 R39, -RZ, R37.H1_H1 ;  /* 0x30000025ff277230 */ /* 0x000fe20000004100 */
[----:B------:R-:W-:Y:S01]  /*7e10*/  F2FP.F16.E4M3.UNPACK_B R37, R34.H1 ;  /* 0x00000022ff25723e */ /* 0x000fe200030006ff */
[----:B------:R-:W-:Y:S01]  /*7e20*/  FFMA.FTZ R24, R24, R43, R44 ;  /* 0x0000002b18187223 */ /* 0x000fe2000001002c */
[----:B------:R-:W-:Y:S01]  /*7e30*/  HADD2.F32 R43, -RZ, R41.H0_H0 ;  /* 0x20000029ff2b7230 */ /* 0x000fe20000004100 */
[----:B------:R-:W-:Y:S01]  /*7e40*/  F2FP.SATFINITE.E4M3.F32.PACK_AB_MERGE_C R15, R30, R15, RZ ;  /* 0x0000000f1e0f723e */ /* 0x000fe200048070ff */
[----:B------:R-:W-:Y:S02]  /*7e50*/  HADD2.F32 R33, -RZ, R38.H0_H0 ;  /* 0x20000026ff217230 */ /* 0x000fe40000004100 */
[----:B------:R-:W-:Y:S01]  /*7e60*/  HADD2.F32 R40, -RZ, R37.H0_H0 ;  /* 0x20000025ff287230 */ /* 0x000fe20000004100 */
[----:B------:R-:W-:Y:S01]  /*7e70*/  F2FP.SATFINITE.E4M3.F32.PACK_AB_MERGE_C R9, R10, R9, R15 ;  /* 0x000000090a09723e */ /* 0x000fe2000480700f */
[----:B------:R-:W-:-:S02]  /*7e80*/  HADD2.F32 R32, -RZ, R32.H1_H1 ;  /* 0x30000020ff207230 */ /* 0x000fc40000004100 */
[C---:B------:R-:W-:Y:S01]  /*7e90*/  FMUL.FTZ R47, R33.reuse, R43 ;  /* 0x0000002b212f7220 */ /* 0x040fe20000410000 */
[----:B------:R-:W-:Y:S02]  /*7ea0*/  HADD2.F32 R34, -RZ, R36.H0_H0 ;  /* 0x20000024ff227230 */ /* 0x000fe40000004100 */
[----:B------:R-:W-:Y:S01]  /*7eb0*/  FMUL.FTZ R46, R33, R40 ;  /* 0x00000028212e7220 */ /* 0x000fe20000410000 */
[----:B------:R-:W-:Y:S02]  /*7ec0*/  HADD2.F32 R31, -RZ, R31.H1_H1 ;  /* 0x3000001fff1f7230 */ /* 0x000fe40000004100 */
[C---:B------:R-:W-:Y:S01]  /*7ed0*/  FMUL.FTZ R44, R32.reuse, R42 ;  /* 0x0000002a202c7220 */ /* 0x040fe20000410000 */
[----:B------:R-:W-:Y:S01]  /*7ee0*/  FMUL.FTZ R45, R32, R39 ;  /* 0x00000027202d7220 */ /* 0x000fe20000410000 */
[C---:B------:R-:W-:Y:S01]  /*7ef0*/  FFMA.FTZ R33, R34.reuse, R40, -R47 ;  /* 0x0000002822217223 */ /* 0x040fe2000001082f */
[----:B------:R-:W-:Y:S01]  /*7f00*/  FFMA.FTZ R34, R34, R43, R46 ;  /* 0x0000002b22227223 */ /* 0x000fe2000001002e */
[----:B------:R-:W-:Y:S01]  /*7f10*/  F2FP.F16.E4M3.UNPACK_B R43, R20.H1 ;  /* 0x00000014ff2b723e */ /* 0x000fe200030006ff */
[C---:B------:R-:W-:Y:S01]  /*7f20*/  FFMA.FTZ R32, R31.reuse, R39, -R44 ;  /* 0x000000271f207223 */ /* 0x040fe2000001082c */
[----:B------:R-:W-:Y:S01]  /*7f30*/  F2FP.F16.E4M3.UNPACK_B R40, R8.H1 ;  /* 0x00000008ff28723e */ /* 0x000fe200030006ff */
[----:B------:R-:W-:Y:S01]  /*7f40*/  FFMA.FTZ R31, R31, R42, R45 ;  /* 0x0000002a1f1f7223 */ /* 0x000fe2000001002d */
[----:B------:R-:W-:-:S02]  /*7f50*/  HADD2.F32 R42, -RZ, R37.H1_H1 ;  /* 0x30000025ff2a7230 */ /* 0x000fc40000004100 */
[----:B------:R-:W-:Y:S02]  /*7f60*/  HADD2.F32 R44, -RZ, R41.H1_H1 ;  /* 0x30000029ff2c7230 */ /* 0x000fe40000004100 */
[----:B------:R-:W-:Y:S02]  /*7f70*/  HADD2.F32 R39, -RZ, R38.H1_H1 ;  /* 0x30000026ff277230 */ /* 0x000fe40000004100 */
[----:B------:R-:W-:Y:S02]  /*7f80*/  HADD2.F32 R45, -RZ, R43.H0_H0 ;  /* 0x2000002bff2d7230 */ /* 0x000fe40000004100 */
[----:B------:R-:W-:Y:S02]  /*7f90*/  HADD2.F32 R38, -RZ, R35.H0_H0 ;  /* 0x20000023ff267230 */ /* 0x000fe40000004100 */
[C---:B------:R-:W-:Y:S01]  /*7fa0*/  FMUL.FTZ R46, R39.reuse, R44 ;  /* 0x0000002c272e7220 */ /* 0x040fe20000410000 */
[----:B------:R-:W-:Y:S02]  /*7fb0*/  HADD2.F32 R41, -RZ, R40.H0_H0 ;  /* 0x20000028ff297230 */ /* 0x000fe40000004100 */
[----:B------:R-:W-:Y:S01]  /*7fc0*/  FMUL.FTZ R47, R39, R42 ;  /* 0x0000002a272f7220 */ /* 0x000fe20000410000 */
[----:B------:R-:W-:-:S02]  /*7fd0*/  HADD2.F32 R37, -RZ, R36.H1_H1 ;  /* 0x30000024ff257230 */ /* 0x000fc40000004100 */
[C---:B------:R-:W-:Y:S01]  /*7fe0*/  FMUL.FTZ R39, R38.reuse, R45 ;  /* 0x0000002d26277220 */ /* 0x040fe20000410000 */
[----:B------:R-:W-:Y:S02]  /*7ff0*/  HADD2.F32 R36, -RZ, R29.H0_H0 ;  /* 0x2000001dff247230 */ /* 0x000fe40000004100 */
[----:B------:R-:W-:Y:S01]  /*8000*/  FMUL.FTZ R38, R38, R41 ;  /* 0x0000002926267220 */ /* 0x000fe20000410000 */
[----:B------:R-:W-:Y:S02]  /*8010*/  HADD2.F32 R35, -RZ, R35.H1_H1 ;  /* 0x30000023ff237230 */ /* 0x000fe40000004100 */
[----:B------:R-:W-:Y:S01]  /*8020*/  FFMA.FTZ R50, R37, R42, -R46 ;  /* 0x0000002a25327223 */ /* 0x000fe2000001082e */
[----:B------:R-:W-:Y:S02]  /*8030*/  HADD2.F32 R40, -RZ, R40.H1_H1 ;  /* 0x30000028ff287230 */ /* 0x000fe40000004100 */
[----:B------:R-:W-:Y:S01]  /*8040*/  FFMA.FTZ R45, R36, R45, R38 ;  /* 0x0000002d242d7223 */ /* 0x000fe20000010026 */
[----:B------:R-:W-:-:S02]  /*8050*/  HADD2.F32 R38, -RZ, R43.H1_H1 ;  /* 0x3000002bff267230 */ /* 0x000fc40000004100 */
[----:B------:R-:W-:Y:S01]  /*8060*/  FFMA.FTZ R51, R37, R44, R47 ;  /* 0x0000002c25337223 */ /* 0x000fe2000001002f */
[----:B------:R-:W-:Y:S01]  /*8070*/  F2FP.F16.E4M3.UNPACK_B R37, R20 ;  /* 0x00000014ff25723e */ /* 0x000fe200020006ff */
[----:B------:R-:W-:Y:S01]  /*8080*/  FFMA.FTZ R41, R36, R41, -R39 ;  /* 0x0000002924297223 */ /* 0x000fe20000010827 */
[----:B------:R-:W-:Y:S01]  /*8090*/  HADD2.F32 R29, -RZ, R29.H1_H1 ;  /* 0x3000001dff1d7230 */ /* 0x000fe20000004100 */
[----:B------:R-:W-:Y:S01]  /*80a0*/  F2FP.F16.E4M3.UNPACK_B R36, R8 ;  /* 0x00000008ff24723e */ /* 0x000fe200020006ff */
[C---:B------:R-:W-:Y:S01]  /*80b0*/  FMUL.FTZ R8, R35.reuse, R38 ;  /* 0x0000002623087220 */ /* 0x040fe20000410000 */
[----:B------:R-:W-:Y:S01]  /*80c0*/  FMUL.FTZ R39, R35, R40 ;  /* 0x0000002823277220 */ /* 0x000fe20000410000 */
[----:B------:R-:W-:Y:S01]  /*80d0*/  HADD2.F32 R35, -RZ, R37.H0_H0 ;  /* 0x20000025ff237230 */ /* 0x000fe20000004100 */
[----:B------:R-:W-:Y:S01]  /*80e0*/  F2FP.SATFINITE.E4M3.F32.PACK_AB_MERGE_C R34, R51, R34, RZ ;  /* 0x000000223322723e */ /* 0x000fe200048070ff */
[----:B------:R-:W-:Y:S02]  /*80f0*/  HADD2.F32 R20, -RZ, R27.H0_H0 ;  /* 0x2000001bff147230 */ /* 0x000fe40000004100 */
[C---:B------:R-:W-:Y:S01]  /*8100*/  FFMA.FTZ R40, R29.reuse, R40, -R8 ;  /* 0x000000281d287223 */ /* 0x040fe20000010808 */
[----:B------:R-:W-:Y:S01]  /*8110*/  FFMA.FTZ R42, R29, R38, R39 ;  /* 0x000000261d2a7223 */ /* 0x000fe20000010027 */
[----:B------:R-:W-:-:S02]  /*8120*/  HADD2.F32 R29, -RZ, R36.H0_H0 ;  /* 0x20000024ff1d7230 */ /* 0x000fc40000004100 */
[----:B------:R-:W-:Y:S02]  /*8130*/  HADD2.F32 R8, -RZ, R13.H0_H0 ;  /* 0x2000000dff087230 */ /* 0x000fe40000004100 */
[C---:B------:R-:W-:Y:S01]  /*8140*/  FMUL.FTZ R39, R20.reuse, R35 ;  /* 0x0000002314277220 */ /* 0x040fe20000410000 */
[----:B------:R-:W-:Y:S02]  /*8150*/  HADD2.F32 R38, -RZ, R37.H1_H1 ;  /* 0x30000025ff267230 */ /* 0x000fe40000004100 */
[-C--:B------:R-:W-:Y:S01]  /*8160*/  FMUL.FTZ R37, R20, R29.reuse ;  /* 0x0000001d14257220 */ /* 0x080fe20000410000 */
[----:B------:R-:W-:Y:S02]  /*8170*/  HADD2.F32 R27, -RZ, R27.H1_H1 ;  /* 0x3000001bff1b7230 */ /* 0x000fe40000004100 */
[----:B------:R-:W-:Y:S01]  /*8180*/  FFMA.FTZ R39, R8, R29, -R39 ;  /* 0x0000001d08277223 */ /* 0x000fe20000010827 */
[----:B------:R-:W-:Y:S01]  /*8190*/  HADD2.F32 R36, -RZ, R36.H1_H1 ;  /* 0x30000024ff247230 */ /* 0x000fe20000004100 */
[----:B------:R-:W-:Y:S01]  /*81a0*/  F2FP.F16.E4M3.UNPACK_B R29, R4.H1 ;  /* 0x00000004ff1d723e */ /* 0x000fe200030006ff */
[----:B------:R-:W-:-:S02]  /*81b0*/  HADD2.F32 R13, -RZ, R13.H1_H1 ;  /* 0x3000000dff0d7230 */ /* 0x000fc40000004100 */
[C---:B------:R-:W-:Y:S01]  /*81c0*/  FMUL.FTZ R20, R27.reuse, R38 ;  /* 0x000000261b147220 */ /* 0x040fe20000410000 */
[----:B------:R-:W-:Y:S01]  /*81d0*/  FFMA.FTZ R37, R8, R35, R37 ;  /* 0x0000002308257223 */ /* 0x000fe20000010025 */
[-C--:B------:R-:W-:Y:S01]  /*81e0*/  F2FP.F16.E4M3.UNPACK_B R8, R3.reuse.H1 ;  /* 0x00000003ff08723e */ /* 0x080fe200030006ff */
[-C--:B------:R-:W-:Y:S01]  /*81f0*/  FMUL.FTZ R27, R27, R36.reuse ;  /* 0x000000241b1b7220 */ /* 0x080fe20000410000 */
[C---:B------:R-:W-:Y:S01]  /*8200*/  FFMA.FTZ R36, R13.reuse, R36, -R20 ;  /* 0x000000240d247223 */ /* 0x040fe20000010814 */
[----:B------:R-:W-:Y:S01]  /*8210*/  HADD2.F32 R35, -RZ, R29.H0_H0 ;  /* 0x2000001dff237230 */ /* 0x000fe20000004100 */
[----:B------:R-:W-:Y:S01]  /*8220*/  F2FP.F16.E4M3.UNPACK_B R3, R3 ;  /* 0x00000003ff03723e */ /* 0x000fe200020006ff */
[----:B------:R-:W-:Y:S02]  /*8230*/  HADD2.F32 R20, -RZ, R26.H0_H0 ;  /* 0x2000001aff147230 */ /* 0x000fe40000004100 */
[----:B------:R-:W-:Y:S01]  /*8240*/  FFMA.FTZ R38, R13, R38, R27 ;  /* 0x000000260d267223 */ /* 0x000fe2000001001b */
[----:B------:R-:W-:-:S02]  /*8250*/  HADD2.F32 R13, -RZ, R8.H0_H0 ;  /* 0x20000008ff0d7230 */ /* 0x000fc40000004100 */
[----:B------:R-:W-:Y:S02]  /*8260*/  HADD2.F32 R27, -RZ, R8.H1_H1 ;  /* 0x30000008ff1b7230 */ /* 0x000fe40000004100 */
[C---:B------:R-:W-:Y:S01]  /*8270*/  FMUL.FTZ R43, R20.reuse, R35 ;  /* 0x00000023142b7220 */ /* 0x040fe20000410000 */
[----:B------:R-:W-:Y:S02]  /*8280*/  HADD2.F32 R8, -RZ, R14.H0_H0 ;  /* 0x2000000eff087230 */ /* 0x000fe40000004100 */
[-C--:B------:R-:W-:Y:S01]  /*8290*/  FMUL.FTZ R47, R20, R13.reuse ;  /* 0x0000000d142f7220 */ /* 0x080fe20000410000 */
[----:B------:R-:W-:Y:S02]  /*82a0*/  HADD2.F32 R29, -RZ, R29.H1_H1 ;  /* 0x3000001dff1d7230 */ /* 0x000fe40000004100 */
[----:B------:R-:W-:Y:S02]  /*82b0*/  HADD2.F32 R26, -RZ, R26.H1_H1 ;  /* 0x3000001aff1a7230 */ /* 0x000fe40000004100 */
[C---:B------:R-:W-:Y:S01]  /*82c0*/  FFMA.FTZ R43, R8.reuse, R13, -R43 ;  /* 0x0000000d082b7223 */ /* 0x040fe2000001082b */
[----:B------:R-:W-:Y:S01]  /*82d0*/  HADD2.F32 R14, -RZ, R14.H1_H1 ;  /* 0x3000000eff0e7230 */ /* 0x000fe20000004100 */
[----:B------:R-:W-:Y:S01]  /*82e0*/  F2FP.F16.E4M3.UNPACK_B R13, R4 ;  /* 0x00000004ff0d723e */ /* 0x000fe200020006ff */
[----:B------:R-:W-:Y:S01]  /*82f0*/  FFMA.FTZ R47, R8, R35, R47 ;  /* 0x00000023082f7223 */ /* 0x000fe2000001002f */
[C---:B------:R-:W-:Y:S01]  /*8300*/  FMUL.FTZ R49, R26.reuse, R29 ;  /* 0x0000001d1a317220 */ /* 0x040fe20000410000 */
[----:B------:R-:W-:Y:S01]  /*8310*/  FMUL.FTZ R26, R26, R27 ;  /* 0x0000001b1a1a7220 */ /* 0x000fe20000410000 */
[----:B------:R-:W-:-:S02]  /*8320*/  HADD2.F32 R8, -RZ, R3.H0_H0 ;  /* 0x20000003ff087230 */ /* 0x000fc40000004100 */
[----:B------:R-:W-:Y:S02]  /*8330*/  HADD2.F32 R20, -RZ, R13.H0_H0 ;  /* 0x2000000dff147230 */ /* 0x000fe40000004100 */
[C---:B------:R-:W-:Y:S01]  /*8340*/  FFMA.FTZ R48, R14.reuse, R29, R26 ;  /* 0x0000001d0e307223 */ /* 0x040fe2000001001a */
[----:B------:R-:W-:Y:S02]  /*8350*/  HADD2.F32 R4, -RZ, R7.H0_H0 ;  /* 0x20000007ff047230 */ /* 0x000fe40000004100 */
[----:B------:R-:W-:Y:S01]  /*8360*/  FFMA.FTZ R46, R14, R27, -R49 ;  /* 0x0000001b0e2e7223 */ /* 0x000fe20000010831 */
[----:B------:R-:W-:Y:S02]  /*8370*/  HADD2.F32 R26, -RZ, R13.H1_H1 ;  /* 0x3000000dff1a7230 */ /* 0x000fe40000004100 */
[----:B------:R-:W-:Y:S02]  /*8380*/  HADD2.F32 R7, -RZ, R7.H1_H1 ;  /* 0x30000007ff077230 */ /* 0x000fe40000004100 */
[----:B------:R-:W-:Y:S01]  /*8390*/  FMUL.FTZ R44, R4, R20 ;  /* 0x00000014042c7220 */ /* 0x000fe20000410000 */
[----:B------:R-:W-:-:S02]  /*83a0*/  HADD2.F32 R14, -RZ, R3.H1_H1 ;  /* 0x30000003ff0e7230 */ /* 0x000fc40000004100 */
        /* <DEDUP_REMOVED lines=14> */
[----:B------:R-:W-:Y:S02]  /*8490*/  F2FP.SATFINITE.E4M3.F32.PACK_AB_MERGE_C R47, R48, R47, RZ ;  /* 0x0000002f302f723e */ /* 0x000fe400048070ff */
[----:B------:R-:W-:Y:S02]  /*84a0*/  F2FP.SATFINITE.E4M3.F32.PACK_AB_MERGE_C R5, R11, R6, R5 ;  /* 0x000000060b05723e */ /* 0x000fe40004807005 */
[----:B------:R-:W-:-:S02]  /*84b0*/  F2FP.SATFINITE.E4M3.F32.PACK_AB_MERGE_C R7, R32, R25, R7 ;  /* 0x000000192007723e */ /* 0x000fc40004807007 */
[----:B------:R-:W-:Y:S02]  /*84c0*/  F2FP.SATFINITE.E4M3.F32.PACK_AB_MERGE_C R4, R36, R39, R4 ;  /* 0x000000272404723e */ /* 0x000fe40004807004 */
[----:B------:R-:W-:Y:S02]  /*84d0*/  F2FP.SATFINITE.E4M3.F32.PACK_AB_MERGE_C R6, R3, R44, R43 ;  /* 0x0000002c0306723e */ /* 0x000fe4000480702b */
[----:B------:R-:W-:Y:S02]  /*84e0*/  F2FP.SATFINITE.E4M3.F32.PACK_AB_MERGE_C R11, R31, R24, R34 ;  /* 0x000000181f0b723e */ /* 0x000fe40004807022 */
[----:B------:R-:W-:Y:S01]  /*84f0*/  F2FP.SATFINITE.E4M3.F32.PACK_AB_MERGE_C R8, R38, R37, R8 ;  /* 0x000000252608723e */ /* 0x000fe20004807008 */
[----:B------:R0:W-:Y:S01]  /*8500*/  STS.128 [R52+0xb000], R4 ;  /* 0x00b0000434007388 */ /* 0x0001e20000000c00 */
[----:B------:R-:W-:-:S05]  /*8510*/  F2FP.SATFINITE.E4M3.F32.PACK_AB_MERGE_C R10, R26, R13, R47 ;  /* 0x0000000d1a0a723e */ /* 0x000fca000480702f */
[----:B------:R0:W-:Y:S02]  /*8520*/  STS.128 [R0+0xb000], R8 ;  /* 0x00b0000800007388 */ /* 0x0001e40000000c00 */
.L_x_1906:
[----:B------:R-:W-:Y:S05]  /*8530*/  BSYNC B0 ;  /* 0x0000000000007941 */ /* 0x000fea0003800000 */
.L_x_1899:
        /* <DEDUP_REMOVED lines=8> */
.L_x_1896:
[----:B0-2---:R-:W2:Y:S02]  /*85c0*/  LDL R0, [R1+0x4] ;  /* 0x0000040001007983 */ /* 0x005ea40000100800 */
[----:B--2---:R-:W-:-:S13]  /*85d0*/  ISETP.NE.AND P1, PT, R0, 0x3, PT ;  /* 0x000000030000780c */ /* 0x004fda0003f25270 */
[----:B------:R-:W-:Y:S05]  /*85e0*/  @!P1 BRA `(.L_x_1914) ;  /* 0x0000000000049947 */ /* 0x000fea0003800000 */
[----:B------:R-:W-:Y:S01]  /*85f0*/  BPT.TRAP 0x1 ;  /* 0x000000040000795c */ /* 0x000fe20000300000 */
.L_x_1914:
[----:B-----5:R-:W-:Y:S01]  /*8600*/  IMAD R12, R23, 0x8, R16 ;  /* 0x00000008170c7824 */ /* 0x020fe200078e0210 */
[----:B-1----:R-:W-:-:S04]  /*8610*/  SHF.L.U32 R3, R156, 0x1f, RZ ;  /* 0x0000001f9c037819 */ /* 0x002fc800000006ff */
[----:B------:R0:W1:Y:S01]  /*8620*/  SYNCS.PHASECHK.TRANS64.TRYWAIT P0, [R12+URZ+0x13230], R3 ;  /* 0x013230030c0075a7 */ /* 0x000062000800017f */
[----:B------:R-:W-:Y:S05]  /*8630*/  @!P1 BRA `(.L_x_1915) ;  /* 0x0000000000049947 */ /* 0x000fea0003800000 */
[----:B------:R-:W-:Y:S01]  /*8640*/  BPT.TRAP 0x1 ;  /* 0x000000040000795c */ /* 0x000fe20000300000 */
.L_x_1915:
[----:B------:R-:W3:Y:S02]  /*8650*/  S2R R0, SR_TID.X ;  /* 0x0000000000007919 */ /* 0x000ee40000002100 */
[----:B---3--:R-:W-:Y:S01]  /*8660*/  LOP3.LUT R4, R0, 0x7f, RZ, 0xc0, !PT ;  /* 0x0000007f00047812 */ /* 0x008fe200078ec0ff */
[----:B------:R-:W-:-:S03]  /*8670*/  VIADD R0, R16, 0xe000 ;  /* 0x0000e00010007836 */ /* 0x000fc60000000000 */
[----:B------:R-:W-:Y:S02]  /*8680*/  ISETP.NE.AND P2, PT, R4, RZ, PT ;  /* 0x000000ff0400720c */ /* 0x000fe40003f45270 */
[----:B------:R-:W-:-:S04]  /*8690*/  SHF.R.U32.HI R0, RZ, 0x4, R0 ;  /* 0x00000004ff007819 */ /* 0x000fc80000011600 */
[----:B------:R-:W-:Y:S01]  /*86a0*/  LOP3.LUT R0, R0, 0x3fff, RZ, 0xc0, !PT ;  /* 0x00003fff00007812 */ /* 0x000fe200078ec0ff */
[----:B-1----:R-:W-:Y:S06]  /*86b0*/  @P0 BRA `(.L_x_1916) ;  /* 0x0000000000080947 */ /* 0x002fec0003800000 */
[----:B------:R-:W1:Y:S02]  /*86c0*/  SYNCS.PHASECHK.TRANS64.TRYWAIT P0, [R12+URZ+0x13230], R3 ;  /* 0x013230030c0075a7 */ /* 0x000e64000800017f */
[----:B-1----:R-:W-:Y:S05]  /*86d0*/  @!P0 BRA `(.L_x_1917) ;  /* 0x0000014400808947 */ /* 0x002fea0003800000 */
.L_x_1916:
[----:B------:R-:W-:Y:S01]  /*86e0*/  LOP3.LUT R0, R0, 0x10000, RZ, 0xfc, !PT ;  /* 0x0001000000007812 */ /* 0x000fe200078efcff */
[----:B------:R-:W-:Y:S05]  /*86f0*/  WARPSYNC.ALL ;  /* 0x0000000000007948 */ /* 0x000fea0003800000 */
[----:B------:R-:W-:Y:S01]  /*8700*/  STL [R1+0x30], R0 ;  /* 0x0000300001007387 */ /* 0x000fe20000100800 */
[----:B------:R-:W-:Y:S01]  /*8710*/  IMAD R8, R23, 0x280, R0 ;  /* 0x0000028017087824 */ /* 0x000fe200078e0200 */
[----:B------:R-:W-:Y:S01]  /*8720*/  LOP3.LUT R4, R28, 0x10000, RZ, 0xfc, !PT ;  /* 0x000100001c047812 */ /* 0x000fe200078efcff */
        /* <DEDUP_REMOVED lines=8> */
[C---:B------:R-:W-:Y:S01]  /*87b0*/  VIADD R6, R8.reuse, 0x80 ;  /* 0x0000008008067836 */ /* 0x040fe20000000000 */
[----:B------:R-:W-:Y:S01]  /*87c0*/  R2UR UR5, R5 ;  /* 0x00000000050572ca */ /* 0x000fe200000e0000 */
[----:B------:R-:W-:Y:S01]  /*87d0*/  VIADD R10, R8, 0x100 ;  /* 0x00000100080a7836 */ /* 0x000fe20000000000 */
[----:B------:R-:W2:Y:S01]  /*87e0*/  LDL R109, [R1+0x3c] ;  /* 0x00003c00016d7983 */ /* 0x000ea20000100800 */
[----:B------:R-:W-:Y:S01]  /*87f0*/  IMAD.MOV.U32 R11, RZ, RZ, -0x7fffffe0 ;  /* 0x80000020ff0b7424 */ /* 0x000fe200078e00ff */
[----:B------:R-:W-:-:S02]  /*8800*/  R2UR UR8, R4 ;  /* 0x00000000040872ca */ /* 0x000fc400000e0000 */
[----:B------:R-:W3:Y:S01]  /*8810*/  LDL R105, [R1+0x28] ;  /* 0x0000280001697983 */ /* 0x000ee20000100800 */
[----:B------:R-:W-:-:S03]  /*8820*/  R2UR UR9, R5 ;  /* 0x00000000050972ca */ /* 0x000fc600000e0000 */
[----:B------:R-:W5:Y:S01]  /*8830*/  LDL R106, [R1+0x40] ;  /* 0x00004000016a7983 */ /* 0x000f620000100800 */
[----:B------:R-:W-:-:S03]  /*8840*/  R2UR UR12, R4 ;  /* 0x00000000040c72ca */ /* 0x000fc600000e0000 */
[----:B------:R-:W5:Y:S01]  /*8850*/  LDL R107, [R1+0x24] ;  /* 0x00002400016b7983 */ /* 0x000f620000100800 */
[----:B------:R-:W-:Y:S01]  /*8860*/  QGMMA.64x32x32.F32.E4M3.E4M3 R88, gdesc[UR4], RZ, !UPT, gsb0 ;  /* 0x00600000045879f3 */ /* 0x000fe2000c0008ff */
[----:B------:R-:W-:Y:S01]  /*8870*/  R2UR UR6, R6 ;  /* 0x00000000060672ca */ /* 0x000fe200000e0000 */
[----:B----4-:R-:W-:Y:S01]  /*8880*/  VIADD R14, R8, 0x2 ;  /* 0x00000002080e7836 */ /* 0x010fe20000000000 */
[----:B------:R-:W-:Y:S01]  /*8890*/  R2UR UR7, R7 ;  /* 0x00000000070772ca */ /* 0x000fe200000e0000 */
[----:B------:R-:W-:Y:S01]  /*88a0*/  IMAD.MOV.U32 R15, RZ, RZ, -0x7fffffe0 ;  /* 0x80000020ff0f7424 */ /* 0x000fe200078e00ff */
[----:B------:R-:W-:Y:S01]  /*88b0*/  R2UR UR4, R4 ;  /* 0x00000000040472ca */ /* 0x000fe200000e0000 */
[----:B------:R-:W4:Y:S01]  /*88c0*/  LDC R9, c[0x0][0x448] ;  /* 0x00011200ff097b82 */ /* 0x000f220000000800 */
[----:B------:R-:W-:Y:S01]  /*88d0*/  R2UR UR5, R5 ;  /* 0x00000000050572ca */ /* 0x000fe200000e0000 */
[----:B01----:R-:W-:Y:S01]  /*88e0*/  @!P2 VIADD R12, R12, 0x13240 ;  /* 0x000132400c0ca836 */ /* 0x003fe20000000000 */
[----:B------:R-:W-:Y:S01]  /*88f0*/  ULDC UR36, c[0x0][0x988] ;  /* 0x0002620000247ab9 */ /* 0x000fe20000000800 */
[----:B------:R-:W-:Y:S01]  /*8900*/  ULDC UR37, c[0x0][0x988] ;  /* 0x0002620000257ab9 */ /* 0x000fe20000000800 */
[----:B------:R-:W-:-:S02]  /*8910*/  WARPGROUP.DEPBAR.LE gsb0, 0x0 ;  /* 0x00008000000079c5 */ /* 0x000fc40000010000 */
[----:B------:R-:W-:-:S07]  /*8920*/  WARPGROUP.ARRIVE ;  /* 0x00000000000079c5 */ /* 0x000fce0000000000 */
[----:B------:R-:W-:Y:S01]  /*8930*/  QGMMA.64x32x32.F32.E4M3.E4M3 R72, gdesc[UR4], RZ, !UPT, gsb0 ;  /* 0x00600000044879f3 */ /* 0x000fe2000c0008ff */
[----:B------:R-:W-:Y:S02]  /*8940*/  R2UR UR10, R10 ;  /* 0x000000000a0a72ca */ /* 0x000fe400000e0000 */
[----:B------:R-:W-:Y:S01]  /*8950*/  R2UR UR11, R11 ;  /* 0x000000000b0b72ca */ /* 0x000fe200000e0000 */
[----:B------:R-:W-:Y:S01]  /*8960*/  VIADD R6, R8, 0x180 ;  /* 0x0000018008067836 */ /* 0x000fe20000000000 */
[----:B------:R-:W-:Y:S02]  /*8970*/  WARPGROUP.DEPBAR.LE gsb0, 0x0 ;  /* 0x00008000000079c5 */ /* 0x000fe40000010000 */
[----:B------:R-:W-:-:S09]  /*8980*/  WARPGROUP.ARRIVE ;  /* 0x00000000000079c5 */ /* 0x000fd20000000000 */
[----:B------:R-:W-:Y:S01]  /*8990*/  QGMMA.64x32x32.F32.E4M3.E4M3 R56, gdesc[UR8], RZ, !UPT, gsb0 ;  /* 0x00600000083879f3 */ /* 0x000fe2000c0008ff */
[----:B------:R-:W-:Y:S01]  /*89a0*/  IMAD.MOV.U32 R7, RZ, RZ, -0x7fffffe0 ;  /* 0x80000020ff077424 */ /* 0x000fe200078e00ff */
        /* <DEDUP_REMOVED lines=15> */
[----:B------:R-:W-:Y:S01]  /*8aa0*/  VIADD R6, R4, 0x2 ;  /* 0x0000000204067836 */ /* 0x000fe20000000000 */
[----:B------:R-:W-:Y:S02]  /*8ab0*/  MOV R7, 0x80000020 ;  /* 0x8000002000077802 */ /* 0x000fe40000000f00 */
        /* <DEDUP_REMOVED lines=25> */
[----:B------:R-:W-:Y:S01]  /*8c50*/  VIADD R10, R8, 0x182 ;  /* 0x00000182080a7836 */ /* 0x000fe20000000000 */
[----:B----4-:R-:W-:Y:S01]  /*8c60*/  ISETP.NE.AND P0, PT, R9, 0x1, PT ;  /* 0x000000010900780c */ /* 0x010fe20003f05270 */
[----:B------:R-:W-:Y:S01]  /*8c70*/  IMAD.MOV.U32 R11, RZ, RZ, -0x7fffffe0 ;  /* 0x80000020ff0b7424 */ /* 0x000fe200078e00ff */
[----:B------:R-:W-:Y:S02]  /*8c80*/  R2UR UR4, R6 ;  /* 0x00000000060472ca */ /* 0x000fe400000e0000 */
[----:B------:R-:W-:Y:S02]  /*8c90*/  R2UR UR6, R10 ;  /* 0x000000000a0672ca */ /* 0x000fe400000e0000 */
[----:B------:R-:W-:Y:S02]  /*8ca0*/  R2UR UR7, R11 ;  /* 0x000000000b0772ca */ /* 0x000fe400000e0000 */
[----:B------:R-:W-:Y:S01]  /*8cb0*/  R2UR UR5, R7 ;  /* 0x00000000070572ca */ /* 0x000fe200000e0000 */
[----:B------:R-:W-:-:S04]  /*8cc0*/  FMUL.FTZ R15, R2, R93 ;  /* 0x0000005d020f7220 */ /* 0x000fc80000410000 */
[----:B------:R-:W0:Y:S01]  /*8cd0*/  @P0 LDC R9, c[0x0][0x44c] ;  /* 0x00011300ff090b82 */ /* 0x000e220000000800 */
[----:B------:R-:W-:-:S07]  /*8ce0*/  FMUL.FTZ R93, R2, R98 ;  /* 0x00000062025d7220 */ /* 0x000fce0000410000 */
[----:B------:R-:W1:Y:S01]  /*8cf0*/  @P0 LDC R98, c[0x0][0x450] ;  /* 0x00011400ff620b82 */ /* 0x000e620000000800 */
[----:B------:R-:W-:Y:S02]  /*8d00*/  WARPGROUP.DEPBAR.LE gsb0, 0x0 ;  /* 0x00008000000079c5 */ /* 0x000fe40000010000 */
[----:B------:R-:W-:-:S06]  /*8d10*/  WARPGROUP.ARRIVE ;  /* 0x00000000000079c5 */ /* 0x000fcc0000000000 */
[----:B------:R-:W-:Y:S01]  /*8d20*/  QGMMA.64x32x32.F32.E4M3.E4M3 R40, gdesc[UR4], R40, gsb0 ;  /* 0x00600000042879f3 */ /* 0x000fe20008000828 */
[----:B------:R-:W-:Y:S01]  /*8d30*/  FMUL.FTZ R11, R2, R58 ;  /* 0x0000003a020b7220 */ /* 0x000fe20000410000 */
[----:B--2---:R-:W-:-:S04]  /*8d40*/  IMAD.IADD R58, R108, 0x1, R109 ;  /* 0x000000016c3a7824 */ /* 0x004fc800078e026d */
[----:B0-----:R-:W-:-:S05]  /*8d50*/  @P0 IMAD.HI.U32 R9, R58, R9, RZ ;  /* 0x000000093a090227 */ /* 0x001fca00078e00ff */
[----:B-1----:R-:W-:-:S05]  /*8d60*/  @P0 SHF.R.U32.HI R58, RZ, R98, R9 ;  /* 0x00000062ff3a0219 */ /* 0x002fca0000011609 */
[----:B------:R-:W0:Y:S01]  /*8d70*/  SHFL.IDX PT, R98, R58, 0x1, 0x1c1f ;  /* 0x003c1f003a627f89 */ /* 0x000e2200000e0000 */
[C---:B------:R-:W-:Y:S01]  /*8d80*/  FMUL.FTZ R3, R2.reuse, R90 ;  /* 0x0000005a02037220 */ /* 0x040fe20000410000 */
[----:B------:R-:W-:Y:S01]  /*8d90*/  FMUL.FTZ R90, R2, R91 ;  /* 0x0000005b025a7220 */ /* 0x000fe20000410000 */
[----:B------:R-:W-:Y:S02]  /*8da0*/  IMAD R9, R104, -0xa0, RZ ;  /* 0xffffff6068097824 */ /* 0x000fe400078e02ff */
[C---:B------:R-:W-:Y:S01]  /*8db0*/  FMUL.FTZ R91, R2.reuse, R94 ;  /* 0x0000005e025b7220 */ /* 0x040fe20000410000 */
[----:B------:R-:W-:Y:S01]  /*8dc0*/  FMUL.FTZ R21, R2, R97 ;  /* 0x0000006102157220 */ /* 0x000fe20000410000 */
[----:B---3--:R-:W-:Y:S01]  /*8dd0*/  IMAD R97, R104, -0xa0, R105 ;  /* 0xffffff6068617824 */ /* 0x008fe200078e0269 */
[----:B------:R-:W-:Y:S01]  /*8de0*/  MUFU.TANH R3, R3 ;  /* 0x0000000300037308 */ /* 0x000fe20000002400 */
[C---:B------:R-:W-:Y:S01]  /*8df0*/  FMUL.FTZ R14, R2.reuse, R92 ;  /* 0x0000005c020e7220 */ /* 0x040fe20000410000 */
[----:B------:R-:W-:Y:S01]  /*8e00*/  FMUL.FTZ R10, R2, R65 ;  /* 0x00000041020a7220 */ /* 0x000fe20000410000 */
[----:B-----5:R-:W-:Y:S01]  /*8e10*/  IADD3 R9, -R106, 0xa1, R9 ;  /* 0x000000a16a097810 */ /* 0x020fe20007ffe109 */
[C---:B------:R-:W-:Y:S01]  /*8e20*/  FMUL.FTZ R92, R2.reuse, R95 ;  /* 0x0000005f025c7220 */ /* 0x040fe20000410000 */
[----:B------:R-:W-:-:S03]  /*8e30*/  FMUL.FTZ R65, R2, R68 ;  /* 0x0000004402417220 */ /* 0x000fc60000410000 */
[----:B------:R-:W1:Y:S01]  /*8e40*/  MUFU.TANH R90, R90 ;  /* 0x0000005a005a7308 */ /* 0x000e620000002400 */
[C---:B------:R-:W-:Y:S01]  /*8e50*/  FMUL.FTZ R68, R2.reuse, R69 ;  /* 0x0000004502447220 */ /* 0x040fe20000410000 */
[----:B------:R-:W-:Y:S01]  /*8e60*/  FMUL.FTZ R69, R2, R70 ;  /* 0x0000004602457220 */ /* 0x000fe20000410000 */
[----:B------:R-:W-:Y:S02]  /*8e70*/  IADD3 R97, -R106, 0xa0, R97 ;  /* 0x000000a06a617810 */ /* 0x000fe40007ffe161 */
[----:B------:R-:W-:-:S03]  /*8e80*/  IADD3 R70, -R107, R9, R105 ;  /* 0x000000096b467210 */ /* 0x000fc60007ffe169 */
[----:B------:R-:W2:Y:S01]  /*8e90*/  MUFU.TANH R91, R91 ;  /* 0x0000005b005b7308 */ /* 0x000ea20000002400 */
[----:B0-----:R-:W-:Y:S01]  /*8ea0*/  VIADDMNMX R98, R98, R70, R97, PT ;  /* 0x0000004662627246 */ /* 0x001fe20003800161 */
[----:B------:R-:W-:Y:S01]  /*8eb0*/  FMUL.FTZ R94, R2, R99 ;  /* 0x00000063025e7220 */ /* 0x000fe20000410000 */
[----:B------:R-:W-:-:S05]  /*8ec0*/  VIADD R8, R8, 0x202 ;  /* 0x0000020208087836 */ /* 0x000fca0000000000 */
[----:B------:R-:W0:Y:S01]  /*8ed0*/  MUFU.TANH R92, R92 ;  /* 0x0000005c005c7308 */ /* 0x000e220000002400 */
[----:B------:R-:W-:Y:S01]  /*8ee0*/  ISETP.GT.AND P5, PT, R98, RZ, PT ;  /* 0x000000ff6200720c */ /* 0x000fe20003fa4270 */
[----:B------:R-:W-:Y:S01]  /*8ef0*/  FMUL.FTZ R95, R2, R102 ;  /* 0x00000066025f7220 */ /* 0x000fe20000410000 */
[----:B------:R-:W-:Y:S02]  /*8f00*/  ISETP.GT.AND P6, PT, R98, 0x1, PT ;  /* 0x000000016200780c */ /* 0x000fe40003fc4270 */
[----:B------:R-:W-:-:S03]  /*8f10*/  R2UR UR6, R8 ;  /* 0x00000000080672ca */ /* 0x000fc600000e0000 */
[----:B------:R-:W3:Y:S01]  /*8f20*/  MUFU.TANH R93, R93 ;  /* 0x0000005d005d7308 */ /* 0x000ee20000002400 */
[----:B------:R-:W-:Y:S01]  /*8f30*/  FMUL.FTZ R20, R2, R96 ;  /* 0x0000006002147220 */ /* 0x000fe20000410000 */
[----:B------:R-:W-:Y:S01]  /*8f40*/  ISETP.GT.AND P3, PT, R98, 0x8, PT ;  /* 0x000000086200780c */ /* 0x000fe20003f64270 */
[----:B------:R-:W-:Y:S01]  /*8f50*/  FMUL.FTZ R96, R2, R103 ;  /* 0x0000006702607220 */ /* 0x000fe20000410000 */
[----:B-1----:R-:W-:Y:S01]  /*8f60*/  FSEL R90, R90, -INF , P6 ;  /* 0xff8000005a5a7808 */ /* 0x002fe20003000000 */
[----:B------:R-:W-:Y:S02]  /*8f70*/  WARPGROUP.DEPBAR.LE gsb0, 0x0 ;  /* 0x00008000000079c5 */ /* 0x000fe40000010000 */
[----:B------:R-:W-:Y:S01]  /*8f80*/  FMUL.FTZ R8, R2, R40 ;  /* 0x0000002802087220 */ /* 0x000fe20000410000 */
[----:B------:R-:W1:Y:S01]  /*8f90*/  MUFU.TANH R94, R94 ;  /* 0x0000005e005e7308 */ /* 0x000e620000002400 */
[----:B------:R-:W-:Y:S01]  /*8fa0*/  FSEL R40, R3, -INF , P5 ;  /* 0xff80000003287808 */ /* 0x000fe20002800000 */
[----:B------:R-:W-:-:S02]  /*8fb0*/  IMAD.MOV.U32 R9, RZ, RZ, -0x7fffffe0 ;  /* 0x80000020ff097424 */ /* 0x000fc400078e00ff */
[C---:B------:R-:W-:Y:S01]  /*8fc0*/  FMUL.FTZ R0, R2.reuse, R88 ;  /* 0x0000005802007220 */ /* 0x040fe20000410000 */
[----:B------:R-:W-:Y:S01]  /*8fd0*/  FMUL.FTZ R88, R2, R100 ;  /* 0x0000006402587220 */ /* 0x000fe20000410000 */
[----:B------:R-:W-:Y:S01]  /*8fe0*/  ISETP.GT.AND P4, PT, R98, 0x9, PT ;  /* 0x000000096200780c */ /* 0x000fe20003f84270 */
[----:B------:R-:W-:Y:S01]  /*8ff0*/  FMUL.FTZ R74, R2, R74 ;  /* 0x0000004a024a7220 */ /* 0x000fe20000410000 */
[----:B--2---:R-:W-:Y:S01]  /*9000*/  FSEL R100, R91, -INF , P3 ;  /* 0xff8000005b647808 */ /* 0x004fe20001800000 */
[----:B------:R-:W2:Y:S01]  /*9010*/  MUFU.TANH R95, R95 ;  /* 0x0000005f005f7308 */ /* 0x000ea20000002400 */
[----:B------:R-:W-:Y:S02]  /*9020*/  FMNMX.FTZ R3, R40, R90, !PT ;  /* 0x0000005a28037209 */ /* 0x000fe40007810000 */
[----:B------:R-:W-:Y:S01]  /*9030*/  R2UR UR7, R9 ;  /* 0x00000000090772ca */ /* 0x000fe200000e0000 */
[----:B------:R-:W-:Y:S01]  /*9040*/  FMUL.FTZ R9, R2, R41 ;  /* 0x0000002902097220 */ /* 0x000fe20000410000 */
[----:B------:R-:W-:-:S02]  /*9050*/  R2UR UR4, R6 ;  /* 0x00000000060472ca */ /* 0x000fc400000e0000 */
[----:B------:R-:W-:Y:S01]  /*9060*/  R2UR UR5, R7 ;  /* 0x00000000070572ca */ /* 0x000fe200000e0000 */
[----:B------:R-:W4:Y:S01]  /*9070*/  MUFU.TANH R96, R96 ;  /* 0x0000006000607308 */ /* 0x000f220000002400 */
[----:B------:R-:W-:Y:S01]  /*9080*/  ISETP.GT.AND P5, PT, R98, 0x10, PT ;  /* 0x000000106200780c */ /* 0x000fe20003fa4270 */
[----:B------:R-:W-:Y:S01]  /*9090*/  FMUL.FTZ R75, R2, R75 ;  /* 0x0000004b024b7220 */ /* 0x000fe20000410000 */
[----:B0-----:R-:W-:Y:S02]  /*90a0*/  FSEL R92, R92, -INF , P4 ;  /* 0xff8000005c5c7808 */ /* 0x001fe40002000000 */
[----:B------:R-:W-:Y:S01]  /*90b0*/  FMNMX.FTZ R41, R100, R3, !PT ;  /* 0x0000000364297209 */ /* 0x000fe20007810000 */
[----:B------:R-:W-:Y:S01]  /*90c0*/  FMUL.FTZ R3, R2, R42 ;  /* 0x0000002a02037220 */ /* 0x000fe20000410000 */
[----:B------:R-:W-:Y:S01]  /*90d0*/  ISETP.GT.AND P3, PT, R98, 0x11, PT ;  /* 0x000000116200780c */ /* 0x000fe20003f64270 */
[----:B------:R-:W0:Y:S01]  /*90e0*/  MUFU.TANH R74, R74 ;  /* 0x0000004a004a7308 */ /* 0x000e220000002400 */
[----:B---3--:R-:W-:Y:S01]  /*90f0*/  FSEL R42, R93, -INF , P5 ;  /* 0xff8000005d2a7808 */ /* 0x008fe20002800000 */
[----:B------:R-:W-:Y:S01]  /*9100*/  FMUL.FTZ R78, R2, R78 ;  /* 0x0000004e024e7220 */ /* 0x000fe20000410000 */
[----:B------:R-:W-:Y:S01]  /*9110*/  FMNMX.FTZ R41, R92, R41, !PT ;  /* 0x000000295c297209 */ /* 0x000fe20007810000 */
[----:B------:R-:W-:Y:S01]  /*9120*/  WARPGROUP.ARRIVE ;  /* 0x00000000000079c5 */ /* 0x000fe20000000000 */
[----:B------:R-:W-:Y:S01]  /*9130*/  ISETP.GT.AND P4, PT, R98, 0x18, PT ;  /* 0x000000186200780c */ /* 0x000fe20003f84270 */
[----:B------:R-:W-:Y:S01]  /*9140*/  FMUL.FTZ R79, R2, R79 ;  /* 0x0000004f024f7220 */ /* 0x000fe20000410000 */
[----:B-1----:R-:W-:Y:S01]  /*9150*/  FSEL R94, R94, -INF , P3 ;  /* 0xff8000005e5e7808 */ /* 0x002fe20001800000 */
[----:B------:R-:W1:Y:S01]  /*9160*/  MUFU.TANH R75, R75 ;  /* 0x0000004b004b7308 */ /* 0x000e620000002400 */
[----:B------:R-:W-:Y:S01]  /*9170*/  FMNMX.FTZ R91, R42, R41, !PT ;  /* 0x000000292a5b7209 */ /* 0x000fe20007810000 */
[----:B------:R-:W-:Y:S01]  /*9180*/  QGMMA.64x32x32.F32.E4M3.E4M3 R24, gdesc[UR4], R24, gsb0 ;  /* 0x00600000041879f3 */ /* 0x000fe20008000818 */
[----:B------:R-:W-:Y:S01]  /*9190*/  ISETP.GT.AND P3, PT, R98, 0x19, PT ;  /* 0x000000196200780c */ /* 0x000fe20003f64270 */
[----:B------:R-:W-:Y:S01]  /*91a0*/  FMUL.FTZ R82, R2, R82 ;  /* 0x0000005202527220 */ /* 0x000fe20000410000 */
[----:B--2---:R-:W-:-:S03]  /*91b0*/  FSEL R102, R95, -INF , P4 ;  /* 0xff8000005f667808 */ /* 0x004fc60002000000 */
[----:B------:R-:W2:Y:S01]  /*91c0*/  MUFU.TANH R78, R78 ;  /* 0x0000004e004e7308 */ /* 0x000ea20000002400 */
[----:B------:R-:W-:Y:S01]  /*91d0*/  FMNMX.FTZ R91, R94, R91, !PT ;  /* 0x0000005b5e5b7209 */ /* 0x000fe20007810000 */
[----:B------:R-:W-:Y:S01]  /*91e0*/  FMUL.FTZ R83, R2, R83 ;  /* 0x0000005302537220 */ /* 0x000fe20000410000 */
[----:B------:R-:W-:-:S05]  /*91f0*/  ISETP.GT.AND P4, PT, R98, 0x20, PT ;  /* 0x000000206200780c */ /* 0x000fca0003f84270 */
[----:B------:R-:W3:Y:S01]  /*9200*/  MUFU.TANH R79, R79 ;  /* 0x0000004f004f7308 */ /* 0x000ee20000002400 */
[----:B----4-:R-:W-:Y:S01]  /*9210*/  FSEL R96, R96, -INF , P3 ;  /* 0xff80000060607808 */ /* 0x010fe20001800000 */
[----:B------:R-:W-:Y:S01]  /*9220*/  FMUL.FTZ R86, R2, R86 ;  /* 0x0000005602567220 */ /* 0x000fe20000410000 */
[----:B------:R-:W-:Y:S01]  /*9230*/  FMNMX.FTZ R91, R102, R91, !PT ;  /* 0x0000005b665b7209 */ /* 0x000fe20007810000 */
[----:B------:R-:W-:Y:S01]  /*9240*/  FMUL.FTZ R41, R2, R43 ;  /* 0x0000002b02297220 */ /* 0x000fe20000410000 */
[----:B------:R-:W-:Y:S01]  /*9250*/  ISETP.GT.AND P3, PT, R98, 0x21, PT ;  /* 0x000000216200780c */ /* 0x000fe20003f64270 */
[----:B------:R-:W-:Y:S01]  /*9260*/  FMUL.FTZ R87, R2, R87 ;  /* 0x0000005702577220 */ /* 0x000fe20000410000 */
[----:B0-----:R-:W-:Y:S01]  /*9270*/  FSEL R74, R74, -INF , P4 ;  /* 0xff8000004a4a7808 */ /* 0x001fe20002000000 */
[----:B------:R-:W0:Y:S01]  /*9280*/  MUFU.TANH R82, R82 ;  /* 0x0000005200527308 */ /* 0x000e220000002400 */
[----:B------:R-:W-:Y:S01]  /*9290*/  FMNMX.FTZ R91, R96, R91, !PT ;  /* 0x0000005b605b7209 */ /* 0x000fe20007810000 */
[----:B------:R-:W-:Y:S01]  /*92a0*/  FMUL.FTZ R43, R2, R46 ;  /* 0x0000002e022b7220 */ /* 0x000fe20000410000 */
[----:B------:R-:W-:Y:S01]  /*92b0*/  ISETP.GT.AND P4, PT, R98, 0x28, PT ;  /* 0x000000286200780c */ /* 0x000fe20003f84270 */
[C---:B------:R-:W-:Y:S01]  /*92c0*/  FMUL.FTZ R59, R2.reuse, R59 ;  /* 0x0000003b023b7220 */ /* 0x040fe20000410000 */
[----:B-1----:R-:W-:Y:S01]  /*92d0*/  FSEL R46, R75, -INF , P3 ;  /* 0xff8000004b2e7808 */ /* 0x002fe20001800000 */
[----:B------:R-:W-:Y:S01]  /*92e0*/  FMUL.FTZ R62, R2, R62 ;  /* 0x0000003e023e7220 */ /* 0x000fe20000410000 */
[----:B------:R-:W-:Y:S01]  /*92f0*/  FMNMX.FTZ R91, R74, R91, !PT ;  /* 0x0000005b4a5b7209 */ /* 0x000fe20007810000 */
[----:B------:R-:W1:Y:S01]  /*9300*/  MUFU.TANH R83, R83 ;  /* 0x0000005300537308 */ /* 0x000e620000002400 */
[----:B------:R-:W-:Y:S01]  /*9310*/  ISETP.GT.AND P3, PT, R98, 0x29, PT ;  /* 0x000000296200780c */ /* 0x000fe20003f64270 */
[----:B------:R-:W-:Y:S01]  /*9320*/  FMUL.FTZ R124, R2, R50 ;  /* 0x00000032027c7220 */ /* 0x000fe20000410000 */
[----:B--2---:R-:W-:-:S05]  /*9330*/  FSEL R78, R78, -INF , P4 ;  /* 0xff8000004e4e7808 */ /* 0x004fca0002000000 */
[----:B------:R-:W-:Y:S01]  /*9340*/  MUFU.TANH R11, R11 ;  /* 0x0000000b000b7308 */ /* 0x000fe20000002400 */
[----:B------:R-:W-:Y:S01]  /*9350*/  FMNMX.FTZ R91, R46, R91, !PT ;  /* 0x0000005b2e5b7209 */ /* 0x000fe20007810000 */
[----:B------:R-:W-:Y:S01]  /*9360*/  FMUL.FTZ R63, R2, R63 ;  /* 0x0000003f023f7220 */ /* 0x000fe20000410000 */
[----:B------:R-:W-:Y:S01]  /*9370*/  ISETP.GT.AND P4, PT, R98, 0x30, PT ;  /* 0x000000306200780c */ /* 0x000fe20003f84270 */
[C---:B------:R-:W-:Y:S01]  /*9380*/  FMUL.FTZ R66, R2.reuse, R66 ;  /* 0x0000004202427220 */ /* 0x040fe20000410000 */
[C---:B------:R-:W-:Y:S01]  /*9390*/  FMUL.FTZ R67, R2.reuse, R67 ;  /* 0x0000004302437220 */ /* 0x040fe20000410000 */
[C---:B------:R-:W-:Y:S01]  /*93a0*/  FMUL.FTZ R128, R2.reuse, R54 ;  /* 0x0000003602807220 */ /* 0x040fe20000410000 */
[----:B------:R-:W-:Y:S01]  /*93b0*/  FMUL.FTZ R71, R2, R71 ;  /* 0x0000004702477220 */ /* 0x000fe20000410000 */
[----:B------:R-:W2:Y:S01]  /*93c0*/  MUFU.TANH R86, R86 ;  /* 0x0000005600567308 */ /* 0x000ea20000002400 */
[----:B---3--:R-:W-:-:S07]  /*93d0*/  FSEL R106, R79, -INF , P3 ;  /* 0xff8000004f6a7808 */ /* 0x008fce0001800000 */
[----:B------:R-:W-:Y:S01]  /*93e0*/  MUFU.TANH R69, R69 ;  /* 0x0000004500457308 */ /* 0x000fe20000002400 */
[----:B------:R-:W-:Y:S01]  /*93f0*/  FMNMX.FTZ R91, R78, R91, !PT ;  /* 0x0000005b4e5b7209 */ /* 0x000fe20007810000 */
[----:B------:R-:W-:Y:S01]  /*9400*/  FMUL.FTZ R47, R2, R47 ;  /* 0x0000002f022f7220 */ /* 0x000fe20000410000 */
[----:B------:R-:W-:Y:S01]  /*9410*/  ISETP.GT.AND P3, PT, R98, 0x31, PT ;  /* 0x000000316200780c */ /* 0x000fe20003f64270 */
[C---:B------:R-:W-:Y:S01]  /*9420*/  FMUL.FTZ R51, R2.reuse, R51 ;  /* 0x0000003302337220 */ /* 0x040fe20000410000 */
[C---:B------:R-:W-:Y:S01]  /*9430*/  FMUL.FTZ R126, R2.reuse, R55 ;  /* 0x00000037027e7220 */ /* 0x040fe20000410000 */
[----:B------:R-:W-:Y:S01]  /*9440*/  SHFL.IDX PT, R58, R58, RZ, 0x1c1f ;  /* 0x001c1fff3a3a7589 */ /* 0x000fe200000e0000 */
[----:B------:R-:W-:Y:S01]  /*9450*/  FMUL.FTZ R13, R2, R89 ;  /* 0x00000059020d7220 */ /* 0x000fe20000410000 */
[----:B------:R-:W3:Y:S01]  /*9460*/  MUFU.TANH R87, R87 ;  /* 0x0000005700577308 */ /* 0x000ee20000002400 */
[----:B0-----:R-:W-:Y:S01]  /*9470*/  FSEL R82, R82, -INF , P4 ;  /* 0xff80000052527808 */ /* 0x001fe20002000000 */
[----:B------:R-:W-:Y:S01]  /*9480*/  ULDC UR4, c[0x0][0x988] ;  /* 0x0002620000047ab9 */ /* 0x000fe20000000800 */
[----:B------:R-:W-:-:S02]  /*9490*/  FMNMX.FTZ R91, R106, R91, !PT ;  /* 0x0000005b6a5b7209 */ /* 0x000fc40007810000 */
[----:B------:R-:W-:Y:S02]  /*94a0*/  ISETP.GT.AND P4, PT, R98, 0x38, PT ;  /* 0x000000386200780c */ /* 0x000fe40003f84270 */
[----:B-1----:R-:W-:Y:S01]  /*94b0*/  FSEL R50, R83, -INF , P3 ;  /* 0xff80000053327808 */ /* 0x002fe20001800000 */
[----:B------:R-:W0:Y:S01]  /*94c0*/  MUFU.TANH R59, R59 ;  /* 0x0000003b003b7308 */ /* 0x000e220000002400 */
[----:B------:R-:W-:Y:S02]  /*94d0*/  FMNMX.FTZ R91, R82, R91, !PT ;  /* 0x0000005b525b7209 */ /* 0x000fe40007810000 */
[----:B------:R-:W-:Y:S02]  /*94e0*/  ISETP.GT.AND P3, PT, R98, 0x39, PT ;  /* 0x000000396200780c */ /* 0x000fe40003f64270 */
[----:B--2---:R-:W-:Y:S02]  /*94f0*/  FSEL R86, R86, -INF , P4 ;  /* 0xff80000056567808 */ /* 0x004fe40002000000 */
[----:B------:R-:W-:Y:S01]  /*9500*/  FMNMX.FTZ R91, R50, R91, !PT ;  /* 0x0000005b325b7209 */ /* 0x000fe20007810000 */
[----:B------:R-:W1:Y:S01]  /*9510*/  MUFU.TANH R62, R62 ;  /* 0x0000003e003e7308 */ /* 0x000e620000002400 */
[----:B------:R-:W-:-:S02]  /*9520*/  ISETP.GT.AND P4, PT, R98, 0x40, PT ;  /* 0x000000406200780c */ /* 0x000fc40003f84270 */
[----:B---3--:R-:W-:Y:S02]  /*9530*/  FSEL R108, R87, -INF , P3 ;  /* 0xff800000576c7808 */ /* 0x008fe40001800000 */
[----:B------:R-:W-:-:S03]  /*9540*/  FMNMX.FTZ R91, R86, R91, !PT ;  /* 0x0000005b565b7209 */ /* 0x000fc60007810000 */
[----:B------:R-:W2:Y:S01]  /*9550*/  MUFU.TANH R63, R63 ;  /* 0x0000003f003f7308 */ /* 0x000ea20000002400 */
[----:B------:R-:W-:Y:S02]  /*9560*/  ISETP.GT.AND P3, PT, R98, 0x41, PT ;  /* 0x000000416200780c */ /* 0x000fe40003f64270 */
[----:B------:R-:W-:Y:S02]  /*9570*/  FSEL R54, R11, -INF , P4 ;  /* 0xff8000000b367808 */ /* 0x000fe40002000000 */
[----:B------:R-:W-:-:S03]  /*9580*/  FMNMX.FTZ R91, R108, R91, !PT ;  /* 0x0000005b6c5b7209 */ /* 0x000fc60007810000 */
[----:B------:R-:W3:Y:S01]  /*9590*/  MUFU.TANH R66, R66 ;  /* 0x0000004200427308 */ /* 0x000ee20000002400 */
[----:B------:R-:W-:Y:S02]  /*95a0*/  ISETP.GT.AND P4, PT, R98, 0x48, PT ;  /* 0x000000486200780c */ /* 0x000fe40003f84270 */
[----:B0-----:R-:W-:Y:S02]  /*95b0*/  FSEL R110, R59, -INF , P3 ;  /* 0xff8000003b6e7808 */ /* 0x001fe40001800000 */
[----:B------:R-:W-:-:S03]  /*95c0*/  FMNMX.FTZ R91, R54, R91, !PT ;  /* 0x0000005b365b7209 */ /* 0x000fc60007810000 */
[----:B------:R-:W0:Y:S01]  /*95d0*/  MUFU.TANH R67, R67 ;  /* 0x0000004300437308 */ /* 0x000e220000002400 */
[----:B------:R-:W-:Y:S02]  /*95e0*/  ISETP.GT.AND P3, PT, R98, 0x49, PT ;  /* 0x000000496200780c */ /* 0x000fe40003f64270 */
[----:B-1----:R-:W-:Y:S02]  /*95f0*/  FSEL R62, R62, -INF , P4 ;  /* 0xff8000003e3e7808 */ /* 0x002fe40002000000 */
[----:B------:R-:W-:Y:S02]  /*9600*/  FMNMX.FTZ R91, R110, R91, !PT ;  /* 0x0000005b6e5b7209 */ /* 0x000fe40007810000 */
[----:B------:R-:W-:Y:S01]  /*9610*/  ISETP.GT.AND P4, PT, R98, 0x50, PT ;  /* 0x000000506200780c */ /* 0x000fe20003f84270 */
[----:B------:R-:W1:Y:S01]  /*9620*/  MUFU.TANH R71, R71 ;  /* 0x0000004700477308 */ /* 0x000e620000002400 */
[----:B--2---:R-:W-:Y:S02]  /*9630*/  FSEL R112, R63, -INF , P3 ;  /* 0xff8000003f707808 */ /* 0x004fe40001800000 */
[----:B------:R-:W-:-:S02]  /*9640*/  FMNMX.FTZ R91, R62, R91, !PT ;  /* 0x0000005b3e5b7209 */ /* 0x000fc40007810000 */
[----:B------:R-:W-:Y:S02]  /*9650*/  ISETP.GT.AND P3, PT, R98, 0x51, PT ;  /* 0x000000516200780c */ /* 0x000fe40003f64270 */
[----:B---3--:R-:W-:Y:S01]  /*9660*/  FSEL R66, R66, -INF , P4 ;  /* 0xff80000042427808 */ /* 0x008fe20002000000 */
[----:B------:R-:W2:Y:S01]  /*9670*/  MUFU.TANH R3, R3 ;  /* 0x0000000300037308 */ /* 0x000ea20000002400 */
[----:B------:R-:W-:Y:S01]  /*9680*/  FMNMX.FTZ R91, R112, R91, !PT ;  /* 0x0000005b705b7209 */ /* 0x000fe20007810000 */
[----:B------:R-:W-:Y:S02]  /*9690*/  WARPGROUP.DEPBAR.LE gsb0, 0x0 ;  /* 0x00008000000079c5 */ /* 0x000fe40000010000 */
[----:B------:R-:W-:Y:S01]  /*96a0*/  FMUL.FTZ R130, R2, R26 ;  /* 0x0000001a02827220 */ /* 0x000fe20000410000 */
[----:B------:R-:W-:Y:S02]  /*96b0*/  ISETP.GT.AND P4, PT, R98, 0x58, PT ;  /* 0x000000586200780c */ /* 0x000fe40003f84270 */
[----:B0-----:R-:W-:Y:S01]  /*96c0*/  FSEL R26, R67, -INF , P3 ;  /* 0xff800000431a7808 */ /* 0x001fe20001800000 */
[----:B------:R-:W0:Y:S01]  /*96d0*/  MUFU.TANH R41, R41 ;  /* 0x0000002900297308 */ /* 0x000e220000002400 */
[----:B------:R-:W-:-:S02]  /*96e0*/  FMNMX.FTZ R91, R66, R91, !PT ;  /* 0x0000005b425b7209 */ /* 0x000fc40007810000 */
[----:B------:R-:W-:Y:S02]  /*96f0*/  ISETP.GT.AND P3, PT, R98, 0x59, PT ;  /* 0x000000596200780c */ /* 0x000fe40003f64270 */
[----:B------:R-:W-:Y:S02]  /*9700*/  FSEL R114, R69, -INF , P4 ;  /* 0xff80000045727808 */ /* 0x000fe40002000000 */
[----:B------:R-:W-:Y:S01]  /*9710*/  FMNMX.FTZ R91, R26, R91, !PT ;  /* 0x0000005b1a5b7209 */ /* 0x000fe20007810000 */
[----:B------:R-:W3:Y:S01]  /*9720*/  MUFU.TANH R43, R43 ;  /* 0x0000002b002b7308 */ /* 0x000ee20000002400 */
[----:B------:R-:W-:Y:S02]  /*9730*/  ISETP.GT.AND P4, PT, R98, 0x60, PT ;  /* 0x000000606200780c */ /* 0x000fe40003f84270 */
[----:B-1----:R-:W-:Y:S02]  /*9740*/  FSEL R116, R71, -INF , P3 ;  /* 0xff80000047747808 */ /* 0x002fe40001800000 */
[----:B------:R-:W-:-:S03]  /*9750*/  FMNMX.FTZ R91, R114, R91, !PT ;  /* 0x0000005b725b7209 */ /* 0x000fc60007810000 */
[----:B------:R-:W1:Y:S01]  /*9760*/  MUFU.TANH R47, R47 ;  /* 0x0000002f002f7308 */ /* 0x000e620000002400 */
[----:B------:R-:W-:Y:S01]  /*9770*/  FMUL.FTZ R134, R2, R30 ;  /* 0x0000001e02867220 */ /* 0x000fe20000410000 */
[----:B------:R-:W-:Y:S02]  /*9780*/  ISETP.GT.AND P3, PT, R98, 0x61, PT ;  /* 0x000000616200780c */ /* 0x000fe40003f64270 */
[----:B--2---:R-:W-:Y:S02]  /*9790*/  FSEL R30, R3, -INF , P4 ;  /* 0xff800000031e7808 */ /* 0x004fe40002000000 */
[----:B------:R-:W-:Y:S02]  /*97a0*/  FMNMX.FTZ R91, R116, R91, !PT ;  /* 0x0000005b745b7209 */ /* 0x000fe40007810000 */
[----:B------:R-:W2:Y:S01]  /*97b0*/  MUFU.TANH R124, R124 ;  /* 0x0000007c007c7308 */ /* 0x000ea20000002400 */
[----:B------:R-:W-:Y:S02]  /*97c0*/  ISETP.GT.AND P4, PT, R98, 0x68, PT ;  /* 0x000000686200780c */ /* 0x000fe40003f84270 */
[----:B0-----:R-:W-:-:S02]  /*97d0*/  FSEL R118, R41, -INF , P3 ;  /* 0xff80000029767808 */ /* 0x001fc40001800000 */
[----:B------:R-:W-:-:S03]  /*97e0*/  FMNMX.FTZ R91, R30, R91, !PT ;  /* 0x0000005b1e5b7209 */ /* 0x000fc60007810000 */
[----:B------:R-:W0:Y:S01]  /*97f0*/  MUFU.TANH R51, R51 ;  /* 0x0000003300337308 */ /* 0x000e220000002400 */
[----:B------:R-:W-:Y:S02]  /*9800*/  ISETP.GT.AND P3, PT, R98, 0x69, PT ;  /* 0x000000696200780c */ /* 0x000fe40003f64270 */
[----:B---3--:R-:W-:Y:S02]  /*9810*/  FSEL R120, R43, -INF , P4 ;  /* 0xff8000002b787808 */ /* 0x008fe40002000000 */
[----:B------:R-:W-:-:S03]  /*9820*/  FMNMX.FTZ R91, R118, R91, !PT ;  /* 0x0000005b765b7209 */ /* 0x000fc60007810000 */
[----:B------:R-:W3:Y:S01]  /*9830*/  MUFU.TANH R128, R128 ;  /* 0x0000008000807308 */ /* 0x000ee20000002400 */
[----:B------:R-:W-:Y:S01]  /*9840*/  ISETP.GT.AND P4, PT, R98, 0x70, PT ;  /* 0x000000706200780c */ /* 0x000fe20003f84270 */
[----:B------:R-:W-:Y:S01]  /*9850*/  FMUL.FTZ R11, R2, R27 ;  /* 0x0000001b020b7220 */ /* 0x000fe20000410000 */
[----:B-1----:R-:W-:Y:S02]  /*9860*/  FSEL R122, R47, -INF , P3 ;  /* 0xff8000002f7a7808 */ /* 0x002fe40001800000 */
[----:B------:R-:W-:-:S03]  /*9870*/  FMNMX.FTZ R91, R120, R91, !PT ;  /* 0x0000005b785b7209 */ /* 0x000fc60007810000 */
[----:B------:R-:W1:Y:S01]  /*9880*/  MUFU.TANH R126, R126 ;  /* 0x0000007e007e7308 */ /* 0x000e620000002400 */
[----:B------:R-:W-:Y:S02]  /*9890*/  ISETP.GT.AND P3, PT, R98, 0x71, PT ;  /* 0x000000716200780c */ /* 0x000fe40003f64270 */
[----:B--2---:R-:W-:Y:S02]  /*98a0*/  FSEL R124, R124, -INF , P4 ;  /* 0xff8000007c7c7808 */ /* 0x004fe40002000000 */
[----:B------:R-:W-:-:S03]  /*98b0*/  FMNMX.FTZ R91, R122, R91, !PT ;  /* 0x0000005b7a5b7209 */ /* 0x000fc60007810000 */
[----:B------:R-:W2:Y:S01]  /*98c0*/  MUFU.TANH R130, R130 ;  /* 0x0000008200827308 */ /* 0x000ea20000002400 */
[----:B------:R-:W-:Y:S01]  /*98d0*/  FMUL.FTZ R136, R2, R34 ;  /* 0x0000002202887220 */ /* 0x000fe20000410000 */
[----:B------:R-:W-:Y:S01]  /*98e0*/  ISETP.GT.AND P4, PT, R98, 0x78, PT ;  /* 0x000000786200780c */ /* 0x000fe20003f84270 */
[----:B------:R-:W-:Y:S01]  /*98f0*/  FMUL.FTZ R132, R2, R31 ;  /* 0x0000001f02847220 */ /* 0x000fe20000410000 */
[----:B0-----:R-:W-:Y:S02]  /*9900*/  FSEL R34, R51, -INF , P3 ;  /* 0xff80000033227808 */ /* 0x001fe40001800000 */
[----:B------:R-:W-:Y:S02]  /*9910*/  FMNMX.FTZ R91, R124, R91, !PT ;  /* 0x0000005b7c5b7209 */ /* 0x000fe40007810000 */
[----:B------:R-:W0:Y:S01]  /*9920*/  MUFU.TANH R11, R11 ;  /* 0x0000000b000b7308 */ /* 0x000e220000002400 */
[----:B------:R-:W-:Y:S02]  /*9930*/  ISETP.GT.AND P3, PT, R98, 0x79, PT ;  /* 0x000000796200780c */ /* 0x000fe40003f64270 */
[----:B---3--:R-:W-:-:S02]  /*9940*/  FSEL R128, R128, -INF , P4 ;  /* 0xff80000080807808 */ /* 0x008fc40002000000 */
[----:B------:R-:W-:-:S03]  /*9950*/  FMNMX.FTZ R91, R34, R91, !PT ;  /* 0x0000005b225b7209 */ /* 0x000fc60007810000 */
[----:B------:R-:W3:Y:S01]  /*9960*/  MUFU.TANH R134, R134 ;  /* 0x0000008600867308 */ /* 0x000ee20000002400 */
[----:B------:R-:W-:Y:S01]  /*9970*/  ISETP.GT.AND P4, PT, R98, 0x80, PT ;  /* 0x000000806200780c */ /* 0x000fe20003f84270 */
[----:B------:R-:W-:Y:S01]  /*9980*/  FMUL.FTZ R3, R2, R35 ;  /* 0x0000002302037220 */ /* 0x000fe20000410000 */
[----:B-1----:R-:W-:Y:S02]  /*9990*/  FSEL R126, R126, -INF , P3 ;  /* 0xff8000007e7e7808 */ /* 0x002fe40001800000 */
[----:B------:R-:W-:-:S03]  /*99a0*/  FMNMX.FTZ R91, R128, R91, !PT ;  /* 0x0000005b805b7209 */ /* 0x000fc60007810000 */
[----:B------:R-:W1:Y:S01]  /*99b0*/  MUFU.TANH R132, R132 ;  /* 0x0000008400847308 */ /* 0x000e620000002400 */
[----:B------:R-:W-:Y:S01]  /*99c0*/  ISETP.GT.AND P3, PT, R98, 0x81, PT ;  /* 0x000000816200780c */ /* 0x000fe20003f64270 */
[----:B------:R-:W-:Y:S01]  /*99d0*/  FMUL.FTZ R138, R2, R38 ;  /* 0x00000026028a7220 */ /* 0x000fe20000410000 */
[----:B--2---:R-:W-:Y:S02]  /*99e0*/  FSEL R130, R130, -INF , P4 ;  /* 0xff80000082827808 */ /* 0x004fe40002000000 */
[----:B------:R-:W-:-:S03]  /*99f0*/  FMNMX.FTZ R91, R126, R91, !PT ;  /* 0x0000005b7e5b7209 */ /* 0x000fc60007810000 */
[----:B------:R-:W2:Y:S01]  /*9a00*/  MUFU.TANH R136, R136 ;  /* 0x0000008800887308 */ /* 0x000ea20000002400 */
[----:B------:R-:W-:Y:S01]  /*9a10*/  ISETP.GT.AND P4, PT, R98, 0x88, PT ;  /* 0x000000886200780c */ /* 0x000fe20003f84270 */
[----:B------:R-:W-:Y:S01]  /*9a20*/  FMUL.FTZ R39, R2, R39 ;  /* 0x0000002702277220 */ /* 0x000fe20000410000 */
[----:B0-----:R-:W-:Y:S02]  /*9a30*/  FSEL R38, R11, -INF , P3 ;  /* 0xff8000000b267808 */ /* 0x001fe40001800000 */
[----:B------:R-:W-:-:S03]  /*9a40*/  FMNMX.FTZ R91, R130, R91, !PT ;  /* 0x0000005b825b7209 */ /* 0x000fc60007810000 */
[----:B------:R-:W0:Y:S01]  /*9a50*/  MUFU.TANH R3, R3 ;  /* 0x0000000300037308 */ /* 0x000e220000002400 */
[----:B------:R-:W-:Y:S02]  /*9a60*/  ISETP.GT.AND P3, PT, R98, 0x89, PT ;  /* 0x000000896200780c */ /* 0x000fe40003f64270 */
[----:B---3--:R-:W-:Y:S02]  /*9a70*/  FSEL R134, R134, -INF , P4 ;  /* 0xff80000086867808 */ /* 0x008fe40002000000 */
[----:B------:R-:W-:-:S03]  /*9a80*/  FMNMX.FTZ R91, R38, R91, !PT ;  /* 0x0000005b265b7209 */ /* 0x000fc60007810000 */
[----:B------:R-:W3:Y:S01]  /*9a90*/  MUFU.TANH R138, R138 ;  /* 0x0000008a008a7308 */ /* 0x000ee20000002400 */
[----:B------:R-:W-:Y:S02]  /*9aa0*/  ISETP.GT.AND P4, PT, R98, 0x90, PT ;  /* 0x000000906200780c */ /* 0x000fe40003f84270 */
[----:B-1----:R-:W-:Y:S02]  /*9ab0*/  FSEL R132, R132, -INF , P3 ;  /* 0xff80000084847808 */ /* 0x002fe40001800000 */
[----:B------:R-:W-:-:S03]  /*9ac0*/  FMNMX.FTZ R91, R134, R91, !PT ;  /* 0x0000005b865b7209 */ /* 0x000fc60007810000 */
[----:B------:R-:W1:Y:S01]  /*9ad0*/  MUFU.TANH R39, R39 ;  /* 0x0000002700277308 */ /* 0x000e620000002400 */
[----:B------:R-:W-:Y:S02]  /*9ae0*/  ISETP.GT.AND P3, PT, R98, 0x91, PT ;  /* 0x000000916200780c */ /* 0x000fe40003f64270 */
[----:B--2---:R-:W-:Y:S02]  /*9af0*/  FSEL R136, R136, -INF , P4 ;  /* 0xff80000088887808 */ /* 0x004fe40002000000 */
[----:B------:R-:W-:Y:S01]  /*9b00*/  FMNMX.FTZ R91, R132, R91, !PT ;  /* 0x0000005b845b7209 */ /* 0x000fe20007810000 */
[----:B------:R-:W-:Y:S01]  /*9b10*/  FMUL.FTZ R27, R2, R44 ;  /* 0x0000002c021b7220 */ /* 0x000fe20000410000 */
[----:B------:R-:W-:Y:S02]  /*9b20*/  ISETP.GT.AND P4, PT, R98, 0x98, PT ;  /* 0x000000986200780c */ /* 0x000fe40003f84270 */
[----:B0-----:R-:W-:Y:S02]  /*9b30*/  FSEL R44, R3, -INF , P3 ;  /* 0xff800000032c7808 */ /* 0x001fe40001800000 */
[----:B------:R-:W-:-:S02]  /*9b40*/  FMNMX.FTZ R91, R136, R91, !PT ;  /* 0x0000005b885b7209 */ /* 0x000fc40007810000 */
[----:B------:R-:W-:Y:S02]  /*9b50*/  ISETP.GT.AND P3, PT, R98, 0x99, PT ;  /* 0x000000996200780c */ /* 0x000fe40003f64270 */
[----:B---3--:R-:W-:Y:S02]  /*9b60*/  FSEL R138, R138, -INF , P4 ;  /* 0xff8000008a8a7808 */ /* 0x008fe40002000000 */
[----:B------:R-:W-:Y:S02]  /*9b70*/  FMNMX.FTZ R91, R44, R91, !PT ;  /* 0x0000005b2c5b7209 */ /* 0x000fe40007810000 */
[----:B-1----:R-:W-:Y:S02]  /*9b80*/  FSEL R98, R39, -INF , P3 ;  /* 0xff80000027627808 */ /* 0x002fe40001800000 */
[----:B------:R-:W-:-:S04]  /*9b90*/  FMNMX.FTZ R91, R138, R91, !PT ;  /* 0x0000005b8a5b7209 */ /* 0x000fc80007810000 */
[----:B------:R-:W-:Y:S01]  /*9ba0*/  FMNMX.FTZ R91, R98, R91, !PT ;  /* 0x0000005b625b7209 */ /* 0x000fe20007810000 */
[----:B------:R-:W-:-:S04]  /*9bb0*/  FMUL.FTZ R35, R2, R48 ;  /* 0x0000003002237220 */ /* 0x000fc80000410000 */
[----:B------:R-:W0:Y:S02]  /*9bc0*/  SHFL.BFLY PT, R48, R91, 0x2, 0x1f ;  /* 0x0c401f005b307f89 */ /* 0x000e2400000e0000 */
[----:B0-----:R-:W-:-:S05]  /*9bd0*/  FMNMX.FTZ R48, R91, R48, !PT ;  /* 0x000000305b307209 */ /* 0x001fca0007810000 */
[----:B------:R-:W0:Y:S01]  /*9be0*/  SHFL.BFLY PT, R3, R48, 0x1, 0x1f ;  /* 0x0c201f0030037f89 */ /* 0x000e2200000e0000 */
[----:B------:R-:W1:Y:S01]  /*9bf0*/  MUFU.TANH R0, R0 ;  /* 0x0000000000007308 */ /* 0x000e620000002400 */
[----:B------:R-:W-:-:S07]  /*9c00*/  IMAD.U32 R11, RZ, RZ, UR4 ;  /* 0x00000004ff0b7e24 */ /* 0x000fce000f8e00ff */
[----:B------:R-:W2:Y:S01]  /*9c10*/  MUFU.TANH R13, R13 ;  /* 0x0000000d000d7308 */ /* 0x000ea20000002400 */
[----:B------:R-:W-:Y:S01]  /*9c20*/  VIADDMNMX R70, R58, R70, R97, PT ;  /* 0x000000463a467246 */ /* 0x000fe20003800161 */
[----:B------:R-:W-:-:S06]  /*9c30*/  FMUL.FTZ R31, R2, R45 ;  /* 0x0000002d021f7220 */ /* 0x000fcc0000410000 */
[----:B------:R-:W3:Y:S01]  /*9c40*/  MUFU.TANH R14, R14 ;  /* 0x0000000e000e7308 */ /* 0x000ee20000002400 */
[----:B0-----:R-:W-:-:S07]  /*9c50*/  FMNMX.FTZ R3, R48, R3, !PT ;  /* 0x0000000330037209 */ /* 0x001fce0007810000 */
[----:B------:R-:W0:Y:S01]  /*9c60*/  MUFU.TANH R15, R15 ;  /* 0x0000000f000f7308 */ /* 0x000e220000002400 */
[C---:B------:R-:W-:Y:S01]  /*9c70*/  FSETP.NEU.FTZ.AND P3, PT, R3.reuse, -INF , PT ;  /* 0xff8000000300780b */ /* 0x040fe20003f7d000 */
[----:B------:R-:W-:-:S01]  /*9c80*/  FFMA.FTZ R47, R3, R11, -8 ;  /* 0xc1000000032f7423 */ /* 0x000fc2000001000b */
[----:B------:R-:W-:Y:S01]  /*9c90*/  FMUL.FTZ R45, R2, R37 ;  /* 0x00000025022d7220 */ /* 0x000fe20000410000 */
[----:B------:R-:W-:-:S04]  /*9ca0*/  ISETP.GT.AND P4, PT, R70, 0x1, PT ;  /* 0x000000014600780c */ /* 0x000fc80003f84270 */
[----:B------:R-:W4:Y:S01]  /*9cb0*/  MUFU.TANH R20, R20 ;  /* 0x0000001400147308 */ /* 0x000f220000002400 */
[----:B------:R-:W-:Y:S02]  /*9cc0*/  FSEL R37, R47, RZ, P3 ;  /* 0x000000ff2f257208 */ /* 0x000fe40001800000 */
[----:B------:R-:W-:Y:S01]  /*9cd0*/  ISETP.GT.AND P3, PT, R70, RZ, PT ;  /* 0x000000ff4600720c */ /* 0x000fe20003f64270 */
[----:B------:R-:W-:Y:S01]  /*9ce0*/  FMUL.FTZ R89, R2, R101 ;  /* 0x0000006502597220 */ /* 0x000fe20000410000 */
[----:B------:R-:W-:Y:S02]  /*9cf0*/  ISETP.GT.AND P5, PT, R70, 0x8, PT ;  /* 0x000000084600780c */ /* 0x000fe40003fa4270 */
[----:B-1----:R-:W-:Y:S01]  /*9d00*/  FSEL R58, R0, -INF , P3 ;  /* 0xff800000003a7808 */ /* 0x002fe20001800000 */
[----:B------:R-:W1:Y:S01]  /*9d10*/  MUFU.TANH R21, R21 ;  /* 0x0000001500157308 */ /* 0x000e620000002400 */
[----:B--2---:R-:W-:Y:S01]  /*9d20*/  FSEL R13, R13, -INF , P4 ;  /* 0xff8000000d0d7808 */ /* 0x004fe20002000000 */
[----:B------:R-:W-:Y:S01]  /*9d30*/  FMUL.FTZ R43, R2, R53 ;  /* 0x00000035022b7220 */ /* 0x000fe20000410000 */
[----:B------:R-:W-:Y:S01]  /*9d40*/  ISETP.GT.AND P3, PT, R70, 0x9, PT ;  /* 0x000000094600780c */ /* 0x000fe20003f64270 */
[----:B------:R-:W-:Y:S01]  /*9d50*/  FMUL.FTZ R72, R2, R72 ;  /* 0x0000004802487220 */ /* 0x000fe20000410000 */
[----:B---3--:R-:W-:-:S02]  /*9d60*/  FSEL R14, R14, -INF , P5 ;  /* 0xff8000000e0e7808 */ /* 0x008fc40002800000 */
[----:B------:R-:W-:Y:S01]  /*9d70*/  FMNMX.FTZ R53, R58, R13, !PT ;  /* 0x0000000d3a357209 */ /* 0x000fe20007810000 */
[----:B------:R-:W2:Y:S01]  /*9d80*/  MUFU.TANH R88, R88 ;  /* 0x0000005800587308 */ /* 0x000ea20000002400 */
[----:B------:R-:W-:-:S01]  /*9d90*/  FFMA.FTZ R47, R90, R11, -R37 ;  /* 0x0000000b5a2f7223 */ /* 0x000fc20000010825 */
[----:B------:R-:W-:Y:S01]  /*9da0*/  ISETP.GT.AND P4, PT, R70, 0x10, PT ;  /* 0x000000104600780c */ /* 0x000fe20003f84270 */
[----:B------:R-:W-:Y:S01]  /*9db0*/  FMUL.FTZ R73, R2, R73 ;  /* 0x0000004902497220 */ /* 0x000fe20000410000 */
[----:B0-----:R-:W-:Y:S02]  /*9dc0*/  FSEL R90, R15, -INF , P3 ;  /* 0xff8000000f5a7808 */ /* 0x001fe40001800000 */
[----:B------:R-:W-:Y:S02]  /*9dd0*/  FMNMX.FTZ R53, R14, R53, !PT ;  /* 0x000000350e357209 */ /* 0x000fe40007810000 */
[----:B------:R-:W0:Y:S01]  /*9de0*/  MUFU.TANH R89, R89 ;  /* 0x0000005900597308 */ /* 0x000e220000002400 */
[----:B------:R-:W-:Y:S01]  /*9df0*/  ISETP.GT.AND P3, PT, R70, 0x11, PT ;  /* 0x000000114600780c */ /* 0x000fe20003f64270 */
[----:B------:R-:W-:Y:S01]  /*9e00*/  FMUL.FTZ R76, R2, R76 ;  /* 0x0000004c024c7220 */ /* 0x000fe20000410000 */
[----:B----4-:R-:W-:-:S02]  /*9e10*/  FSEL R20, R20, -INF , P4 ;  /* 0xff80000014147808 */ /* 0x010fc40002000000 */
[----:B------:R-:W-:-:S03]  /*9e20*/  FMNMX.FTZ R53, R90, R53, !PT ;  /* 0x000000355a357209 */ /* 0x000fc60007810000 */
[----:B------:R-:W3:Y:S01]  /*9e30*/  MUFU.TANH R72, R72 ;  /* 0x0000004800487308 */ /* 0x000ee20000002400 */
[----:B------:R-:W-:-:S01]  /*9e40*/  FFMA.FTZ R0, R74, R11, -R37 ;  /* 0x0000000b4a007223 */ /* 0x000fc20000010825 */
[----:B------:R-:W-:Y:S01]  /*9e50*/  ISETP.GT.AND P4, PT, R70, 0x18, PT ;  /* 0x000000184600780c */ /* 0x000fe20003f84270 */
[----:B------:R-:W-:Y:S01]  /*9e60*/  FMUL.FTZ R77, R2, R77 ;  /* 0x0000004d024d7220 */ /* 0x000fe20000410000 */
[----:B-1----:R-:W-:Y:S02]  /*9e70*/  FSEL R74, R21, -INF , P3 ;  /* 0xff800000154a7808 */ /* 0x002fe40001800000 */
[----:B------:R-:W-:Y:S02]  /*9e80*/  FMNMX.FTZ R53, R20, R53, !PT ;  /* 0x0000003514357209 */ /* 0x000fe40007810000 */
[----:B------:R-:W-:Y:S01]  /*9e90*/  MUFU.TANH R73, R73 ;  /* 0x0000004900497308 */ /* 0x000fe20000002400 */
[----:B------:R-:W-:Y:S01]  /*9ea0*/  ISETP.GT.AND P3, PT, R70, 0x19, PT ;  /* 0x000000194600780c */ /* 0x000fe20003f64270 */
[----:B------:R-:W-:Y:S01]  /*9eb0*/  FMUL.FTZ R80, R2, R80 ;  /* 0x0000005002507220 */ /* 0x000fe20000410000 */
[----:B--2---:R-:W-:Y:S01]  /*9ec0*/  FSEL R88, R88, -INF , P4 ;  /* 0xff80000058587808 */ /* 0x004fe20002000000 */
[----:B------:R-:W-:Y:S01]  /*9ed0*/  FMUL.FTZ R39, R2, R49 ;  /* 0x0000003102277220 */ /* 0x000fe20000410000 */
[----:B------:R-:W-:-:S03]  /*9ee0*/  FMNMX.FTZ R53, R74, R53, !PT ;  /* 0x000000354a357209 */ /* 0x000fc60007810000 */
[----:B------:R-:W1:Y:S01]  /*9ef0*/  MUFU.TANH R76, R76 ;  /* 0x0000004c004c7308 */ /* 0x000e620000002400 */
[----:B------:R-:W-:-:S01]  /*9f00*/  FFMA.FTZ R49, R92, R11, -R37 ;  /* 0x0000000b5c317223 */ /* 0x000fc20000010825 */
[----:B------:R-:W-:Y:S01]  /*9f10*/  FFMA.FTZ R92, R46, R11, -R37 ;  /* 0x0000000b2e5c7223 */ /* 0x000fe20000010825 */
[----:B------:R-:W-:Y:S01]  /*9f20*/  ISETP.GT.AND P4, PT, R70, 0x20, PT ;  /* 0x000000204600780c */ /* 0x000fe20003f84270 */
[----:B------:R-:W-:Y:S01]  /*9f30*/  FMUL.FTZ R81, R2, R81 ;  /* 0x0000005102517220 */ /* 0x000fe20000410000 */
[----:B0-----:R-:W-:Y:S02]  /*9f40*/  FSEL R46, R89, -INF , P3 ;  /* 0xff800000592e7808 */ /* 0x001fe40001800000 */
[----:B------:R-:W-:Y:S01]  /*9f50*/  FMNMX.FTZ R53, R88, R53, !PT ;  /* 0x0000003558357209 */ /* 0x000fe20007810000 */
[----:B------:R-:W0:Y:S01]  /*9f60*/  MUFU.TANH R77, R77 ;  /* 0x0000004d004d7308 */ /* 0x000e220000002400 */
[----:B------:R-:W-:Y:S01]  /*9f70*/  ISETP.GT.AND P3, PT, R70, 0x21, PT ;  /* 0x000000214600780c */ /* 0x000fe20003f64270 */
[----:B------:R-:W-:Y:S01]  /*9f80*/  FMUL.FTZ R84, R2, R84 ;  /* 0x0000005402547220 */ /* 0x000fe20000410000 */
[----:B---3--:R-:W-:-:S02]  /*9f90*/  FSEL R72, R72, -INF , P4 ;  /* 0xff80000048487808 */ /* 0x008fc40002000000 */
[----:B------:R-:W-:-:S03]  /*9fa0*/  FMNMX.FTZ R55, R46, R53, !PT ;  /* 0x000000352e377209 */ /* 0x000fc60007810000 */
[----:B------:R-:W2:Y:S01]  /*9fb0*/  MUFU.TANH R80, R80 ;  /* 0x0000005000507308 */ /* 0x000ea20000002400 */
[----:B------:R-:W-:Y:S01]  /*9fc0*/  ISETP.GT.AND P4, PT, R70, 0x28, PT ;  /* 0x000000284600780c */ /* 0x000fe20003f84270 */
[----:B------:R-:W-:Y:S01]  /*9fd0*/  FMUL.FTZ R85, R2, R85 ;  /* 0x0000005502557220 */ /* 0x000fe20000410000 */
[----:B------:R-:W-:-:S05]  /*9fe0*/  FMNMX.FTZ R55, R72, R55, !PT ;  /* 0x0000003748377209 */ /* 0x000fca0007810000 */
[----:B------:R3:W-:Y:S01]  /*9ff0*/  MUFU.EX2 R21, R0 ;  /* 0x0000000000157308 */ /* 0x0007e20000000800 */
[----:B-1----:R-:W-:Y:S01]  /*a000*/  FSEL R76, R76, -INF , P4 ;  /* 0xff8000004c4c7808 */ /* 0x002fe20002000000 */
[----:B------:R-:W-:-:S06]  /*a010*/  FMUL.FTZ R56, R2, R56 ;  /* 0x0000003802387220 */ /* 0x000fcc0000410000 */
[----:B------:R-:W-:Y:S01]  /*a020*/  MUFU.TANH R81, R81 ;  /* 0x0000005100517308 */ /* 0x000fe20000002400 */
[----:B---3--:R-:W-:-:S01]  /*a030*/  FFMA.FTZ R0, R78, R11, -R37 ;  /* 0x0000000b4e007223 */ /* 0x008fc20000010825 */
[----:B------:R-:W-:Y:S02]  /*a040*/  FSEL R78, R73, -INF , P3 ;  /* 0xff800000494e7808 */ /* 0x000fe40001800000 */
[----:B------:R-:W-:Y:S02]  /*a050*/  ISETP.GT.AND P3, PT, R70, 0x29, PT ;  /* 0x000000294600780c */ /* 0x000fe40003f64270 */
[----:B------:R-:W-:Y:S02]  /*a060*/  FMNMX.FTZ R55, R78, R55, !PT ;  /* 0x000000374e377209 */ /* 0x000fe40007810000 */
[----:B------:R-:W1:Y:S01]  /*a070*/  MUFU.TANH R84, R84 ;  /* 0x0000005400547308 */ /* 0x000e620000002400 */
[----:B------:R-:W-:-:S01]  /*a080*/  FFMA.FTZ R51, R94, R11, -R37 ;  /* 0x0000000b5e337223 */ /* 0x000fc20000010825 */
[----:B------:R-:W-:Y:S01]  /*a090*/  ISETP.GT.AND P4, PT, R70, 0x30, PT ;  /* 0x000000304600780c */ /* 0x000fe20003f84270 */
[----:B------:R-:W-:Y:S01]  /*a0a0*/  FMUL.FTZ R57, R2, R57 ;  /* 0x0000003902397220 */ /* 0x000fe20000410000 */
[----:B0-----:R-:W-:-:S02]  /*a0b0*/  FSEL R94, R77, -INF , P3 ;  /* 0xff8000004d5e7808 */ /* 0x001fc40001800000 */
[----:B------:R-:W-:Y:S02]  /*a0c0*/  FMNMX.FTZ R55, R76, R55, !PT ;  /* 0x000000374c377209 */ /* 0x000fe40007810000 */
[----:B------:R-:W0:Y:S01]  /*a0d0*/  MUFU.TANH R85, R85 ;  /* 0x0000005500557308 */ /* 0x000e220000002400 */
[----:B------:R-:W-:Y:S01]  /*a0e0*/  ISETP.GT.AND P3, PT, R70, 0x31, PT ;  /* 0x000000314600780c */ /* 0x000fe20003f64270 */
[----:B------:R-:W-:Y:S01]  /*a0f0*/  FMUL.FTZ R60, R2, R60 ;  /* 0x0000003c023c7220 */ /* 0x000fe20000410000 */
[----:B--2---:R-:W-:Y:S02]  /*a100*/  FSEL R80, R80, -INF , P4 ;  /* 0xff80000050507808 */ /* 0x004fe40002000000 */
        /* <DEDUP_REMOVED lines=15> */
[----:B------:R-:W-:Y:S01]  /*a200*/  FFMA.FTZ R100, R50, R11, -R37 ;  /* 0x0000000b32647223 */ /* 0x000fe20000010825 */
[----:B------:R-:W-:-:S02]  /*a210*/  ISETP.GT.AND P4, PT, R70, 0x40, PT ;  /* 0x000000404600780c */ /* 0x000fc40003f84270 */
[----:B0-----:R-:W-:Y:S02]  /*a220*/  FSEL R50, R85, -INF , P3 ;  /* 0xff80000055327808 */ /* 0x001fe40001800000 */
[----:B------:R-:W-:Y:S01]  /*a230*/  FMNMX.FTZ R59, R84, R59, !PT ;  /* 0x0000003b543b7209 */ /* 0x000fe20007810000 */
[----:B------:R-:W0:Y:S01]  /*a240*/  MUFU.TANH R61, R61 ;  /* 0x0000003d003d7308 */ /* 0x000e220000002400 */
[----:B------:R-:W-:Y:S02]  /*a250*/  ISETP.GT.AND P3, PT, R70, 0x41, PT ;  /* 0x000000414600780c */ /* 0x000fe40003f64270 */
[----:B--2---:R-:W-:Y:S02]  /*a260*/  FSEL R56, R56, -INF , P4 ;  /* 0xff80000038387808 */ /* 0x004fe40002000000 */
[----:B------:R-:W-:-:S03]  /*a270*/  FMNMX.FTZ R59, R50, R59, !PT ;  /* 0x0000003b323b7209 */ /* 0x000fc60007810000 */
[----:B------:R-:W2:Y:S01]  /*a280*/  MUFU.TANH R64, R64 ;  /* 0x0000004000407308 */ /* 0x000ea20000002400 */
[----:B------:R-:W-:Y:S02]  /*a290*/  ISETP.GT.AND P4, PT, R70, 0x48, PT ;  /* 0x000000484600780c */ /* 0x000fe40003f84270 */
[----:B------:R-:W-:-:S05]  /*a2a0*/  FMNMX.FTZ R59, R56, R59, !PT ;  /* 0x0000003b383b7209 */ /* 0x000fca0007810000 */
[----:B------:R3:W-:Y:S01]  /*a2b0*/  MUFU.EX2 R55, R0 ;  /* 0x0000000000377308 */ /* 0x0007e20000000800 */
[----:B-1----:R-:W-:-:S07]  /*a2c0*/  FSEL R60, R60, -INF , P4 ;  /* 0xff8000003c3c7808 */ /* 0x002fce0002000000 */
[----:B------:R-:W1:Y:S01]  /*a2d0*/  MUFU.TANH R10, R10 ;  /* 0x0000000a000a7308 */ /* 0x000e620000002400 */
[----:B---3--:R-:W-:-:S01]  /*a2e0*/  FFMA.FTZ R0, R86, R11, -R37 ;  /* 0x0000000b56007223 */ /* 0x008fc20000010825 */
[----:B------:R-:W-:Y:S02]  /*a2f0*/  FSEL R86, R57, -INF , P3 ;  /* 0xff80000039567808 */ /* 0x000fe40001800000 */
[----:B------:R-:W-:Y:S02]  /*a300*/  ISETP.GT.AND P3, PT, R70, 0x49, PT ;  /* 0x000000494600780c */ /* 0x000fe40003f64270 */
[----:B------:R-:W-:Y:S02]  /*a310*/  FMNMX.FTZ R59, R86, R59, !PT ;  /* 0x0000003b563b7209 */ /* 0x000fe40007810000 */
[----:B------:R-:W-:Y:S01]  /*a320*/  MUFU.TANH R65, R65 ;  /* 0x0000004100417308 */ /* 0x000fe20000002400 */
[----:B------:R-:W-:Y:S01]  /*a330*/  FMUL.FTZ R41, R2, R52 ;  /* 0x0000003402297220 */ /* 0x000fe20000410000 */
[----:B------:R-:W-:Y:S01]  /*a340*/  FFMA.FTZ R52, R102, R11, -R37 ;  /* 0x0000000b66347223 */ /* 0x000fe20000010825 */
[----:B------:R-:W-:-:S02]  /*a350*/  ISETP.GT.AND P4, PT, R70, 0x50, PT ;  /* 0x000000504600780c */ /* 0x000fc40003f84270 */
[----:B0-----:R-:W-:Y:S02]  /*a360*/  FSEL R102, R61, -INF , P3 ;  /* 0xff8000003d667808 */ /* 0x001fe40001800000 */
[----:B------:R-:W-:Y:S01]  /*a370*/  FMNMX.FTZ R59, R60, R59, !PT ;  /* 0x0000003b3c3b7209 */ /* 0x000fe20007810000 */
[----:B------:R-:W0:Y:S01]  /*a380*/  MUFU.TANH R68, R68 ;  /* 0x0000004400447308 */ /* 0x000e220000002400 */
[----:B------:R-:W-:Y:S01]  /*a390*/  ISETP.GT.AND P3, PT, R70, 0x51, PT ;  /* 0x000000514600780c */ /* 0x000fe20003f64270 */
[----:B------:R-:W-:Y:S01]  /*a3a0*/  FFMA.FTZ R96, R96, R11, -R37 ;  /* 0x0000000b60607223 */ /* 0x000fe20000010825 */
[----:B--2---:R-:W-:Y:S02]  /*a3b0*/  FSEL R64, R64, -INF , P4 ;  /* 0xff80000040407808 */ /* 0x004fe40002000000 */
[----:B------:R-:W-:-:S03]  /*a3c0*/  FMNMX.FTZ R59, R102, R59, !PT ;  /* 0x0000003b663b7209 */ /* 0x000fc60007810000 */
[----:B------:R-:W2:Y:S01]  /*a3d0*/  MUFU.TANH R8, R8 ;  /* 0x0000000800087308 */ /* 0x000ea20000002400 */
[----:B------:R-:W-:Y:S02]  /*a3e0*/  ISETP.GT.AND P4, PT, R70, 0x58, PT ;  /* 0x000000584600780c */ /* 0x000fe40003f84270 */
[----:B-1----:R-:W-:Y:S02]  /*a3f0*/  FSEL R10, R10, -INF , P3 ;  /* 0xff8000000a0a7808 */ /* 0x002fe40001800000 */
[----:B------:R-:W-:-:S03]  /*a400*/  FMNMX.FTZ R59, R64, R59, !PT ;  /* 0x0000003b403b7209 */ /* 0x000fc60007810000 */
[----:B------:R-:W1:Y:S01]  /*a410*/  MUFU.TANH R9, R9 ;  /* 0x0000000900097308 */ /* 0x000e620000002400 */
[----:B------:R-:W-:Y:S02]  /*a420*/  ISETP.GT.AND P3, PT, R70, 0x59, PT ;  /* 0x000000594600780c */ /* 0x000fe40003f64270 */
[----:B------:R-:W-:-:S05]  /*a430*/  FMNMX.FTZ R61, R10, R59, !PT ;  /* 0x0000003b0a3d7209 */ /* 0x000fca0007810000 */
[----:B------:R3:W-:Y:S01]  /*a440*/  MUFU.EX2 R15, R96 ;  /* 0x00000060000f7308 */ /* 0x0007e20000000800 */
[----:B0-----:R-:W-:-:S07]  /*a450*/  FSEL R68, R68, -INF , P3 ;  /* 0xff80000044447808 */ /* 0x001fce0001800000 */
[----:B------:R-:W-:Y:S01]  /*a460*/  MUFU.TANH R27, R27 ;  /* 0x0000001b001b7308 */ /* 0x000fe20000002400 */
[----:B---3--:R-:W-:-:S01]  /*a470*/  FFMA.FTZ R96, R106, R11, -R37 ;  /* 0x0000000b6a607223 */ /* 0x008fc20000010825 */
[----:B------:R-:W-:Y:S01]  /*a480*/  FFMA.FTZ R106, R108, R11, -R37 ;  /* 0x0000000b6c6a7223 */ /* 0x000fe20000010825 */
[----:B------:R-:W-:Y:S02]  /*a490*/  FSEL R108, R65, -INF , P4 ;  /* 0xff800000416c7808 */ /* 0x000fe40002000000 */
[----:B------:R-:W-:Y:S02]  /*a4a0*/  ISETP.GT.AND P4, PT, R70, 0x60, PT ;  /* 0x000000604600780c */ /* 0x000fe40003f84270 */
[----:B------:R-:W-:Y:S01]  /*a4b0*/  FMNMX.FTZ R61, R108, R61, !PT ;  /* 0x0000003d6c3d7209 */ /* 0x000fe20007810000 */
[----:B------:R-:W0:Y:S01]  /*a4c0*/  MUFU.TANH R31, R31 ;  /* 0x0000001f001f7308 */ /* 0x000e220000002400 */
[----:B------:R-:W-:Y:S02]  /*a4d0*/  ISETP.GT.AND P3, PT, R70, 0x61, PT ;  /* 0x000000614600780c */ /* 0x000fe40003f64270 */
[----:B--2---:R-:W-:-:S02]  /*a4e0*/  FSEL R8, R8, -INF , P4 ;  /* 0xff80000008087808 */ /* 0x004fc40002000000 */
[----:B------:R-:W-:-:S03]  /*a4f0*/  FMNMX.FTZ R61, R68, R61, !PT ;  /* 0x0000003d443d7209 */ /* 0x000fc60007810000 */
[----:B------:R-:W2:Y:S01]  /*a500*/  MUFU.TANH R35, R35 ;  /* 0x0000002300237308 */ /* 0x000ea20000002400 */
[----:B------:R-:W-:-:S01]  /*a510*/  FFMA.FTZ R110, R110, R11, -R37 ;  /* 0x0000000b6e6e7223 */ /* 0x000fc20000010825 */
[----:B------:R-:W-:Y:S02]  /*a520*/  ISETP.GT.AND P4, PT, R70, 0x68, PT ;  /* 0x000000684600780c */ /* 0x000fe40003f84270 */
[----:B------:R-:W-:-:S04]  /*a530*/  FMNMX.FTZ R61, R8, R61, !PT ;  /* 0x0000003d083d7209 */ /* 0x000fc80007810000 */
[----:B------:R3:W-:Y:S01]  /*a540*/  MUFU.EX2 R57, R0 ;  /* 0x0000000000397308 */ /* 0x0007e20000000800 */
[----:B------:R-:W-:-:S07]  /*a550*/  FMUL.FTZ R24, R2, R24 ;  /* 0x0000001802187220 */ /* 0x000fce0000410000 */
[----:B------:R-:W4:Y:S01]  /*a560*/  MUFU.TANH R39, R39 ;  /* 0x0000002700277308 */ /* 0x000f220000002400 */
[----:B---3--:R-:W-:-:S01]  /*a570*/  FFMA.FTZ R0, R62, R11, -R37 ;  /* 0x0000000b3e007223 */ /* 0x008fc20000010825 */
[----:B-1----:R-:W-:Y:S02]  /*a580*/  FSEL R62, R9, -INF , P3 ;  /* 0xff800000093e7808 */ /* 0x002fe40001800000 */
[----:B------:R-:W-:Y:S02]  /*a590*/  ISETP.GT.AND P3, PT, R70, 0x69, PT ;  /* 0x000000694600780c */ /* 0x000fe40003f64270 */
[----:B------:R-:W-:Y:S02]  /*a5a0*/  FMNMX.FTZ R61, R62, R61, !PT ;  /* 0x0000003d3e3d7209 */ /* 0x000fe40007810000 */
[----:B------:R-:W1:Y:S01]  /*a5b0*/  MUFU.TANH R41, R41 ;  /* 0x0000002900297308 */ /* 0x000e620000002400 */
[----:B------:R-:W-:-:S01]  /*a5c0*/  FFMA.FTZ R140, R112, R11, -R37 ;  /* 0x0000000b708c7223 */ /* 0x000fc20000010825 */
[----:B0-----:R-:W-:-:S06]  /*a5d0*/  FSEL R112, R31, -INF , P3 ;  /* 0xff8000001f707808 */ /* 0x001fcc0001800000 */
[----:B------:R0:W-:Y:S01]  /*a5e0*/  MUFU.EX2 R59, R110 ;  /* 0x0000006e003b7308 */ /* 0x0001e20000000800 */
[----:B------:R-:W-:Y:S01]  /*a5f0*/  FMUL.FTZ R25, R2, R25 ;  /* 0x0000001902197220 */ /* 0x000fe20000410000 */
[----:B0-----:R-:W-:-:S06]  /*a600*/  FSEL R110, R27, -INF , P4 ;  /* 0xff8000001b6e7808 */ /* 0x001fcc0002000000 */
[----:B------:R-:W0:Y:S01]  /*a610*/  MUFU.TANH R43, R43 ;  /* 0x0000002b002b7308 */ /* 0x000e220000002400 */
[----:B------:R-:W-:Y:S02]  /*a620*/  ISETP.GT.AND P4, PT, R70, 0x70, PT ;  /* 0x000000704600780c */ /* 0x000fe40003f84270 */
[----:B------:R-:W-:Y:S01]  /*a630*/  FMNMX.FTZ R61, R110, R61, !PT ;  /* 0x0000003d6e3d7209 */ /* 0x000fe20007810000 */
[----:B------:R-:W-:Y:S01]  /*a640*/  FMUL.FTZ R28, R2, R28 ;  /* 0x0000001c021c7220 */ /* 0x000fe20000410000 */
[----:B------:R-:W-:Y:S02]  /*a650*/  ISETP.GT.AND P3, PT, R70, 0x71, PT ;  /* 0x000000714600780c */ /* 0x000fe40003f64270 */
[----:B--2---:R-:W-:Y:S01]  /*a660*/  FSEL R142, R35, -INF , P4 ;  /* 0xff800000238e7808 */ /* 0x004fe20002000000 */
[----:B------:R-:W2:Y:S01]  /*a670*/  MUFU.TANH R24, R24 ;  /* 0x0000001800187308 */ /* 0x000ea20000002400 */
[----:B------:R-:W-:Y:S01]  /*a680*/  FMNMX.FTZ R61, R112, R61, !PT ;  /* 0x0000003d703d7209 */ /* 0x000fe20007810000 */
[----:B------:R-:W-:Y:S01]  /*a690*/  FFMA.FTZ R27, R66, R11, -R37 ;  /* 0x0000000b421b7223 */ /* 0x000fe20000010825 */
[----:B------:R-:W-:Y:S01]  /*a6a0*/  ISETP.GT.AND P4, PT, R70, 0x78, PT ;  /* 0x000000784600780c */ /* 0x000fe20003f84270 */
[----:B------:R-:W-:Y:S01]  /*a6b0*/  FMUL.FTZ R29, R2, R29 ;  /* 0x0000001d021d7220 */ /* 0x000fe20000410000 */
[----:B----4-:R-:W-:-:S02]  /*a6c0*/  FSEL R66, R39, -INF , P3 ;  /* 0xff80000027427808 */ /* 0x010fc40001800000 */
[----:B------:R-:W-:Y:S01]  /*a6d0*/  FMNMX.FTZ R61, R142, R61, !PT ;  /* 0x0000003d8e3d7209 */ /* 0x000fe20007810000 */
[----:B------:R-:W-:Y:S01]  /*a6e0*/  MUFU.TANH R25, R25 ;  /* 0x0000001900197308 */ /* 0x000fe20000002400 */
[----:B------:R-:W-:Y:S01]  /*a6f0*/  ISETP.GT.AND P3, PT, R70, 0x79, PT ;  /* 0x000000794600780c */ /* 0x000fe20003f64270 */
[----:B------:R-:W-:Y:S01]  /*a700*/  FMUL.FTZ R32, R2, R32 ;  /* 0x0000002002207220 */ /* 0x000fe20000410000 */
[----:B-1----:R-:W-:Y:S02]  /*a710*/  FSEL R144, R41, -INF , P4 ;  /* 0xff80000029907808 */ /* 0x002fe40002000000 */
[----:B------:R-:W-:-:S03]  /*a720*/  FMNMX.FTZ R61, R66, R61, !PT ;  /* 0x0000003d423d7209 */ /* 0x000fc60007810000 */
[----:B------:R-:W1:Y:S01]  /*a730*/  MUFU.TANH R28, R28 ;  /* 0x0000001c001c7308 */ /* 0x000e620000002400 */
        /* <DEDUP_REMOVED lines=8> */
[----:B--2---:R-:W-:-:S02]  /*a7c0*/  FSEL R24, R24, -INF , P4 ;  /* 0xff80000018187808 */ /* 0x004fc40002000000 */
        /* <DEDUP_REMOVED lines=11> */
[----:B------:R-:W3:Y:S01]  /*a880*/  MUFU.TANH R36, R36 ;  /* 0x0000002400247308 */ /* 0x000ee20000002400 */
[----:B------:R-:W-:-:S01]  /*a890*/  FFMA.FTZ R148, R116, R11, -R37 ;  /* 0x0000000b74947223 */ /* 0x000fc20000010825 */
[----:B------:R-:W-:-:S02]  /*a8a0*/  ISETP.GT.AND P4, PT, R70, 0x90, PT ;  /* 0x000000904600780c */ /* 0x000fc40003f84270 */
[----:B0-----:R-:W-:Y:S02]  /*a8b0*/  FSEL R116, R29, -INF , P3 ;  /* 0xff8000001d747808 */ /* 0x001fe40001800000 */
[----:B------:R-:W-:Y:S02]  /*a8c0*/  FMNMX.FTZ R61, R28, R61, !PT ;  /* 0x0000003d1c3d7209 */ /* 0x000fe40007810000 */
[----:B------:R-:W0:Y:S01]  /*a8d0*/  MUFU.TANH R45, R45 ;  /* 0x0000002d002d7308 */ /* 0x000e220000002400 */
[----:B------:R-:W-:Y:S02]  /*a8e0*/  ISETP.GT.AND P3, PT, R70, 0x91, PT ;  /* 0x000000914600780c */ /* 0x000fe40003f64270 */
[----:B--2---:R-:W-:Y:S02]  /*a8f0*/  FSEL R32, R32, -INF , P4 ;  /* 0xff80000020207808 */ /* 0x004fe40002000000 */
[----:B------:R-:W-:Y:S01]  /*a900*/  FMNMX.FTZ R61, R116, R61, !PT ;  /* 0x0000003d743d7209 */ /* 0x000fe20007810000 */
[----:B------:R-:W-:Y:S01]  /*a910*/  FFMA.FTZ R29, R30, R11, -R37 ;  /* 0x0000000b1e1d7223 */ /* 0x000fe20000010825 */
[----:B------:R-:W-:-:S02]  /*a920*/  ISETP.GT.AND P4, PT, R70, 0x98, PT ;  /* 0x000000984600780c */ /* 0x000fc40003f84270 */
[----:B-1----:R-:W-:Y:S02]  /*a930*/  FSEL R30, R33, -INF , P3 ;  /* 0xff800000211e7808 */ /* 0x002fe40001800000 */
[----:B------:R-:W-:Y:S02]  /*a940*/  FMNMX.FTZ R61, R32, R61, !PT ;  /* 0x0000003d203d7209 */ /* 0x000fe40007810000 */
[----:B------:R-:W-:Y:S02]  /*a950*/  ISETP.GT.AND P3, PT, R70, 0x99, PT ;  /* 0x000000994600780c */ /* 0x000fe40003f64270 */
[----:B---3--:R-:W-:Y:S02]  /*a960*/  FSEL R36, R36, -INF , P4 ;  /* 0xff80000024247808 */ /* 0x008fe40002000000 */
[----:B------:R-:W-:Y:S02]  /*a970*/  FMNMX.FTZ R61, R30, R61, !PT ;  /* 0x0000003d1e3d7209 */ /* 0x000fe40007810000 */
[----:B0-----:R-:W-:-:S02]  /*a980*/  FSEL R70, R45, -INF , P3 ;  /* 0xff8000002d467808 */ /* 0x001fc40001800000 */
[----:B------:R-:W-:-:S04]  /*a990*/  FMNMX.FTZ R61, R36, R61, !PT ;  /* 0x0000003d243d7209 */ /* 0x000fc80007810000 */
[----:B------:R-:W-:Y:S01]  /*a9a0*/  FMNMX.FTZ R61, R70, R61, !PT ;  /* 0x0000003d463d7209 */ /* 0x000fe20007810000 */
[----:B------:R0:W-:Y:S04]  /*a9b0*/  MUFU.EX2 R25, R0 ;  /* 0x0000000000197308 */ /* 0x0001e80000000800 */
[----:B0-----:R-:W0:Y:S02]  /*a9c0*/  SHFL.BFLY PT, R0, R61, 0x2, 0x1f ;  /* 0x0c401f003d007f89 */ /* 0x001e2400000e0000 */
[----:B0-----:R-:W-:-:S05]  /*a9d0*/  FMNMX.FTZ R45, R61, R0, !PT ;  /* 0x000000003d2d7209 */ /* 0x001fca0007810000 */
[----:B------:R-:W0:Y:S01]  /*a9e0*/  SHFL.BFLY PT, R0, R45, 0x1, 0x1f ;  /* 0x0c201f002d007f89 */ /* 0x000e2200000e0000 */
        /* <DEDUP_REMOVED lines=15> */
[----:B0-----:R-:W-:Y:S01]  /*aae0*/  FMNMX.FTZ R0, R45, R0, !PT ;  /* 0x000000002d007209 */ /* 0x001fe20007810000 */
[----:B------:R-:W-:-:S03]  /*aaf0*/  FFMA.FTZ R44, R44, R11, -R37 ;  /* 0x0000000b2c2c7223 */ /* 0x000fc60000010825 */
[C---:B------:R-:W-:Y:S01]  /*ab00*/  FSETP.NEU.FTZ.AND P3, PT, R0.reuse, -INF , PT ;  /* 0xff8000000000780b */ /* 0x040fe20003f7d000 */
[----:B------:R-:W-:-:S01]  /*ab10*/  FFMA.FTZ R61, R0, R11, -8 ;  /* 0xc1000000003d7423 */ /* 0x000fc2000001000b */
[-CC-:B------:R-:W-:Y:S01]  /*ab20*/  FFMA.FTZ R45, R138, R11.reuse, -R37.reuse ;  /* 0x0000000b8a2d7223 */ /* 0x180fe20000010825 */
[----:B------:R-:W-:-:S01]  /*ab30*/  FFMA.FTZ R98, R98, R11, -R37 ;  /* 0x0000000b62627223 */ /* 0x000fc20000010825 */
[----:B------:R-:W-:Y:S02]  /*ab40*/  MUFU.EX2 R40, R40 ;  /* 0x0000002800287308 */ /* 0x000fe40000000800 */
[----:B------:R-:W-:-:S06]  /*ab50*/  FSEL R37, R61, RZ, P3 ;  /* 0x000000ff3d257208 */ /* 0x000fcc0001800000 */
[----:B------:R-:W0:Y:S01]  /*ab60*/  MUFU.EX2 R47, R47 ;  /* 0x0000002f002f7308 */ /* 0x000e220000000800 */
[----:B------:R-:W-:-:S01]  /*ab70*/  FFMA.FTZ R58, R58, R11, -R37 ;  /* 0x0000000b3a3a7223 */ /* 0x000fc20000010825 */
[-CC-:B------:R-:W-:Y:S01]  /*ab80*/  FFMA.FTZ R13, R13, R11.reuse, -R37.reuse ;  /* 0x0000000b0d0d7223 */ /* 0x180fe20000010825 */
[----:B------:R-:W-:-:S05]  /*ab90*/  FFMA.FTZ R14, R14, R11, -R37 ;  /* 0x0000000b0e0e7223 */ /* 0x000fca0000010825 */
[----:B------:R-:W1:Y:S01]  /*aba0*/  MUFU.EX2 R48, R48 ;  /* 0x0000003000307308 */ /* 0x000e620000000800 */
[----:B------:R-:W-:-:S07]  /*abb0*/  FFMA.FTZ R61, R90, R11, -R37 ;  /* 0x0000000b5a3d7223 */ /* 0x000fce0000010825 */
[----:B------:R-:W2:Y:S01]  /*abc0*/  MUFU.EX2 R49, R49 ;  /* 0x0000003100317308 */ /* 0x000ea20000000800 */
[----:B------:R-:W-:-:S01]  /*abd0*/  FFMA.FTZ R67, R72, R11, -R37 ;  /* 0x0000000b48437223 */ /* 0x000fc20000010825 */
[----:B------:R-:W-:-:S06]  /*abe0*/  FFMA.FTZ R20, R20, R11, -R37 ;  /* 0x0000000b14147223 */ /* 0x000fcc0000010825 */
[----:B------:R-:W-:Y:S01]  /*abf0*/  MUFU.EX2 R58, R58 ;  /* 0x0000003a003a7308 */ /* 0x000fe20000000800 */
[----:B------:R-:W-:-:S07]  /*ac00*/  FFMA.FTZ R72, R78, R11, -R37 ;  /* 0x0000000b4e487223 */ /* 0x000fce0000010825 */
[----:B------:R-:W3:Y:S01]  /*ac10*/  MUFU.EX2 R13, R13 ;  /* 0x0000000d000d7308 */ /* 0x000ee20000000800 */
[----:B------:R-:W-:-:S01]  /*ac20*/  FFMA.FTZ R78, R50, R11, -R37 ;  /* 0x0000000b324e7223 */ /* 0x000fc20000010825 */
[----:B0-----:R-:W-:-:S06]  /*ac30*/  FADD.FTZ R83, R40, R47 ;  /* 0x0000002f28537221 */ /* 0x001fcc0000010000 */
[----:B------:R-:W0:Y:S01]  /*ac40*/  MUFU.EX2 R42, R42 ;  /* 0x0000002a002a7308 */ /* 0x000e220000000800 */
[----:B------:R-:W-:-:S01]  /*ac50*/  FFMA.FTZ R50, R56, R11, -R37 ;  /* 0x0000000b38327223 */ /* 0x000fc20000010825 */
[----:B------:R-:W-:-:S06]  /*ac60*/  FFMA.FTZ R56, R60, R11, -R37 ;  /* 0x0000000b3c387223 */ /* 0x000fcc0000010825 */
[----:B------:R-:W4:Y:S01]  /*ac70*/  MUFU.EX2 R14, R14 ;  /* 0x0000000e000e7308 */ /* 0x000f220000000800 */
[----:B------:R-:W-:-:S01]  /*ac80*/  FFMA.FTZ R63, R74, R11, -R37 ;  /* 0x0000000b4a3f7223 */ /* 0x000fc20000010825 */
[----:B------:R-:W-:Y:S01]  /*ac90*/  FFMA.FTZ R60, R64, R11, -R37 ;  /* 0x0000000b403c7223 */ /* 0x000fe20000010825 */
[----:B-1----:R-:W-:-:S05]  /*aca0*/  FADD.FTZ R64, R48, R83 ;  /* 0x0000005330407221 */ /* 0x002fca0000010000 */
[----:B------:R-:W1:Y:S01]  /*acb0*/  MUFU.EX2 R61, R61 ;  /* 0x0000003d003d7308 */ /* 0x000e620000000800 */
[----:B------:R-:W-:-:S01]  /*acc0*/  FFMA.FTZ R65, R88, R11, -R37 ;  /* 0x0000000b58417223 */ /* 0x000fc20000010825 */
[----:B------:R-:W-:Y:S01]  /*acd0*/  @!P2 PRMT R12, RZ, 0x654, R12 ;  /* 0x00000654ff0ca816 */ /* 0x000fe2000000000c */
[----:B--2---:R-:W-:-:S05]  /*ace0*/  FADD.FTZ R83, R49, R64 ;  /* 0x0000004031537221 */ /* 0x004fca0000010000 */
[----:B------:R-:W2:Y:S01]  /*acf0*/  MUFU.EX2 R51, R51 ;  /* 0x0000003300337308 */ /* 0x000ea20000000800 */
[----:B---3--:R-:W-:-:S01]  /*ad00*/  FADD.FTZ R85, R58, R13 ;  /* 0x0000000d3a557221 */ /* 0x008fc20000010000 */
[----:B------:R-:W-:Y:S01]  /*ad10*/  FFMA.FTZ R46, R46, R11, -R37 ;  /* 0x0000000b2e2e7223 */ /* 0x000fe20000010825 */
[----:B------:R0:W-:Y:S05]  /*ad20*/  @!P2 SYNCS.ARRIVE.TRANS64.RED.A1T0 RZ, [R12+URZ], RZ ;  /* 0x000000ff0cffa9a7 */ /* 0x0001ea000810043f */
[----:B------:R-:W3:Y:S01]  /*ad30*/  MUFU.EX2 R20, R20 ;  /* 0x0000001400147308 */ /* 0x000ee20000000800 */
[----:B0-----:R-:W-:-:S07]  /*ad40*/  FADD.FTZ R12, R42, R83 ;  /* 0x000000532a0c7221 */ /* 0x001fce0000010000 */
[----:B------:R-:W0:Y:S01]  /*ad50*/  MUFU.EX2 R52, R52 ;  /* 0x0000003400347308 */ /* 0x000e220000000800 */
[----:B------:R-:W-:-:S01]  /*ad60*/  FFMA.FTZ R83, R62, R11, -R37 ;  /* 0x0000000b3e537223 */ /* 0x000fc20000010825 */
[----:B----4-:R-:W-:-:S06]  /*ad70*/  FADD.FTZ R62, R14, R85 ;  /* 0x000000550e3e7221 */ /* 0x010fcc0000010000 */
[----:B------:R-:W4:Y:S01]  /*ad80*/  MUFU.EX2 R63, R63 ;  /* 0x0000003f003f7308 */ /* 0x000f220000000800 */
[----:B-1----:R-:W-:-:S07]  /*ad90*/  FADD.FTZ R87, R61, R62 ;  /* 0x0000003e3d577221 */ /* 0x002fce0000010000 */
[----:B------:R-:W1:Y:S01]  /*ada0*/  MUFU.EX2 R65, R65 ;  /* 0x0000004100417308 */ /* 0x000e620000000800 */
[----:B--2---:R-:W-:-:S01]  /*adb0*/  FADD.FTZ R89, R51, R12 ;  /* 0x0000000c33597221 */ /* 0x004fc20000010000 */
[----:B---3--:R-:W-:-:S06]  /*adc0*/  FADD.FTZ R62, R20, R87 ;  /* 0x00000057143e7221 */ /* 0x008fcc0000010000 */
[----:B------:R-:W2:Y:S01]  /*add0*/  MUFU.EX2 R46, R46 ;  /* 0x0000002e002e7308 */ /* 0x000ea20000000800 */
[----:B------:R-:W-:-:S01]  /*ade0*/  FFMA.FTZ R69, R76, R11, -R37 ;  /* 0x0000000b4c457223 */ /* 0x000fc20000010825 */
[----:B0-----:R-:W-:-:S06]  /*adf0*/  FADD.FTZ R64, R52, R89 ;  /* 0x0000005934407221 */ /* 0x001fcc0000010000 */
[----:B------:R-:W0:Y:S01]  /*ae00*/  MUFU.EX2 R92, R92 ;  /* 0x0000005c005c7308 */ /* 0x000e220000000800 */
[----:B----4-:R-:W-:-:S01]  /*ae10*/  FADD.FTZ R62, R63, R62 ;  /* 0x0000003e3f3e7221 */ /* 0x010fc20000010000 */
[----:B------:R-:W-:-:S06]  /*ae20*/  FFMA.FTZ R76, R94, R11, -R37 ;  /* 0x0000000b5e4c7223 */ /* 0x000fcc0000010825 */
[----:B------:R-:W3:Y:S01]  /*ae30*/  MUFU.EX2 R67, R67 ;  /* 0x0000004300437308 */ /* 0x000ee20000000800 */
[----:B------:R-:W-:-:S01]  /*ae40*/  FADD.FTZ R64, R15, R64 ;  /* 0x000000400f407221 */ /* 0x000fc20000010000 */
[----:B-1----:R-:W-:-:S06]  /*ae50*/  FADD.FTZ R89, R65, R62 ;  /* 0x0000003e41597221 */ /* 0x002fcc0000010000 */
[----:B------:R-:W1:Y:S01]  /*ae60*/  MUFU.EX2 R72, R72 ;  /* 0x0000004800487308 */ /* 0x000e620000000800 */
[----:B------:R-:W-:-:S01]  /*ae70*/  FFMA.FTZ R71, R80, R11, -R37 ;  /* 0x0000000b50477223 */ /* 0x000fc20000010825 */
[----:B------:R-:W-:Y:S01]  /*ae80*/  FADD.FTZ R91, R21, R64 ;  /* 0x00000040155b7221 */ /* 0x000fe20000010000 */
[----:B------:R-:W-:-:S05]  /*ae90*/  FFMA.FTZ R62, R24, R11, -R37 ;  /* 0x0000000b183e7223 */ /* 0x000fca0000010825 */
[----:B------:R-:W4:Y:S01]  /*aea0*/  MUFU.EX2 R96, R96 ;  /* 0x0000006000607308 */ /* 0x000f220000000800 */
[----:B--2---:R-:W-:-:S01]  /*aeb0*/  FADD.FTZ R24, R46, R89 ;  /* 0x000000592e187221 */ /* 0x004fc20000010000 */
[----:B------:R-:W-:-:S06]  /*aec0*/  FFMA.FTZ R74, R82, R11, -R37 ;  /* 0x0000000b524a7223 */ /* 0x000fcc0000010825 */
[----:B------:R-:W2:Y:S01]  /*aed0*/  MUFU.EX2 R69, R69 ;  /* 0x0000004500457308 */ /* 0x000ea20000000800 */
[----:B0-----:R-:W-:-:S01]  /*aee0*/  FADD.FTZ R64, R92, R91 ;  /* 0x0000005b5c407221 */ /* 0x001fc20000010000 */
[----:B---3--:R-:W-:-:S06]  /*aef0*/  FADD.FTZ R89, R67, R24 ;  /* 0x0000001843597221 */ /* 0x008fcc0000010000 */
[----:B------:R-:W0:Y:S01]  /*af00*/  MUFU.EX2 R76, R76 ;  /* 0x0000004c004c7308 */ /* 0x000e220000000800 */
[----:B------:R-:W-:-:S01]  /*af10*/  FFMA.FTZ R75, R84, R11, -R37 ;  /* 0x0000000b544b7223 */ /* 0x000fc20000010825 */
[----:B------:R-:W-:-:S06]  /*af20*/  FADD.FTZ R91, R53, R64 ;  /* 0x00000040355b7221 */ /* 0x000fcc0000010000 */
[----:B------:R-:W3:Y:S01]  /*af30*/  MUFU.EX2 R100, R100 ;  /* 0x0000006400647308 */ /* 0x000ee20000000800 */
[----:B-1----:R-:W-:-:S07]  /*af40*/  FADD.FTZ R64, R72, R89 ;  /* 0x0000005948407221 */ /* 0x002fce0000010000 */
[----:B------:R-:W1:Y:S01]  /*af50*/  MUFU.EX2 R71, R71 ;  /* 0x0000004700477308 */ /* 0x000e620000000800 */
[----:B----4-:R-:W-:-:S01]  /*af60*/  FADD.FTZ R24, R96, R91 ;  /* 0x0000005b60187221 */ /* 0x010fc20000010000 */
[----:B--2---:R-:W-:-:S06]  /*af70*/  FADD.FTZ R89, R69, R64 ;  /* 0x0000004045597221 */ /* 0x004fcc0000010000 */
[----:B------:R-:W2:Y:S01]  /*af80*/  MUFU.EX2 R74, R74 ;  /* 0x0000004a004a7308 */ /* 0x000ea20000000800 */
[----:B------:R-:W-:-:S01]  /*af90*/  FADD.FTZ R91, R55, R24 ;  /* 0x00000018375b7221 */ /* 0x000fc20000010000 */
[----:B0-----:R-:W-:-:S06]  /*afa0*/  FADD.FTZ R64, R76, R89 ;  /* 0x000000594c407221 */ /* 0x001fcc0000010000 */
[----:B------:R-:W0:Y:S01]  /*afb0*/  MUFU.EX2 R106, R106 ;  /* 0x0000006a006a7308 */ /* 0x000e220000000800 */
[----:B------:R-:W-:-:S07]  /*afc0*/  FFMA.FTZ R73, R86, R11, -R37 ;  /* 0x0000000b56497223 */ /* 0x000fce0000010825 */
[----:B------:R-:W4:Y:S01]  /*afd0*/  MUFU.EX2 R75, R75 ;  /* 0x0000004b004b7308 */ /* 0x000f220000000800 */
[----:B------:R-:W-:-:S01]  /*afe0*/  FFMA.FTZ R87, R66, R11, -R37 ;  /* 0x0000000b42577223 */ /* 0x000fc20000010825 */
[----:B---3--:R-:W-:Y:S01]  /*aff0*/  FADD.FTZ R66, R100, R91 ;  /* 0x0000005b64427221 */ /* 0x008fe20000010000 */
[----:B------:R-:W-:-:S05]  /*b000*/  F2FP.SATFINITE.E4M3.F32.PACK_AB_MERGE_C R153, R49, R48, RZ ;  /* 0x000000303199723e */ /* 0x000fca00048070ff */
[----:B------:R-:W3:Y:S01]  /*b010*/  MUFU.EX2 R54, R54 ;  /* 0x0000003600367308 */ /* 0x000ee20000000800 */
[----:B-1----:R-:W-:-:S07]  /*b020*/  FADD.FTZ R49, R71, R64 ;  /* 0x0000004047317221 */ /* 0x002fce0000010000 */
[----:B------:R-:W1:Y:S01]  /*b030*/  MUFU.EX2 R78, R78 ;  /* 0x0000004e004e7308 */ /* 0x000e620000000800 */
[----:B------:R-:W-:-:S01]  /*b040*/  FADD.FTZ R89, R57, R66 ;  /* 0x0000004239597221 */ /* 0x000fc20000010000 */
[----:B------:R-:W-:Y:S01]  /*b050*/  FFMA.FTZ R79, R102, R11, -R37 ;  /* 0x0000000b664f7223 */ /* 0x000fe20000010825 */
[----:B--2---:R-:W-:-:S05]  /*b060*/  FADD.FTZ R48, R74, R49 ;  /* 0x000000314a307221 */ /* 0x004fca0000010000 */
[----:B------:R-:W2:Y:S01]  /*b070*/  MUFU.EX2 R50, R50 ;  /* 0x0000003200327308 */ /* 0x000ea20000000800 */
[----:B0-----:R-:W-:-:S01]  /*b080*/  FADD.FTZ R89, R106, R89 ;  /* 0x000000596a597221 */ /* 0x001fc20000010000 */
[----:B----4-:R-:W-:-:S06]  /*b090*/  FADD.FTZ R49, R75, R48 ;  /* 0x000000304b317221 */ /* 0x010fcc0000010000 */
[----:B------:R-:W0:Y:S01]  /*b0a0*/  MUFU.EX2 R140, R140 ;  /* 0x0000008c008c7308 */ /* 0x000e220000000800 */
[----:B------:R-:W-:-:S07]  /*b0b0*/  F2FP.SATFINITE.E4M3.F32.PACK_AB_MERGE_C R155, R15, R52, RZ ;  /* 0x000000340f9b723e */ /* 0x000fce00048070ff */
[----:B------:R-:W4:Y:S01]  /*b0c0*/  MUFU.EX2 R73, R73 ;  /* 0x0000004900497308 */ /* 0x000f220000000800 */
[----:B---3--:R-:W-:-:S01]  /*b0d0*/  FADD.FTZ R52, R54, R89 ;  /* 0x0000005936347221 */ /* 0x008fc20000010000 */
[----:B-1----:R-:W-:-:S06]  /*b0e0*/  FADD.FTZ R49, R78, R49 ;  /* 0x000000314e317221 */ /* 0x002fcc0000010000 */
[----:B------:R-:W1:Y:S01]  /*b0f0*/  MUFU.EX2 R56, R56 ;  /* 0x0000003800387308 */ /* 0x000e620000000800 */
[----:B------:R-:W-:-:S01]  /*b100*/  FFMA.FTZ R77, R10, R11, -R37 ;  /* 0x0000000b0a4d7223 */ /* 0x000fc20000010825 */
[----:B------:R-:W-:Y:S01]  /*b110*/  FADD.FTZ R52, R59, R52 ;  /* 0x000000343b347221 */ /* 0x000fe20000010000 */
[----:B------:R-:W-:-:S05]  /*b120*/  F2FP.SATFINITE.E4M3.F32.PACK_AB_MERGE_C R152, R61, R14, RZ ;  /* 0x0000000e3d98723e */ /* 0x000fca00048070ff */
[----:B------:R-:W3:Y:S01]  /*b130*/  MUFU.EX2 R27, R27 ;  /* 0x0000001b001b7308 */ /* 0x000ee20000000800 */
[----:B--2---:R-:W-:-:S07]  /*b140*/  FADD.FTZ R14, R50, R49 ;  /* 0x00000031320e7221 */ /* 0x004fce0000010000 */
[----:B------:R-:W2:Y:S01]  /*b150*/  MUFU.EX2 R79, R79 ;  /* 0x0000004f004f7308 */ /* 0x000ea20000000800 */
[----:B------:R-:W-:-:S01]  /*b160*/  FFMA.FTZ R10, R108, R11, -R37 ;  /* 0x0000000b6c0a7223 */ /* 0x000fc20000010825 */
[----:B------:R-:W-:Y:S01]  /*b170*/  F2FP.SATFINITE.E4M3.F32.PACK_AB_MERGE_C R149, R96, R53, RZ ;  /* 0x000000356095723e */ /* 0x000fe200048070ff */
[----:B------:R-:W-:-:S05]  /*b180*/  FADD.FTZ R53, R9, R52 ;  /* 0x0000003409357221 */ /* 0x000fca0000010000 */
[----:B------:R-:W5:Y:S01]  /*b190*/  MUFU.EX2 R146, R146 ;  /* 0x0000009200927308 */ /* 0x000f620000000800 */
[----:B0-----:R-:W-:Y:S01]  /*b1a0*/  F2FP.SATFINITE.E4M3.F32.PACK_AB_MERGE_C R145, R140, R9, RZ ;  /* 0x000000098c91723e */ /* 0x001fe200048070ff */
[----:B------:R-:W-:Y:S01]  /*b1b0*/  FFMA.FTZ R81, R68, R11, -R37 ;  /* 0x0000000b44517223 */ /* 0x000fe20000010825 */
[----:B----4-:R-:W-:-:S05]  /*b1c0*/  FADD.FTZ R9, R73, R14 ;  /* 0x0000000e49097221 */ /* 0x010fca0000010000 */
[----:B------:R-:W0:Y:S01]  /*b1d0*/  MUFU.EX2 R60, R60 ;  /* 0x0000003c003c7308 */ /* 0x000e220000000800 */
[----:B------:R-:W-:-:S01]  /*b1e0*/  FADD.FTZ R140, R140, R53 ;  /* 0x000000358c8c7221 */ /* 0x000fc20000010000 */
[----:B-1----:R-:W-:-:S06]  /*b1f0*/  FADD.FTZ R14, R56, R9 ;  /* 0x00000009380e7221 */ /* 0x002fcc0000010000 */
[----:B------:R-:W1:Y:S01]  /*b200*/  MUFU.EX2 R77, R77 ;  /* 0x0000004d004d7308 */ /* 0x000e620000000800 */
[----:B------:R-:W-:-:S01]  /*b210*/  FFMA.FTZ R8, R8, R11, -R37 ;  /* 0x0000000b08087223 */ /* 0x000fc20000010825 */
[----:B---3--:R-:W-:-:S06]  /*b220*/  FADD.FTZ R49, R27, R140 ;  /* 0x0000008c1b317221 */ /* 0x008fcc0000010000 */
[----:B------:R-:W3:Y:S01]  /*b230*/  MUFU.EX2 R148, R148 ;  /* 0x0000009400947308 */ /* 0x000ee20000000800 */
[C---:B--2---:R-:W-:Y:S01]  /*b240*/  F2FP.SATFINITE.E4M3.F32.PACK_AB_MERGE_C R56, R79.reuse, R56, RZ ;  /* 0x000000384f38723e */ /* 0x044fe200048070ff */
[----:B------:R-:W-:-:S06]  /*b250*/  FADD.FTZ R79, R79, R14 ;  /* 0x0000000e4f4f7221 */ /* 0x000fcc0000010000 */
[----:B------:R-:W2:Y:S01]  /*b260*/  MUFU.EX2 R10, R10 ;  /* 0x0000000a000a7308 */ /* 0x000ea20000000800 */
[----:B------:R-:W-:Y:S01]  /*b270*/  F2FP.SATFINITE.E4M3.F32.PACK_AB_MERGE_C R153, R47, R40, R153 ;  /* 0x000000282f99723e */ /* 0x000fe20004807099 */
[----:B-----5:R-:W-:-:S06]  /*b280*/  FADD.FTZ R40, R146, R49 ;  /* 0x0000003192287221 */ /* 0x020fcc0000010000 */
[----:B------:R-:W4:Y:S01]  /*b290*/  MUFU.EX2 R29, R29 ;  /* 0x0000001d001d7308 */ /* 0x000f220000000800 */
[----:B0-----:R-:W-:-:S07]  /*b2a0*/  FADD.FTZ R14, R60, R79 ;  /* 0x0000004f3c0e7221 */ /* 0x001fce0000010000 */
[----:B------:R-:W0:Y:S01]  /*b2b0*/  MUFU.EX2 R81, R81 ;  /* 0x0000005100517308 */ /* 0x000e220000000800 */
[----:B------:R-:W-:-:S01]  /*b2c0*/  FFMA.FTZ R12, R110, R11, -R37 ;  /* 0x0000000b6e0c7223 */ /* 0x000fc20000010825 */
[----:B------:R-:W-:Y:S01]  /*b2d0*/  FADD.FTZ R47, R25, R40 ;  /* 0x00000028192f7221 */ /* 0x000fe20000010000 */
[----:B------:R-:W-:-:S05]  /*b2e0*/  F2FP.SATFINITE.E4M3.F32.PACK_AB_MERGE_C R149, R92, R21, R149 ;  /* 0x000000155c95723e */ /* 0x000fca0004807095 */
[----:B------:R-:W5:Y:S01]  /*b2f0*/  MUFU.EX2 R118, R118 ;  /* 0x0000007600767308 */ /* 0x000f620000000800 */
[----:B------:R-:W-:-:S01]  /*b300*/  FFMA.FTZ R85, R112, R11, -R37 ;  /* 0x0000000b70557223 */ /* 0x000fc20000010825 */
[----:B-1----:R-:W-:-:S06]  /*b310*/  FADD.FTZ R21, R77, R14 ;  /* 0x0000000e4d157221 */ /* 0x002fcc0000010000 */
[----:B------:R-:W-:Y:S08]  /*b320*/  MUFU.EX2 R31, R31 ;  /* 0x0000001f001f7308 */ /* 0x000ff00000000800 */
[----:B------:R-:W1:Y:S01]  /*b330*/  MUFU.EX2 R120, R120 ;  /* 0x0000007800787308 */ /* 0x000e620000000800 */
[----:B---3--:R-:W-:-:S07]  /*b340*/  F2FP.SATFINITE.E4M3.F32.PACK_AB_MERGE_C R147, R148, R25, RZ ;  /* 0x000000199493723e */ /* 0x008fce00048070ff */
[----:B------:R-:W3:Y:S01]  /*b350*/  MUFU.EX2 R8, R8 ;  /* 0x0000000800087308 */ /* 0x000ee20000000800 */
[----:B------:R-:W-:-:S01]  /*b360*/  FADD.FTZ R148, R148, R47 ;  /* 0x0000002f94947221 */ /* 0x000fc20000010000 */
[----:B--2---:R-:W-:-:S06]  /*b370*/  FADD.FTZ R14, R10, R21 ;  /* 0x000000150a0e7221 */ /* 0x004fcc0000010000 */
[----:B------:R-:W2:Y:S01]  /*b380*/  MUFU.EX2 R83, R83 ;  /* 0x0000005300537308 */ /* 0x000ea20000000800 */
[----:B------:R-:W-:-:S01]  /*b390*/  FFMA.FTZ R142, R142, R11, -R37 ;  /* 0x0000000b8e8e7223 */ /* 0x000fc20000010825 */
[----:B----4-:R-:W-:Y:S01]  /*b3a0*/  FADD.FTZ R25, R29, R148 ;  /* 0x000000941d197221 */ /* 0x010fe20000010000 */
[----:B0-----:R-:W-:-:S05]  /*b3b0*/  F2FP.SATFINITE.E4M3.F32.PACK_AB_MERGE_C R10, R81, R10, RZ ;  /* 0x0000000a510a723e */ /* 0x001fca00048070ff */
[----:B------:R-:W0:Y:S01]  /*b3c0*/  MUFU.EX2 R12, R12 ;  /* 0x0000000c000c7308 */ /* 0x000e220000000800 */
[----:B------:R-:W-:-:S01]  /*b3d0*/  FADD.FTZ R81, R81, R14 ;  /* 0x0000000e51517221 */ /* 0x000fc20000010000 */
[----:B-----5:R-:W-:Y:S01]  /*b3e0*/  FADD.FTZ R40, R118, R25 ;  /* 0x0000001976287221 */ /* 0x020fe20000010000 */
[----:B-1----:R-:W-:-:S05]  /*b3f0*/  F2FP.SATFINITE.E4M3.F32.PACK_AB_MERGE_C R141, R120, R31, RZ ;  /* 0x0000001f788d723e */ /* 0x002fca00048070ff */
[----:B------:R-:W1:Y:S01]  /*b400*/  MUFU.EX2 R85, R85 ;  /* 0x0000005500557308 */ /* 0x000e620000000800 */
[----:B---3--:R-:W-:-:S01]  /*b410*/  FADD.FTZ R14, R8, R81 ;  /* 0x00000051080e7221 */ /* 0x008fc20000010000 */
[----:B------:R-:W-:Y:S01]  /*b420*/  FFMA.FTZ R144, R144, R11, -R37 ;  /* 0x0000000b90907223 */ /* 0x000fe20000010825 */
[----:B------:R-:W-:-:S01]  /*b430*/  FADD.FTZ R31, R31, R40 ;  /* 0x000000281f1f7221 */ /* 0x000fc20000010000 */
[----:B------:R-:W-:-:S04]  /*b440*/  F2FP.SATFINITE.E4M3.F32.PACK_AB_MERGE_C R141, R118, R29, R141 ;  /* 0x0000001d768d723e */ /* 0x000fc8000480708d */
[----:B------:R-:W3:Y:S01]  /*b450*/  MUFU.EX2 R24, R142 ;  /* 0x0000008e00187308 */ /* 0x000ee20000000800 */
[----:B--2---:R-:W-:-:S01]  /*b460*/  FADD.FTZ R25, R83, R14 ;  /* 0x0000000e53197221 */ /* 0x004fc20000010000 */
[----:B------:R-:W2:Y:S01]  /*b470*/  @P0 LDC R29, c[0x0][0x44c] ;  /* 0x00011300ff1d0b82 */ /* 0x000ea20000000800 */
[----:B------:R-:W-:-:S05]  /*b480*/  FFMA.FTZ R26, R26, R11, -R37 ;  /* 0x0000000b1a1a7223 */ /* 0x000fca0000010825 */
[----:B------:R-:W4:Y:S01]  /*b490*/  MUFU.EX2 R87, R87 ;  /* 0x0000005700577308 */ /* 0x000f220000000800 */
[----:B------:R-:W-:-:S01]  /*b4a0*/  FADD.FTZ R120, R120, R31 ;  /* 0x0000001f78787221 */ /* 0x000fc20000010000 */
[----:B0-----:R-:W-:Y:S01]  /*b4b0*/  FADD.FTZ R14, R12, R25 ;  /* 0x000000190c0e7221 */ /* 0x001fe20000010000 */
[----:B------:R-:W0:Y:S01]  /*b4c0*/  @P0 LDC R31, c[0x0][0x450] ;  /* 0x00011400ff1f0b82 */ /* 0x000e220000000800 */
[----:B-1----:R-:W-:-:S04]  /*b4d0*/  F2FP.SATFINITE.E4M3.F32.PACK_AB_MERGE_C R140, R85, R12, RZ ;  /* 0x0000000c558c723e */ /* 0x002fc800048070ff */
[----:B------:R-:W1:Y:S01]  /*b4e0*/  MUFU.EX2 R15, R144 ;  /* 0x00000090000f7308 */ /* 0x000e620000000800 */
[----:B------:R-:W-:-:S01]  /*b4f0*/  FADD.FTZ R85, R85, R14 ;  /* 0x0000000e55557221 */ /* 0x000fc20000010000 */
[----:B------:R-:W-:-:S06]  /*b500*/  FFMA.FTZ R114, R114, R11, -R37 ;  /* 0x0000000b72727223 */ /* 0x000fcc0000010825 */
[----:B------:R-:W5:Y:S01]  /*b510*/  MUFU.EX2 R26, R26 ;  /* 0x0000001a001a7308 */ /* 0x000f620000000800 */
[----:B---3--:R-:W-:-:S07]  /*b520*/  FADD.FTZ R12, R24, R85 ;  /* 0x00000055180c7221 */ /* 0x008fce0000010000 */
[----:B------:R-:W3:Y:S01]  /*b530*/  MUFU.EX2 R62, R62 ;  /* 0x0000003e003e7308 */ /* 0x000ee20000000800 */
[----:B----4-:R-:W-:-:S01]  /*b540*/  FADD.FTZ R12, R87, R12 ;  /* 0x0000000c570c7221 */ /* 0x010fc20000010000 */
[----:B------:R-:W-:-:S06]  /*b550*/  F2FP.SATFINITE.E4M3.F32.PACK_AB_MERGE_C R154, R46, R65, RZ ;  /* 0x000000412e9a723e */ /* 0x000fcc00048070ff */
[----:B------:R-:W4:Y:S01]  /*b560*/  MUFU.EX2 R9, R114 ;  /* 0x0000007200097308 */ /* 0x000f220000000800 */
[----:B-1----:R-:W-:-:S01]  /*b570*/  FADD.FTZ R25, R15, R12 ;  /* 0x0000000c0f197221 */ /* 0x002fc20000010000 */
[----:B------:R-:W-:-:S06]  /*b580*/  F2FP.SATFINITE.E4M3.F32.PACK_AB_MERGE_C R154, R63, R20, R154 ;  /* 0x000000143f9a723e */ /* 0x000fcc000480709a */
[----:B------:R-:W-:Y:S01]  /*b590*/  MUFU.EX2 R45, R45 ;  /* 0x0000002d002d7308 */ /* 0x000fe20000000800 */
[----:B-----5:R-:W-:-:S07]  /*b5a0*/  FADD.FTZ R25, R26, R25 ;  /* 0x000000191a197221 */ /* 0x020fce0000010000 */
[----:B------:R-:W1:Y:S01]  /*b5b0*/  MUFU.EX2 R98, R98 ;  /* 0x0000006200627308 */ /* 0x000e620000000800 */
[----:B--2---:R-:W-:Y:S01]  /*b5c0*/  @P0 IMAD.HI.U32 R20, R109, R29, RZ ;  /* 0x0000001d6d140227 */ /* 0x004fe200078e00ff */
[----:B------:R-:W-:-:S06]  /*b5d0*/  F2FP.SATFINITE.E4M3.F32.PACK_AB_MERGE_C R147, R146, R27, R147 ;  /* 0x0000001b9293723e */ /* 0x000fcc0004807093 */
[----:B------:R-:W-:Y:S01]  /*b5e0*/  MUFU.EX2 R43, R43 ;  /* 0x0000002b002b7308 */ /* 0x000fe20000000800 */
[----:B------:R-:W-:Y:S01]  /*b5f0*/  F2FP.SATFINITE.E4M3.F32.PACK_AB_MERGE_C R146, R77, R60, R10 ;  /* 0x0000003c4d92723e */ /* 0x000fe2000480700a */
[----:B---3--:R-:W-:-:S06]  /*b600*/  FADD.FTZ R12, R62, R25 ;  /* 0x000000193e0c7221 */ /* 0x008fcc0000010000 */
[----:B------:R-:W2:Y:S01]  /*b610*/  MUFU.EX2 R44, R44 ;  /* 0x0000002c002c7308 */ /* 0x000ea20000000800 */
[----:B------:R-:W-:Y:S01]  /*b620*/  IMAD.MOV.U32 R10, RZ, RZ, R109 ;  /* 0x000000ffff0a7224 */ /* 0x000fe200078e006d */
[----:B0-----:R-:W-:Y:S02]  /*b630*/  @P0 SHF.R.U32.HI R10, RZ, R31, R20 ;  /* 0x0000001fff0a0219 */ /* 0x001fe40000011614 */
[----:B------:R-:W-:Y:S01]  /*b640*/  F2FP.SATFINITE.E4M3.F32.PACK_AB_MERGE_C R14, R26, R15, RZ ;  /* 0x0000000f1a0e723e */ /* 0x000fe200048070ff */
[----:B----4-:R-:W-:Y:S01]  /*b650*/  FADD.FTZ R15, R9, R12 ;  /* 0x0000000c090f7221 */ /* 0x010fe20000010000 */
[----:B------:R-:W-:Y:S02]  /*b660*/  IADD3 R12, R10, R105, -R107 ;  /* 0x000000690a0c7210 */ /* 0x000fe40007ffe86b */
[----:B-1----:R-:W-:-:S04]  /*b670*/  F2FP.SATFINITE.E4M3.F32.PACK_AB_MERGE_C R10, R98, R45, RZ ;  /* 0x0000002d620a723e */ /* 0x002fc800048070ff */
[----:B--2---:R-:W-:Y:S02]  /*b680*/  F2FP.SATFINITE.E4M3.F32.PACK_AB_MERGE_C R139, R44, R43, R10 ;  /* 0x0000002b2c8b723e */ /* 0x004fe4000480700a */
[----:B------:R-:W2:Y:S01]  /*b690*/  LDL R10, [R1+0x44] ;  /* 0x00004400010a7983 */ /* 0x000ea20000100800 */
[----:B------:R-:W-:Y:S08]  /*b6a0*/  MUFU.EX2 R35, R35 ;  /* 0x0000002300237308 */ /* 0x000ff00000000800 */
[----:B------:R-:W0:Y:S08]  /*b6b0*/  MUFU.EX2 R122, R122 ;  /* 0x0000007a007a7308 */ /* 0x000e300000000800 */
[----:B------:R-:W1:Y:S08]  /*b6c0*/  MUFU.EX2 R33, R33 ;  /* 0x0000002100217308 */ /* 0x000e700000000800 */
[----:B------:R-:W3:Y:S01]  /*b6d0*/  MUFU.EX2 R34, R34 ;  /* 0x0000002200227308 */ /* 0x000ee20000000800 */
[----:B0-----:R-:W-:Y:S01]  /*b6e0*/  F2FP.SATFINITE.E4M3.F32.PACK_AB_MERGE_C R143, R122, R35, RZ ;  /* 0x000000237a8f723e */ /* 0x001fe200048070ff */
[----:B------:R-:W-:-:S06]  /*b6f0*/  FFMA.FTZ R28, R28, R11, -R37 ;  /* 0x0000000b1c1c7223 */ /* 0x000fcc0000010825 */
[----:B------:R-:W-:Y:S01]  /*b700*/  MUFU.EX2 R41, R41 ;  /* 0x0000002900297308 */ /* 0x000fe20000000800 */
[----:B-1----:R-:W-:-:S07]  /*b710*/  FADD.FTZ R27, R33, R120 ;  /* 0x00000078211b7221 */ /* 0x002fce0000010000 */
[----:B------:R-:W0:Y:S01]  /*b720*/  MUFU.EX2 R124, R124 ;  /* 0x0000007c007c7308 */ /* 0x000e220000000800 */
[C---:B---3--:R-:W-:Y:S01]  /*b730*/  F2FP.SATFINITE.E4M3.F32.PACK_AB_MERGE_C R143, R34.reuse, R33, R143 ;  /* 0x00000021228f723e */ /* 0x048fe2000480708f */
[----:B------:R-:W-:-:S06]  /*b740*/  FADD.FTZ R34, R34, R27 ;  /* 0x0000001b22227221 */ /* 0x000fcc0000010000 */
[----:B------:R-:W1:Y:S01]  /*b750*/  MUFU.EX2 R39, R39 ;  /* 0x0000002700277308 */ /* 0x000e620000000800 */
[----:B------:R-:W-:-:S01]  /*b760*/  FFMA.FTZ R116, R116, R11, -R37 ;  /* 0x0000000b74747223 */ /* 0x000fc20000010825 */
[----:B------:R-:W-:-:S06]  /*b770*/  FADD.FTZ R35, R35, R34 ;  /* 0x0000002223237221 */ /* 0x000fcc0000010000 */
[----:B------:R-:W3:Y:S01]  /*b780*/  MUFU.EX2 R38, R38 ;  /* 0x0000002600267308 */ /* 0x000ee20000000800 */
[----:B------:R-:W-:-:S01]  /*b790*/  FFMA.FTZ R32, R32, R11, -R37 ;  /* 0x0000000b20207223 */ /* 0x000fc20000010825 */
[----:B------:R-:W-:-:S06]  /*b7a0*/  FADD.FTZ R122, R122, R35 ;  /* 0x000000237a7a7221 */ /* 0x000fcc0000010000 */
[----:B------:R-:W4:Y:S01]  /*b7b0*/  MUFU.EX2 R28, R28 ;  /* 0x0000001c001c7308 */ /* 0x000f220000000800 */
[----:B0-----:R-:W-:Y:S01]  /*b7c0*/  F2FP.SATFINITE.E4M3.F32.PACK_AB_MERGE_C R137, R124, R41, RZ ;  /* 0x000000297c89723e */ /* 0x001fe200048070ff */
[-CC-:B------:R-:W-:Y:S01]  /*b7d0*/  FFMA.FTZ R30, R30, R11.reuse, -R37.reuse ;  /* 0x0000000b1e1e7223 */ /* 0x180fe20000010825 */
[----:B------:R-:W-:-:S05]  /*b7e0*/  FFMA.FTZ R36, R36, R11, -R37 ;  /* 0x0000000b24247223 */ /* 0x000fca0000010825 */
[----:B------:R-:W0:Y:S01]  /*b7f0*/  MUFU.EX2 R21, R116 ;  /* 0x0000007400157308 */ /* 0x000e220000000800 */
[----:B-1----:R-:W-:-:S01]  /*b800*/  FADD.FTZ R27, R39, R122 ;  /* 0x0000007a271b7221 */ /* 0x002fc20000010000 */
[----:B------:R-:W-:Y:S01]  /*b810*/  FFMA.FTZ R37, R70, R11, -R37 ;  /* 0x0000000b46257223 */ /* 0x000fe20000010825 */
[----:B------:R-:W-:Y:S02]  /*b820*/  F2FP.SATFINITE.E4M3.F32.PACK_AB_MERGE_C R152, R13, R58, R152 ;  /* 0x0000003a0d98723e */ /* 0x000fe40004807098 */
[----:B---3--:R-:W-:-:S03]  /*b830*/  F2FP.SATFINITE.E4M3.F32.PACK_AB_MERGE_C R137, R38, R39, R137 ;  /* 0x000000272689723e */ /* 0x008fc60004807089 */
[----:B------:R-:W1:Y:S01]  /*b840*/  MUFU.EX2 R32, R32 ;  /* 0x0000002000207308 */ /* 0x000e620000000800 */
[----:B------:R-:W-:-:S01]  /*b850*/  FADD.FTZ R38, R38, R27 ;  /* 0x0000001b26267221 */ /* 0x000fc20000010000 */
[----:B------:R-:W-:Y:S01]  /*b860*/  F2FP.SATFINITE.E4M3.F32.PACK_AB_MERGE_C R140, R83, R8, R140 ;  /* 0x00000008538c723e */ /* 0x000fe2000480708c */
[----:B----4-:R-:W-:-:S05]  /*b870*/  FADD.FTZ R8, R28, R15 ;  /* 0x0000000f1c087221 */ /* 0x010fca0000010000 */
[----:B------:R-:W3:Y:S01]  /*b880*/  MUFU.EX2 R13, R30 ;  /* 0x0000001e000d7308 */ /* 0x000ee20000000800 */
[----:B------:R-:W-:-:S01]  /*b890*/  FADD.FTZ R41, R41, R38 ;  /* 0x0000002629297221 */ /* 0x000fc20000010000 */
[----:B0-----:R-:W-:-:S06]  /*b8a0*/  F2FP.SATFINITE.E4M3.F32.PACK_AB_MERGE_C R28, R21, R28, RZ ;  /* 0x0000001c151c723e */ /* 0x001fcc00048070ff */
[----:B------:R-:W-:Y:S01]  /*b8b0*/  MUFU.EX2 R36, R36 ;  /* 0x0000002400247308 */ /* 0x000fe20000000800 */
[----:B------:R-:W-:-:S01]  /*b8c0*/  FADD.FTZ R124, R124, R41 ;  /* 0x000000297c7c7221 */ /* 0x000fc20000010000 */
[----:B------:R-:W-:-:S06]  /*b8d0*/  FADD.FTZ R21, R21, R8 ;  /* 0x0000000815157221 */ /* 0x000fcc0000010000 */
[----:B------:R-:W0:Y:S01]  /*b8e0*/  MUFU.EX2 R37, R37 ;  /* 0x0000002500257308 */ /* 0x000e220000000800 */
[----:B------:R-:W-:-:S01]  /*b8f0*/  FADD.FTZ R15, R43, R124 ;  /* 0x0000007c2b0f7221 */ /* 0x000fc20000010000 */
[----:B-1----:R-:W-:Y:S01]  /*b900*/  FADD.FTZ R8, R32, R21 ;  /* 0x0000001520087221 */ /* 0x002fe20000010000 */
[----:B------:R-:W-:-:S04]  /*b910*/  IMAD.HI R12, R12, 0x66666667, RZ ;  /* 0x666666670c0c7827 */ /* 0x000fc800078e02ff */
[----:B------:R-:W-:Y:S01]  /*b920*/  FADD.FTZ R44, R44, R15 ;  /* 0x0000000f2c2c7221 */ /* 0x000fe20000010000 */
[----:B---3--:R-:W-:-:S01]  /*b930*/  FADD.FTZ R15, R13, R8 ;  /* 0x000000080d0f7221 */ /* 0x008fc20000010000 */
[----:B------:R-:W-:Y:S02]  /*b940*/  F2FP.SATFINITE.E4M3.F32.PACK_AB_MERGE_C R136, R9, R62, R28 ;  /* 0x0000003e0988723e */ /* 0x000fe4000480701c */
[----:B------:R-:W-:Y:S02]  /*b950*/  SHF.R.U32.HI R9, RZ, 0x1f, R12 ;  /* 0x0000001fff097819 */ /* 0x000fe4000001160c */
[----:B0-----:R-:W-:Y:S01]  /*b960*/  F2FP.SATFINITE.E4M3.F32.PACK_AB_MERGE_C R8, R37, R36, RZ ;  /* 0x000000242508723e */ /* 0x001fe200048070ff */
[----:B------:R-:W-:-:S01]  /*b970*/  FADD.FTZ R36, R36, R15 ;  /* 0x0000000f24247221 */ /* 0x000fc20000010000 */
[----:B------:R-:W-:Y:S02]  /*b980*/  LEA.HI.SX32 R9, R12, R9, 0x1a ;  /* 0x000000090c097211 */ /* 0x000fe400078fd2ff */
[----:B------:R-:W-:Y:S01]  /*b990*/  F2FP.SATFINITE.E4M3.F32.PACK_AB_MERGE_C R138, R13, R32, R8 ;  /* 0x000000200d8a723e */ /* 0x000fe20004807008 */
[----:B------:R-:W-:-:S05]  /*b9a0*/  FADD.FTZ R8, R37, R36 ;  /* 0x0000002425087221 */ /* 0x000fca0000010000 */
[----:B------:R0:W-:Y:S04]  /*b9b0*/  STL [R1], R8 ;  /* 0x0000000801007387 */ /* 0x0001e80000100800 */
[----:B------:R1:W-:Y:S04]  /*b9c0*/  STL [R1+0x1c], RZ ;  /* 0x00001cff01007387 */ /* 0x0003e80000100800 */
[----:B------:R1:W-:Y:S01]  /*b9d0*/  STL [R1+0x18], RZ ;  /* 0x000018ff01007387 */ /* 0x0003e20000100800 */
[----:B0-----:R-:W-:-:S03]  /*b9e0*/  VIADD R8, R104, 0xfffffffe ;  /* 0xfffffffe68087836 */ /* 0x001fc60000000000 */
[----:B------:R1:W-:Y:S01]  /*b9f0*/  STL [R1+0xc], RZ ;  /* 0x00000cff01007387 */ /* 0x0003e20000100800 */
[----:B------:R-:W-:Y:S01]  /*ba00*/  F2FP.SATFINITE.E4M3.F32.PACK_AB_MERGE_C R151, R106, R57, RZ ;  /* 0x000000396a97723e */ /* 0x000fe200048070ff */
[----:B------:R-:W-:Y:S01]  /*ba10*/  FADD.FTZ R21, R45, R44 ;  /* 0x0000002c2d157221 */ /* 0x000fe20000010000 */
[----:B------:R-:W-:Y:S01]  /*ba20*/  F2FP.SATFINITE.E4M3.F32.PACK_AB_MERGE_C R69, R76, R69, RZ ;  /* 0x000000454c45723e */ /* 0x000fe200048070ff */
[----:B------:R-:W-:Y:S01]  /*ba30*/  BSSY B0, `(.L_x_1918) ;  /* 0x00003dd000007945 */ /* 0x000fe20003800000 */
[----:B------:R-:W-:Y:S01]  /*ba40*/  F2FP.SATFINITE.E4M3.F32.PACK_AB_MERGE_C R75, R78, R75, RZ ;  /* 0x0000004b4e4b723e */ /* 0x000fe200048070ff */
[----:B------:R-:W-:Y:S01]  /*ba50*/  FADD.FTZ R21, R98, R21 ;  /* 0x0000001562157221 */ /* 0x000fe20000010000 */
[----:B------:R-:W-:Y:S02]  /*ba60*/  F2FP.SATFINITE.E4M3.F32.PACK_AB_MERGE_C R155, R51, R42, R155 ;  /* 0x0000002a339b723e */ /* 0x000fe4000480709b */
[----:B------:R-:W-:Y:S02]  /*ba70*/  CS2R R26, SRZ ;  /* 0x00000000001a7805 */ /* 0x000fe4000001ff00 */
[----:B------:R-:W-:Y:S01]  /*ba80*/  F2FP.SATFINITE.E4M3.F32.PACK_AB_MERGE_C R151, R100, R55, R151 ;  /* 0x000000376497723e */ /* 0x000fe20004807097 */
[----:B------:R-:W-:Y:S01]  /*ba90*/  IMAD.MOV.U32 R29, RZ, RZ, RZ ;  /* 0x000000ffff1d7224 */ /* 0x000fe200078e00ff */
[----:B------:R-:W-:-:S02]  /*baa0*/  F2FP.SATFINITE.E4M3.F32.PACK_AB_MERGE_C R145, R59, R54, R145 ;  /* 0x000000363b91723e */ /* 0x000fc40004807091 */
[----:B------:R-:W-:Y:S02]  /*bab0*/  CS2R R30, SRZ ;  /* 0x00000000001e7805 */ /* 0x000fe4000001ff00 */
[----:B------:R-:W-:Y:S02]  /*bac0*/  F2FP.SATFINITE.E4M3.F32.PACK_AB_MERGE_C R144, R73, R50, R56 ;  /* 0x000000324990723e */ /* 0x000fe40004807038 */
[----:B------:R-:W-:Y:S02]  /*bad0*/  CS2R R32, SRZ ;  /* 0x0000000000207805 */ /* 0x000fe4000001ff00 */
[----:B------:R-:W-:Y:S02]  /*bae0*/  F2FP.SATFINITE.E4M3.F32.PACK_AB_MERGE_C R148, R72, R67, R69 ;  /* 0x000000434894723e */ /* 0x000fe40004807045 */
[----:B------:R-:W-:Y:S02]  /*baf0*/  CS2R R34, SRZ ;  /* 0x0000000000227805 */ /* 0x000fe4000001ff00 */
[----:B------:R-:W-:-:S02]  /*bb00*/  F2FP.SATFINITE.E4M3.F32.PACK_AB_MERGE_C R150, R74, R71, R75 ;  /* 0x000000474a96723e */ /* 0x000fc4000480704b */
[----:B------:R-:W-:Y:S02]  /*bb10*/  CS2R R36, SRZ ;  /* 0x0000000000247805 */ /* 0x000fe4000001ff00 */
[----:B------:R-:W-:Y:S02]  /*bb20*/  F2FP.SATFINITE.E4M3.F32.PACK_AB_MERGE_C R142, R87, R24, R14 ;  /* 0x00000018578e723e */ /* 0x000fe4000480700e */
        /* <DEDUP_REMOVED lines=9> */
[----:B--2---:R-:W-:-:S05]  /*bbc0*/  VIMNMX R9, R10, R9, !PT ;  /* 0x000000090a097248 */ /* 0x004fca0007fe0100 */
[----:B------:R1:W-:Y:S01]  /*bbd0*/  STL [R1+0x20], R9 ;  /* 0x0000200901007387 */ /* 0x0003e20000100800 */
[----:B------:R-:W-:-:S13]  /*bbe0*/  ISETP.GE.AND P2, PT, R8, R9, PT ;  /* 0x000000090800720c */ /* 0x000fda0003f46270 */
[----:B-1----:R-:W-:Y:S05]  /*bbf0*/  @!P2 BRA `(.L_x_1919) ;  /* 0x0000003c0000a947 */ /* 0x002fea0003800000 */
        /* <DEDUP_REMOVED lines=17> */
.L_x_1932:
[----:B------:R-:W-:-:S05]  /*bd10*/  VIADD R15, R23, 0x1 ;  /* 0x00000001170f7836 */ /* 0x000fca0000000000 */
[----:B------:R-:W-:-:S04]  /*bd20*/  ISETP.NE.AND P2, PT, R15, 0x2, PT ;  /* 0x000000020f00780c */ /* 0x000fc80003f45270 */
[----:B------:R-:W-:Y:S02]  /*bd30*/  SEL R9, RZ, 0x1, P2 ;  /* 0x00000001ff097807 */ /* 0x000fe40001000000 */
[----:B------:R-:W-:Y:S02]  /*bd40*/  SEL R15, R15, RZ, P2 ;  /* 0x000000ff0f0f7207 */ /* 0x000fe40001000000 */
[----:B------:R-:W-:Y:S01]  /*bd50*/  LOP3.LUT R14, R156, R9, RZ, 0x3c, !PT ;  /* 0x000000099c0e7212 */ /* 0x000fe200078e3cff */
[----:B------:R-:W-:Y:S06]  /*bd60*/  @!P1 BRA `(.L_x_1921) ;  /* 0x0000000000049947 */ /* 0x000fec0003800000 */
[----:B------:R-:W-:Y:S01]  /*bd70*/  BPT.TRAP 0x1 ;  /* 0x000000040000795c */ /* 0x000fe20000300000 */
.L_x_1921:
[----:B------:R-:W-:Y:S01]  /*bd80*/  IMAD R9, R15, 0x8, R16 ;  /* 0x000000080f097824 */ /* 0x000fe200078e0210 */
[----:B------:R-:W-:-:S04]  /*bd90*/  SHF.L.U32 R10, R14, 0x1f, RZ ;  /* 0x0000001f0e0a7819 */ /* 0x000fc800000006ff */
[----:B------:R0:W1:Y:S01]  /*bda0*/  SYNCS.PHASECHK.TRANS64.TRYWAIT P2, [R9+URZ+0x13230], R10 ;  /* 0x0132300a090075a7 */ /* 0x000062000804017f */
[----:B------:R-:W-:Y:S05]  /*bdb0*/  @!P1 BRA `(.L_x_1922) ;  /* 0x0000000000049947 */ /* 0x000fea0003800000 */
[----:B------:R-:W-:Y:S01]  /*bdc0*/  BPT.TRAP 0x1 ;  /* 0x000000040000795c */ /* 0x000fe20000300000 */
.L_x_1922:
        /* <DEDUP_REMOVED lines=8> */
.L_x_1924:
[----:B------:R-:W-:Y:S05]  /*be50*/  BSYNC B2 ;  /* 0x0000000000027941 */ /* 0x000fea0003800000 */
.L_x_1923:
[----:B01----:R-:W-:Y:S01]  /*be60*/  IMAD.MOV.U32 R10, RZ, RZ, R20 ;  /* 0x000000ffff0a7224 */ /* 0x003fe200078e0014 */
[----:B------:R-:W-:Y:S01]  /*be70*/  R2UR UR4, R4 ;  /* 0x00000000040472ca */ /* 0x000fe200000e0000 */
[----:B------:R-:W-:Y:S01]  /*be80*/  IMAD.MOV.U32 R11, RZ, RZ, -0x7fffffe0 ;  /* 0x80000020ff0b7424 */ /* 0x000fe200078e00ff */
[----:B------:R-:W-:Y:S01]  /*be90*/  R2UR UR5, R5 ;  /* 0x00000000050572ca */ /* 0x000fe200000e0000 */
[----:B------:R-:W-:Y:S01]  /*bea0*/  WARPGROUP.ARRIVE ;  /* 0x00000000000079c5 */ /* 0x000fe20000000000 */
[----:B------:R-:W-:Y:S01]  /*beb0*/  R2UR UR6, R10 ;  /* 0x000000000a0672ca */ /* 0x000fe200000e0000 */
[----:B------:R-:W-:Y:S01]  /*bec0*/  VIADD R12, R20, 0x180 ;  /* 0x00000180140c7836 */ /* 0x000fe20000000000 */
[C---:B------:R-:W-:Y:S01]  /*bed0*/  R2UR UR7, R11.reuse ;  /* 0x000000000b0772ca */ /* 0x040fe200000e0000 */
[----:B------:R-:W-:Y:S01]  /*bee0*/  IMAD.MOV.U32 R57, RZ, RZ, -0x7fffffe0 ;  /* 0x80000020ff397424 */ /* 0x000fe200078e00ff */
[----:B------:R-:W-:Y:S01]  /*bef0*/  MOV R10, R13 ;  /* 0x0000000d000a7202 */ /* 0x000fe20000000f00 */
[----:B------:R-:W-:Y:S01]  /*bf00*/  IMAD.MOV.U32 R13, RZ, RZ, -0x7fffffe0 ;  /* 0x80000020ff0d7424 */ /* 0x000fe200078e00ff */
[----:B------:R-:W-:-:S02]  /*bf10*/  R2UR UR11, R11 ;  /* 0x000000000b0b72ca */ /* 0x000fc400000e0000 */
[----:B------:R-:W-:Y:S01]  /*bf20*/  R2UR UR10, R10 ;  /* 0x000000000a0a72ca */ /* 0x000fe200000e0000 */
[----:B------:R-:W-:Y:S01]  /*bf30*/  IMAD.MOV.U32 R10, RZ, RZ, R56 ;  /* 0x000000ffff0a7224 */ /* 0x000fe200078e0038 */
[----:B------:R-:W-:Y:S01]  /*bf40*/  R2UR UR8, R4 ;  /* 0x00000000040872ca */ /* 0x000fe200000e0000 */
[----:B------:R-:W-:Y:S01]  /*bf50*/  VIADD R56, R20, 0x102 ;  /* 0x0000010214387836 */ /* 0x000fe20000000000 */
[----:B------:R-:W-:Y:S02]  /*bf60*/  R2UR UR9, R5 ;  /* 0x00000000050972ca */ /* 0x000fe400000e0000 */
[----:B------:R-:W-:Y:S01]  /*bf70*/  R2UR UR14, R10 ;  /* 0x000000000a0e72ca */ /* 0x000fe200000e0000 */
[----:B------:R-:W-:Y:S01]  /*bf80*/  QGMMA.64x32x32.F32.E4M3.E4M3 R120, gdesc[UR4], RZ, !UPT, gsb0 ;  /* 0x00600000047879f3 */ /* 0x000fe2000c0008ff */
[----:B------:R-:W-:Y:S01]  /*bf90*/  R2UR UR15, R11 ;  /* 0x000000000b0f72ca */ /* 0x000fe200000e0000 */
[----:B------:R-:W-:Y:S01]  /*bfa0*/  VIADD R10, R20, 0x200 ;  /* 0x00000200140a7836 */ /* 0x000fe20000000000 */
[----:B------:R-:W-:-:S02]  /*bfb0*/  R2UR UR12, R4 ;  /* 0x00000000040c72ca */ /* 0x000fc400000e0000 */
[----:B------:R-:W-:Y:S02]  /*bfc0*/  R2UR UR13, R5 ;  /* 0x00000000050d72ca */ /* 0x000fe400000e0000 */
[----:B------:R-:W-:Y:S01]  /*bfd0*/  R2UR UR18, R12 ;  /* 0x000000000c1272ca */ /* 0x000fe200000e0000 */
[----:B------:R-:W-:Y:S01]  /*bfe0*/  VIADD R12, R20, 0x2 ;  /* 0x00000002140c7836 */ /* 0x000fe20000000000 */
[----:B------:R-:W-:Y:S02]  /*bff0*/  R2UR UR19, R13 ;  /* 0x000000000d1372ca */ /* 0x000fe400000e0000 */
        /* <DEDUP_REMOVED lines=19> */
[----:B------:R-:W-:Y:S02]  /*c130*/  R2UR UR30, R12 ;  /* 0x000000000c1e72ca */ /* 0x000fe400000e0000 */
[----:B------:R-:W-:-:S02]  /*c140*/  R2UR UR31, R13 ;  /* 0x000000000d1f72ca */ /* 0x000fc400000e0000 */
        /* <DEDUP_REMOVED lines=40> */
.L_x_1926:
[----:B------:R-:W-:Y:S01]  /*c3d0*/  SHF.L.U32 R10, R156, 0x1f, RZ ;  /* 0x0000001f9c0a7819 */ /* 0x000fe200000006ff */
[----:B------:R-:W-:-:S04]  /*c3e0*/  IMAD R20, R23, 0x8, R16 ;  /* 0x0000000817147824 */ /* 0x000fc800078e0210 */
[----:B------:R0:W1:Y:S01]  /*c3f0*/  SYNCS.PHASECHK.TRANS64.TRYWAIT P2, [R20+URZ+0x13250], R10 ;  /* 0x0132500a140075a7 */ /* 0x000062000804017f */
[----:B------:R-:W-:Y:S05]  /*c400*/  @!P1 BRA `(.L_x_1927) ;  /* 0x0000000000049947 */ /* 0x000fea0003800000 */
[----:B------:R-:W-:Y:S01]  /*c410*/  BPT.TRAP 0x1 ;  /* 0x000000040000795c */ /* 0x000fe20000300000 */
.L_x_1927:
[----:B------:R-:W-:Y:S04]  /*c420*/  BSSY B2, `(.L_x_1928) ;  /* 0x0000004000027945 */ /* 0x000fe80003800000 */
[----:B-1----:R-:W-:Y:S05]  /*c430*/  @P2 BRA `(.L_x_1929) ;  /* 0x0000000000082947 */ /* 0x002fea0003800000 */
[----:B------:R-:W1:Y:S02]  /*c440*/  SYNCS.PHASECHK.TRANS64.TRYWAIT P2, [R20+URZ+0x13250], R10 ;  /* 0x0132500a140075a7 */ /* 0x000e64000804017f */
[----:B-1----:R-:W-:Y:S05]  /*c450*/  @!P2 BRA `(.L_x_1930) ;  /* 0x000001080048a947 */ /* 0x002fea0003800000 */
.L_x_1929:
[----:B------:R-:W-:Y:S05]  /*c460*/  BSYNC B2 ;  /* 0x0000000000027941 */ /* 0x000fea0003800000 */
.L_x_1928:
[----:B01----:R-:W-:Y:S01]  /*c470*/  VIADD R10, R16, 0x1000 ;  /* 0x00001000100a7836 */ /* 0x003fe20000000000 */
[----:B------:R-:W-:Y:S01]  /*c480*/  WARPGROUP.ARRIVE ;  /* 0x00000000000079c5 */ /* 0x000fe20000000000 */
        /* <DEDUP_REMOVED lines=12> */
[----:B------:R-:W-:Y:S02]  /*c550*/  WARPGROUP.DEPBAR.LE gsb0, 0x0 ;  /* 0x00008000000079c5 */ /* 0x000fe40000010000 */
[----:B------:R-:W-:Y:S01]  /*c560*/  WARPGROUP.ARRIVE ;  /* 0x00000000000079c5 */ /* 0x000fe20000000000 */
[----:B------:R-:W2:Y:S04]  /*c570*/  LDL R152, [R1+0x58] ;  /* 0x0000580001987983 */ /* 0x000ea80000100800 */
[----:B------:R-:W3:Y:S05]  /*c580*/  LDL R153, [R1+0x40] ;  /* 0x0000400001997983 */ /* 0x000eea0000100800 */
[----:B------:R-:W-:Y:S01]  /*c590*/  QGMMA.64x64x32.F32.E4M3.E4M3 R24, R148, gdesc[UR4], R24, gsb0 ;  /* 0x00e0000494187df3 */ /* 0x000fe20008000818 */
[----:B------:R-:W4:Y:S04]  /*c5a0*/  LDL R154, [R1+0x28] ;  /* 0x00002800019a7983 */ /* 0x000f280000100800 */
[----:B------:R-:W4:Y:S01]  /*c5b0*/  LDL R155, [R1+0x24] ;  /* 0x00002400019b7983 */ /* 0x000f220000100800 */
[----:B------:R-:W-:-:S03]  /*c5c0*/  WARPGROUP.DEPBAR.LE gsb0, 0x0 ;  /* 0x00008000000079c5 */ /* 0x000fc60000010000 */
[----:B------:R-:W2:Y:S01]  /*c5d0*/  LDL R151, [R1+0x3c] ;  /* 0x00003c0001977983 */ /* 0x000ea20000100800 */
[----:B------:R-:W-:Y:S01]  /*c5e0*/  VIADD R12, R10, 0x100 ;  /* 0x000001000a0c7836 */ /* 0x000fe20000000000 */
[----:B------:R-:W-:Y:S01]  /*c5f0*/  WARPGROUP.ARRIVE ;  /* 0x00000000000079c5 */ /* 0x000fe20000000000 */
[----:B------:R-:W-:Y:S02]  /*c600*/  IMAD.MOV.U32 R13, RZ, RZ, -0x3ffffff0 ;  /* 0xc0000010ff0d7424 */ /* 0x000fe400078e00ff */
[C---:B------:R-:W-:Y:S01]  /*c610*/  FMUL.FTZ R11, R2.reuse, R120 ;  /* 0x00000078020b7220 */ /* 0x040fe20000410000 */
[----:B------:R-:W-:Y:S01]  /*c620*/  FMUL.FTZ R120, R2, R124 ;  /* 0x0000007c02787220 */ /* 0x000fe20000410000 */
[----:B------:R-:W-:Y:S01]  /*c630*/  R2UR UR6, R12 ;  /* 0x000000000c0672ca */ /* 0x000fe200000e0000 */
[----:B------:R-:W-:Y:S01]  /*c640*/  FMUL.FTZ R124, R2, R128 ;  /* 0x00000080027c7220 */ /* 0x000fe20000410000 */
[----:B------:R-:W-:Y:S01]  /*c650*/  R2UR UR7, R13 ;  /* 0x000000000d0772ca */ /* 0x000fe200000e0000 */
[----:B------:R-:W-:-:S02]  /*c660*/  IMAD.MOV.U32 R13, RZ, RZ, -0x3ffffff0 ;  /* 0xc0000010ff0d7424 */ /* 0x000fc400078e00ff */
        /* <DEDUP_REMOVED lines=8> */
[----:B------:R-:W-:Y:S02]  /*c6f0*/  VIADD R12, R10, 0x180 ;  /* 0x000001800a0c7836 */ /* 0x000fe40000000000 */
[C---:B------:R-:W-:Y:S01]  /*c700*/  FMUL.FTZ R116, R2.reuse, R118 ;  /* 0x0000007602747220 */ /* 0x040fe20000410000 */
[C---:B------:R-:W-:Y:S01]  /*c710*/  FMUL.FTZ R118, R2.reuse, R119 ;  /* 0x0000007702767220 */ /* 0x040fe20000410000 */
[----:B------:R-:W-:Y:S01]  /*c720*/  QGMMA.64x64x32.F32.E4M3.E4M3 R24, R144, gdesc[UR4], R24, gsb0 ;  /* 0x00e0000490187df3 */ /* 0x000fe20008000818 */
[----:B------:R-:W-:Y:S01]  /*c730*/  R2UR UR7, R13 ;  /* 0x000000000d0772ca */ /* 0x000fe200000e0000 */
[C---:B------:R-:W-:Y:S01]  /*c740*/  FMUL.FTZ R13, R2.reuse, R122 ;  /* 0x0000007a020d7220 */ /* 0x040fe20000410000 */
[C---:B------:R-:W-:Y:S01]  /*c750*/  FMUL.FTZ R122, R2.reuse, R126 ;  /* 0x0000007e027a7220 */ /* 0x040fe20000410000 */
[C---:B------:R-:W-:Y:S01]  /*c760*/  FMUL.FTZ R126, R2.reuse, R129 ;  /* 0x00000081027e7220 */ /* 0x040fe20000410000 */
[C---:B------:R-:W-:Y:S01]  /*c770*/  FMUL.FTZ R129, R2.reuse, R133 ;  /* 0x0000008502817220 */ /* 0x040fe20000410000 */
[C---:B------:R-:W-:Y:S01]  /*c780*/  FMUL.FTZ R133, R2.reuse, R89 ;  /* 0x0000005902857220 */ /* 0x040fe20000410000 */
[----:B------:R-:W-:Y:S01]  /*c790*/  FMUL.FTZ R119, R2, R88 ;  /* 0x0000005802777220 */ /* 0x000fe20000410000 */
[----:B------:R-:W0:Y:S01]  /*c7a0*/  @P0 LDC R89, c[0x0][0x44c] ;  /* 0x00011300ff590b82 */ /* 0x000e220000000800 */
[----:B------:R-:W-:Y:S01]  /*c7b0*/  R2UR UR6, R12 ;  /* 0x000000000c0672ca */ /* 0x000fe200000e0000 */
[C---:B------:R-:W-:Y:S01]  /*c7c0*/  FMUL.FTZ R12, R2.reuse, R121 ;  /* 0x00000079020c7220 */ /* 0x040fe20000410000 */
[C---:B------:R-:W-:Y:S01]  /*c7d0*/  FMUL.FTZ R121, R2.reuse, R125 ;  /* 0x0000007d02797220 */ /* 0x040fe20000410000 */
[C---:B------:R-:W-:Y:S01]  /*c7e0*/  FMUL.FTZ R125, R2.reuse, R130 ;  /* 0x00000082027d7220 */ /* 0x040fe20000410000 */
[C---:B------:R-:W-:Y:S01]  /*c7f0*/  FMUL.FTZ R130, R2.reuse, R134 ;  /* 0x0000008602827220 */ /* 0x040fe20000410000 */
[C---:B------:R-:W-:Y:S01]  /*c800*/  FMUL.FTZ R134, R2.reuse, R93 ;  /* 0x0000005d02867220 */ /* 0x040fe20000410000 */
[C---:B------:R-:W-:Y:S01]  /*c810*/  FMUL.FTZ R93, R2.reuse, R94 ;  /* 0x0000005e025d7220 */ /* 0x040fe20000410000 */
[----:B------:R-:W1:Y:S01]  /*c820*/  @P0 LDC R88, c[0x0][0x450] ;  /* 0x00011400ff580b82 */ /* 0x000e620000000800 */
        /* <DEDUP_REMOVED lines=25> */
[----:B------:R-:W-:-:S03]  /*c9c0*/  FMUL.FTZ R103, R2, R103 ;  /* 0x0000006702677220 */ /* 0x000fc60000410000 */
        /* <DEDUP_REMOVED lines=8> */
[----:B------:R-:W-:Y:S07]  /*ca50*/  QGMMA.64x64x32.F32.E4M3.E4M3 R24, R140, gdesc[UR4], R24, gsb0 ;  /* 0x00e000048c187df3 */ /* 0x000fee0008000818 */
        /* <DEDUP_REMOVED lines=25> */
[----:B------:R-:W-:Y:S01]  /*cbf0*/  FMUL.FTZ R78, R2, R78 ;  /* 0x0000004e024e7220 */ /* 0x000fe20000410000 */
[----:B------:R-:W-:-:S02]  /*cc00*/  WARPGROUP.DEPBAR.LE gsb0, 0x0 ;  /* 0x00008000000079c5 */ /* 0x000fc40000010000 */
[C---:B------:R-:W-:Y:S01]  /*cc10*/  FMUL.FTZ R83, R2.reuse, R83 ;  /* 0x0000005302537220 */ /* 0x040fe20000410000 */
[C---:B------:R-:W-:Y:S01]  /*cc20*/  FMUL.FTZ R86, R2.reuse, R86 ;  /* 0x0000005602567220 */ /* 0x040fe20000410000 */
[----:B------:R-:W-:Y:S01]  /*cc30*/  FMUL.FTZ R87, R2, R87 ;  /* 0x0000005702577220 */ /* 0x000fe20000410000 */
[----:B------:R-:W5:Y:S01]  /*cc40*/  LDL.LU R141, [R1] ;  /* 0x00000000018d7983 */ /* 0x000f620000300800 */
[----:B------:R-:W5:Y:S08]  /*cc50*/  MUFU.TANH R134, R134 ;  /* 0x0000008600867308 */ /* 0x000f700000002400 */
        /* <DEDUP_REMOVED lines=8> */
[----:B------:R-:W-:Y:S08]  /*cce0*/  MUFU.TANH R110, R110 ;  /* 0x0000006e006e7308 */ /* 0x000ff00000002400 */
[----:B------:R-:W-:Y:S08]  /*ccf0*/  MUFU.TANH R112, R112 ;  /* 0x0000007000707308 */ /* 0x000ff00000002400 */
[----:B------:R-:W-:Y:S08]  /*cd00*/  MUFU.TANH R114, R114 ;  /* 0x0000007200727308 */ /* 0x000ff00000002400 */
[----:B------:R-:W-:Y:S01]  /*cd10*/  MUFU.TANH R116, R116 ;  /* 0x0000007400747308 */ /* 0x000fe20000002400 */
[----:B--2---:R-:W-:-:S04]  /*cd20*/  IMAD.IADD R101, R152, 0x1, R151 ;  /* 0x0000000198657824 */ /* 0x004fc800078e0297 */
[----:B0-----:R-:W-:Y:S01]  /*cd30*/  @P0 IMAD.HI.U32 R89, R101, R89, RZ ;  /* 0x0000005965590227 */ /* 0x001fe200078e00ff */
[----:B------:R-:W-:Y:S02]  /*cd40*/  MOV R102, R101 ;  /* 0x0000006500667202 */ /* 0x000fe40000000f00 */
[----:B------:R-:W-:Y:S02]  /*cd50*/  MUFU.TANH R23, R23 ;  /* 0x0000001700177308 */ /* 0x000fe40000002400 */
[----:B-1----:R-:W-:Y:S01]  /*cd60*/  @P0 SHF.R.U32.HI R102, RZ, R88, R89 ;  /* 0x00000058ff660219 */ /* 0x002fe20000011659 */
[----:B------:R-:W-:Y:S02]  /*cd70*/  VIADD R88, R10, 0x200 ;  /* 0x000002000a587836 */ /* 0x000fe40000000000 */
[----:B------:R-:W-:-:S03]  /*cd80*/  IMAD.MOV.U32 R89, RZ, RZ, -0x3ffffff0 ;  /* 0xc0000010ff597424 */ /* 0x000fc600078e00ff */
[----:B------:R0:W-:Y:S01]  /*cd90*/  MUFU.TANH R101, R135 ;  /* 0x0000008700657308 */ /* 0x0001e20000002400 */
[----:B------:R-:W-:Y:S01]  /*cda0*/  R2UR UR6, R88 ;  /* 0x00000000580672ca */ /* 0x000fe200000e0000 */
[----:B------:R-:W-:Y:S01]  /*cdb0*/  FMUL.FTZ R88, R2, R74 ;  /* 0x0000004a02587220 */ /* 0x000fe20000410000 */
[----:B------:R-:W-:-:S05]  /*cdc0*/  R2UR UR7, R89 ;  /* 0x00000000590772ca */ /* 0x000fca00000e0000 */
[----:B------:R1:W-:Y:S01]  /*cdd0*/  MUFU.TANH R10, R72 ;  /* 0x00000048000a7308 */ /* 0x0003e20000002400 */
[----:B0-----:R-:W0:Y:S07]  /*cde0*/  SHFL.IDX PT, R135, R102, RZ, 0x1c1f ;  /* 0x001c1fff66877589 */ /* 0x001e2e00000e0000 */
[----:B------:R-:W-:Y:S01]  /*cdf0*/  MUFU.TANH R123, R123 ;  /* 0x0000007b007b7308 */ /* 0x000fe20000002400 */
[----:B-1----:R-:W-:Y:S01]  /*ce00*/  FMUL.FTZ R72, R2, R73 ;  /* 0x0000004902487220 */ /* 0x002fe20000410000 */
[----:B------:R-:W-:-:S05]  /*ce10*/  IMAD R73, R8, -0xa0, RZ ;  /* 0xffffff6008497824 */ /* 0x000fca00078e02ff */
[----:B---3--:R-:W-:Y:S01]  /*ce20*/  IADD3 R73, -R153, 0x1, R73 ;  /* 0x0000000199497810 */ /* 0x008fe20007ffe149 */
[----:B------:R-:W1:Y:S03]  /*ce30*/  MUFU.TANH R72, R72 ;  /* 0x0000004800487308 */ /* 0x000e660000002400 */
[----:B----4-:R-:W-:-:S05]  /*ce40*/  IADD3 R74, -R155, R73, R154 ;  /* 0x000000499b4a7210 */ /* 0x010fca0007ffe19a */
[----:B------:R-:W-:Y:S01]  /*ce50*/  MUFU.TANH R127, R127 ;  /* 0x0000007f007f7308 */ /* 0x000fe20000002400 */
[----:B0-----:R-:W-:-:S05]  /*ce60*/  IMAD.IADD R135, R74, 0x1, R135 ;  /* 0x000000014a877824 */ /* 0x001fca00078e0287 */
[C---:B------:R-:W-:Y:S02]  /*ce70*/  ISETP.GT.AND P2, PT, R135.reuse, RZ, PT ;  /* 0x000000ff8700720c */ /* 0x040fe40003f44270 */
[----:B------:R0:W-:Y:S01]  /*ce80*/  MUFU.TANH R73, R88 ;  /* 0x0000005800497308 */ /* 0x0001e20000002400 */
[----:B------:R-:W-:-:S07]  /*ce90*/  ISETP.GT.AND P3, PT, R135, 0x1, PT ;  /* 0x000000018700780c */ /* 0x000fce0003f64270 */
[----:B------:R-:W-:Y:S01]  /*cea0*/  MUFU.TANH R106, R106 ;  /* 0x0000006a006a7308 */ /* 0x000fe20000002400 */
[----:B0-----:R-:W-:Y:S01]  /*ceb0*/  FMUL.FTZ R88, R2, R76 ;  /* 0x0000004c02587220 */ /* 0x001fe20000410000 */
[----:B-----5:R-:W-:Y:S02]  /*cec0*/  FSEL R76, R11, -INF , P2 ;  /* 0xff8000000b4c7808 */ /* 0x020fe40001000000 */
[C---:B------:R-:W-:Y:S02]  /*ced0*/  ISETP.GT.AND P2, PT, R135.reuse, 0x8, PT ;  /* 0x000000088700780c */ /* 0x040fe40003f44270 */
        /* <DEDUP_REMOVED lines=13> */
[----:B------:R-:W-:Y:S02]  /*cfb0*/  FMNMX.FTZ R89, R121, R89, !PT ;  /* 0x0000005979597209 */ /* 0x000fe40007810000 */
        /* <DEDUP_REMOVED lines=15> */
[----:B------:R-:W-:Y:S02]  /*d0b0*/  ISETP.GT.AND P2, PT, R135, 0x28, PT ;  /* 0x000000288700780c */ /* 0x000fe40003f44270 */
[----:B------:R-:W-:Y:S02]  /*d0c0*/  FSEL R105, R105, -INF , P3 ;  /* 0xff80000069697808 */ /* 0x000fe40001800000 */
[----:B------:R-:W-:Y:S01]  /*d0d0*/  FMNMX.FTZ R89, R104, R89, !PT ;  /* 0x0000005968597209 */ /* 0x000fe20007810000 */
[----:B------:R-:W-:Y:S01]  /*d0e0*/  MUFU.TANH R122, R122 ;  /* 0x0000007a007a7308 */ /* 0x000fe20000002400 */
[----:B------:R-:W-:-:S02]  /*d0f0*/  ISETP.GT.AND P3, PT, R135, 0x29, PT ;  /* 0x000000298700780c */ /* 0x000fc40003f64270 */
[----:B------:R-:W-:Y:S02]  /*d100*/  FSEL R108, R108, -INF , P2 ;  /* 0xff8000006c6c7808 */ /* 0x000fe40001000000 */
[----:B------:R-:W-:Y:S02]  /*d110*/  FMNMX.FTZ R89, R105, R89, !PT ;  /* 0x0000005969597209 */ /* 0x000fe40007810000 */
[C---:B------:R-:W-:Y:S01]  /*d120*/  ISETP.GT.AND P2, PT, R135.reuse, 0x30, PT ;  /* 0x000000308700780c */ /* 0x040fe20003f44270 */
        /* <DEDUP_REMOVED lines=19> */
[----:B------:R-:W-:Y:S02]  /*d260*/  FSEL R119, R119, -INF , P2 ;  /* 0xff80000077777808 */ /* 0x000fe40001000000 */
[----:B------:R-:W-:Y:S02]  /*d270*/  FMNMX.FTZ R89, R117, R89, !PT ;  /* 0x0000005975597209 */ /* 0x000fe40007810000 */
[----:B------:R-:W-:Y:S02]  /*d280*/  ISETP.GT.AND P2, PT, R135, 0x48, PT ;  /* 0x000000488700780c */ /* 0x000fe40003f44270 */
[----:B------:R-:W-:Y:S02]  /*d290*/  FSEL R133, R133, -INF , P3 ;  /* 0xff80000085857808 */ /* 0x000fe40001800000 */
[----:B------:R-:W-:Y:S02]  /*d2a0*/  FMNMX.FTZ R89, R119, R89, !PT ;  /* 0x0000005977597209 */ /* 0x000fe40007810000 */
[----:B------:R-:W-:-:S02]  /*d2b0*/  ISETP.GT.AND P3, PT, R135, 0x49, PT ;  /* 0x000000498700780c */ /* 0x000fc40003f64270 */
[----:B------:R-:W-:Y:S02]  /*d2c0*/  FSEL R92, R92, -INF , P2 ;  /* 0xff8000005c5c7808 */ /* 0x000fe40001000000 */
[----:B------:R-:W-:Y:S02]  /*d2d0*/  FMNMX.FTZ R89, R133, R89, !PT ;  /* 0x0000005985597209 */ /* 0x000fe40007810000 */
[C---:B------:R-:W-:Y:S02]  /*d2e0*/  ISETP.GT.AND P2, PT, R135.reuse, 0x50, PT ;  /* 0x000000508700780c */ /* 0x040fe40003f44270 */
[----:B------:R-:W-:Y:S02]  /*d2f0*/  FSEL R134, R134, -INF , P3 ;  /* 0xff80000086867808 */ /* 0x000fe40001800000 */
[----:B------:R-:W-:Y:S02]  /*d300*/  FMNMX.FTZ R89, R92, R89, !PT ;  /* 0x000000595c597209 */ /* 0x000fe40007810000 */
[----:B------:R-:W-:-:S02]  /*d310*/  ISETP.GT.AND P3, PT, R135, 0x51, PT ;  /* 0x000000518700780c */ /* 0x000fc40003f64270 */
[----:B------:R-:W-:Y:S02]  /*d320*/  FSEL R95, R95, -INF , P2 ;  /* 0xff8000005f5f7808 */ /* 0x000fe40001000000 */
        /* <DEDUP_REMOVED lines=9> */
[----:B------:R-:W0:Y:S01]  /*d3c0*/  MUFU.TANH R77, R77 ;  /* 0x0000004d004d7308 */ /* 0x000e220000002400 */
[----:B------:R-:W-:Y:S02]  /*d3d0*/  FSEL R100, R100, -INF , P3 ;  /* 0xff80000064647808 */ /* 0x000fe40001800000 */
[----:B------:R-:W-:Y:S02]  /*d3e0*/  FMNMX.FTZ R89, R99, R89, !PT ;  /* 0x0000005963597209 */ /* 0x000fe40007810000 */
[----:B------:R-:W-:-:S02]  /*d3f0*/  ISETP.GT.AND P3, PT, R135, 0x61, PT ;  /* 0x000000618700780c */ /* 0x000fc40003f64270 */
[----:B------:R-:W-:Y:S01]  /*d400*/  FMNMX.FTZ R89, R100, R89, !PT ;  /* 0x0000005964597209 */ /* 0x000fe20007810000 */
[----:B------:R-:W2:Y:S01]  /*d410*/  MUFU.TANH R80, R80 ;  /* 0x0000005000507308 */ /* 0x000ea20000002400 */
[----:B-1----:R-:W-:-:S07]  /*d420*/  FSEL R72, R72, -INF , P3 ;  /* 0xff80000048487808 */ /* 0x002fce0001800000 */
[----:B------:R1:W-:Y:S01]  /*d430*/  MUFU.TANH R88, R64 ;  /* 0x0000004000587308 */ /* 0x0003e20000002400 */
[----:B------:R-:W-:Y:S02]  /*d440*/  ISETP.GT.AND P4, PT, R135, 0x69, PT ;  /* 0x000000698700780c */ /* 0x000fe40003f84270 */
[----:B-1----:R-:W-:-:S05]  /*d450*/  FSEL R64, R10, -INF , P2 ;  /* 0xff8000000a407808 */ /* 0x002fca0001000000 */
[----:B------:R-:W1:Y:S01]  /*d460*/  MUFU.TANH R81, R81 ;  /* 0x0000005100517308 */ /* 0x000e620000002400 */
[----:B------:R-:W-:Y:S02]  /*d470*/  ISETP.GT.AND P2, PT, R135, 0x68, PT ;  /* 0x000000688700780c */ /* 0x000fe40003f44270 */
[----:B------:R-:W-:-:S04]  /*d480*/  FMNMX.FTZ R89, R64, R89, !PT ;  /* 0x0000005940597209 */ /* 0x000fc80007810000 */
[----:B------:R-:W-:Y:S01]  /*d490*/  FMNMX.FTZ R89, R72, R89, !PT ;  /* 0x0000005948597209 */ /* 0x000fe20007810000 */
[----:B------:R-:W3:Y:S01]  /*d4a0*/  MUFU.TANH R84, R84 ;  /* 0x0000005400547308 */ /* 0x000ee20000002400 */
[----:B------:R-:W-:Y:S02]  /*d4b0*/  ISETP.GT.AND P5, PT, R135, 0x70, PT ;  /* 0x000000708700780c */ /* 0x000fe40003fa4270 */
[----:B0-----:R-:W-:-:S05]  /*d4c0*/  FSEL R77, R77, -INF , P4 ;  /* 0xff8000004d4d7808 */ /* 0x001fca0002000000 */
[----:B------:R0:W-:Y:S01]  /*d4d0*/  MUFU.TANH R10, R65 ;  /* 0x00000041000a7308 */ /* 0x0001e20000002400 */
[----:B------:R-:W-:Y:S02]  /*d4e0*/  ISETP.GT.AND P3, PT, R135, 0x71, PT ;  /* 0x000000718700780c */ /* 0x000fe40003f64270 */
[----:B0-----:R-:W-:-:S05]  /*d4f0*/  FSEL R65, R11, -INF , P2 ;  /* 0xff8000000b417808 */ /* 0x001fca0001000000 */
[----:B------:R-:W0:Y:S01]  /*d500*/  MUFU.TANH R85, R85 ;  /* 0x0000005500557308 */ /* 0x000e220000002400 */
[----:B------:R-:W-:Y:S02]  /*d510*/  FMNMX.FTZ R89, R65, R89, !PT ;  /* 0x0000005941597209 */ /* 0x000fe40007810000 */
        /* <DEDUP_REMOVED lines=8> */
[----:B---3--:R-:W-:Y:S02]  /*d5a0*/  FSEL R84, R84, -INF , P2 ;  /* 0xff80000054547808 */ /* 0x008fe40001000000 */
[----:B------:R-:W-:-:S03]  /*d5b0*/  FMNMX.FTZ R11, R81, R11, !PT ;  /* 0x0000000b510b7209 */ /* 0x000fc60007810000 */
[----:B------:R-:W3:Y:S01]  /*d5c0*/  MUFU.TANH R60, R60 ;  /* 0x0000003c003c7308 */ /* 0x000ee20000002400 */
[----:B------:R-:W-:Y:S02]  /*d5d0*/  ISETP.GT.AND P5, PT, R135, 0x80, PT ;  /* 0x000000808700780c */ /* 0x000fe40003fa4270 */
[----:B0-----:R-:W-:Y:S02]  /*d5e0*/  FSEL R85, R85, -INF , P6 ;  /* 0xff80000055557808 */ /* 0x001fe40003000000 */
[----:B------:R-:W-:-:S03]  /*d5f0*/  FMNMX.FTZ R11, R84, R11, !PT ;  /* 0x0000000b540b7209 */ /* 0x000fc60007810000 */
[----:B------:R-:W0:Y:S01]  /*d600*/  MUFU.TANH R61, R61 ;  /* 0x0000003d003d7308 */ /* 0x000e220000002400 */
[----:B------:R-:W-:Y:S02]  /*d610*/  ISETP.GT.AND P4, PT, R135, 0x81, PT ;  /* 0x000000818700780c */ /* 0x000fe40003f84270 */
[----:B--2---:R-:W-:Y:S02]  /*d620*/  FSEL R56, R56, -INF , P5 ;  /* 0xff80000038387808 */ /* 0x004fe40002800000 */
[----:B------:R-:W-:Y:S02]  /*d630*/  FMNMX.FTZ R11, R85, R11, !PT ;  /* 0x0000000b550b7209 */ /* 0x000fe40007810000 */
[----:B------:R-:W-:Y:S02]  /*d640*/  ISETP.GT.AND P3, PT, R135, 0x88, PT ;  /* 0x000000888700780c */ /* 0x000fe40003f64270 */
[----:B-1----:R-:W-:Y:S02]  /*d650*/  FSEL R57, R57, -INF , P4 ;  /* 0xff80000039397808 */ /* 0x002fe40002000000 */
[----:B------:R-:W-:Y:S01]  /*d660*/  FMNMX.FTZ R11, R56, R11, !PT ;  /* 0x0000000b380b7209 */ /* 0x000fe20007810000 */
[----:B------:R-:W-:Y:S01]  /*d670*/  FMUL.FTZ R89, R2, R69 ;  /* 0x0000004502597220 */ /* 0x000fe20000410000 */
[----:B------:R-:W1:Y:S01]  /*d680*/  MUFU.TANH R68, R68 ;  /* 0x0000004400447308 */ /* 0x000e620000002400 */
[----:B------:R-:W-:-:S02]  /*d690*/  ISETP.GT.AND P2, PT, R135, 0x89, PT ;  /* 0x000000898700780c */ /* 0x000fc40003f44270 */
[----:B---3--:R-:W-:Y:S02]  /*d6a0*/  FSEL R60, R60, -INF , P3 ;  /* 0xff8000003c3c7808 */ /* 0x008fe40001800000 */
[----:B------:R-:W-:-:S03]  /*d6b0*/  FMNMX.FTZ R69, R57, R11, !PT ;  /* 0x0000000b39457209 */ /* 0x000fc60007810000 */
[----:B------:R2:W3:Y:S01]  /*d6c0*/  MUFU.TANH R11, R89 ;  /* 0x00000059000b7308 */ /* 0x0004e20000002400 */
[----:B------:R-:W-:Y:S02]  /*d6d0*/  ISETP.GT.AND P6, PT, R135, 0x90, PT ;  /* 0x000000908700780c */ /* 0x000fe40003fc4270 */
[----:B0-----:R-:W-:Y:S02]  /*d6e0*/  FSEL R61, R61, -INF , P2 ;  /* 0xff8000003d3d7808 */ /* 0x001fe40001000000 */
[----:B------:R-:W-:Y:S02]  /*d6f0*/  FMNMX.FTZ R69, R60, R69, !PT ;  /* 0x000000453c457209 */ /* 0x000fe40007810000 */
[----:B------:R-:W-:Y:S02]  /*d700*/  ISETP.GT.AND P5, PT, R135, 0x91, PT ;  /* 0x000000918700780c */ /* 0x000fe40003fa4270 */
[----:B------:R-:W-:Y:S02]  /*d710*/  FSEL R88, R88, -INF , P6 ;  /* 0xff80000058587808 */ /* 0x000fe40003000000 */
[----:B--2---:R-:W-:-:S02]  /*d720*/  FMNMX.FTZ R89, R61, R69, !PT ;  /* 0x000000453d597209 */ /* 0x004fc40007810000 */
[----:B------:R0:W-:Y:S01]  /*d730*/  MUFU.TANH R69, R79 ;  /* 0x0000004f00457308 */ /* 0x0001e20000002400 */
[C---:B------:R-:W-:Y:S02]  /*d740*/  ISETP.GT.AND P4, PT, R135.reuse, 0x98, PT ;  /* 0x000000988700780c */ /* 0x040fe40003f84270 */
[----:B------:R-:W-:Y:S02]  /*d750*/  FMNMX.FTZ R89, R88, R89, !PT ;  /* 0x0000005958597209 */ /* 0x000fe40007810000 */
[----:B------:R-:W-:Y:S02]  /*d760*/  ISETP.GT.AND P3, PT, R135, 0x99, PT ;  /* 0x000000998700780c */ /* 0x000fe40003f64270 */
[----:B0-----:R-:W-:Y:S01]  /*d770*/  FSEL R79, R10, -INF , P5 ;  /* 0xff8000000a4f7808 */ /* 0x001fe20002800000 */
[----:B------:R-:W-:Y:S01]  /*d780*/  FMUL.FTZ R10, R2, R82 ;  /* 0x00000052020a7220 */ /* 0x000fe20000410000 */
[----:B-1----:R-:W-:Y:S02]  /*d790*/  FSEL R82, R68, -INF , P4 ;  /* 0xff80000044527808 */ /* 0x002fe40002000000 */
[----:B------:R-:W-:-:S02]  /*d7a0*/  FMNMX.FTZ R135, R79, R89, !PT ;  /* 0x000000594f877209 */ /* 0x000fc40007810000 */
[----:B---3--:R-:W-:Y:S02]  /*d7b0*/  FSEL R89, R11, -INF , P3 ;  /* 0xff8000000b597808 */ /* 0x008fe40001800000 */
[----:B------:R-:W-:Y:S01]  /*d7c0*/  FMNMX.FTZ R11, R82, R135, !PT ;  /* 0x00000087520b7209 */ /* 0x000fe20007810000 */
[----:B------:R-:W0:Y:S03]  /*d7d0*/  SHFL.IDX PT, R102, R102, 0x1, 0x1c1f ;  /* 0x003c1f0066667f89 */ /* 0x000e2600000e0000 */
[----:B------:R-:W-:Y:S01]  /*d7e0*/  FMNMX.FTZ R11, R89, R11, !PT ;  /* 0x0000000b590b7209 */ /* 0x000fe20007810000 */
[----:B------:R1:W-:Y:S04]  /*d7f0*/  MUFU.TANH R68, R10 ;  /* 0x0000000a00447308 */ /* 0x0003e80000002400 */
[----:B-1----:R-:W1:Y:S01]  /*d800*/  SHFL.BFLY PT, R10, R11, 0x2, 0x1f ;  /* 0x0c401f000b0a7f89 */ /* 0x002e6200000e0000 */
[----:B0-----:R-:W-:-:S05]  /*d810*/  IMAD.IADD R102, R74, 0x1, R102 ;  /* 0x000000014a667824 */ /* 0x001fca00078e0266 */
[C---:B------:R-:W-:Y:S02]  /*d820*/  ISETP.GT.AND P6, PT, R102.reuse, RZ, PT ;  /* 0x000000ff6600720c */ /* 0x040fe40003fc4270 */
[C---:B------:R-:W-:Y:S02]  /*d830*/  ISETP.GT.AND P5, PT, R102.reuse, 0x1, PT ;  /* 0x000000016600780c */ /* 0x040fe40003fa4270 */
[----:B-1----:R-:W-:Y:S02]  /*d840*/  FMNMX.FTZ R10, R11, R10, !PT ;  /* 0x0000000a0b0a7209 */ /* 0x002fe40007810000 */
[----:B------:R-:W-:Y:S02]  /*d850*/  FSEL R13, R13, -INF , P6 ;  /* 0xff8000000d0d7808 */ /* 0x000fe40003000000 */
[----:B------:R-:W-:Y:S01]  /*d860*/  FSEL R23, R23, -INF , P5 ;  /* 0xff80000017177808 */ /* 0x000fe20002800000 */
[----:B------:R-:W0:Y:S01]  /*d870*/  SHFL.BFLY PT, R11, R10, 0x1, 0x1f ;  /* 0x0c201f000a0b7f89 */ /* 0x000e2200000e0000 */
[----:B------:R-:W-:-:S02]  /*d880*/  ISETP.GT.AND P4, PT, R102, 0x9, PT ;  /* 0x000000096600780c */ /* 0x000fc40003f84270 */
[C---:B------:R-:W-:Y:S02]  /*d890*/  ISETP.GT.AND P3, PT, R102.reuse, 0x10, PT ;  /* 0x000000106600780c */ /* 0x040fe40003f64270 */
[C---:B------:R-:W-:Y:S02]  /*d8a0*/  ISETP.GT.AND P6, PT, R102.reuse, 0x11, PT ;  /* 0x000000116600780c */ /* 0x040fe40003fc4270 */
[----:B------:R-:W-:Y:S02]  /*d8b0*/  ISETP.GT.AND P5, PT, R102, 0x18, PT ;  /* 0x000000186600780c */ /* 0x000fe40003fa4270 */
[----:B------:R-:W-:Y:S02]  /*d8c0*/  FSEL R123, R123, -INF , P4 ;  /* 0xff8000007b7b7808 */ /* 0x000fe40002000000 */
[----:B------:R-:W-:Y:S02]  /*d8d0*/  FSEL R125, R125, -INF , P3 ;  /* 0xff8000007d7d7808 */ /* 0x000fe40001800000 */
[----:B------:R-:W-:-:S02]  /*d8e0*/  FSEL R127, R127, -INF , P6 ;  /* 0xff8000007f7f7808 */ /* 0x000fc40003000000 */
[----:B------:R-:W-:Y:S02]  /*d8f0*/  FSEL R130, R130, -INF , P5 ;  /* 0xff80000082827808 */ /* 0x000fe40002800000 */
[C---:B------:R-:W-:Y:S02]  /*d900*/  ISETP.GT.AND P4, PT, R102.reuse, 0x20, PT ;  /* 0x000000206600780c */ /* 0x040fe40003f84270 */
[C---:B------:R-:W-:Y:S02]  /*d910*/  ISETP.GT.AND P3, PT, R102.reuse, 0x21, PT ;  /* 0x000000216600780c */ /* 0x040fe40003f64270 */
[C---:B------:R-:W-:Y:S02]  /*d920*/  ISETP.GT.AND P6, PT, R102.reuse, 0x28, PT ;  /* 0x000000286600780c */ /* 0x040fe40003fc4270 */
[----:B------:R-:W-:Y:S02]  /*d930*/  ISETP.GT.AND P5, PT, R102, 0x29, PT ;  /* 0x000000296600780c */ /* 0x000fe40003fa4270 */
[----:B------:R-:W-:-:S02]  /*d940*/  FSEL R106, R106, -INF , P4 ;  /* 0xff8000006a6a7808 */ /* 0x000fc40002000000 */
[----:B------:R-:W-:Y:S02]  /*d950*/  FSEL R107, R107, -INF , P3 ;  /* 0xff8000006b6b7808 */ /* 0x000fe40001800000 */
[----:B------:R-:W-:Y:S02]  /*d960*/  FSEL R109, R109, -INF , P6 ;  /* 0xff8000006d6d7808 */ /* 0x000fe40003000000 */
[----:B------:R-:W-:Y:S02]  /*d970*/  FSEL R110, R110, -INF , P5 ;  /* 0xff8000006e6e7808 */ /* 0x000fe40002800000 */
[C---:B------:R-:W-:Y:S02]  /*d980*/  ISETP.GT.AND P4, PT, R102.reuse, 0x30, PT ;  /* 0x000000306600780c */ /* 0x040fe40003f84270 */
[C---:B------:R-:W-:Y:S02]  /*d990*/  ISETP.GT.AND P3, PT, R102.reuse, 0x31, PT ;  /* 0x000000316600780c */ /* 0x040fe40003f64270 */
[----:B------:R-:W-:-:S02]  /*d9a0*/  ISETP.GT.AND P6, PT, R102, 0x38, PT ;  /* 0x000000386600780c */ /* 0x000fc40003fc4270 */
[----:B------:R-:W-:Y:S01]  /*d9b0*/  ISETP.GT.AND P5, PT, R102, 0x39, PT ;  /* 0x000000396600780c */ /* 0x000fe20003fa4270 */
[----:B------:R-:W1:Y:S01]  /*d9c0*/  MUFU.TANH R75, R75 ;  /* 0x0000004b004b7308 */ /* 0x000e620000002400 */
[----:B------:R-:W-:Y:S02]  /*d9d0*/  FSEL R112, R112, -INF , P4 ;  /* 0xff80000070707808 */ /* 0x000fe40002000000 */
[----:B------:R-:W-:Y:S02]  /*d9e0*/  FSEL R114, R114, -INF , P3 ;  /* 0xff80000072727808 */ /* 0x000fe40001800000 */
[----:B------:R-:W-:-:S03]  /*d9f0*/  FSEL R116, R116, -INF , P6 ;  /* 0xff80000074747808 */ /* 0x000fc60003000000 */
[----:B------:R-:W2:Y:S01]  /*da00*/  MUFU.TANH R78, R78 ;  /* 0x0000004e004e7308 */ /* 0x000ea20000002400 */
[----:B------:R-:W-:Y:S01]  /*da10*/  FSEL R118, R118, -INF , P5 ;  /* 0xff80000076767808 */ /* 0x000fe20002800000 */
[----:B------:R-:W-:Y:S01]  /*da20*/  FMUL.FTZ R58, R2, R58 ;  /* 0x0000003a023a7220 */ /* 0x000fe20000410000 */
[----:B------:R-:W-:Y:S01]  /*da30*/  ISETP.GT.AND P4, PT, R102, 0x40, PT ;  /* 0x000000406600780c */ /* 0x000fe20003f84270 */
[----:B------:R-:W-:Y:S01]  /*da40*/  FMUL.FTZ R59, R2, R59 ;  /* 0x0000003b023b7220 */ /* 0x000fe20000410000 */
[----:B------:R-:W-:Y:S01]  /*da50*/  ISETP.GT.AND P3, PT, R102, 0x41, PT ;  /* 0x000000416600780c */ /* 0x000fe20003f64270 */
[----:B------:R-:W-:Y:S01]  /*da60*/  FMUL.FTZ R62, R2, R62 ;  /* 0x0000003e023e7220 */ /* 0x000fe20000410000 */
[----:B------:R-:W-:Y:S01]  /*da70*/  ISETP.GT.AND P6, PT, R102, 0x48, PT ;  /* 0x000000486600780c */ /* 0x000fe20003fc4270 */
[----:B------:R-:W-:Y:S01]  /*da80*/  FMUL.FTZ R63, R2, R63 ;  /* 0x0000003f023f7220 */ /* 0x000fe20000410000 */
[C---:B------:R-:W-:Y:S01]  /*da90*/  ISETP.GT.AND P5, PT, R102.reuse, 0x49, PT ;  /* 0x000000496600780c */ /* 0x040fe20003fa4270 */
[----:B------:R-:W3:Y:S01]  /*daa0*/  MUFU.TANH R83, R83 ;  /* 0x0000005300537308 */ /* 0x000ee20000002400 */
[----:B------:R-:W-:-:S02]  /*dab0*/  ISETP.GT.AND P2, PT, R102, 0x8, PT ;  /* 0x000000086600780c */ /* 0x000fc40003f44270 */
[----:B------:R-:W-:Y:S02]  /*dac0*/  FSEL R90, R90, -INF , P4 ;  /* 0xff8000005a5a7808 */ /* 0x000fe40002000000 */
[----:B------:R-:W-:-:S03]  /*dad0*/  FSEL R91, R91, -INF , P3 ;  /* 0xff8000005b5b7808 */ /* 0x000fc60001800000 */
[----:B------:R-:W4:Y:S01]  /*dae0*/  MUFU.TANH R86, R86 ;  /* 0x0000005600567308 */ /* 0x000f220000002400 */
[----:B------:R-:W-:Y:S02]  /*daf0*/  FSEL R93, R93, -INF , P6 ;  /* 0xff8000005d5d7808 */ /* 0x000fe40003000000 */
[----:B------:R-:W-:Y:S02]  /*db00*/  FSEL R94, R94, -INF , P5 ;  /* 0xff8000005e5e7808 */ /* 0x000fe40002800000 */
[----:B------:R-:W-:-:S03]  /*db10*/  ISETP.GT.AND P4, PT, R102, 0x50, PT ;  /* 0x000000506600780c */ /* 0x000fc60003f84270 */
[----:B------:R-:W5:Y:S01]  /*db20*/  MUFU.TANH R87, R87 ;  /* 0x0000005700577308 */ /* 0x000f620000002400 */
[C---:B------:R-:W-:Y:S02]  /*db30*/  ISETP.GT.AND P3, PT, R102.reuse, 0x51, PT ;  /* 0x000000516600780c */ /* 0x040fe40003f64270 */
[C---:B------:R-:W-:Y:S02]  /*db40*/  ISETP.GT.AND P6, PT, R102.reuse, 0x58, PT ;  /* 0x000000586600780c */ /* 0x040fe40003fc4270 */
[----:B------:R-:W-:Y:S02]  /*db50*/  ISETP.GT.AND P5, PT, R102, 0x59, PT ;  /* 0x000000596600780c */ /* 0x000fe40003fa4270 */
[----:B0-----:R-:W-:Y:S01]  /*db60*/  FMNMX.FTZ R10, R10, R11, !PT ;  /* 0x0000000b0a0a7209 */ /* 0x001fe20007810000 */
[----:B------:R-:W0:Y:S01]  /*db70*/  MUFU.TANH R58, R58 ;  /* 0x0000003a003a7308 */ /* 0x000e220000002400 */
[----:B------:R-:W-:Y:S01]  /*db80*/  FSEL R122, R122, -INF , P2 ;  /* 0xff8000007a7a7808 */ /* 0x000fe20001000000 */
[----:B------:R-:W-:Y:S01]  /*db90*/  IMAD.U32 R11, RZ, RZ, UR37 ;  /* 0x00000025ff0b7e24 */ /* 0x000fe2000f8e00ff */
[----:B------:R-:W-:-:S02]  /*dba0*/  ISETP.GT.AND P2, PT, R102, 0x19, PT ;  /* 0x000000196600780c */ /* 0x000fc40003f44270 */
[----:B------:R-:W-:-:S03]  /*dbb0*/  FSEL R96, R96, -INF , P4 ;  /* 0xff80000060607808 */ /* 0x000fc60002000000 */
[----:B------:R-:W0:Y:S01]  /*dbc0*/  MUFU.TANH R59, R59 ;  /* 0x0000003b003b7308 */ /* 0x000e220000002400 */
[----:B------:R-:W-:Y:S02]  /*dbd0*/  FSEL R98, R98, -INF , P3 ;  /* 0xff80000062627808 */ /* 0x000fe40001800000 */
[----:B------:R-:W-:Y:S02]  /*dbe0*/  FSEL R101, R101, -INF , P6 ;  /* 0xff80000065657808 */ /* 0x000fe40003000000 */
[----:B------:R-:W-:-:S03]  /*dbf0*/  FSEL R103, R103, -INF , P5 ;  /* 0xff80000067677808 */ /* 0x000fc60002800000 */
[----:B------:R-:W0:Y:S01]  /*dc00*/  MUFU.TANH R62, R62 ;  /* 0x0000003e003e7308 */ /* 0x000e220000002400 */
[C---:B------:R-:W-:Y:S02]  /*dc10*/  ISETP.GT.AND P4, PT, R102.reuse, 0x60, PT ;  /* 0x000000606600780c */ /* 0x040fe40003f84270 */
[C---:B------:R-:W-:Y:S02]  /*dc20*/  ISETP.GT.AND P3, PT, R102.reuse, 0x61, PT ;  /* 0x000000616600780c */ /* 0x040fe40003f64270 */
[----:B------:R-:W-:-:S03]  /*dc30*/  ISETP.GT.AND P6, PT, R102, 0x68, PT ;  /* 0x000000686600780c */ /* 0x000fc60003fc4270 */
[----:B------:R-:W0:Y:S01]  /*dc40*/  MUFU.TANH R63, R63 ;  /* 0x0000003f003f7308 */ /* 0x000e220000002400 */
[----:B------:R-:W-:Y:S01]  /*dc50*/  ISETP.GT.AND P5, PT, R102, 0x69, PT ;  /* 0x000000696600780c */ /* 0x000fe20003fa4270 */
[----:B------:R-:W-:-:S01]  /*dc60*/  FFMA.FTZ R74, R10, R11, -8 ;  /* 0xc10000000a4a7423 */ /* 0x000fc2000001000b */
[----:B------:R-:W-:Y:S02]  /*dc70*/  FSEL R131, R131, -INF , P2 ;  /* 0xff80000083837808 */ /* 0x000fe40001000000 */
[----:B------:R-:W-:Y:S02]  /*dc80*/  FSETP.NEU.FTZ.AND P2, PT, R10, -INF , PT ;  /* 0xff8000000a00780b */ /* 0x000fe40003f5d000 */
[----:B------:R-:W-:Y:S02]  /*dc90*/  FSEL R73, R73, -INF , P4 ;  /* 0xff80000049497808 */ /* 0x000fe40002000000 */
[----:B-1----:R-:W-:Y:S02]  /*dca0*/  FSEL R75, R75, -INF , P3 ;  /* 0xff8000004b4b7808 */ /* 0x002fe40001800000 */
[----:B--2---:R-:W-:-:S02]  /*dcb0*/  FSEL R78, R78, -INF , P6 ;  /* 0xff8000004e4e7808 */ /* 0x004fc40003000000 */
[----:B------:R-:W-:Y:S02]  /*dcc0*/  FSEL R69, R69, -INF , P5 ;  /* 0xff80000045457808 */ /* 0x000fe40002800000 */
[C---:B------:R-:W-:Y:S02]  /*dcd0*/  ISETP.GT.AND P4, PT, R102.reuse, 0x70, PT ;  /* 0x000000706600780c */ /* 0x040fe40003f84270 */
[C---:B------:R-:W-:Y:S02]  /*dce0*/  ISETP.GT.AND P3, PT, R102.reuse, 0x71, PT ;  /* 0x000000716600780c */ /* 0x040fe40003f64270 */
[C---:B------:R-:W-:Y:S02]  /*dcf0*/  ISETP.GT.AND P6, PT, R102.reuse, 0x78, PT ;  /* 0x000000786600780c */ /* 0x040fe40003fc4270 */
[----:B------:R-:W-:Y:S02]  /*dd00*/  ISETP.GT.AND P5, PT, R102, 0x79, PT ;  /* 0x000000796600780c */ /* 0x000fe40003fa4270 */
[----:B------:R-:W-:-:S02]  /*dd10*/  FSEL R74, R74, RZ, P2 ;  /* 0x000000ff4a4a7208 */ /* 0x000fc40001000000 */
[----:B------:R-:W-:Y:S02]  /*dd20*/  FSEL R68, R68, -INF , P4 ;  /* 0xff80000044447808 */ /* 0x000fe40002000000 */
[----:B---3--:R-:W-:Y:S02]  /*dd30*/  FSEL R83, R83, -INF , P3 ;  /* 0xff80000053537808 */ /* 0x008fe40001800000 */
[----:B----4-:R-:W-:Y:S02]  /*dd40*/  FSEL R86, R86, -INF , P6 ;  /* 0xff80000056567808 */ /* 0x010fe40003000000 */
[----:B-----5:R-:W-:Y:S02]  /*dd50*/  FSEL R87, R87, -INF , P5 ;  /* 0xff80000057577808 */ /* 0x020fe40002800000 */
[C---:B------:R-:W-:Y:S02]  /*dd60*/  ISETP.GT.AND P4, PT, R102.reuse, 0x80, PT ;  /* 0x000000806600780c */ /* 0x040fe40003f84270 */
[----:B------:R-:W-:-:S02]  /*dd70*/  ISETP.GT.AND P3, PT, R102, 0x81, PT ;  /* 0x000000816600780c */ /* 0x000fc40003f64270 */
[C---:B------:R-:W-:Y:S02]  /*dd80*/  ISETP.GT.AND P6, PT, R102.reuse, 0x88, PT ;  /* 0x000000886600780c */ /* 0x040fe40003fc4270 */
[----:B------:R-:W-:Y:S01]  /*dd90*/  ISETP.GT.AND P5, PT, R102, 0x89, PT ;  /* 0x000000896600780c */ /* 0x000fe20003fa4270 */
[----:B------:R-:W-:-:S01]  /*dda0*/  FFMA.FTZ R135, R129, R11, -R74 ;  /* 0x0000000b81877223 */ /* 0x000fc2000001084a */
[----:B0-----:R-:W-:Y:S02]  /*ddb0*/  FSEL R58, R58, -INF , P4 ;  /* 0xff8000003a3a7808 */ /* 0x001fe40002000000 */
[----:B------:R-:W-:Y:S02]  /*ddc0*/  FSEL R59, R59, -INF , P3 ;  /* 0xff8000003b3b7808 */ /* 0x000fe40001800000 */
[----:B------:R-:W-:Y:S02]  /*ddd0*/  FSEL R129, R62, -INF , P6 ;  /* 0xff8000003e817808 */ /* 0x000fe40003000000 */
[----:B------:R-:W-:-:S02]  /*dde0*/  FSEL R63, R63, -INF , P5 ;  /* 0xff8000003f3f7808 */ /* 0x000fc40002800000 */
[C---:B------:R-:W-:Y:S02]  /*ddf0*/  ISETP.GT.AND P4, PT, R102.reuse, 0x90, PT ;  /* 0x000000906600780c */ /* 0x040fe40003f84270 */
[C---:B------:R-:W-:Y:S02]  /*de00*/  ISETP.GT.AND P3, PT, R102.reuse, 0x91, PT ;  /* 0x000000916600780c */ /* 0x040fe40003f64270 */
[C---:B------:R-:W-:Y:S02]  /*de10*/  ISETP.GT.AND P6, PT, R102.reuse, 0x98, PT ;  /* 0x000000986600780c */ /* 0x040fe40003fc4270 */
[----:B------:R-:W-:Y:S01]  /*de20*/  ISETP.GT.AND P5, PT, R102, 0x99, PT ;  /* 0x000000996600780c */ /* 0x000fe20003fa4270 */
[----:B------:R-:W-:Y:S01]  /*de30*/  FFMA.FTZ R102, R104, R11, -R74 ;  /* 0x0000000b68667223 */ /* 0x000fe2000001084a */
[----:B------:R-:W-:Y:S01]  /*de40*/  FMNMX.FTZ R104, R13, R3, !PT ;  /* 0x000000030d687209 */ /* 0x000fe20007810000 */
[----:B------:R0:W-:Y:S03]  /*de50*/  MUFU.EX2 R62, R135 ;  /* 0x00000087003e7308 */ /* 0x0001e60000000800 */
[----:B------:R-:W-:-:S04]  /*de60*/  FMNMX.FTZ R104, R23, R104, !PT ;  /* 0x0000006817687209 */ /* 0x000fc80007810000 */
[----:B0-----:R-:W-:-:S04]  /*de70*/  FMNMX.FTZ R135, R122, R104, !PT ;  /* 0x000000687a877209 */ /* 0x001fc80007810000 */
[----:B------:R-:W-:-:S04]  /*de80*/  FMNMX.FTZ R135, R123, R135, !PT ;  /* 0x000000877b877209 */ /* 0x000fc80007810000 */
        /* <DEDUP_REMOVED lines=24> */
[----:B------:R-:W-:Y:S01]  /*e010*/  FMNMX.FTZ R135, R68, R135, !PT ;  /* 0x0000008744877209 */ /* 0x000fe20007810000 */
[----:B------:R-:W-:-:S03]  /*e020*/  FMUL.FTZ R66, R2, R66 ;  /* 0x0000004202427220 */ /* 0x000fc60000410000 */
[----:B------:R-:W-:Y:S01]  /*e030*/  FMNMX.FTZ R135, R83, R135, !PT ;  /* 0x0000008753877209 */ /* 0x000fe20007810000 */
[----:B------:R-:W-:-:S03]  /*e040*/  FMUL.FTZ R67, R2, R67 ;  /* 0x0000004302437220 */ /* 0x000fc60000410000 */
[----:B------:R-:W-:Y:S01]  /*e050*/  FMNMX.FTZ R135, R86, R135, !PT ;  /* 0x0000008756877209 */ /* 0x000fe20007810000 */
[----:B------:R-:W0:Y:S01]  /*e060*/  MUFU.TANH R66, R66 ;  /* 0x0000004200427308 */ /* 0x000e220000002400 */
[----:B------:R-:W-:-:S01]  /*e070*/  FFMA.FTZ R105, R105, R11, -R74 ;  /* 0x0000000b69697223 */ /* 0x000fc2000001084a */
[C---:B------:R-:W-:Y:S01]  /*e080*/  FMUL.FTZ R70, R2.reuse, R70 ;  /* 0x0000004602467220 */ /* 0x040fe20000410000 */
[----:B------:R-:W-:Y:S01]  /*e090*/  FMNMX.FTZ R135, R87, R135, !PT ;  /* 0x0000008757877209 */ /* 0x000fe20007810000 */
[----:B------:R-:W-:-:S03]  /*e0a0*/  FMUL.FTZ R71, R2, R71 ;  /* 0x0000004702477220 */ /* 0x000fc60000410000 */
[----:B------:R-:W-:Y:S01]  /*e0b0*/  FMNMX.FTZ R135, R58, R135, !PT ;  /* 0x000000873a877209 */ /* 0x000fe20007810000 */
[----:B------:R-:W1:Y:S08]  /*e0c0*/  MUFU.TANH R67, R67 ;  /* 0x0000004300437308 */ /* 0x000e700000002400 */
[----:B------:R2:W-:Y:S02]  /*e0d0*/  MUFU.EX2 R104, R105 ;  /* 0x0000006900687308 */ /* 0x0005e40000000800 */
[----:B--2---:R-:W-:-:S01]  /*e0e0*/  FFMA.FTZ R105, R108, R11, -R74 ;  /* 0x0000000b6c697223 */ /* 0x004fc2000001084a */
[-CC-:B------:R-:W-:Y:S01]  /*e0f0*/  FFMA.FTZ R108, R132, R11.reuse, -R74.reuse ;  /* 0x0000000b846c7223 */ /* 0x180fe2000001084a */
[----:B------:R-:W-:-:S04]  /*e100*/  FFMA.FTZ R132, R133, R11, -R74 ;  /* 0x0000000b85847223 */ /* 0x000fc8000001084a */
[----:B------:R-:W2:Y:S01]  /*e110*/  MUFU.TANH R70, R70 ;  /* 0x0000004600467308 */ /* 0x000ea20000002400 */
[----:B------:R-:W-:-:S01]  /*e120*/  FFMA.FTZ R133, R134, R11, -R74 ;  /* 0x0000000b86857223 */ /* 0x000fc2000001084a */
[----:B------:R-:W-:-:S04]  /*e130*/  FMNMX.FTZ R134, R59, R135, !PT ;  /* 0x000000873b867209 */ /* 0x000fc80007810000 */
[----:B------:R-:W-:Y:S02]  /*e140*/  FMNMX.FTZ R134, R129, R134, !PT ;  /* 0x0000008681867209 */ /* 0x000fe40007810000 */
[----:B------:R-:W3:Y:S01]  /*e150*/  MUFU.TANH R71, R71 ;  /* 0x0000004700477308 */ /* 0x000ee20000002400 */
[----:B0-----:R-:W-:Y:S02]  /*e160*/  FSEL R66, R66, -INF , P4 ;  /* 0xff80000042427808 */ /* 0x001fe40002000000 */
[----:B------:R-:W-:Y:S02]  /*e170*/  FMNMX.FTZ R134, R63, R134, !PT ;  /* 0x000000863f867209 */ /* 0x000fe40007810000 */
[----:B-1----:R-:W-:Y:S02]  /*e180*/  FSEL R67, R67, -INF , P3 ;  /* 0xff80000043437808 */ /* 0x002fe40001800000 */
[----:B------:R-:W-:Y:S02]  /*e190*/  FMNMX.FTZ R134, R66, R134, !PT ;  /* 0x0000008642867209 */ /* 0x000fe40007810000 */
[----:B--2---:R-:W-:-:S02]  /*e1a0*/  FSEL R70, R70, -INF , P6 ;  /* 0xff80000046467808 */ /* 0x004fc40003000000 */
[----:B------:R-:W-:-:S04]  /*e1b0*/  FMNMX.FTZ R134, R67, R134, !PT ;  /* 0x0000008643867209 */ /* 0x000fc80007810000 */
[----:B------:R-:W-:Y:S02]  /*e1c0*/  FMNMX.FTZ R134, R70, R134, !PT ;  /* 0x0000008646867209 */ /* 0x000fe40007810000 */
[----:B---3--:R-:W-:-:S04]  /*e1d0*/  FSEL R71, R71, -INF , P5 ;  /* 0xff80000047477808 */ /* 0x008fc80002800000 */
[----:B------:R-:W-:-:S05]  /*e1e0*/  FMNMX.FTZ R134, R71, R134, !PT ;  /* 0x0000008647867209 */ /* 0x000fca0007810000 */
[----:B------:R-:W0:Y:S01]  /*e1f0*/  SHFL.BFLY PT, R135, R134, 0x2, 0x1f ;  /* 0x0c401f0086877f89 */ /* 0x000e2200000e0000 */
[----:B------:R-:W-:-:S01]  /*e200*/  FFMA.FTZ R140, R56, R11, -R74 ;  /* 0x0000000b388c7223 */ /* 0x000fc2000001084a */
        /* <DEDUP_REMOVED lines=13> */
[----:B0-----:R-:W-:-:S04]  /*e2e0*/  FMNMX.FTZ R56, R135, R56, !PT ;  /* 0x0000003887387209 */ /* 0x001fc80007810000 */
[C---:B------:R-:W-:Y:S01]  /*e2f0*/  FSETP.NEU.FTZ.AND P3, PT, R56.reuse, -INF , PT ;  /* 0xff8000003800780b */ /* 0x040fe20003f7d000 */
[----:B------:R-:W-:-:S01]  /*e300*/  FFMA.FTZ R134, R56, R11, -8 ;  /* 0xc100000038867423 */ /* 0x000fc2000001000b */
[-CC-:B------:R-:W-:Y:S01]  /*e310*/  FFMA.FTZ R119, R119, R11.reuse, -R74.reuse ;  /* 0x0000000b77777223 */ /* 0x180fe2000001084a */
[----:B------:R-:W-:-:S03]  /*e320*/  FFMA.FTZ R92, R92, R11, -R74 ;  /* 0x0000000b5c5c7223 */ /* 0x000fc6000001084a */
[----:B------:R-:W-:Y:S01]  /*e330*/  FSEL R134, R134, RZ, P3 ;  /* 0x000000ff86867208 */ /* 0x000fe20001800000 */
        /* <DEDUP_REMOVED lines=25> */
[----:B------:R-:W-:-:S05]  /*e4d0*/  FSEL R131, R10, RZ, P2 ;  /* 0x000000ff0a837208 */ /* 0x000fca0001000000 */
[----:B------:R-:W-:Y:S01]  /*e4e0*/  FADD.FTZ R131, -R131, R0 ;  /* 0x0000000083837221 */ /* 0x000fe20000010100 */
[----:B------:R-:W-:-:S05]  /*e4f0*/  FSEL R0, R56, RZ, P3 ;  /* 0x000000ff38007208 */ /* 0x000fca0001800000 */
[----:B------:R-:W-:Y:S01]  /*e500*/  FADD.FTZ R0, -R0, R3 ;  /* 0x0000000300007221 */ /* 0x000fe20000010100 */
[----:B------:R-:W-:Y:S01]  /*e510*/  FMUL.FTZ R3, R131, R11 ;  /* 0x0000000b83037220 */ /* 0x000fe20000410000 */
[----:B------:R-:W-:Y:S08]  /*e520*/  MUFU.EX2 R76, R76 ;  /* 0x0000004c004c7308 */ /* 0x000ff00000000800 */
[----:B------:R-:W0:Y:S08]  /*e530*/  MUFU.EX2 R3, R3 ;  /* 0x0000000300037308 */ /* 0x000e300000000800 */
[----:B------:R-:W1:Y:S08]  /*e540*/  MUFU.EX2 R12, R12 ;  /* 0x0000000c000c7308 */ /* 0x000e700000000800 */
[----:B------:R-:W2:Y:S01]  /*e550*/  MUFU.EX2 R120, R120 ;  /* 0x0000007800787308 */ /* 0x000ea20000000800 */
[----:B0-----:R-:W-:-:S07]  /*e560*/  FFMA.FTZ R131, R3, R141, R76 ;  /* 0x0000008d03837223 */ /* 0x001fce000001004c */
[----:B------:R-:W0:Y:S01]  /*e570*/  MUFU.EX2 R121, R121 ;  /* 0x0000007900797308 */ /* 0x000e220000000800 */
[----:B------:R-:W-:-:S01]  /*e580*/  FFMA.FTZ R13, R13, R11, -R134 ;  /* 0x0000000b0d0d7223 */ /* 0x000fc20000010886 */
[----:B------:R-:W-:Y:S01]  /*e590*/  FMUL.FTZ R0, R0, R11 ;  /* 0x0000000b00007220 */ /* 0x000fe20000410000 */
[----:B-1----:R-:W-:-:S05]  /*e5a0*/  FADD.FTZ R131, R12, R131 ;  /* 0x000000830c837221 */ /* 0x002fca0000010000 */
[----:B------:R-:W1:Y:S01]  /*e5b0*/  MUFU.EX2 R124, R124 ;  /* 0x0000007c007c7308 */ /* 0x000e620000000800 */
[----:B------:R-:W-:-:S01]  /*e5c0*/  FFMA.FTZ R23, R23, R11, -R134 ;  /* 0x0000000b17177223 */ /* 0x000fc20000010886 */
[----:B--2---:R-:W-:-:S06]  /*e5d0*/  FADD.FTZ R131, R120, R131 ;  /* 0x0000008378837221 */ /* 0x004fcc0000010000 */
[----:B------:R-:W2:Y:S01]  /*e5e0*/  MUFU.EX2 R126, R126 ;  /* 0x0000007e007e7308 */ /* 0x000ea20000000800 */
[----:B0-----:R-:W-:-:S07]  /*e5f0*/  FADD.FTZ R131, R121, R131 ;  /* 0x0000008379837221 */ /* 0x001fce0000010000 */
[----:B------:R-:W0:Y:S08]  /*e600*/  MUFU.EX2 R128, R128 ;  /* 0x0000008000807308 */ /* 0x000e300000000800 */
[----:B------:R-:W-:Y:S08]  /*e610*/  MUFU.EX2 R13, R13 ;  /* 0x0000000d000d7308 */ /* 0x000ff00000000800 */
[----:B------:R-:W3:Y:S01]  /*e620*/  MUFU.EX2 R0, R0 ;  /* 0x0000000000007308 */ /* 0x000ee20000000800 */
[----:B-1----:R-:W-:-:S07]  /*e630*/  FADD.FTZ R131, R124, R131 ;  /* 0x000000837c837221 */ /* 0x002fce0000010000 */
[----:B------:R-:W1:Y:S01]  /*e640*/  MUFU.EX2 R23, R23 ;  /* 0x0000001700177308 */ /* 0x000e620000000800 */
[----:B--2---:R-:W-:-:S07]  /*e650*/  FADD.FTZ R131, R126, R131 ;  /* 0x000000837e837221 */ /* 0x004fce0000010000 */
[----:B------:R-:W2:Y:S08]  /*e660*/  MUFU.EX2 R102, R102 ;  /* 0x0000006600667308 */ /* 0x000eb00000000800 */
[----:B------:R-:W4:Y:S01]  /*e670*/  MUFU.EX2 R89, R89 ;  /* 0x0000005900597308 */ /* 0x000f220000000800 */
[----:B0-----:R-:W-:-:S01]  /*e680*/  FADD.FTZ R131, R128, R131 ;  /* 0x0000008380837221 */ /* 0x001fc20000010000 */
[----:B---3--:R-:W-:-:S06]  /*e690*/  FFMA.FTZ R21, R0, R21, R13 ;  /* 0x0000001500157223 */ /* 0x008fcc000001000d */
[----:B------:R-:W0:Y:S01]  /*e6a0*/  MUFU.EX2 R122, R122 ;  /* 0x0000007a007a7308 */ /* 0x000e220000000800 */
[----:B------:R-:W-:-:S01]  /*e6b0*/  FADD.FTZ R131, R62, R131 ;  /* 0x000000833e837221 */ /* 0x000fc20000010000 */
[----:B-1----:R-:W-:-:S06]  /*e6c0*/  FADD.FTZ R21, R23, R21 ;  /* 0x0000001517157221 */ /* 0x002fcc0000010000 */
[----:B------:R-:W1:Y:S08]  /*e6d0*/  MUFU.EX2 R105, R105 ;  /* 0x0000006900697308 */ /* 0x000e700000000800 */
[----:B------:R-:W3:Y:S01]  /*e6e0*/  MUFU.EX2 R123, R123 ;  /* 0x0000007b007b7308 */ /* 0x000ee20000000800 */
[----:B--2---:R-:W-:-:S01]  /*e6f0*/  FADD.FTZ R131, R102, R131 ;  /* 0x0000008366837221 */ /* 0x004fc20000010000 */
[----:B----4-:R-:W-:-:S06]  /*e700*/  FADD.FTZ R21, R89, R21 ;  /* 0x0000001559157221 */ /* 0x010fcc0000010000 */
[----:B------:R-:W2:Y:S01]  /*e710*/  MUFU.EX2 R108, R108 ;  /* 0x0000006c006c7308 */ /* 0x000ea20000000800 */
[----:B------:R-:W-:-:S07]  /*e720*/  FFMA.FTZ R106, R106, R11, -R134 ;  /* 0x0000000b6a6a7223 */ /* 0x000fce0000010886 */
[----:B------:R-:W4:Y:S01]  /*e730*/  MUFU.EX2 R125, R125 ;  /* 0x0000007d007d7308 */ /* 0x000f220000000800 */
[----:B------:R-:W-:-:S01]  /*e740*/  FADD.FTZ R131, R104, R131 ;  /* 0x0000008368837221 */ /* 0x000fc20000010000 */
[----:B0-----:R-:W-:-:S06]  /*e750*/  FADD.FTZ R21, R122, R21 ;  /* 0x000000157a157221 */ /* 0x001fcc0000010000 */
[----:B------:R-:W0:Y:S01]  /*e760*/  MUFU.EX2 R111, R111 ;  /* 0x0000006f006f7308 */ /* 0x000e220000000800 */
[----:B------:R-:W-:-:S07]  /*e770*/  FFMA.FTZ R107, R107, R11, -R134 ;  /* 0x0000000b6b6b7223 */ /* 0x000fce0000010886 */
[----:B------:R-:W5:Y:S01]  /*e780*/  MUFU.EX2 R127, R127 ;  /* 0x0000007f007f7308 */ /* 0x000f620000000800 */
[----:B-1----:R-:W-:-:S01]  /*e790*/  FADD.FTZ R131, R105, R131 ;  /* 0x0000008369837221 */ /* 0x002fc20000010000 */
[----:B---3--:R-:W-:-:S06]  /*e7a0*/  FADD.FTZ R21, R123, R21 ;  /* 0x000000157b157221 */ /* 0x008fcc0000010000 */
[----:B------:R-:W1:Y:S01]  /*e7b0*/  MUFU.EX2 R113, R113 ;  /* 0x0000007100717308 */ /* 0x000e620000000800 */
[----:B------:R-:W-:-:S07]  /*e7c0*/  FFMA.FTZ R109, R109, R11, -R134 ;  /* 0x0000000b6d6d7223 */ /* 0x000fce0000010886 */
[----:B------:R-:W3:Y:S01]  /*e7d0*/  MUFU.EX2 R130, R130 ;  /* 0x0000008200827308 */ /* 0x000ee20000000800 */
[----:B--2---:R-:W-:-:S01]  /*e7e0*/  FADD.FTZ R131, R108, R131 ;  /* 0x000000836c837221 */ /* 0x004fc20000010000 */
[----:B----4-:R-:W-:-:S06]  /*e7f0*/  FADD.FTZ R21, R125, R21 ;  /* 0x000000157d157221 */ /* 0x010fcc0000010000 */
[----:B------:R-:W2:Y:S01]  /*e800*/  MUFU.EX2 R115, R115 ;  /* 0x0000007300737308 */ /* 0x000ea20000000800 */
[----:B------:R-:W-:-:S07]  /*e810*/  FFMA.FTZ R110, R110, R11, -R134 ;  /* 0x0000000b6e6e7223 */ /* 0x000fce0000010886 */
[----:B------:R-:W4:Y:S01]  /*e820*/  MUFU.EX2 R106, R106 ;  /* 0x0000006a006a7308 */ /* 0x000f220000000800 */
[----:B0-----:R-:W-:-:S01]  /*e830*/  FADD.FTZ R131, R111, R131 ;  /* 0x000000836f837221 */ /* 0x001fc20000010000 */
[----:B-----5:R-:W-:-:S06]  /*e840*/  FADD.FTZ R21, R127, R21 ;  /* 0x000000157f157221 */ /* 0x020fcc0000010000 */
        /* <DEDUP_REMOVED lines=41> */
[----:B------:R-:W-:-:S01]  /*eae0*/  FFMA.FTZ R96, R96, R11, -R134 ;  /* 0x0000000b60607223 */ /* 0x000fc20000010886 */
[----:B------:R-:W-:-:S06]  /*eaf0*/  WARPGROUP.ARRIVE ;  /* 0x00000000000079c5 */ /* 0x000fcc0000000000 */
[----:B------:R-:W4:Y:S01]  /*eb00*/  MUFU.EX2 R91, R91 ;  /* 0x0000005b005b7308 */ /* 0x000f220000000800 */
[----:B0-----:R-:W-:-:S01]  /*eb10*/  FADD.FTZ R131, R97, R131 ;  /* 0x0000008361837221 */ /* 0x001fc20000010000 */
[----:B-----5:R-:W-:Y:S01]  /*eb20*/  FADD.FTZ R21, R118, R21 ;  /* 0x0000001576157221 */ /* 0x020fe20000010000 */
[----:B------:R-:W-:-:S01]  /*eb30*/  FFMA.FTZ R98, R98, R11, -R134 ;  /* 0x0000000b62627223 */ /* 0x000fc20000010886 */
[----:B------:R-:W-:Y:S04]  /*eb40*/  QGMMA.64x64x32.F32.E4M3.E4M3 R24, R136, gdesc[UR4], R24, gsb0 ;  /* 0x00e0000488187df3 */ /* 0x000fe80008000818 */
[----:B------:R-:W0:Y:S08]  /*eb50*/  MUFU.EX2 R64, R64 ;  /* 0x0000004000407308 */ /* 0x000e300000000800 */
        /* <DEDUP_REMOVED lines=14> */
[----:B------:R-:W5:Y:S01]  /*ec40*/  S2R R155, SR_TID.X ;  /* 0x00000000009b7919 */ /* 0x000f620000002100 */
[----:B------:R-:W-:-:S06]  /*ec50*/  FFMA.FTZ R73, R73, R11, -R134 ;  /* 0x0000000b49497223 */ /* 0x000fcc0000010886 */
[----:B------:R-:W0:Y:S01]  /*ec60*/  MUFU.EX2 R98, R98 ;  /* 0x0000006200627308 */ /* 0x000e220000000800 */
        /* <DEDUP_REMOVED lines=11> */
[----:B------:R-:W-:-:S06]  /*ed20*/  FADD.FTZ R21, R98, R21 ;  /* 0x0000001562157221 */ /* 0x000fcc0000010000 */
        /* <DEDUP_REMOVED lines=26> */
[----:B------:R-:W-:Y:S01]  /*eed0*/  LOP3.LUT R135, R155, 0x7f, RZ, 0xc0, !PT ;  /* 0x0000007f9b877812 */ /* 0x000fe200078ec0ff */
[----:B------:R-:W-:-:S06]  /*eee0*/  FFMA.FTZ R58, R58, R11, -R134 ;  /* 0x0000000b3a3a7223 */ /* 0x000fcc0000010886 */
[----:B------:R-:W4:Y:S01]  /*eef0*/  MUFU.EX2 R83, R83 ;  /* 0x0000005300537308 */ /* 0x000f220000000800 */
[----:B0-----:R-:W-:-:S01]  /*ef00*/  FADD.FTZ R131, R57, R131 ;  /* 0x0000008339837221 */ /* 0x001fc20000010000 */
[----:B-----5:R-:W-:-:S06]  /*ef10*/  FADD.FTZ R21, R69, R21 ;  /* 0x0000001545157221 */ /* 0x020fcc0000010000 */
[----:B------:R-:W0:Y:S01]  /*ef20*/  MUFU.EX2 R88, R88 ;  /* 0x0000005800587308 */ /* 0x000e220000000800 */
[----:B------:R-:W-:Y:S01]  /*ef30*/  ISETP.NE.AND P2, PT, R135, RZ, PT ;  /* 0x000000ff8700720c */ /* 0x000fe20003f45270 */
[----:B------:R-:W-:-:S06]  /*ef40*/  FFMA.FTZ R59, R59, R11, -R134 ;  /* 0x0000000b3b3b7223 */ /* 0x000fcc0000010886 */
        /* <DEDUP_REMOVED lines=13> */
[----:B------:R-:W-:Y:S01]  /*f020*/  MUFU.EX2 R74, R74 ;  /* 0x0000004a004a7308 */ /* 0x000fe20000000800 */
[----:B------:R-:W-:-:S01]  /*f030*/  FFMA.FTZ R66, R66, R11, -R134 ;  /* 0x0000000b42427223 */ /* 0x000fc20000010886 */
[----:B------:R-:W-:-:S06]  /*f040*/  @!P2 VIADD R9, R9, 0x13240 ;  /* 0x000132400909a836 */ /* 0x000fcc0000000000 */
[----:B------:R-:W0:Y:S01]  /*f050*/  MUFU.EX2 R59, R59 ;  /* 0x0000003b003b7308 */ /* 0x000e220000000800 */
[----:B-1----:R-:W-:-:S01]  /*f060*/  FADD.FTZ R131, R79, R131 ;  /* 0x000000834f837221 */ /* 0x002fc20000010000 */
[----:B---3--:R-:W-:-:S06]  /*f070*/  FADD.FTZ R21, R87, R21 ;  /* 0x0000001557157221 */ /* 0x008fcc0000010000 */
[----:B------:R-:W1:Y:S01]  /*f080*/  MUFU.EX2 R129, R129 ;  /* 0x0000008100817308 */ /* 0x000e620000000800 */
[----:B------:R-:W-:-:S01]  /*f090*/  FFMA.FTZ R67, R67, R11, -R134 ;  /* 0x0000000b43437223 */ /* 0x000fc20000010886 */
[----:B------:R-:W-:Y:S01]  /*f0a0*/  @!P2 PRMT R9, RZ, 0x654, R9 ;  /* 0x00000654ff09a816 */ /* 0x000fe20000000009 */
[----:B--2---:R-:W-:-:S05]  /*f0b0*/  FADD.FTZ R131, R82, R131 ;  /* 0x0000008352837221 */ /* 0x004fca0000010000 */
[----:B------:R-:W2:Y:S01]  /*f0c0*/  MUFU.EX2 R63, R63 ;  /* 0x0000003f003f7308 */ /* 0x000ea20000000800 */
[----:B----4-:R-:W-:-:S01]  /*f0d0*/  FADD.FTZ R21, R58, R21 ;  /* 0x000000153a157221 */ /* 0x010fc20000010000 */
[----:B------:R-:W-:Y:S02]  /*f0e0*/  WARPGROUP.DEPBAR.LE gsb0, 0x0 ;  /* 0x00008000000079c5 */ /* 0x000fe40000010000 */
[----:B------:R-:W-:-:S01]  /*f0f0*/  FFMA.FTZ R70, R70, R11, -R134 ;  /* 0x0000000b46467223 */ /* 0x000fc20000010886 */
[----:B------:R3:W-:Y:S03]  /*f100*/  @!P2 SYNCS.ARRIVE.TRANS64.RED.A1T0 RZ, [R9+URZ], RZ ;  /* 0x000000ff09ffa9a7 */ /* 0x0007e6000810043f */
[----:B------:R-:W4:Y:S01]  /*f110*/  MUFU.EX2 R66, R66 ;  /* 0x0000004200427308 */ /* 0x000f220000000800 */
[----:B0-----:R-:W-:-:S01]  /*f120*/  FADD.FTZ R21, R59, R21 ;  /* 0x000000153b157221 */ /* 0x001fc20000010000 */
[----:B------:R-:W-:Y:S01]  /*f130*/  FFMA.FTZ R71, R71, R11, -R134 ;  /* 0x0000000b47477223 */ /* 0x000fe20000010886 */
[----:B---3--:R-:W-:-:S05]  /*f140*/  FADD.FTZ R9, R74, R131 ;  /* 0x000000834a097221 */ /* 0x008fca0000010000 */
[----:B------:R-:W0:Y:S01]  /*f150*/  MUFU.EX2 R67, R67 ;  /* 0x0000004300437308 */ /* 0x000e220000000800 */
[----:B-1----:R-:W-:-:S01]  /*f160*/  FADD.FTZ R21, R129, R21 ;  /* 0x0000001581157221 */ /* 0x002fc20000010000 */
[----:B------:R1:W-:Y:S06]  /*f170*/  STL [R1], R9 ;  /* 0x0000000901007387 */ /* 0x0003ec0000100800 */
[----:B------:R-:W3:Y:S01]  /*f180*/  MUFU.EX2 R70, R70 ;  /* 0x0000004600467308 */ /* 0x000ee20000000800 */
[----:B--2---:R-:W-:-:S07]  /*f190*/  FADD.FTZ R21, R63, R21 ;  /* 0x000000153f157221 */ /* 0x004fce0000010000 */
[----:B------:R-:W2:Y:S01]  /*f1a0*/  MUFU.EX2 R71, R71 ;  /* 0x0000004700477308 */ /* 0x000ea20000000800 */
[----:B----4-:R-:W-:-:S04]  /*f1b0*/  FADD.FTZ R21, R66, R21 ;  /* 0x0000001542157221 */ /* 0x010fc80000010000 */
[----:B0-----:R-:W-:-:S04]  /*f1c0*/  FADD.FTZ R21, R67, R21 ;  /* 0x0000001543157221 */ /* 0x001fc80000010000 */
[----:B---3--:R-:W-:-:S04]  /*f1d0*/  FADD.FTZ R21, R70, R21 ;  /* 0x0000001546157221 */ /* 0x008fc80000010000 */
[----:B--2---:R-:W-:Y:S01]  /*f1e0*/  FADD.FTZ R21, R71, R21 ;  /* 0x0000001547157221 */ /* 0x004fe20000010000 */
[----:B-1----:R-:W-:Y:S06]  /*f1f0*/  @!P1 BRA `(.L_x_1931) ;  /* 0x0000000000049947 */ /* 0x002fec0003800000 */
[----:B------:R-:W-:Y:S01]  /*f200*/  BPT.TRAP 0x1 ;  /* 0x000000040000795c */ /* 0x000fe20000300000 */
.L_x_1931:
        /* <DEDUP_REMOVED lines=17> */
[-C--:B------:R-:W-:Y:S01]  /*f320*/  FMUL.FTZ R33, R33, R3.reuse ;  /* 0x0000000321217220 */ /* 0x080fe20000410000 */
        /* <DEDUP_REMOVED lines=70> */
.L_x_1920:
[----:B------:R0:W-:Y:S01]  /*f790*/  STL [R1+0x18], R24 ;  /* 0x0000181801007387 */ /* 0x0001e20000100800 */
[----:B------:R-:W-:Y:S02]  /*f7a0*/  IMAD.MOV.U32 R3, RZ, RZ, R56 ;  /* 0x000000ffff037224 */ /* 0x000fe400078e0038 */
[----:B------:R-:W-:Y:S01]  /*f7b0*/  IMAD.MOV.U32 R0, RZ, RZ, R10 ;  /* 0x000000ffff007224 */ /* 0x000fe200078e000a */
[----:B------:R0:W-:Y:S01]  /*f7c0*/  STL [R1+0x1c], R25 ;  /* 0x00001c1901007387 */ /* 0x0001e20000100800 */
[----:B------:R-:W-:Y:S02]  /*f7d0*/  IMAD.MOV.U32 R23, RZ, RZ, R15 ;  /* 0x000000ffff177224 */ /* 0x000fe400078e000f */
[----:B------:R-:W-:Y:S01]  /*f7e0*/  IMAD.MOV.U32 R156, RZ, RZ, R14 ;  /* 0x000000ffff9c7224 */ /* 0x000fe200078e000e */
[----:B------:R0:W-:Y:S06]  /*f7f0*/  STL [R1+0xc], R28 ;  /* 0x00000c1c01007387 */ /* 0x0001ec0000100800 */
.L_x_1919:
[----:B------:R-:W-:Y:S05]  /*f800*/  BSYNC B0 ;  /* 0x0000000000007941 */ /* 0x000fea0003800000 */
.L_x_1918:
[----:B------:R-:W2:Y:S01]  /*f810*/  LDL R9, [R1+0x44] ;  /* 0x0000440001097983 */ /* 0x000ea20000100800 */
[----:B------:R-:W-:Y:S01]  /*f820*/  BSSY B0, `(.L_x_1933) ;  /* 0x00002fb000007945 */ /* 0x000fe20003800000 */
[----:B--2---:R-:W-:-:S13]  /*f830*/  ISETP.GE.AND P0, PT, R8, R9, PT ;  /* 0x000000090800720c */ /* 0x004fda0003f06270 */
[----:B------:R-:W-:Y:S05]  /*f840*/  @!P0 BRA `(.L_x_1934) ;  /* 0x0000002c00e08947 */ /* 0x000fea0003800000 */
[----:B------:R-:W-:Y:S01]  /*f850*/  IMAD.MOV.U32 R14, RZ, RZ, R3 ;  /* 0x000000ffff0e7224 */ /* 0x000fe200078e0003 */
[----:B------:R-:W-:Y:S01]  /*f860*/  MOV R15, R156 ;  /* 0x0000009c000f7202 */ /* 0x000fe20000000f00 */
[----:B------:R-:W-:Y:S02]  /*f870*/  IMAD.MOV.U32 R9, RZ, RZ, R0 ;  /* 0x000000ffff097224 */ /* 0x000fe400078e0000 */
[----:B0-----:R-:W-:-:S07]  /*f880*/  IMAD.MOV.U32 R28, RZ, RZ, R23 ;  /* 0x000000ffff1c7224 */ /* 0x001fce00078e0017 */
.L_x_1946:
[----:B------:R-:W-:-:S05]  /*f890*/  VIADD R20, R28, 0x1 ;  /* 0x000000011c147836 */ /* 0x000fca0000000000 */
[----:B------:R-:W-:-:S04]  /*f8a0*/  ISETP.NE.AND P0, PT, R20, 0x2, PT ;  /* 0x000000021400780c */ /* 0x000fc80003f05270 */
[----:B------:R-:W-:Y:S02]  /*f8b0*/  SEL R20, R20, RZ, P0 ;  /* 0x000000ff14147207 */ /* 0x000fe40000000000 */
[----:B------:R-:W-:-:S03]  /*f8c0*/  SEL R156, RZ, 0x1, P0 ;  /* 0x00000001ff9c7807 */ /* 0x000fc60000000000 */
[----:B------:R-:W-:Y:S01]  /*f8d0*/  IMAD.MOV.U32 R23, RZ, RZ, R20 ;  /* 0x000000ffff177224 */ /* 0x000fe200078e0014 */
[----:B------:R-:W-:Y:S01]  /*f8e0*/  LOP3.LUT R156, R15, R156, RZ, 0x3c, !PT ;  /* 0x0000009c0f9c7212 */ /* 0x000fe200078e3cff */
[----:B------:R-:W-:Y:S06]  /*f8f0*/  @!P1 BRA `(.L_x_1935) ;  /* 0x0000000000049947 */ /* 0x000fec0003800000 */
[----:B------:R-:W-:Y:S01]  /*f900*/  BPT.TRAP 0x1 ;  /* 0x000000040000795c */ /* 0x000fe20000300000 */
.L_x_1935:
[----:B------:R-:W-:Y:S01]  /*f910*/  IMAD R3, R23, 0x8, R16 ;  /* 0x0000000817037824 */ /* 0x000fe200078e0210 */
[----:B------:R-:W-:-:S04]  /*f920*/  SHF.L.U32 R10, R156, 0x1f, RZ ;  /* 0x0000001f9c0a7819 */ /* 0x000fc800000006ff */
[----:B------:R0:W1:Y:S01]  /*f930*/  SYNCS.PHASECHK.TRANS64.TRYWAIT P0, [R3+URZ+0x13230], R10 ;  /* 0x0132300a030075a7 */ /* 0x000062000800017f */
[----:B------:R-:W-:Y:S05]  /*f940*/  @!P1 BRA `(.L_x_1936) ;  /* 0x0000000000049947 */ /* 0x000fea0003800000 */
[----:B------:R-:W-:Y:S01]  /*f950*/  BPT.TRAP 0x1 ;  /* 0x000000040000795c */ /* 0x000fe20000300000 */
.L_x_1936:
        /* <DEDUP_REMOVED lines=8> */
.L_x_1938:
[----:B------:R-:W-:Y:S05]  /*f9e0*/  BSYNC B1 ;  /* 0x0000000000017941 */ /* 0x000fea0003800000 */
.L_x_1937:
[----:B01----:R-:W-:Y:S01]  /*f9f0*/  IMAD.MOV.U32 R10, RZ, RZ, R0 ;  /* 0x000000ffff0a7224 */ /* 0x003fe200078e0000 */
        /* <DEDUP_REMOVED lines=86> */
.L_x_1940:
[----:B------:R-:W-:Y:S02]  /*ff60*/  SHF.L.U32 R0, R15, 0x1f, RZ ;  /* 0x0000001f0f007819 */ /* 0x000fe400000006ff */
[----:B------:R-:W-:-:S04]  /*ff70*/  LEA R15, R28, R16, 0x3 ;  /* 0x000000101c0f7211 */ /* 0x000fc800078e18ff */
[----:B------:R0:W1:Y:S01]  /*ff80*/  SYNCS.PHASECHK.TRANS64.TRYWAIT P0, [R15+URZ+0x13250], R0 ;  /* 0x013250000f0075a7 */ /* 0x000062000800017f */
[----:B------:R-:W-:Y:S05]  /*ff90*/  @!P1 BRA `(.L_x_1941) ;  /* 0x0000000000049947 */ /* 0x000fea0003800000 */
[----:B------:R-:W-:Y:S01]  /*ffa0*/  BPT.TRAP 0x1 ;  /* 0x000000040000795c */ /* 0x000fe20000300000 */
.L_x_1941:
[----:B------:R-:W-:Y:S04]  /*ffb0*/  BSSY B1, `(.L_x_1942) ;  /* 0x0000004000017945 */ /* 0x000fe80003800000 */
[----:B-1----:R-:W-:Y:S05]  /*ffc0*/  @P0 BRA `(.L_x_1943) ;  /* 0x0000000000080947 */ /* 0x002fea0003800000 */
[----:B------:R-:W1:Y:S02]  /*ffd0*/  SYNCS.PHASECHK.TRANS64.TRYWAIT P0, [R15+URZ+0x13250], R0 ;  /* 0x013250000f0075a7 */ /* 0x000e64000800017f */
[----:B-1----:R-:W-:Y:S05]  /*ffe0*/  @!P0 BRA `(.L_x_1944) ;  /* 0x000000cc008c8947 */ /* 0x002fea0003800000 */
.L_x_1943:
[----:B------:R-:W-:Y:S05]  /*fff0*/  BSYNC B1 ;  /* 0x0000000000017941 */ /* 0x000fea0003800000 */
.L_x_1942:
        /* <DEDUP_REMOVED lines=14> */
[----:B------:R-:W-:-:S05]  /*100e0*/  FMUL.FTZ R105, R2, R105 ;  /* 0x0000006902697220 */ /* 0x000fca0000410000 */
[----:B------:R-:W-:Y:S08]  /*100f0*/  MUFU.TANH R104, R104 ;  /* 0x0000006800687308 */ /* 0x000ff00000002400 */
[----:B------:R-:W-:Y:S01]  /*10100*/  MUFU.TANH R105, R105 ;  /* 0x0000006900697308 */ /* 0x000fe20000002400 */
[C---:B------:R-:W-:Y:S01]  /*10110*/  FMUL.FTZ R88, R2.reuse, R88 ;  /* 0x0000005802587220 */ /* 0x040fe20000410000 */
[C---:B------:R-:W-:Y:S01]  /*10120*/  FMUL.FTZ R90, R2.reuse, R90 ;  /* 0x0000005a025a7220 */ /* 0x040fe20000410000 */
[C---:B------:R-:W-:Y:S01]  /*10130*/  FMUL.FTZ R89, R2.reuse, R89 ;  /* 0x0000005902597220 */ /* 0x040fe20000410000 */
[C---:B------:R-:W-:Y:S01]  /*10140*/  FMUL.FTZ R91, R2.reuse, R91 ;  /* 0x0000005b025b7220 */ /* 0x040fe20000410000 */
[----:B------:R-:W-:-:S03]  /*10150*/  FMUL.FTZ R92, R2, R92 ;  /* 0x0000005c025c7220 */ /* 0x000fc60000410000 */
[----:B------:R-:W-:Y:S01]  /*10160*/  MUFU.TANH R88, R88 ;  /* 0x0000005800587308 */ /* 0x000fe20000002400 */
[C---:B------:R-:W-:Y:S01]  /*10170*/  FMUL.FTZ R94, R2.reuse, R94 ;  /* 0x0000005e025e7220 */ /* 0x040fe20000410000 */
[----:B------:R-:W-:-:S06]  /*10180*/  FMUL.FTZ R93, R2, R93 ;  /* 0x0000005d025d7220 */ /* 0x000fcc0000410000 */
        /* <DEDUP_REMOVED lines=12> */
[C---:B------:R-:W-:Y:S01]  /*10250*/  FMUL.FTZ R12, R2.reuse, R120 ;  /* 0x00000078020c7220 */ /* 0x040fe20000410000 */
[C---:B------:R-:W-:Y:S01]  /*10260*/  FMUL.FTZ R155, R2.reuse, R122 ;  /* 0x0000007a029b7220 */ /* 0x040fe20000410000 */
[C---:B------:R-:W-:Y:S01]  /*10270*/  FMUL.FTZ R13, R2.reuse, R121 ;  /* 0x00000079020d7220 */ /* 0x040fe20000410000 */
[C---:B------:R-:W-:Y:S01]  /*10280*/  FMUL.FTZ R154, R2.reuse, R123 ;  /* 0x0000007b029a7220 */ /* 0x040fe20000410000 */
[C---:B------:R-:W-:Y:S02]  /*10290*/  FMUL.FTZ R120, R2.reuse, R124 ;  /* 0x0000007c02787220 */ /* 0x040fe40000410000 */
[----:B------:R-:W0:Y:S01]  /*102a0*/  MUFU.TANH R12, R12 ;  /* 0x0000000c000c7308 */ /* 0x000e220000002400 */
[C---:B------:R-:W-:Y:S01]  /*102b0*/  FMUL.FTZ R153, R2.reuse, R126 ;  /* 0x0000007e02997220 */ /* 0x040fe20000410000 */
[----:B------:R-:W-:-:S06]  /*102c0*/  FMUL.FTZ R121, R2, R125 ;  /* 0x0000007d02797220 */ /* 0x000fcc0000410000 */
[----:B------:R-:W1:Y:S01]  /*102d0*/  MUFU.TANH R155, R155 ;  /* 0x0000009b009b7308 */ /* 0x000e620000002400 */
[C---:B------:R-:W-:Y:S01]  /*102e0*/  FMUL.FTZ R152, R2.reuse, R127 ;  /* 0x0000007f02987220 */ /* 0x040fe20000410000 */
[----:B------:R-:W-:-:S06]  /*102f0*/  FMUL.FTZ R122, R2, R128 ;  /* 0x00000080027a7220 */ /* 0x000fcc0000410000 */
[----:B------:R-:W2:Y:S01]  /*10300*/  MUFU.TANH R13, R13 ;  /* 0x0000000d000d7308 */ /* 0x000ea20000002400 */
[----:B------:R-:W-:Y:S02]  /*10310*/  WARPGROUP.DEPBAR.LE gsb0, 0x0 ;  /* 0x00008000000079c5 */ /* 0x000fe40000010000 */
[----:B------:R-:W-:-:S06]  /*10320*/  WARPGROUP.ARRIVE ;  /* 0x00000000000079c5 */ /* 0x000fcc0000000000 */
[----:B------:R-:W-:Y:S01]  /*10330*/  QGMMA.64x64x32.F32.E4M3.E4M3 R24, R144, gdesc[UR4], R24, gsb0 ;  /* 0x00e0000490187df3 */ /* 0x000fe20008000818 */
[----:B------:R-:W3:Y:S01]  /*10340*/  MUFU.TANH R154, R154 ;  /* 0x0000009a009a7308 */ /* 0x000ee20000002400 */
[C---:B------:R-:W-:Y:S01]  /*10350*/  FMUL.FTZ R151, R2.reuse, R130 ;  /* 0x0000008202977220 */ /* 0x040fe20000410000 */
[----:B------:R-:W-:-:S06]  /*10360*/  FMUL.FTZ R123, R2, R129 ;  /* 0x00000081027b7220 */ /* 0x000fcc0000410000 */
[----:B------:R-:W4:Y:S01]  /*10370*/  MUFU.TANH R120, R120 ;  /* 0x0000007800787308 */ /* 0x000f220000002400 */
[----:B------:R-:W-:Y:S01]  /*10380*/  FMUL.FTZ R150, R2, R131 ;  /* 0x0000008302967220 */ /* 0x000fe20000410000 */
[----:B0-----:R-:W-:-:S06]  /*10390*/  FMNMX.FTZ R3, R12, R9, !PT ;  /* 0x000000090c037209 */ /* 0x001fcc0007810000 */
[----:B------:R-:W0:Y:S01]  /*103a0*/  MUFU.TANH R153, R153 ;  /* 0x0000009900997308 */ /* 0x000e220000002400 */
[----:B------:R-:W-:-:S07]  /*103b0*/  FMUL.FTZ R124, R2, R132 ;  /* 0x00000084027c7220 */ /* 0x000fce0000410000 */
[----:B------:R-:W5:Y:S01]  /*103c0*/  MUFU.TANH R121, R121 ;  /* 0x0000007900797308 */ /* 0x000f620000002400 */
[----:B-1----:R-:W-:Y:S01]  /*103d0*/  FMNMX.FTZ R0, R155, R14, !PT ;  /* 0x0000000e9b007209 */ /* 0x002fe20007810000 */
[----:B------:R-:W-:-:S06]  /*103e0*/  FMUL.FTZ R149, R2, R134 ;  /* 0x0000008602957220 */ /* 0x000fcc0000410000 */
[----:B------:R-:W1:Y:S01]  /*103f0*/  MUFU.TANH R152, R152 ;  /* 0x0000009800987308 */ /* 0x000e620000002400 */
[----:B--2---:R-:W-:Y:S01]  /*10400*/  FMNMX.FTZ R3, R13, R3, !PT ;  /* 0x000000030d037209 */ /* 0x004fe20007810000 */
[----:B------:R-:W-:-:S06]  /*10410*/  FMUL.FTZ R125, R2, R133 ;  /* 0x00000085027d7220 */ /* 0x000fcc0000410000 */
[----:B------:R-:W2:Y:S01]  /*10420*/  MUFU.TANH R122, R122 ;  /* 0x0000007a007a7308 */ /* 0x000ea20000002400 */
[----:B---3--:R-:W-:Y:S01]  /*10430*/  FMNMX.FTZ R0, R154, R0, !PT ;  /* 0x000000009a007209 */ /* 0x008fe20007810000 */
[----:B------:R-:W-:-:S06]  /*10440*/  FMUL.FTZ R148, R2, R135 ;  /* 0x0000008702947220 */ /* 0x000fcc0000410000 */
[----:B------:R-:W3:Y:S01]  /*10450*/  MUFU.TANH R151, R151 ;  /* 0x0000009700977308 */ /* 0x000ee20000002400 */
[----:B----4-:R-:W-:-:S07]  /*10460*/  FMNMX.FTZ R3, R120, R3, !PT ;  /* 0x0000000378037209 */ /* 0x010fce0007810000 */
[----:B------:R-:W4:Y:S01]  /*10470*/  MUFU.TANH R123, R123 ;  /* 0x0000007b007b7308 */ /* 0x000f220000002400 */
[----:B0-----:R-:W-:-:S07]  /*10480*/  FMNMX.FTZ R0, R153, R0, !PT ;  /* 0x0000000099007209 */ /* 0x001fce0007810000 */
[----:B------:R-:W0:Y:S01]  /*10490*/  MUFU.TANH R150, R150 ;  /* 0x0000009600967308 */ /* 0x000e220000002400 */
[----:B-----5:R-:W-:-:S07]  /*104a0*/  FMNMX.FTZ R3, R121, R3, !PT ;  /* 0x0000000379037209 */ /* 0x020fce0007810000 */
[----:B------:R-:W5:Y:S01]  /*104b0*/  MUFU.TANH R124, R124 ;  /* 0x0000007c007c7308 */ /* 0x000f620000002400 */
[----:B-1----:R-:W-:Y:S01]  /*104c0*/  FMNMX.FTZ R0, R152, R0, !PT ;  /* 0x0000000098007209 */ /* 0x002fe20007810000 */
[----:B------:R-:W-:-:S06]  /*104d0*/  WARPGROUP.DEPBAR.LE gsb0, 0x0 ;  /* 0x00008000000079c5 */ /* 0x000fcc0000010000 */
[----:B------:R-:W1:Y:S01]  /*104e0*/  MUFU.TANH R149, R149 ;  /* 0x0000009500957308 */ /* 0x000e620000002400 */
[C---:B------:R-:W-:Y:S01]  /*104f0*/  FMUL.FTZ R147, R2.reuse, R106 ;  /* 0x0000006a02937220 */ /* 0x040fe20000410000 */
[----:B------:R-:W-:Y:S01]  /*10500*/  FMUL.FTZ R146, R2, R107 ;  /* 0x0000006b02927220 */ /* 0x000fe20000410000 */
[----:B--2---:R-:W-:-:S05]  /*10510*/  FMNMX.FTZ R3, R122, R3, !PT ;  /* 0x000000037a037209 */ /* 0x004fca0007810000 */
[----:B------:R-:W2:Y:S01]  /*10520*/  MUFU.TANH R125, R125 ;  /* 0x0000007d007d7308 */ /* 0x000ea20000002400 */
[----:B------:R-:W-:Y:S01]  /*10530*/  FMUL.FTZ R106, R2, R108 ;  /* 0x0000006c026a7220 */ /* 0x000fe20000410000 */
[----:B---3--:R-:W-:-:S06]  /*10540*/  FMNMX.FTZ R0, R151, R0, !PT ;  /* 0x0000000097007209 */ /* 0x008fcc0007810000 */
[----:B------:R-:W3:Y:S01]  /*10550*/  MUFU.TANH R148, R148 ;  /* 0x0000009400947308 */ /* 0x000ee20000002400 */
[C---:B------:R-:W-:Y:S01]  /*10560*/  FMUL.FTZ R145, R2.reuse, R110 ;  /* 0x0000006e02917220 */ /* 0x040fe20000410000 */
[----:B----4-:R-:W-:Y:S01]  /*10570*/  FMNMX.FTZ R3, R123, R3, !PT ;  /* 0x000000037b037209 */ /* 0x010fe20007810000 */
[----:B------:R-:W-:-:S05]  /*10580*/  FMUL.FTZ R107, R2, R109 ;  /* 0x0000006d026b7220 */ /* 0x000fca0000410000 */
[----:B------:R-:W4:Y:S01]  /*10590*/  MUFU.TANH R147, R147 ;  /* 0x0000009300937308 */ /* 0x000f220000002400 */
[----:B0-----:R-:W-:Y:S01]  /*105a0*/  FMNMX.FTZ R0, R150, R0, !PT ;  /* 0x0000000096007209 */ /* 0x001fe20007810000 */
[----:B------:R-:W-:Y:S01]  /*105b0*/  FMUL.FTZ R144, R2, R111 ;  /* 0x0000006f02907220 */ /* 0x000fe20000410000 */
[----:B-----5:R-:W-:Y:S01]  /*105c0*/  FMNMX.FTZ R3, R124, R3, !PT ;  /* 0x000000037c037209 */ /* 0x020fe20007810000 */
[----:B------:R-:W-:-:S04]  /*105d0*/  FMUL.FTZ R108, R2, R112 ;  /* 0x00000070026c7220 */ /* 0x000fc80000410000 */
[----:B------:R-:W0:Y:S01]  /*105e0*/  MUFU.TANH R146, R146 ;  /* 0x0000009200927308 */ /* 0x000e220000002400 */
[----:B-1----:R-:W-:Y:S01]  /*105f0*/  FMNMX.FTZ R0, R149, R0, !PT ;  /* 0x0000000095007209 */ /* 0x002fe20007810000 */
[----:B------:R-:W-:Y:S01]  /*10600*/  FMUL.FTZ R135, R2, R114 ;  /* 0x0000007202877220 */ /* 0x000fe20000410000 */
[----:B--2---:R-:W-:-:S05]  /*10610*/  FMNMX.FTZ R3, R125, R3, !PT ;  /* 0x000000037d037209 */ /* 0x004fca0007810000 */
[----:B------:R-:W1:Y:S01]  /*10620*/  MUFU.TANH R106, R106 ;  /* 0x0000006a006a7308 */ /* 0x000e620000002400 */
[----:B------:R-:W-:Y:S01]  /*10630*/  FMUL.FTZ R109, R2, R113 ;  /* 0x00000071026d7220 */ /* 0x000fe20000410000 */
[----:B---3--:R-:W-:-:S06]  /*10640*/  FMNMX.FTZ R0, R148, R0, !PT ;  /* 0x0000000094007209 */ /* 0x008fcc0007810000 */
[----:B------:R-:W2:Y:S01]  /*10650*/  MUFU.TANH R145, R145 ;  /* 0x0000009100917308 */ /* 0x000ea20000002400 */
[----:B------:R-:W-:Y:S01]  /*10660*/  FMUL.FTZ R110, R2, R115 ;  /* 0x00000073026e7220 */ /* 0x000fe20000410000 */
[----:B------:R-:W-:-:S06]  /*10670*/  FMNMX.FTZ R3, R104, R3, !PT ;  /* 0x0000000368037209 */ /* 0x000fcc0007810000 */
[----:B------:R-:W3:Y:S01]  /*10680*/  MUFU.TANH R107, R107 ;  /* 0x0000006b006b7308 */ /* 0x000ee20000002400 */
[----:B------:R-:W-:Y:S01]  /*10690*/  FMUL.FTZ R111, R2, R116 ;  /* 0x00000074026f7220 */ /* 0x000fe20000410000 */
[----:B----4-:R-:W-:-:S06]  /*106a0*/  FMNMX.FTZ R0, R147, R0, !PT ;  /* 0x0000000093007209 */ /* 0x010fcc0007810000 */
[----:B------:R-:W4:Y:S01]  /*106b0*/  MUFU.TANH R144, R144 ;  /* 0x0000009000907308 */ /* 0x000f220000002400 */
[----:B------:R-:W-:Y:S01]  /*106c0*/  FMUL.FTZ R113, R2, R118 ;  /* 0x0000007602717220 */ /* 0x000fe20000410000 */
[----:B------:R-:W-:-:S06]  /*106d0*/  FMNMX.FTZ R3, R105, R3, !PT ;  /* 0x0000000369037209 */ /* 0x000fcc0007810000 */
[----:B------:R-:W5:Y:S01]  /*106e0*/  MUFU.TANH R108, R108 ;  /* 0x0000006c006c7308 */ /* 0x000f620000002400 */
[----:B------:R-:W-:Y:S01]  /*106f0*/  FMUL.FTZ R112, R2, R117 ;  /* 0x0000007502707220 */ /* 0x000fe20000410000 */
[----:B0-----:R-:W-:-:S06]  /*10700*/  FMNMX.FTZ R0, R146, R0, !PT ;  /* 0x0000000092007209 */ /* 0x001fcc0007810000 */
[----:B------:R-:W0:Y:S01]  /*10710*/  MUFU.TANH R135, R135 ;  /* 0x0000008700877308 */ /* 0x000e220000002400 */
[----:B------:R-:W-:Y:S01]  /*10720*/  FMUL.FTZ R114, R2, R119 ;  /* 0x0000007702727220 */ /* 0x000fe20000410000 */
[----:B-1----:R-:W-:-:S06]  /*10730*/  FMNMX.FTZ R3, R106, R3, !PT ;  /* 0x000000036a037209 */ /* 0x002fcc0007810000 */
[----:B------:R-:W1:Y:S01]  /*10740*/  MUFU.TANH R109, R109 ;  /* 0x0000006d006d7308 */ /* 0x000e620000002400 */
[----:B--2---:R-:W-:-:S07]  /*10750*/  FMNMX.FTZ R0, R145, R0, !PT ;  /* 0x0000000091007209 */ /* 0x004fce0007810000 */
[----:B------:R-:W2:Y:S01]  /*10760*/  MUFU.TANH R110, R110 ;  /* 0x0000006e006e7308 */ /* 0x000ea20000002400 */
[----:B---3--:R-:W-:-:S07]  /*10770*/  FMNMX.FTZ R3, R107, R3, !PT ;  /* 0x000000036b037209 */ /* 0x008fce0007810000 */
[----:B------:R-:W3:Y:S01]  /*10780*/  MUFU.TANH R111, R111 ;  /* 0x0000006f006f7308 */ /* 0x000ee20000002400 */
[----:B----4-:R-:W-:-:S07]  /*10790*/  FMNMX.FTZ R0, R144, R0, !PT ;  /* 0x0000000090007209 */ /* 0x010fce0007810000 */
[----:B------:R-:W4:Y:S01]  /*107a0*/  MUFU.TANH R113, R113 ;  /* 0x0000007100717308 */ /* 0x000f220000002400 */
[----:B-----5:R-:W-:-:S07]  /*107b0*/  FMNMX.FTZ R3, R108, R3, !PT ;  /* 0x000000036c037209 */ /* 0x020fce0007810000 */
[----:B------:R-:W5:Y:S01]  /*107c0*/  MUFU.TANH R112, R112 ;  /* 0x0000007000707308 */ /* 0x000f620000002400 */
[----:B0-----:R-:W-:-:S07]  /*107d0*/  FMNMX.FTZ R0, R135, R0, !PT ;  /* 0x0000000087007209 */ /* 0x001fce0007810000 */
[----:B------:R-:W0:Y:S01]  /*107e0*/  MUFU.TANH R114, R114 ;  /* 0x0000007200727308 */ /* 0x000e220000002400 */
[----:B-1----:R-:W-:Y:S01]  /*107f0*/  FMNMX.FTZ R3, R109, R3, !PT ;  /* 0x000000036d037209 */ /* 0x002fe20007810000 */
[----:B------:R-:W-:Y:S01]  /*10800*/  FMUL.FTZ R95, R2, R95 ;  /* 0x0000005f025f7220 */ /* 0x000fe20000410000 */
[----:B--2---:R-:W-:-:S05]  /*10810*/  FMNMX.FTZ R0, R110, R0, !PT ;  /* 0x000000006e007209 */ /* 0x004fca0007810000 */
[----:B------:R-:W1:Y:S01]  /*10820*/  MUFU.TANH R89, R89 ;  /* 0x0000005900597308 */ /* 0x000e620000002400 */
[----:B---3--:R-:W-:Y:S01]  /*10830*/  FMNMX.FTZ R3, R111, R3, !PT ;  /* 0x000000036f037209 */ /* 0x008fe20007810000 */
[----:B------:R-:W-:Y:S01]  /*10840*/  FMUL.FTZ R96, R2, R96 ;  /* 0x0000006002607220 */ /* 0x000fe20000410000 */
[----:B----4-:R-:W-:-:S05]  /*10850*/  FMNMX.FTZ R0, R113, R0, !PT ;  /* 0x0000000071007209 */ /* 0x010fca0007810000 */
[----:B------:R-:W2:Y:S01]  /*10860*/  MUFU.TANH R91, R91 ;  /* 0x0000005b005b7308 */ /* 0x000ea20000002400 */
[----:B------:R-:W-:Y:S01]  /*10870*/  FMUL.FTZ R98, R2, R98 ;  /* 0x0000006202627220 */ /* 0x000fe20000410000 */
[----:B-----5:R-:W-:-:S06]  /*10880*/  FMNMX.FTZ R3, R112, R3, !PT ;  /* 0x0000000370037209 */ /* 0x020fcc0007810000 */
[----:B------:R-:W3:Y:S01]  /*10890*/  MUFU.TANH R92, R92 ;  /* 0x0000005c005c7308 */ /* 0x000ee20000002400 */
[----:B------:R-:W-:Y:S01]  /*108a0*/  FMUL.FTZ R97, R2, R97 ;  /* 0x0000006102617220 */ /* 0x000fe20000410000 */
[----:B0-----:R-:W-:-:S06]  /*108b0*/  FMNMX.FTZ R0, R114, R0, !PT ;  /* 0x0000000072007209 */ /* 0x001fcc0007810000 */
[----:B------:R-:W0:Y:S01]  /*108c0*/  MUFU.TANH R94, R94 ;  /* 0x0000005e005e7308 */ /* 0x000e220000002400 */
[----:B------:R-:W-:Y:S01]  /*108d0*/  FMUL.FTZ R99, R2, R99 ;  /* 0x0000006302637220 */ /* 0x000fe20000410000 */
[----:B------:R-:W-:-:S06]  /*108e0*/  FMNMX.FTZ R3, R88, R3, !PT ;  /* 0x0000000358037209 */ /* 0x000fcc0007810000 */
[----:B------:R-:W4:Y:S01]  /*108f0*/  MUFU.TANH R93, R93 ;  /* 0x0000005d005d7308 */ /* 0x000f220000002400 */
[----:B------:R-:W-:Y:S01]  /*10900*/  FMUL.FTZ R100, R2, R100 ;  /* 0x0000006402647220 */ /* 0x000fe20000410000 */
[----:B------:R-:W-:-:S06]  /*10910*/  FMNMX.FTZ R0, R90, R0, !PT ;  /* 0x000000005a007209 */ /* 0x000fcc0007810000 */
[----:B------:R-:W5:Y:S01]  /*10920*/  MUFU.TANH R95, R95 ;  /* 0x0000005f005f7308 */ /* 0x000f620000002400 */
        /* <DEDUP_REMOVED lines=10> */
[----:B0-----:R-:W-:-:S06]  /*109d0*/  FMNMX.FTZ R0, R94, R0, !PT ;  /* 0x000000005e007209 */ /* 0x001fcc0007810000 */
[----:B------:R-:W0:Y:S01]  /*109e0*/  MUFU.TANH R99, R99 ;  /* 0x0000006300637308 */ /* 0x000e220000002400 */
[----:B------:R-:W-:Y:S01]  /*109f0*/  FMUL.FTZ R74, R2, R74 ;  /* 0x0000004a024a7220 */ /* 0x000fe20000410000 */
[----:B----4-:R-:W-:-:S06]  /*10a00*/  FMNMX.FTZ R3, R93, R3, !PT ;  /* 0x000000035d037209 */ /* 0x010fcc0007810000 */
[----:B------:R-:W4:Y:S01]  /*10a10*/  MUFU.TANH R100, R100 ;  /* 0x0000006400647308 */ /* 0x000f220000002400 */
[----:B------:R-:W-:Y:S01]  /*10a20*/  FMUL.FTZ R73, R2, R73 ;  /* 0x0000004902497220 */ /* 0x000fe20000410000 */
[----:B-----5:R-:W-:-:S06]  /*10a30*/  FMNMX.FTZ R0, R95, R0, !PT ;  /* 0x000000005f007209 */ /* 0x020fcc0007810000 */
        /* <DEDUP_REMOVED lines=85> */
[----:B----4-:R-:W-:-:S07]  /*10f90*/  FMNMX.FTZ R3, R118, R3, !PT ;  /* 0x0000000376037209 */ /* 0x010fce0007810000 */
[----:B------:R-:W4:Y:S01]  /*10fa0*/  MUFU.TANH R127, R127 ;  /* 0x0000007f007f7308 */ /* 0x000f220000002400 */
[----:B-----5:R-:W-:-:S07]  /*10fb0*/  FMNMX.FTZ R0, R62, R0, !PT ;  /* 0x000000003e007209 */ /* 0x020fce0007810000 */
[----:B------:R-:W5:Y:S01]  /*10fc0*/  MUFU.TANH R67, R67 ;  /* 0x0000004300437308 */ /* 0x000f620000002400 */
[----:B-1----:R-:W-:-:S07]  /*10fd0*/  FMNMX.FTZ R3, R119, R3, !PT ;  /* 0x0000000377037209 */ /* 0x002fce0007810000 */
[----:B------:R-:W1:Y:S01]  /*10fe0*/  MUFU.TANH R130, R130 ;  /* 0x0000008200827308 */ /* 0x000e620000002400 */
[----:B--2---:R-:W-:-:S07]  /*10ff0*/  FMNMX.FTZ R0, R63, R0, !PT ;  /* 0x000000003f007209 */ /* 0x004fce0007810000 */
[----:B------:R-:W2:Y:S01]  /*11000*/  MUFU.TANH R131, R131 ;  /* 0x0000008300837308 */ /* 0x000ea20000002400 */
[----:B---3--:R-:W-:-:S07]  /*11010*/  FMNMX.FTZ R3, R126, R3, !PT ;  /* 0x000000037e037209 */ /* 0x008fce0007810000 */
[----:B------:R-:W3:Y:S01]  /*11020*/  MUFU.TANH R129, R129 ;  /* 0x0000008100817308 */ /* 0x000ee20000002400 */
[----:B0-----:R-:W-:Y:S02]  /*11030*/  FMNMX.FTZ R0, R128, R0, !PT ;  /* 0x0000000080007209 */ /* 0x001fe40007810000 */
[----:B----4-:R-:W-:Y:S02]  /*11040*/  FMNMX.FTZ R3, R127, R3, !PT ;  /* 0x000000037f037209 */ /* 0x010fe40007810000 */
[----:B-----5:R-:W-:Y:S02]  /*11050*/  FMNMX.FTZ R0, R67, R0, !PT ;  /* 0x0000000043007209 */ /* 0x020fe40007810000 */
[----:B-1----:R-:W-:Y:S02]  /*11060*/  FMNMX.FTZ R3, R130, R3, !PT ;  /* 0x0000000382037209 */ /* 0x002fe40007810000 */
[----:B--2---:R-:W-:Y:S02]  /*11070*/  FMNMX.FTZ R11, R131, R0, !PT ;  /* 0x00000000830b7209 */ /* 0x004fe40007810000 */
[----:B---3--:R-:W-:-:S05]  /*11080*/  FMNMX.FTZ R0, R129, R3, !PT ;  /* 0x0000000381007209 */ /* 0x008fca0007810000 */
[----:B------:R-:W0:Y:S01]  /*11090*/  SHFL.BFLY PT, R56, R0, 0x2, 0x1f ;  /* 0x0c401f0000387f89 */ /* 0x000e2200000e0000 */
[----:B------:R-:W-:-:S05]  /*110a0*/  IMAD.MOV.U32 R57, RZ, RZ, -0x3ffffff0 ;  /* 0xc0000010ff397424 */ /* 0x000fca00078e00ff */
[----:B------:R-:W-:Y:S01]  /*110b0*/  R2UR UR7, R57 ;  /* 0x00000000390772ca */ /* 0x000fe200000e0000 */
[----:B------:R-:W-:Y:S01]  /*110c0*/  WARPGROUP.ARRIVE ;  /* 0x00000000000079c5 */ /* 0x000fe20000000000 */
[----:B0-----:R-:W-:Y:S01]  /*110d0*/  FMNMX.FTZ R0, R0, R56, !PT ;  /* 0x0000003800007209 */ /* 0x001fe20007810000 */
[----:B------:R-:W-:-:S05]  /*110e0*/  VIADD R56, R10, 0x180 ;  /* 0x000001800a387836 */ /* 0x000fca0000000000 */
[----:B------:R-:W-:-:S13]  /*110f0*/  R2UR UR6, R56 ;  /* 0x00000000380672ca */ /* 0x000fda00000e0000 */
[----:B------:R-:W-:Y:S03]  /*11100*/  QGMMA.64x64x32.F32.E4M3.E4M3 R24, R140, gdesc[UR4], R24, gsb0 ;  /* 0x00e000048c187df3 */ /* 0x000fe60008000818 */
[----:B------:R-:W-:Y:S02]  /*11110*/  WARPGROUP.DEPBAR.LE gsb0, 0x0 ;  /* 0x00008000000079c5 */ /* 0x000fe40000010000 */
[----:B------:R-:W2:Y:S01]  /*11120*/  LDL.LU R143, [R1] ;  /* 0x00000000018f7983 */ /* 0x000ea20000300800 */
[----:B------:R-:W-:-:S06]  /*11130*/  FMUL.FTZ R132, R2, R71 ;  /* 0x0000004702847220 */ /* 0x000fcc0000410000 */
[----:B------:R-:W0:Y:S02]  /*11140*/  MUFU.TANH R132, R132 ;  /* 0x0000008400847308 */ /* 0x000e240000002400 */
[----:B0-----:R-:W-:-:S05]  /*11150*/  FMNMX.FTZ R3, R132, R11, !PT ;  /* 0x0000000b84037209 */ /* 0x001fca0007810000 */
[----:B------:R-:W0:Y:S04]  /*11160*/  SHFL.BFLY PT, R11, R3, 0x2, 0x1f ;  /* 0x0c401f00030b7f89 */ /* 0x000e2800000e0000 */
[----:B------:R-:W1:Y:S01]  /*11170*/  SHFL.BFLY PT, R58, R0, 0x1, 0x1f ;  /* 0x0c201f00003a7f89 */ /* 0x000e6200000e0000 */
[----:B0-----:R-:W-:-:S05]  /*11180*/  FMNMX.FTZ R3, R3, R11, !PT ;  /* 0x0000000b03037209 */ /* 0x001fca0007810000 */
[----:B------:R-:W0:Y:S01]  /*11190*/  SHFL.BFLY PT, R11, R3, 0x1, 0x1f ;  /* 0x0c201f00030b7f89 */ /* 0x000e2200000e0000 */
[----:B-1----:R-:W-:-:S05]  /*111a0*/  FMNMX.FTZ R0, R0, R58, !PT ;  /* 0x0000003a00007209 */ /* 0x002fca0007810000 */
[----:B------:R-:W-:Y:S01]  /*111b0*/  FADD.FTZ R65, -R0, R9 ;  /* 0x0000000900417221 */ /* 0x000fe20000010100 */
[----:B0-----:R-:W-:Y:S01]  /*111c0*/  FMNMX.FTZ R3, R3, R11, !PT ;  /* 0x0000000b03037209 */ /* 0x001fe20007810000 */
[----:B------:R-:W-:-:S04]  /*111d0*/  IMAD.U32 R11, RZ, RZ, UR36 ;  /* 0x00000024ff0b7e24 */ /* 0x000fc8000f8e00ff */
[----:B------:R-:W-:Y:S01]  /*111e0*/  FADD.FTZ R9, -R3, R14 ;  /* 0x0000000e03097221 */ /* 0x000fe20000010100 */
[----:B------:R-:W-:-:S03]  /*111f0*/  FFMA.FTZ R134, R0, R11, -8 ;  /* 0xc100000000867423 */ /* 0x000fc6000001000b */
[-C--:B------:R-:W-:Y:S01]  /*11200*/  FMUL.FTZ R9, R9, R11.reuse ;  /* 0x0000000b09097220 */ /* 0x080fe20000410000 */
[----:B------:R-:W-:-:S03]  /*11210*/  FMUL.FTZ R65, R65, R11 ;  /* 0x0000000b41417220 */ /* 0x000fc60000410000 */
[----:B------:R0:W-:Y:S01]  /*11220*/  MUFU.EX2 R14, R9 ;  /* 0x00000009000e7308 */ /* 0x0001e20000000800 */
[----:B------:R-:W-:-:S01]  /*11230*/  FFMA.FTZ R120, R120, R11, -R134 ;  /* 0x0000000b78787223 */ /* 0x000fc20000010886 */
[-CC-:B0-----:R-:W-:Y:S01]  /*11240*/  FFMA.FTZ R9, R12, R11.reuse, -R134.reuse ;  /* 0x0000000b0c097223 */ /* 0x181fe20000010886 */
[----:B------:R-:W-:-:S05]  /*11250*/  FFMA.FTZ R12, R13, R11, -R134 ;  /* 0x0000000b0d0c7223 */ /* 0x000fca0000010886 */
[----:B------:R-:W-:Y:S01]  /*11260*/  MUFU.EX2 R65, R65 ;  /* 0x0000004100417308 */ /* 0x000fe20000000800 */
[----:B------:R-:W-:-:S01]  /*11270*/  FFMA.FTZ R69, R97, R11, -R134 ;  /* 0x0000000b61457223 */ /* 0x000fc20000010886 */
[-CC-:B------:R-:W-:Y:S01]  /*11280*/  FFMA.FTZ R57, R104, R11.reuse, -R134.reuse ;  /* 0x0000000b68397223 */ /* 0x180fe20000010886 */
[----:B------:R-:W-:-:S01]  /*11290*/  FFMA.FTZ R97, R100, R11, -R134 ;  /* 0x0000000b64617223 */ /* 0x000fc20000010886 */
[----:B------:R-:W-:-:S04]  /*112a0*/  FFMA.FTZ R104, R106, R11, -R134 ;  /* 0x0000000b6a687223 */ /* 0x000fc80000010886 */
[----:B------:R-:W-:Y:S01]  /*112b0*/  MUFU.EX2 R9, R9 ;  /* 0x0000000900097308 */ /* 0x000fe20000000800 */
[----:B------:R-:W-:-:S01]  /*112c0*/  FFMA.FTZ R100, R101, R11, -R134 ;  /* 0x0000000b65647223 */ /* 0x000fc20000010886 */
[-CC-:B------:R-:W-:Y:S01]  /*112d0*/  FFMA.FTZ R58, R105, R11.reuse, -R134.reuse ;  /* 0x0000000b693a7223 */ /* 0x180fe20000010886 */
[----:B------:R-:W-:-:S01]  /*112e0*/  FFMA.FTZ R106, R111, R11, -R134 ;  /* 0x0000000b6f6a7223 */ /* 0x000fc20000010886 */
[-CC-:B------:R-:W-:Y:S01]  /*112f0*/  FFMA.FTZ R101, R76, R11.reuse, -R134.reuse ;  /* 0x0000000b4c657223 */ /* 0x180fe20000010886 */
[----:B------:R-:W-:-:S01]  /*11300*/  FFMA.FTZ R121, R121, R11, -R134 ;  /* 0x0000000b79797223 */ /* 0x000fc20000010886 */
[-CC-:B------:R-:W-:Y:S02]  /*11310*/  FFMA.FTZ R13, R122, R11.reuse, -R134.reuse ;  /* 0x0000000b7a0d7223 */ /* 0x180fe40000010886 */
        /* <DEDUP_REMOVED lines=28> */
[-C--:B------:R-:W-:Y:S01]  /*114e0*/  FFMA.FTZ R133, R129, R11.reuse, -R134 ;  /* 0x0000000b81857223 */ /* 0x080fe20000010886 */
[----:B------:R-:W-:-:S01]  /*114f0*/  FFMA.FTZ R134, R3, R11, -8 ;  /* 0xc100000003867423 */ /* 0x000fc2000001000b */
[----:B------:R-:W-:Y:S03]  /*11500*/  MUFU.EX2 R121, R121 ;  /* 0x0000007900797308 */ /* 0x000fe60000000800 */
[----:B------:R-:W-:-:S01]  /*11510*/  FFMA.FTZ R93, R135, R11, -R134 ;  /* 0x0000000b875d7223 */ /* 0x000fc20000010886 */
[-CC-:B------:R-:W-:Y:S01]  /*11520*/  FFMA.FTZ R135, R95, R11.reuse, -R134.reuse ;  /* 0x0000000b5f877223 */ /* 0x180fe20000010886 */
[----:B------:R-:W-:-:S01]  /*11530*/  FFMA.FTZ R95, R99, R11, -R134 ;  /* 0x0000000b635f7223 */ /* 0x000fc20000010886 */
[----:B------:R-:W-:-:S02]  /*11540*/  VIADD R70, R10, 0x200 ;  /* 0x000002000a467836 */ /* 0x000fc40000000000 */
[----:B------:R-:W-:Y:S01]  /*11550*/  MUFU.EX2 R13, R13 ;  /* 0x0000000d000d7308 */ /* 0x000fe20000000800 */
[----:B------:R-:W-:-:S01]  /*11560*/  FFMA.FTZ R10, R155, R11, -R134 ;  /* 0x0000000b9b0a7223 */ /* 0x000fc20000010886 */
[-CC-:B------:R-:W-:Y:S01]  /*11570*/  FFMA.FTZ R96, R110, R11.reuse, -R134.reuse ;  /* 0x0000000b6e607223 */ /* 0x180fe20000010886 */
[----:B------:R-:W-:-:S01]  /*11580*/  FFMA.FTZ R110, R113, R11, -R134 ;  /* 0x0000000b716e7223 */ /* 0x000fc20000010886 */
[-CC-:B------:R-:W-:Y:S01]  /*11590*/  FFMA.FTZ R113, R114, R11.reuse, -R134.reuse ;  /* 0x0000000b72717223 */ /* 0x180fe20000010886 */
[----:B------:R-:W-:Y:S01]  /*115a0*/  R2UR UR6, R70 ;  /* 0x00000000460672ca */ /* 0x000fe200000e0000 */
[-CC-:B------:R-:W-:Y:S02]  /*115b0*/  FFMA.FTZ R114, R94, R11.reuse, -R134.reuse ;  /* 0x0000000b5e727223 */ /* 0x180fe40000010886 */
[----:B------:R-:W-:Y:S01]  /*115c0*/  MUFU.EX2 R56, R56 ;  /* 0x0000003800387308 */ /* 0x000fe20000000800 */
[----:B------:R-:W-:-:S01]  /*115d0*/  FFMA.FTZ R70, R154, R11, -R134 ;  /* 0x0000000b9a467223 */ /* 0x000fc20000010886 */
[-CC-:B------:R-:W-:Y:S01]  /*115e0*/  FFMA.FTZ R94, R98, R11.reuse, -R134.reuse ;  /* 0x0000000b625e7223 */ /* 0x180fe20000010886 */
[----:B------:R-:W-:-:S01]  /*115f0*/  FFMA.FTZ R98, R102, R11, -R134 ;  /* 0x0000000b66627223 */ /* 0x000fc20000010886 */
[----:B------:R-:W-:-:S04]  /*11600*/  FFMA.FTZ R130, R153, R11, -R134 ;  /* 0x0000000b99827223 */ /* 0x000fc80000010886 */
[----:B------:R-:W-:Y:S01]  /*11610*/  MUFU.EX2 R122, R122 ;  /* 0x0000007a007a7308 */ /* 0x000fe20000000800 */
[----:B------:R-:W-:Y:S02]  /*11620*/  IMAD.MOV.U32 R71, RZ, RZ, -0x3ffffff0 ;  /* 0xc0000010ff477424 */ /* 0x000fe400078e00ff */
[----:B------:R-:W-:-:S05]  /*11630*/  FFMA.FTZ R129, R152, R11, -R134 ;  /* 0x0000000b98817223 */ /* 0x000fca0000010886 */
[----:B------:R-:W0:Y:S01]  /*11640*/  MUFU.EX2 R10, R10 ;  /* 0x0000000a000a7308 */ /* 0x000e220000000800 */
[----:B------:R-:W-:-:S07]  /*11650*/  R2UR UR7, R71 ;  /* 0x00000000470772ca */ /* 0x000fce00000e0000 */
[----:B------:R-:W-:Y:S01]  /*11660*/  MUFU.EX2 R123, R123 ;  /* 0x0000007b007b7308 */ /* 0x000fe20000000800 */
[----:B------:R-:W-:-:S07]  /*11670*/  FFMA.FTZ R71, R151, R11, -R134 ;  /* 0x0000000b97477223 */ /* 0x000fce0000010886 */
[----:B------:R-:W1:Y:S01]  /*11680*/  MUFU.EX2 R70, R70 ;  /* 0x0000004600467308 */ /* 0x000e620000000800 */
[----:B------:R-:W-:-:S07]  /*11690*/  FFMA.FTZ R88, R150, R11, -R134 ;  /* 0x0000000b96587223 */ /* 0x000fce0000010886 */
[----:B------:R-:W-:Y:S08]  /*116a0*/  MUFU.EX2 R57, R57 ;  /* 0x0000003900397308 */ /* 0x000ff00000000800 */
[----:B------:R-:W3:Y:S01]  /*116b0*/  MUFU.EX2 R130, R130 ;  /* 0x0000008200827308 */ /* 0x000ee20000000800 */
[----:B0-----:R-:W-:-:S07]  /*116c0*/  FFMA.FTZ R21, R14, R21, R10 ;  /* 0x000000150e157223 */ /* 0x001fce000001000a */
[----:B------:R-:W-:Y:S01]  /*116d0*/  MUFU.EX2 R58, R58 ;  /* 0x0000003a003a7308 */ /* 0x000fe20000000800 */
[----:B------:R-:W-:-:S01]  /*116e0*/  FFMA.FTZ R127, R149, R11, -R134 ;  /* 0x0000000b957f7223 */ /* 0x000fc20000010886 */
[----:B------:R-:W-:-:S06]  /*116f0*/  FFMA.FTZ R103, R103, R11, -R134 ;  /* 0x0000000b67677223 */ /* 0x000fcc0000010886 */
[----:B------:R-:W0:Y:S01]  /*11700*/  MUFU.EX2 R129, R129 ;  /* 0x0000008100817308 */ /* 0x000e220000000800 */
[----:B-1----:R-:W-:-:S07]  /*11710*/  FADD.FTZ R21, R70, R21 ;  /* 0x0000001546157221 */ /* 0x002fce0000010000 */
[----:B------:R-:W1:Y:S01]  /*11720*/  MUFU.EX2 R104, R104 ;  /* 0x0000006800687308 */ /* 0x000e620000000800 */
[----:B------:R-:W-:-:S07]  /*11730*/  FFMA.FTZ R126, R148, R11, -R134 ;  /* 0x0000000b947e7223 */ /* 0x000fce0000010886 */
[----:B------:R-:W4:Y:S01]  /*11740*/  MUFU.EX2 R71, R71 ;  /* 0x0000004700477308 */ /* 0x000f220000000800 */
[----:B---3--:R-:W-:-:S07]  /*11750*/  FADD.FTZ R21, R130, R21 ;  /* 0x0000001582157221 */ /* 0x008fce0000010000 */
[----:B------:R-:W3:Y:S01]  /*11760*/  MUFU.EX2 R105, R105 ;  /* 0x0000006900697308 */ /* 0x000ee20000000800 */
[----:B------:R-:W-:-:S07]  /*11770*/  FFMA.FTZ R89, R147, R11, -R134 ;  /* 0x0000000b93597223 */ /* 0x000fce0000010886 */
[----:B------:R-:W5:Y:S01]  /*11780*/  MUFU.EX2 R88, R88 ;  /* 0x0000005800587308 */ /* 0x000f620000000800 */
        /* <DEDUP_REMOVED lines=8> */
[----:B------:R-:W-:-:S05]  /*11810*/  FADD.FTZ R102, R123, R102 ;  /* 0x000000667b667221 */ /* 0x000fca0000010000 */
[----:B------:R-:W-:Y:S01]  /*11820*/  MUFU.EX2 R60, R60 ;  /* 0x0000003c003c7308 */ /* 0x000fe20000000800 */
[----:B--2---:R-:W-:-:S01]  /*11830*/  FFMA.FTZ R103, R78, R11, -R134 ;  /* 0x0000000b4e677223 */ /* 0x004fc20000010886 */
[----:B------:R-:W-:Y:S01]  /*11840*/  FADD.FTZ R78, R57, R102 ;  /* 0x00000066394e7221 */ /* 0x000fe20000010000 */
[----:B0-----:R-:W-:-:S05]  /*11850*/  FADD.FTZ R21, R129, R21 ;  /* 0x0000001581157221 */ /* 0x001fca0000010000 */
[----:B------:R-:W0:Y:S01]  /*11860*/  MUFU.EX2 R127, R127 ;  /* 0x0000007f007f7308 */ /* 0x000e220000000800 */
[----:B------:R-:W-:-:S01]  /*11870*/  FADD.FTZ R78, R58, R78 ;  /* 0x0000004e3a4e7221 */ /* 0x000fc20000010000 */
[----:B------:R-:W-:Y:S01]  /*11880*/  FFMA.FTZ R92, R146, R11, -R134 ;  /* 0x0000000b925c7223 */ /* 0x000fe20000010886 */
[----:B------:R-:W-:-:S05]  /*11890*/  WARPGROUP.ARRIVE ;  /* 0x00000000000079c5 */ /* 0x000fca0000000000 */
[----:B------:R-:W-:Y:S01]  /*118a0*/  MUFU.EX2 R61, R61 ;  /* 0x0000003d003d7308 */ /* 0x000fe20000000800 */
[----:B-1----:R-:W-:-:S01]  /*118b0*/  FADD.FTZ R78, R104, R78 ;  /* 0x0000004e684e7221 */ /* 0x002fc20000010000 */
[----:B----4-:R-:W-:Y:S01]  /*118c0*/  FADD.FTZ R21, R71, R21 ;  /* 0x0000001547157221 */ /* 0x010fe20000010000 */
[----:B------:R-:W-:-:S01]  /*118d0*/  FFMA.FTZ R125, R145, R11, -R134 ;  /* 0x0000000b917d7223 */ /* 0x000fc20000010886 */
[----:B------:R-:W-:Y:S04]  /*118e0*/  QGMMA.64x64x32.F32.E4M3.E4M3 R24, R136, gdesc[UR4], R24, gsb0 ;  /* 0x00e0000488187df3 */ /* 0x000fe80008000818 */
[----:B------:R-:W1:Y:S01]  /*118f0*/  MUFU.EX2 R126, R126 ;  /* 0x0000007e007e7308 */ /* 0x000e620000000800 */
[----:B---3--:R-:W-:-:S01]  /*11900*/  FADD.FTZ R78, R105, R78 ;  /* 0x0000004e694e7221 */ /* 0x008fc20000010000 */
[----:B-----5:R-:W-:-:S06]  /*11910*/  FADD.FTZ R21, R88, R21 ;  /* 0x0000001558157221 */ /* 0x020fcc0000010000 */
[----:B------:R-:W-:Y:S01]  /*11920*/  MUFU.EX2 R106, R106 ;  /* 0x0000006a006a7308 */ /* 0x000fe20000000800 */
[----:B------:R-:W-:-:S07]  /*11930*/  FFMA.FTZ R119, R144, R11, -R134 ;  /* 0x0000000b90777223 */ /* 0x000fce0000010886 */
[----:B------:R-:W2:Y:S01]  /*11940*/  MUFU.EX2 R89, R89 ;  /* 0x0000005900597308 */ /* 0x000ea20000000800 */
[----:B0-----:R-:W-:-:S07]  /*11950*/  FADD.FTZ R21, R127, R21 ;  /* 0x000000157f157221 */ /* 0x001fce0000010000 */
[----:B------:R-:W-:Y:S01]  /*11960*/  MUFU.EX2 R107, R107 ;  /* 0x0000006b006b7308 */ /* 0x000fe20000000800 */
[----:B------:R-:W-:-:S07]  /*11970*/  FFMA.FTZ R82, R82, R11, -R134 ;  /* 0x0000000b52527223 */ /* 0x000fce0000010886 */
[----:B------:R-:W0:Y:S01]  /*11980*/  MUFU.EX2 R92, R92 ;  /* 0x0000005c005c7308 */ /* 0x000e220000000800 */
[----:B-1----:R-:W-:-:S07]  /*11990*/  FADD.FTZ R21, R126, R21 ;  /* 0x000000157e157221 */ /* 0x002fce0000010000 */
[----:B------:R1:W-:Y:S08]  /*119a0*/  MUFU.EX2 R102, R103 ;  /* 0x0000006700667308 */ /* 0x0003f00000000800 */
[----:B------:R-:W3:Y:S01]  /*119b0*/  MUFU.EX2 R64, R64 ;  /* 0x0000004000407308 */ /* 0x000ee20000000800 */
[----:B-1----:R-:W-:-:S01]  /*119c0*/  FFMA.FTZ R103, R79, R11, -R134 ;  /* 0x0000000b4f677223 */ /* 0x002fc20000010886 */
[----:B------:R-:W-:-:S06]  /*119d0*/  FADD.FTZ R79, R60, R78 ;  /* 0x0000004e3c4f7221 */ /* 0x000fcc0000010000 */
[----:B------:R-:W1:Y:S01]  /*119e0*/  MUFU.EX2 R125, R125 ;  /* 0x0000007d007d7308 */ /* 0x000e620000000800 */
[----:B------:R-:W-:-:S01]  /*119f0*/  FADD.FTZ R79, R61, R79 ;  /* 0x0000004f3d4f7221 */ /* 0x000fc20000010000 */
[----:B--2---:R-:W-:-:S06]  /*11a00*/  FADD.FTZ R21, R89, R21 ;  /* 0x0000001559157221 */ /* 0x004fcc0000010000 */
[----:B------:R-:W2:Y:S08]  /*11a10*/  MUFU.EX2 R66, R66 ;  /* 0x0000004200427308 */ /* 0x000eb00000000800 */
[----:B------:R-:W4:Y:S01]  /*11a20*/  MUFU.EX2 R119, R119 ;  /* 0x0000007700777308 */ /* 0x000f220000000800 */
[----:B0-----:R-:W-:-:S07]  /*11a30*/  FADD.FTZ R21, R92, R21 ;  /* 0x000000155c157221 */ /* 0x001fce0000010000 */
[----:B------:R-:W0:Y:S08]  /*11a40*/  MUFU.EX2 R108, R108 ;  /* 0x0000006c006c7308 */ /* 0x000e300000000800 */
[----:B------:R5:W-:Y:S08]  /*11a50*/  MUFU.EX2 R78, R82 ;  /* 0x00000052004e7308 */ /* 0x000bf00000000800 */
[----:B------:R-:W0:Y:S01]  /*11a60*/  MUFU.EX2 R93, R93 ;  /* 0x0000005d005d7308 */ /* 0x000e220000000800 */
[----:B-----5:R-:W-:-:S04]  /*11a70*/  FADD.FTZ R82, R106, R79 ;  /* 0x0000004f6a527221 */ /* 0x020fc80000010000 */
[----:B------:R-:W-:-:S03]  /*11a80*/  FADD.FTZ R82, R107, R82 ;  /* 0x000000526b527221 */ /* 0x000fc60000010000 */
[----:B------:R-:W5:Y:S01]  /*11a90*/  MUFU.EX2 R109, R109 ;  /* 0x0000006d006d7308 */ /* 0x000f620000000800 */
[----:B---3--:R-:W-:-:S01]  /*11aa0*/  FADD.FTZ R82, R64, R82 ;  /* 0x0000005240527221 */ /* 0x008fc20000010000 */
[----:B-1----:R-:W-:-:S06]  /*11ab0*/  FADD.FTZ R21, R125, R21 ;  /* 0x000000157d157221 */ /* 0x002fcc0000010000 */
[----:B------:R-:W1:Y:S01]  /*11ac0*/  MUFU.EX2 R96, R96 ;  /* 0x0000006000607308 */ /* 0x000e620000000800 */
[----:B------:R-:W-:-:S01]  /*11ad0*/  FFMA.FTZ R90, R90, R11, -R134 ;  /* 0x0000000b5a5a7223 */ /* 0x000fc20000010886 */
[----:B--2---:R-:W-:-:S06]  /*11ae0*/  FADD.FTZ R82, R66, R82 ;  /* 0x0000005242527221 */ /* 0x004fcc0000010000 */
[----:B------:R-:W-:Y:S01]  /*11af0*/  MUFU.EX2 R68, R68 ;  /* 0x0000004400447308 */ /* 0x000fe20000000800 */
[----:B----4-:R-:W-:-:S01]  /*11b00*/  FADD.FTZ R21, R119, R21 ;  /* 0x0000001577157221 */ /* 0x010fc20000010000 */
[----:B------:R-:W-:-:S06]  /*11b10*/  FFMA.FTZ R91, R91, R11, -R134 ;  /* 0x0000000b5b5b7223 */ /* 0x000fcc0000010886 */
[----:B------:R-:W2:Y:S01]  /*11b20*/  MUFU.EX2 R110, R110 ;  /* 0x0000006e006e7308 */ /* 0x000ea20000000800 */
[----:B0-----:R-:W-:-:S01]  /*11b30*/  FADD.FTZ R82, R108, R82 ;  /* 0x000000526c527221 */ /* 0x001fc20000010000 */
[----:B------:R-:W-:-:S06]  /*11b40*/  FADD.FTZ R21, R93, R21 ;  /* 0x000000155d157221 */ /* 0x000fcc0000010000 */
[----:B------:R-:W-:Y:S01]  /*11b50*/  MUFU.EX2 R69, R69 ;  /* 0x0000004500457308 */ /* 0x000fe20000000800 */
[----:B------:R-:W-:-:S07]  /*11b60*/  FFMA.FTZ R83, R83, R11, -R134 ;  /* 0x0000000b53537223 */ /* 0x000fce0000010886 */
[----:B------:R-:W0:Y:S01]  /*11b70*/  MUFU.EX2 R113, R113 ;  /* 0x0000007100717308 */ /* 0x000e220000000800 */
[----:B-----5:R-:W-:-:S01]  /*11b80*/  FADD.FTZ R82, R109, R82 ;  /* 0x000000526d527221 */ /* 0x020fc20000010000 */
[----:B-1----:R-:W-:-:S06]  /*11b90*/  FADD.FTZ R21, R96, R21 ;  /* 0x0000001560157221 */ /* 0x002fcc0000010000 */
[----:B------:R-:W-:Y:S08]  /*11ba0*/  MUFU.EX2 R97, R97 ;  /* 0x0000006100617308 */ /* 0x000ff00000000800 */
[----:B------:R-:W1:Y:S01]  /*11bb0*/  MUFU.EX2 R90, R90 ;  /* 0x0000005a005a7308 */ /* 0x000e620000000800 */
[----:B------:R-:W3:Y:S01]  /*11bc0*/  S2R R143, SR_TID.X ;  /* 0x00000000008f7919 */ /* 0x000ee20000002100 */
[----:B--2---:R-:W-:-:S06]  /*11bd0*/  FADD.FTZ R21, R110, R21 ;  /* 0x000000156e157221 */ /* 0x004fcc0000010000 */
[----:B------:R-:W2:Y:S08]  /*11be0*/  MUFU.EX2 R100, R100 ;  /* 0x0000006400647308 */ /* 0x000eb00000000800 */
[----:B------:R-:W4:Y:S08]  /*11bf0*/  MUFU.EX2 R91, R91 ;  /* 0x0000005b005b7308 */ /* 0x000f300000000800 */
[----:B------:R5:W-:Y:S01]  /*11c00*/  MUFU.EX2 R79, R83 ;  /* 0x00000053004f7308 */ /* 0x000be20000000800 */
[----:B0-----:R-:W-:-:S07]  /*11c10*/  FADD.FTZ R21, R113, R21 ;  /* 0x0000001571157221 */ /* 0x001fce0000010000 */
[----:B------:R-:W-:Y:S01]  /*11c20*/  MUFU.EX2 R72, R72 ;  /* 0x0000004800487308 */ /* 0x000fe20000000800 */
[----:B-----5:R-:W-:-:S01]  /*11c30*/  FFMA.FTZ R83, R86, R11, -R134 ;  /* 0x0000000b56537223 */ /* 0x020fc20000010886 */
[----:B------:R-:W-:Y:S01]  /*11c40*/  FFMA.FTZ R86, R87, R11, -R134 ;  /* 0x0000000b57567223 */ /* 0x000fe20000010886 */
[----:B------:R-:W-:-:S05]  /*11c50*/  FADD.FTZ R87, R68, R82 ;  /* 0x0000005244577221 */ /* 0x000fca0000010000 */
[----:B------:R-:W0:Y:S01]  /*11c60*/  MUFU.EX2 R114, R114 ;  /* 0x0000007200727308 */ /* 0x000e220000000800 */
[----:B------:R-:W-:-:S01]  /*11c70*/  FADD.FTZ R87, R69, R87 ;  /* 0x0000005745577221 */ /* 0x000fc20000010000 */
[----:B-1----:R-:W-:-:S06]  /*11c80*/  FADD.FTZ R21, R90, R21 ;  /* 0x000000155a157221 */ /* 0x002fcc0000010000 */
[----:B------:R-:W-:Y:S01]  /*11c90*/  MUFU.EX2 R73, R73 ;  /* 0x0000004900497308 */ /* 0x000fe20000000800 */
[----:B------:R-:W-:-:S01]  /*11ca0*/  FADD.FTZ R87, R97, R87 ;  /* 0x0000005761577221 */ /* 0x000fc20000010000 */
[----:B------:R-:W-:-:S06]  /*11cb0*/  FFMA.FTZ R117, R117, R11, -R134 ;  /* 0x0000000b75757223 */ /* 0x000fcc0000010886 */
[----:B------:R-:W1:Y:S01]  /*11cc0*/  MUFU.EX2 R135, R135 ;  /* 0x0000008700877308 */ /* 0x000e620000000800 */
[----:B--2---:R-:W-:-:S01]  /*11cd0*/  FADD.FTZ R87, R100, R87 ;  /* 0x0000005764577221 */ /* 0x004fc20000010000 */
[----:B----4-:R-:W-:-:S06]  /*11ce0*/  FADD.FTZ R21, R91, R21 ;  /* 0x000000155b157221 */ /* 0x010fcc0000010000 */
[----:B------:R-:W-:Y:S08]  /*11cf0*/  MUFU.EX2 R101, R101 ;  /* 0x0000006500657308 */ /* 0x000ff00000000800 */
[----:B------:R-:W2:Y:S01]  /*11d00*/  MUFU.EX2 R94, R94 ;  /* 0x0000005e005e7308 */ /* 0x000ea20000000800 */
[----:B0-----:R-:W-:-:S07]  /*11d10*/  FADD.FTZ R21, R114, R21 ;  /* 0x0000001572157221 */ /* 0x001fce0000010000 */
[----:B------:R-:W-:Y:S01]  /*11d20*/  MUFU.EX2 R111, R111 ;  /* 0x0000006f006f7308 */ /* 0x000fe20000000800 */
[----:B------:R-:W-:-:S07]  /*11d30*/  FFMA.FTZ R74, R74, R11, -R134 ;  /* 0x0000000b4a4a7223 */ /* 0x000fce0000010886 */
[----:B------:R-:W0:Y:S01]  /*11d40*/  MUFU.EX2 R95, R95 ;  /* 0x0000005f005f7308 */ /* 0x000e220000000800 */
[----:B-1----:R-:W-:-:S07]  /*11d50*/  FADD.FTZ R21, R135, R21 ;  /* 0x0000001587157221 */ /* 0x002fce0000010000 */
[----:B------:R1:W-:Y:S01]  /*11d60*/  MUFU.EX2 R82, R117 ;  /* 0x0000007500527308 */ /* 0x0003e20000000800 */
[----:B------:R-:W-:-:S07]  /*11d70*/  FFMA.FTZ R75, R75, R11, -R134 ;  /* 0x0000000b4b4b7223 */ /* 0x000fce0000010886 */
[----:B------:R-:W-:Y:S01]  /*11d80*/  MUFU.EX2 R76, R76 ;  /* 0x0000004c004c7308 */ /* 0x000fe20000000800 */
[----:B-1----:R-:W-:-:S01]  /*11d90*/  FFMA.FTZ R117, R62, R11, -R134 ;  /* 0x0000000b3e757223 */ /* 0x002fc20000010886 */
[----:B------:R-:W-:-:S06]  /*11da0*/  FADD.FTZ R62, R72, R87 ;  /* 0x00000057483e7221 */ /* 0x000fcc0000010000 */
[----:B------:R-:W1:Y:S01]  /*11db0*/  MUFU.EX2 R98, R98 ;  /* 0x0000006200627308 */ /* 0x000e620000000800 */
[----:B------:R-:W-:-:S01]  /*11dc0*/  FADD.FTZ R62, R73, R62 ;  /* 0x0000003e493e7221 */ /* 0x000fc20000010000 */
[----:B--2---:R-:W-:-:S06]  /*11dd0*/  FADD.FTZ R21, R94, R21 ;  /* 0x000000155e157221 */ /* 0x004fcc0000010000 */
[----:B------:R-:W2:Y:S01]  /*11de0*/  MUFU.EX2 R77, R77 ;  /* 0x0000004d004d7308 */ /* 0x000ea20000000800 */
[----:B------:R-:W-:-:S01]  /*11df0*/  FADD.FTZ R62, R101, R62 ;  /* 0x0000003e653e7221 */ /* 0x000fc20000010000 */
[----:B0-----:R-:W-:-:S06]  /*11e00*/  FADD.FTZ R21, R95, R21 ;  /* 0x000000155f157221 */ /* 0x001fcc0000010000 */
[----:B------:R-:W-:Y:S01]  /*11e10*/  MUFU.EX2 R112, R112 ;  /* 0x0000007000707308 */ /* 0x000fe20000000800 */
[----:B------:R-:W-:-:S07]  /*11e20*/  FADD.FTZ R62, R111, R62 ;  /* 0x0000003e6f3e7221 */ /* 0x000fce0000010000 */
[----:B------:R-:W0:Y:S01]  /*11e30*/  MUFU.EX2 R74, R74 ;  /* 0x0000004a004a7308 */ /* 0x000e220000000800 */
[----:B------:R-:W-:Y:S02]  /*11e40*/  WARPGROUP.DEPBAR.LE gsb0, 0x0 ;  /* 0x00008000000079c5 */ /* 0x000fe40000010000 */
[----:B---3--:R-:W-:-:S05]  /*11e50*/  LOP3.LUT R136, R143, 0x7f, RZ, 0xc0, !PT ;  /* 0x0000007f8f887812 */ /* 0x008fca00078ec0ff */
[----:B------:R-:W-:Y:S01]  /*11e60*/  MUFU.EX2 R124, R124 ;  /* 0x0000007c007c7308 */ /* 0x000fe20000000800 */
[----:B-1----:R-:W-:-:S01]  /*11e70*/  FADD.FTZ R21, R98, R21 ;  /* 0x0000001562157221 */ /* 0x002fc20000010000 */
[----:B------:R-:W-:-:S06]  /*11e80*/  FFMA.FTZ R128, R128, R11, -R134 ;  /* 0x0000000b80807223 */ /* 0x000fcc0000010886 */
[----:B------:R-:W1:Y:S01]  /*11e90*/  MUFU.EX2 R75, R75 ;  /* 0x0000004b004b7308 */ /* 0x000e620000000800 */
[----:B------:R-:W-:-:S07]  /*11ea0*/  ISETP.NE.AND P0, PT, R136, RZ, PT ;  /* 0x000000ff8800720c */ /* 0x000fce0003f05270 */
[----:B------:R3:W-:Y:S01]  /*11eb0*/  MUFU.EX2 R87, R117 ;  /* 0x0000007500577308 */ /* 0x0007e20000000800 */
[----:B------:R-:W-:-:S07]  /*11ec0*/  FADD.FTZ R21, R99, R21 ;  /* 0x0000001563157221 */ /* 0x000fce0000010000 */
[----:B------:R-:W4:Y:S01]  /*11ed0*/  MUFU.EX2 R80, R80 ;  /* 0x0000005000507308 */ /* 0x000f220000000800 */
[----:B---3--:R-:W-:-:S01]  /*11ee0*/  FFMA.FTZ R117, R63, R11, -R134 ;  /* 0x0000000b3f757223 */ /* 0x008fc20000010886 */
[----:B------:R-:W-:-:S04]  /*11ef0*/  FADD.FTZ R63, R76, R62 ;  /* 0x0000003e4c3f7221 */ /* 0x000fc80000010000 */
[----:B--2---:R-:W-:Y:S02]  /*11f00*/  FADD.FTZ R63, R77, R63 ;  /* 0x0000003f4d3f7221 */ /* 0x004fe40000010000 */
[----:B------:R-:W2:Y:S01]  /*11f10*/  MUFU.EX2 R81, R81 ;  /* 0x0000005100517308 */ /* 0x000ea20000000800 */
[----:B0-----:R-:W-:-:S07]  /*11f20*/  FADD.FTZ R21, R74, R21 ;  /* 0x000000154a157221 */ /* 0x001fce0000010000 */
[----:B------:R-:W0:Y:S01]  /*11f30*/  MUFU.EX2 R103, R103 ;  /* 0x0000006700677308 */ /* 0x000e220000000800 */
[----:B-1----:R-:W-:-:S07]  /*11f40*/  FADD.FTZ R21, R75, R21 ;  /* 0x000000154b157221 */ /* 0x002fce0000010000 */
[----:B------:R1:W-:Y:S08]  /*11f50*/  MUFU.EX2 R62, R128 ;  /* 0x00000080003e7308 */ /* 0x0003f00000000800 */
[----:B------:R-:W3:Y:S01]  /*11f60*/  MUFU.EX2 R115, R115 ;  /* 0x0000007300737308 */ /* 0x000ee20000000800 */
[----:B-1----:R-:W-:-:S01]  /*11f70*/  FFMA.FTZ R128, R67, R11, -R134 ;  /* 0x0000000b43807223 */ /* 0x002fc20000010886 */
[----:B------:R-:W-:-:S04]  /*11f80*/  FADD.FTZ R67, R112, R63 ;  /* 0x0000003f70437221 */ /* 0x000fc80000010000 */
[----:B------:R-:W-:Y:S02]  /*11f90*/  FADD.FTZ R67, R124, R67 ;  /* 0x000000437c437221 */ /* 0x000fe40000010000 */
[----:B------:R-:W1:Y:S01]  /*11fa0*/  MUFU.EX2 R116, R116 ;  /* 0x0000007400747308 */ /* 0x000e620000000800 */
[----:B------:R-:W-:-:S01]  /*11fb0*/  FADD.FTZ R21, R102, R21 ;  /* 0x0000001566157221 */ /* 0x000fc20000010000 */
[----:B----4-:R-:W-:Y:S01]  /*11fc0*/  FADD.FTZ R67, R80, R67 ;  /* 0x0000004350437221 */ /* 0x010fe20000010000 */
[----:B------:R-:W-:Y:S02]  /*11fd0*/  @!P0 IMAD R20, R20, 0x8, R16 ;  /* 0x0000000814148824 */ /* 0x000fe400078e0210 */
[----:B------:R-:W-:-:S03]  /*11fe0*/  FFMA.FTZ R131, R131, R11, -R134 ;  /* 0x0000000b83837223 */ /* 0x000fc60000010886 */
[----:B------:R-:W4:Y:S01]  /*11ff0*/  MUFU.EX2 R84, R84 ;  /* 0x0000005400547308 */ /* 0x000f220000000800 */
[----:B--2---:R-:W-:-:S01]  /*12000*/  FADD.FTZ R67, R81, R67 ;  /* 0x0000004351437221 */ /* 0x004fc20000010000 */
[----:B0-----:R-:W-:-:S06]  /*12010*/  FADD.FTZ R21, R103, R21 ;  /* 0x0000001567157221 */ /* 0x001fcc0000010000 */
[----:B------:R-:W0:Y:S01]  /*12020*/  MUFU.EX2 R83, R83 ;  /* 0x0000005300537308 */ /* 0x000e220000000800 */
[----:B------:R-:W-:-:S01]  /*12030*/  FFMA.FTZ R59, R59, R11, -R134 ;  /* 0x0000000b3b3b7223 */ /* 0x000fc20000010886 */
[----:B------:R-:W-:-:S06]  /*12040*/  FADD.FTZ R21, R78, R21 ;  /* 0x000000154e157221 */ /* 0x000fcc0000010000 */
[----:B------:R-:W2:Y:S08]  /*12050*/  MUFU.EX2 R85, R85 ;  /* 0x0000005500557308 */ /* 0x000eb00000000800 */
[----:B------:R-:W5:Y:S08]  /*12060*/  MUFU.EX2 R86, R86 ;  /* 0x0000005600567308 */ /* 0x000f700000000800 */
[----:B------:R3:W-:Y:S01]  /*12070*/  MUFU.EX2 R63, R128 ;  /* 0x00000080003f7308 */ /* 0x0007e20000000800 */
[----:B------:R-:W-:-:S07]  /*12080*/  FADD.FTZ R21, R79, R21 ;  /* 0x000000154f157221 */ /* 0x000fce0000010000 */
[----:B------:R-:W5:Y:S01]  /*12090*/  MUFU.EX2 R118, R118 ;  /* 0x0000007600767308 */ /* 0x000f620000000800 */
[----:B---3--:R-:W-:-:S07]  /*120a0*/  @!P0 VIADD R128, R20, 0x13240 ;  /* 0x0001324014808836 */ /* 0x008fce0000000000 */
[----:B------:R3:W-:Y:S02]  /*120b0*/  MUFU.EX2 R20, R131 ;  /* 0x0000008300147308 */ /* 0x0007e40000000800 */
[----:B---3--:R-:W-:-:S06]  /*120c0*/  FADD.FTZ R131, R115, R67 ;  /* 0x0000004373837221 */ /* 0x008fcc0000010000 */
[----:B------:R-:W-:Y:S01]  /*120d0*/  MUFU.EX2 R133, R133 ;  /* 0x0000008500857308 */ /* 0x000fe20000000800 */
[----:B-1----:R-:W-:-:S07]  /*120e0*/  FADD.FTZ R131, R116, R131 ;  /* 0x0000008374837221 */ /* 0x002fce0000010000 */
[----:B------:R-:W1:Y:S01]  /*120f0*/  MUFU.EX2 R59, R59 ;  /* 0x0000003b003b7308 */ /* 0x000e620000000800 */
[----:B----4-:R-:W-:-:S01]  /*12100*/  FADD.FTZ R131, R84, R131 ;  /* 0x0000008354837221 */ /* 0x010fc20000010000 */
[----:B0-----:R-:W-:-:S03]  /*12110*/  FADD.FTZ R21, R83, R21 ;  /* 0x0000001553157221 */ /* 0x001fc60000010000 */
[----:B--2---:R-:W-:Y:S01]  /*12120*/  FADD.FTZ R131, R85, R131 ;  /* 0x0000008355837221 */ /* 0x004fe20000010000 */
[----:B-----5:R-:W-:-:S02]  /*12130*/  FADD.FTZ R21, R86, R21 ;  /* 0x0000001556157221 */ /* 0x020fc40000010000 */
[----:B------:R-:W0:Y:S01]  /*12140*/  MUFU.EX2 R117, R117 ;  /* 0x0000007500757308 */ /* 0x000e220000000800 */
[----:B------:R-:W-:Y:S01]  /*12150*/  @!P0 PRMT R128, RZ, 0x654, R128 ;  /* 0x00000654ff808816 */ /* 0x000fe20000000080 */
[----:B------:R-:W-:Y:S01]  /*12160*/  FADD.FTZ R131, R118, R131 ;  /* 0x0000008376837221 */ /* 0x000fe20000010000 */
[----:B------:R-:W-:-:S02]  /*12170*/  FADD.FTZ R21, R82, R21 ;  /* 0x0000001552157221 */ /* 0x000fc40000010000 */
[----:B------:R2:W-:Y:S01]  /*12180*/  @!P0 SYNCS.ARRIVE.TRANS64.RED.A1T0 RZ, [R128+URZ], RZ ;  /* 0x000000ff80ff89a7 */ /* 0x0005e2000810043f */
[----:B------:R-:W-:-:S01]  /*12190*/  FFMA.FTZ R132, R132, R11, -R134 ;  /* 0x0000000b84847223 */ /* 0x000fc20000010886 */
[----:B-1----:R-:W-:Y:S01]  /*121a0*/  FADD.FTZ R21, R59, R21 ;  /* 0x000000153b157221 */ /* 0x002fe20000010000 */
[----:B--2---:R-:W-:-:S03]  /*121b0*/  FADD.FTZ R128, R133, R131 ;  /* 0x0000008385807221 */ /* 0x004fc60000010000 */
[----:B------:R-:W-:Y:S01]  /*121c0*/  FADD.FTZ R21, R87, R21 ;  /* 0x0000001557157221 */ /* 0x000fe20000010000 */
[----:B------:R-:W1:Y:S01]  /*121d0*/  MUFU.EX2 R67, R132 ;  /* 0x0000008400437308 */ /* 0x000e620000000800 */
[----:B------:R2:W-:Y:S02]  /*121e0*/  STL [R1], R128 ;  /* 0x0000008001007387 */ /* 0x0005e40000100800 */
[----:B0-----:R-:W-:-:S04]  /*121f0*/  FADD.FTZ R21, R117, R21 ;  /* 0x0000001575157221 */ /* 0x001fc80000010000 */
[----:B------:R-:W-:-:S04]  /*12200*/  FADD.FTZ R21, R62, R21 ;  /* 0x000000153e157221 */ /* 0x000fc80000010000 */
[----:B------:R-:W-:-:S04]  /*12210*/  FADD.FTZ R21, R63, R21 ;  /* 0x000000153f157221 */ /* 0x000fc80000010000 */
[----:B------:R-:W-:-:S04]  /*12220*/  FADD.FTZ R21, R20, R21 ;  /* 0x0000001514157221 */ /* 0x000fc80000010000 */
[----:B-1----:R-:W-:Y:S01]  /*12230*/  FADD.FTZ R21, R67, R21 ;  /* 0x0000001543157221 */ /* 0x002fe20000010000 */
[----:B--2---:R-:W-:Y:S06]  /*12240*/  @!P1 BRA `(.L_x_1945) ;  /* 0x0000000000049947 */ /* 0x004fec0003800000 */
[----:B------:R-:W-:Y:S01]  /*12250*/  BPT.TRAP 0x1 ;  /* 0x000000040000795c */ /* 0x000fe20000300000 */
.L_x_1945:
[----:B------:R-:W2:Y:S01]  /*12260*/  LDL R128, [R1+0x38] ;  /* 0x0000380001807983 */ /* 0x000ea20000100800 */
[----:B------:R-:W-:Y:S02]  /*12270*/  VIADD R15, R15, 0x13260 ;  /* 0x000132600f0f7836 */ /* 0x000fe40000000000 */
[----:B------:R-:W-:Y:S01]  /*12280*/  FMUL.FTZ R25, R25, R65 ;  /* 0x0000004119197220 */ /* 0x000fe20000410000 */
[----:B------:R-:W-:Y:S02]  /*12290*/  F2FP.SATFINITE.E4M3.F32.PACK_AB_MERGE_C R120, R121, R120, RZ ;  /* 0x000000787978723e */ /* 0x000fe400048070ff */
[----:B------:R-:W-:Y:S02]  /*122a0*/  F2FP.SATFINITE.E4M3.F32.PACK_AB_MERGE_C R129, R129, R130, RZ ;  /* 0x000000828181723e */ /* 0x000fe400048070ff */
[----:B------:R-:W-:Y:S02]  /*122b0*/  F2FP.SATFINITE.E4M3.F32.PACK_AB_MERGE_C R122, R123, R122, RZ ;  /* 0x0000007a7b7a723e */ /* 0x000fe400048070ff */
        /* <DEDUP_REMOVED lines=17> */
[----:B--2---:R-:W-:-:S04]  /*123d0*/  PRMT R15, R128, 0x654, R15 ;  /* 0x00000654800f7816 */ /* 0x004fc8000000000f */
[----:B------:R0:W-:Y:S02]  /*123e0*/  SYNCS.ARRIVE.TRANS64.RED.A1T0 RZ, [R15+URZ], RZ ;  /* 0x000000ff0fff79a7 */ /* 0x0001e4000810043f */
[-C--:B0-----:R-:W-:Y:S01]  /*123f0*/  FMUL.FTZ R15, R24, R65.reuse ;  /* 0x00000041180f7220 */ /* 0x081fe20000410000 */
[----:B------:R-:W-:-:S04]  /*12400*/  FMUL.FTZ R24, R28, R65 ;  /* 0x000000411c187220 */ /* 0x000fc80000410000 */
[----:B------:R0:W-:Y:S04]  /*12410*/  STL [R1+0x18], R15 ;  /* 0x0000180f01007387 */ /* 0x0001e80000100800 */
[----:B0-----:R-:W2:Y:S01]  /*12420*/  LDL R15, [R1+0x44] ;  /* 0x00004400010f7983 */ /* 0x001ea20000100800 */
[-C--:B------:R-:W-:Y:S01]  /*12430*/  FMUL.FTZ R26, R26, R14.reuse ;  /* 0x0000000e1a1a7220 */ /* 0x080fe20000410000 */
[-C--:B------:R-:W-:Y:S01]  /*12440*/  FMUL.FTZ R27, R27, R14.reuse ;  /* 0x0000000e1b1b7220 */ /* 0x080fe20000410000 */
[-C--:B------:R-:W-:Y:S01]  /*12450*/  FMUL.FTZ R30, R30, R14.reuse ;  /* 0x0000000e1e1e7220 */ /* 0x080fe20000410000 */
[----:B------:R1:W-:Y:S01]  /*12460*/  STL [R1+0x1c], R25 ;  /* 0x00001c1901007387 */ /* 0x0003e20000100800 */
[-C--:B------:R-:W-:Y:S01]  /*12470*/  FMUL.FTZ R31, R31, R14.reuse ;  /* 0x0000000e1f1f7220 */ /* 0x080fe20000410000 */
[-C--:B------:R-:W-:Y:S01]  /*12480*/  FMUL.FTZ R34, R34, R14.reuse ;  /* 0x0000000e22227220 */ /* 0x080fe20000410000 */
[-C--:B------:R-:W-:Y:S01]  /*12490*/  FMUL.FTZ R35, R35, R14.reuse ;  /* 0x0000000e23237220 */ /* 0x080fe20000410000 */
[----:B------:R1:W-:Y:S01]  /*124a0*/  STL [R1+0xc], R24 ;  /* 0x00000c1801007387 */ /* 0x0003e20000100800 */
        /* <DEDUP_REMOVED lines=46> */
[C---:B--2---:R-:W-:Y:S01]  /*12790*/  ISETP.GT.AND P0, PT, R8.reuse, R15, PT ;  /* 0x0000000f0800720c */ /* 0x044fe20003f04270 */
[----:B------:R-:W-:Y:S02]  /*127a0*/  VIADD R8, R8, 0xffffffff ;  /* 0xffffffff08087836 */ /* 0x000fe40000000000 */
[----:B------:R-:W-:-:S10]  /*127b0*/  IMAD.MOV.U32 R15, RZ, RZ, R156 ;  /* 0x000000ffff0f7224 */ /* 0x000fd400078e009c */
[----:B-1----:R-:W-:Y:S05]  /*127c0*/  @P0 BRA `(.L_x_1946) ;  /* 0xffffffd000300947 */ /* 0x002fea000383ffff */
.L_x_1934:
[----:B------:R-:W-:Y:S05]  /*127d0*/  BSYNC B0 ;  /* 0x0000000000007941 */ /* 0x000fea0003800000 */
.L_x_1933:
[----:B------:R-:W-:Y:S06]  /*127e0*/  BAR.ARV 0x8, 0x200 ;  /* 0x0208000000007b1d */ /* 0x000fec0000002000 */
[----:B------:R-:W-:Y:S05]  /*127f0*/  @!P1 BRA `(.L_x_1947) ;  /* 0x0000000000049947 */ /* 0x000fea0003800000 */
[----:B------:R-:W-:Y:S01]  /*12800*/  BPT.TRAP 0x1 ;  /* 0x000000040000795c */ /* 0x000fe20000300000 */
.L_x_1947:
[----:B------:R-:W-:Y:S01]  /*12810*/  IMAD R2, R23, 0x8, R16 ;  /* 0x0000000817027824 */ /* 0x000fe200078e0210 */
[----:B------:R-:W-:-:S04]  /*12820*/  SHF.L.U32 R5, R156, 0x1f, RZ ;  /* 0x0000001f9c057819 */ /* 0x000fc800000006ff */
[----:B------:R1:W2:Y:S01]  /*12830*/  SYNCS.PHASECHK.TRANS64.TRYWAIT P0, [R2+URZ+0x13250], R5 ;  /* 0x01325005020075a7 */ /* 0x0002a2000800017f */
[----:B------:R-:W-:Y:S05]  /*12840*/  @!P1 BRA `(.L_x_1948) ;  /* 0x0000000000049947 */ /* 0x000fea0003800000 */
[----:B------:R-:W-:Y:S01]  /*12850*/  BPT.TRAP 0x1 ;  /* 0x000000040000795c */ /* 0x000fe20000300000 */
.L_x_1948:
[----:B------:R-:W-:Y:S04]  /*12860*/  BSSY B0, `(.L_x_1949) ;  /* 0x0000004000007945 */ /* 0x000fe80003800000 */
[----:B--2---:R-:W-:Y:S05]  /*12870*/  @P0 BRA `(.L_x_1950) ;  /* 0x0000000000080947 */ /* 0x004fea0003800000 */
[----:B------:R-:W2:Y:S02]  /*12880*/  SYNCS.PHASECHK.TRANS64.TRYWAIT P0, [R2+URZ+0x13250], R5 ;  /* 0x01325005020075a7 */ /* 0x000ea4000800017f */
[----:B--2---:R-:W-:Y:S05]  /*12890*/  @!P0 BRA `(.L_x_1951) ;  /* 0x000000a400748947 */ /* 0x004fea0003800000 */
.L_x_1950:
[----:B------:R-:W-:Y:S05]  /*128a0*/  BSYNC B0 ;  /* 0x0000000000007941 */ /* 0x000fea0003800000 */
.L_x_1949:
[----:B------:R-:W3:Y:S01]  /*128b0*/  LDL R6, [R1+0x70] ;  /* 0x0000700001067983 */ /* 0x000ee20000100800 */
[----:B------:R-:W-:-:S03]  /*128c0*/  ULDC.64 UR4, c[0x0][0x9a0] ;  /* 0x0002680000047ab9 */ /* 0x000fc60000000a00 */
[----:B------:R-:W4:Y:S01]  /*128d0*/  LDL R12, [R1+0x5c] ;  /* 0x00005c00010c7983 */ /* 0x000f220000100800 */
[----:B------:R-:W-:Y:S01]  /*128e0*/  ISETP.NE.U32.AND P0, PT, RZ, UR4, PT ;  /* 0x00000004ff007c0c */ /* 0x000fe2000bf05070 */
[----:B------:R-:W-:Y:S01]  /*128f0*/  VIADD R16, R16, 0x1000 ;  /* 0x0000100010107836 */ /* 0x000fe20000000000 */
[----:B-12---:R-:W-:Y:S01]  /*12900*/  MOV R5, 0xc0000010 ;  /* 0xc000001000057802 */ /* 0x006fe20000000f00 */
[----:B0-----:R-:W2:Y:S01]  /*12910*/  LDL.LU R24, [R1+0x18] ;  /* 0x0000180001187983 */ /* 0x001ea20000300800 */
[----:B------:R-:W-:Y:S02]  /*12920*/  ISETP.NE.AND.EX P0, PT, RZ, UR5, PT, P0 ;  /* 0x00000005ff007c0c */ /* 0x000fe4000bf05300 */
[----:B------:R-:W-:Y:S01]  /*12930*/  R2UR UR7, R5 ;  /* 0x00000000050772ca */ /* 0x000fe200000e0000 */
[----:B------:R-:W2:Y:S01]  /*12940*/  LDL.LU R25, [R1+0x1c] ;  /* 0x00001c0001197983 */ /* 0x000ea20000300800 */
[----:B------:R-:W-:-:S03]  /*12950*/  SHF.R.U32.HI R16, RZ, 0x4, R16 ;  /* 0x00000004ff107819 */ /* 0x000fc60000011610 */
[----:B------:R-:W2:Y:S01]  /*12960*/  LDL.LU R28, [R1+0xc] ;  /* 0x00000c00011c7983 */ /* 0x000ea20000300800 */
[----:B------:R-:W-:-:S04]  /*12970*/  LOP3.LUT R16, R16, 0x3fff, RZ, 0xc0, !PT ;  /* 0x00003fff10107812 */ /* 0x000fc800078ec0ff */
[----:B------:R-:W-:Y:S01]  /*12980*/  LOP3.LUT R16, R16, 0x10000, RZ, 0xfc, !PT ;  /* 0x0001000010107812 */ /* 0x000fe200078efcff */
[----:B------:R-:W3:Y:S04]  /*12990*/  @P0 LDC.64 R8, c[0x0][0x9c8] ;  /* 0x00027200ff080b82 */ /* 0x000ee80000000a00 */
[----:B------:R-:W-:-:S05]  /*129a0*/  IMAD R4, R23, 0x280, R16 ;  /* 0x0000028017047824 */ /* 0x000fca00078e0210 */
[----:B------:R-:W-:Y:S01]  /*129b0*/  R2UR UR6, R4 ;  /* 0x00000000040672ca */ /* 0x000fe200000e0000 */
[----:B---3--:R-:W-:-:S04]  /*129c0*/  @P0 IMAD R10, R6, R8, RZ ;  /* 0x00000008060a0224 */ /* 0x008fc800078e02ff */
[C---:B----4-:R-:W-:Y:S02]  /*129d0*/  @P0 IMAD R5, R12.reuse, R9, R10 ;  /* 0x000000090c050224 */ /* 0x050fe400078e020a */
[----:B------:R-:W3:Y:S01]  /*129e0*/  LDL R10, [R1+0x48] ;  /* 0x00004800010a7983 */ /* 0x000ee20000100800 */
[----:B------:R-:W-:Y:S02]  /*129f0*/  @P0 IMAD.WIDE.U32 R6, R12, R8, RZ ;  /* 0x000000080c060225 */ /* 0x000fe400078e00ff */
[----:B------:R-:W3:Y:S01]  /*12a00*/  @P0 LDC.64 R8, c[0x0][0x9d0] ;  /* 0x00027400ff080b82 */ /* 0x000ee20000000a00 */
[----:B------:R-:W4:Y:S01]  /*12a10*/  LDL.LU R12, [R1] ;  /* 0x00000000010c7983 */ /* 0x000f220000300800 */
[----:B--2---:R-:W-:-:S06]  /*12a20*/  WARPGROUP.ARRIVE ;  /* 0x00000000000079c5 */ /* 0x004fcc0000000000 */
[----:B------:R-:W-:Y:S01]  /*12a30*/  QGMMA.64x64x32.F32.E4M3.E4M3 R24, R152, gdesc[UR4], R24, gsb0 ;  /* 0x00e0000498187df3 */ /* 0x000fe20008000818 */
[----:B------:R-:W-:Y:S02]  /*12a40*/  @P0 IMAD.IADD R7, R7, 0x1, R5 ;  /* 0x0000000107070824 */ /* 0x000fe400078e0205 */
[----:B------:R-:W-:Y:S02]  /*12a50*/  WARPGROUP.DEPBAR.LE gsb0, 0x0 ;  /* 0x00008000000079c5 */ /* 0x000fe40000010000 */
[----:B------:R-:W-:Y:S01]  /*12a60*/  WARPGROUP.ARRIVE ;  /* 0x00000000000079c5 */ /* 0x000fe20000000000 */
[----:B---3--:R-:W-:-:S04]  /*12a70*/  @P0 IMAD.WIDE.U32 R6, R10, R8, R6 ;  /* 0x000000080a060225 */ /* 0x008fc800078e0006 */
[----:B------:R-:W-:Y:S01]  /*12a80*/  @P0 IMAD R9, R10, R9, R7 ;  /* 0x000000090a090224 */ /* 0x000fe200078e0207 */
[C---:B------:R-:W-:Y:S01]  /*12a90*/  @P0 LEA R8, P2, R6.reuse, UR4, 0x2 ;  /* 0x0000000406080c11 */ /* 0x040fe2000f8410ff */
[----:B------:R-:W-:Y:S02]  /*12aa0*/  IMAD.MOV.U32 R10, RZ, RZ, 0x3f800000 ;  /* 0x3f800000ff0a7424 */ /* 0x000fe400078e00ff */
[----:B------:R-:W-:Y:S01]  /*12ab0*/  IMAD.MOV.U32 R7, RZ, RZ, -0x3ffffff0 ;  /* 0xc0000010ff077424 */ /* 0x000fe200078e00ff */
[----:B------:R-:W-:Y:S01]  /*12ac0*/  @P0 LEA.HI.X R9, R6, UR5, R9, 0x2, P2 ;  /* 0x0000000506090c11 */ /* 0x000fe200090f1409 */
[----:B------:R-:W-:-:S03]  /*12ad0*/  VIADD R6, R4, 0x80 ;  /* 0x0000008004067836 */ /* 0x000fc60000000000 */
[----:B------:R-:W-:Y:S01]  /*12ae0*/  R2UR UR7, R7 ;  /* 0x00000000070772ca */ /* 0x000fe200000e0000 */
        /* <DEDUP_REMOVED lines=14> */
[----:B----4-:R-:W1:Y:S04]  /*12bd0*/  SHFL.BFLY PT, R5, R12, 0x2, 0x1f ;  /* 0x0c401f000c057f89 */ /* 0x010e6800000e0000 */
[----:B0-----:R-:W0:Y:S01]  /*12be0*/  SHFL.BFLY PT, R8, R21, 0x2, 0x1f ;  /* 0x0c401f0015087f89 */ /* 0x001e2200000e0000 */
        /* <DEDUP_REMOVED lines=8> */
[----:B------:R-:W1:Y:S01]  /*12c70*/  SHFL.BFLY PT, R7, R6, 0x1, 0x1f ;  /* 0x0c201f0006077f89 */ /* 0x000e6200000e0000 */
[----:B0-----:R-:W-:-:S05]  /*12c80*/  FADD.FTZ R8, R8, R21 ;  /* 0x0000001508087221 */ /* 0x001fca0000010000 */
[----:B------:R-:W0:Y:S01]  /*12c90*/  SHFL.BFLY PT, R5, R8, 0x1, 0x1f ;  /* 0x0c201f0008057f89 */ /* 0x000e2200000e0000 */
[----:B-1----:R-:W-:-:S05]  /*12ca0*/  FADD.FTZ R12, R6, R7 ;  /* 0x00000007060c7221 */ /* 0x002fca0000010000 */
[----:B------:R-:W-:Y:S01]  /*12cb0*/  FSETP.NE.FTZ.AND P0, PT, R12, RZ, PT ;  /* 0x000000ff0c00720b */ /* 0x000fe20003f15000 */
[----:B0-----:R-:W-:-:S01]  /*12cc0*/  FADD.FTZ R13, R8, R5 ;  /* 0x00000005080d7221 */ /* 0x001fc20000010000 */
        /* <DEDUP_REMOVED lines=27> */
.L_x_1952:
[----:B------:R-:W2:Y:S01]  /*12e80*/  LDL.LU R0, [R1+0x38] ;  /* 0x0000380001007983 */ /* 0x000ea20000300800 */
[----:B------:R-:W-:Y:S02]  /*12e90*/  VIADD R2, R2, 0x13260 ;  /* 0x0001326002027836 */ /* 0x000fe40000000000 */
[-C--:B------:R-:W-:Y:S01]  /*12ea0*/  FMUL.FTZ R4, R24, R5.reuse ;  /* 0x0000000518047220 */ /* 0x080fe20000410000 */
[-C--:B------:R-:W-:Y:S02]  /*12eb0*/  FMUL.FTZ R29, R29, R5.reuse ;  /* 0x000000051d1d7220 */ /* 0x080fe40000410000 */
[----:B--2---:R-:W-:Y:S02]  /*12ec0*/  PRMT R2, R0, 0x654, R2 ;  /* 0x0000065400027816 */ /* 0x004fe40000000002 */
[----:B------:R-:W2:Y:S01]  /*12ed0*/  LDL.LU R0, [R1+0x6c] ;  /* 0x00006c0001007983 */ /* 0x000ea20000300800 */
[----:B------:R-:W-:Y:S01]  /*12ee0*/  VIADD R23, R23, 0x1 ;  /* 0x0000000117177836 */ /* 0x000fe20000000000 */
[----:B------:R0:W-:Y:S01]  /*12ef0*/  SYNCS.ARRIVE.TRANS64.RED.A1T0 RZ, [R2+URZ], RZ ;  /* 0x000000ff02ff79a7 */ /* 0x0001e2000810043f */
[-C--:B------:R-:W-:Y:S01]  /*12f00*/  FMUL.FTZ R32, R32, R5.reuse ;  /* 0x0000000520207220 */ /* 0x080fe20000410000 */
[-C--:B------:R-:W-:Y:S01]  /*12f10*/  FMUL.FTZ R37, R37, R5.reuse ;  /* 0x0000000525257220 */ /* 0x080fe20000410000 */
[-C--:B------:R-:W-:Y:S01]  /*12f20*/  FMUL.FTZ R40, R40, R5.reuse ;  /* 0x0000000528287220 */ /* 0x080fe20000410000 */
[----:B------:R-:W-:Y:S01]  /*12f30*/  ISETP.NE.AND P1, PT, R23, 0x2, PT ;  /* 0x000000021700780c */ /* 0x000fe20003f25270 */
[-C--:B------:R-:W-:Y:S01]  /*12f40*/  FMUL.FTZ R45, R45, R5.reuse ;  /* 0x000000052d2d7220 */ /* 0x080fe20000410000 */
[-C--:B------:R-:W-:Y:S01]  /*12f50*/  FMUL.FTZ R48, R48, R5.reuse ;  /* 0x0000000530307220 */ /* 0x080fe20000410000 */
[-C--:B------:R-:W-:Y:S01]  /*12f60*/  FMUL.FTZ R53, R53, R5.reuse ;  /* 0x0000000535357220 */ /* 0x080fe20000410000 */
[----:B------:R-:W-:Y:S01]  /*12f70*/  SEL R3, RZ, 0x1, P1 ;  /* 0x00000001ff037807 */ /* 0x000fe20000800000 */
        /* <DEDUP_REMOVED lines=25> */
[----:B------:R-:W-:-:S02]  /*13110*/  LOP3.LUT R156, R156, R3, RZ, 0x3c, !PT ;  /* 0x000000039c9c7212 */ /* 0x000fc400078e3cff */
[----:B------:R-:W-:Y:S01]  /*13120*/  SEL R23, R23, RZ, P1 ;  /* 0x000000ff17177207 */ /* 0x000fe20000800000 */
[----:B--2---:R-:W-:-:S05]  /*13130*/  VIADD R0, R0, 0x1 ;  /* 0x0000000100007836 */ /* 0x004fca0000000000 */
[----:B------:R0:W-:Y:S02]  /*13140*/  STL [R1+0x6c], R0 ;  /* 0x00006c0001007387 */ /* 0x0001e40000100800 */
.L_x_1889:
[----:B------:R-:W2:Y:S01]  /*13150*/  LDL R77, [R1+0x60] ;  /* 0x00006000014d7983 */ /* 0x000ea20000100800 */
[----:B------:R-:W0:Y:S01]  /*13160*/  S2UR UR4, SR_CgaCtaId ;  /* 0x00000000000479c3 */ /* 0x000e220000008800 */
[----:B------:R-:W-:Y:S01]  /*13170*/  MOV R16, 0x400 ;  /* 0x0000040000107802 */ /* 0x000fe20000000f00 */
[----:B------:R-:W-:Y:S01]  /*13180*/  BSSY B0, `(.L_x_1953) ;  /* 0x00002a1000007945 */ /* 0x000fe20003800000 */
[----:B------:R-:W1:Y:S01]  /*13190*/  S2R R8, SR_TID.X ;  /* 0x0000000000087919 */ /* 0x000e620000002100 */
[----:B0-----:R-:W-:-:S05]  /*131a0*/  IMAD.U32 R0, RZ, RZ, UR4 ;  /* 0x00000004ff007e24 */ /* 0x001fca000f8e00ff */
[----:B------:R0:W-:Y:S01]  /*131b0*/  STL [R1+0x38], R0 ;  /* 0x0000380001007387 */ /* 0x0001e20000100800 */
[----:B------:R-:W-:Y:S01]  /*131c0*/  LEA R16, R0, R16, 0x18 ;  /* 0x0000001000107211 */ /* 0x000fe200078ec0ff */
[----:B------:R-:W-:Y:S01]  /*131d0*/  BAR.SYNC.DEFER_BLOCKING 0x5, 0x200 ;  /* 0x0148000000007b1d */ /* 0x000fe20000010000 */
[----:B-1----:R-:W-:-:S05]  /*131e0*/  VIADD R83, R8, 0xffffff80 ;  /* 0xffffff8008537836 */ /* 0x002fca0000000000 */
[----:B------:R-:W-:-:S04]  /*131f0*/  SHF.R.S32.HI R75, RZ, 0x1f, R83 ;  /* 0x0000001fff4b7819 */ /* 0x000fc80000011453 */
[----:B------:R-:W-:-:S04]  /*13200*/  LEA.HI R75, R75, R83, RZ, 0x3 ;  /* 0x000000534b4b7211 */ /* 0x000fc800078f18ff */
[----:B------:R-:W-:-:S05]  /*13210*/  LOP3.LUT R75, R75, 0xfffffff8, RZ, 0xc0, !PT ;  /* 0xfffffff84b4b7812 */ /* 0x000fca00078ec0ff */
[----:B------:R-:W-:-:S04]  /*13220*/  IMAD.IADD R75, R83, 0x1, -R75 ;  /* 0x00000001534b7824 */ /* 0x000fc800078e0a4b */
[----:B0-----:R-:W-:Y:S01]  /*13230*/  IMAD.SHL.U32 R0, R75, 0x8, RZ ;  /* 0x000000084b007824 */ /* 0x001fe200078e00ff */
[----:B-----5:R0:W1:Y:S04]  /*13240*/  LDS.128 R24, [R16+0x132d0] ;  /* 0x0132d00010187984 */ /* 0x0200680000000c00 */
[----:B------:R-:W-:Y:S01]  /*13250*/  SHF.R.S32.HI R63, RZ, 0x1f, R0 ;  /* 0x0000001fff3f7819 */ /* 0x000fe20000011400 */
[----:B------:R-:W-:Y:S06]  /*13260*/  BAR.ARV 0x4, 0x200 ;  /* 0x0108000000007b1d */ /* 0x000fec0000002000 */
[----:B--2---:R-:W-:-:S13]  /*13270*/  ISETP.NE.AND P1, PT, R77, RZ, PT ;  /* 0x000000ff4d00720c */ /* 0x004fda0003f25270 */
[----:B------:R-:W2:Y:S02]  /*13280*/  @!P1 LDC R77, c[0x0][0xad4] ;  /* 0x0002b500ff4d9b82 */ /* 0x000ea40000000800 */
[----:B--2---:R0:W-:Y:S01]  /*13290*/  @!P1 STL [R1+0x60], R77 ;  /* 0x0000604d01009387 */ /* 0x0041e20000100800 */
[----:B-1----:R-:W-:Y:S05]  /*132a0*/  @P0 BRA `(.L_x_1954) ;  /* 0x0000001c00b40947 */ /* 0x002fea0003800000 */
[----:B---3--:R-:W2:Y:S01]  /*132b0*/  LDL.LU R12, [R1+0x5c] ;  /* 0x00005c00010c7983 */ /* 0x008ea20000300800 */
[----:B------:R-:W-:Y:S01]  /*132c0*/  SHF.L.U32 R2, R8, 0x2, RZ ;  /* 0x0000000208027819 */ /* 0x000fe200000006ff */
[----:B------:R-:W-:Y:S01]  /*132d0*/  ULDC.64 UR4, c[0x4][0x38] ;  /* 0x01000e0000047ab9 */ /* 0x000fe20000000a00 */
[----:B------:R-:W-:Y:S01]  /*132e0*/  ULDC.64 UR6, c[0x0][0xc08] ;  /* 0x0003020000067ab9 */ /* 0x000fe20000000a00 */
[----:B------:R-:W3:Y:S04]  /*132f0*/  LDL.LU R14, [R1+0x70] ;  /* 0x00007000010e7983 */ /* 0x000ee80000300800 */
[----:B------:R-:W4:Y:S01]  /*13300*/  LDL R24, [R1+0x98] ;  /* 0x0000980001187983 */ /* 0x000f220000100800 */
[----:B------:R-:W-:-:S03]  /*13310*/  LOP3.LUT R2, R2, 0xc, RZ, 0xc0, !PT ;  /* 0x0000000c02027812 */ /* 0x000fc600078ec0ff */
[----:B------:R-:W3:Y:S01]  /*13320*/  LDL R21, [R1+0x48] ;  /* 0x0000480001157983 */ /* 0x000ee20000100800 */
[----:B------:R-:W-:Y:S01]  /*13330*/  BAR.SYNC.DEFER_BLOCKING 0x1, 0x180 ;  /* 0x0046000000007b1d */ /* 0x000fe20000010000 */
[----:B------:R-:W-:-:S05]  /*13340*/  IADD3 R2, P0, R2, UR4, RZ ;  /* 0x0000000402027c10 */ /* 0x000fca000ff1e0ff */
[----:B------:R-:W-:Y:S01]  /*13350*/  IMAD.X R3, RZ, RZ, UR5, P0 ;  /* 0x00000005ff037e24 */ /* 0x000fe200080e06ff */
[----:B------:R-:W-:Y:S01]  /*13360*/  ULDC.64 UR4, c[0x0][0xc00] ;  /* 0x0003000000047ab9 */ /* 0x000fe20000000a00 */
[----:B------:R-:W3:Y:S04]  /*13370*/  LDL.LU R88, [R1+0x64] ;  /* 0x0000640001587983 */ /* 0x000ee80000300800 */
[----:B------:R1:W3:Y:S04]  /*13380*/  LDG.E.CONSTANT R10, desc[UR40][R2.64] ;  /* 0x00000028020a7981 */ /* 0x0002e8000c1e9900 */
[----:B------:R-:W3:Y:S01]  /*13390*/  LDL.LU R87, [R1+0x68] ;  /* 0x0000680001577983 */ /* 0x000ee20000300800 */
[----:B------:R-:W0:Y:S01]  /*133a0*/  S2R R9, SR_SWINHI ;  /* 0x0000000000097919 */ /* 0x000e220000002f00 */
        /* <DEDUP_REMOVED lines=10> */
[----:B-1----:R-:W-:Y:S02]  /*13450*/  MOV R2, R16 ;  /* 0x0000001000027202 */ /* 0x002fe40000000f00 */
[----:B0-----:R-:W-:Y:S02]  /*13460*/  MOV R3, R9 ;  /* 0x0000000900037202 */ /* 0x001fe40000000f00 */
        /* <DEDUP_REMOVED lines=25> */
[----:B----4-:R-:W-:-:S03]  /*13600*/  IMAD.WIDE R4, R24, 0x2, R2 ;  /* 0x0000000218047825 */ /* 0x010fc600078e0202 */
[C---:B------:R-:W-:Y:S02]  /*13610*/  IADD3 R7, P3, R4.reuse, 0x20, RZ ;  /* 0x0000002004077810 */ /* 0x040fe40007f7e0ff */
[C---:B------:R-:W-:Y:S02]  /*13620*/  LOP3.LUT R9, R4.reuse, 0x380, RZ, 0xc0, !PT ;  /* 0x0000038004097812 */ /* 0x040fe400078ec0ff */
[----:B------:R-:W-:Y:S02]  /*13630*/  LOP3.LUT R8, R7, 0x380, RZ, 0xc0, !PT ;  /* 0x0000038007087812 */ /* 0x000fe400078ec0ff */
[----:B------:R-:W-:Y:S02]  /*13640*/  SHF.R.U64 R9, R9, 0x3, RZ ;  /* 0x0000000309097819 */ /* 0x000fe400000012ff */
[C---:B------:R-:W-:Y:S02]  /*13650*/  IADD3 R29, P2, R4.reuse, 0x40, RZ ;  /* 0x00000040041d7810 */ /* 0x040fe40007f5e0ff */
[----:B------:R-:W-:-:S02]  /*13660*/  IADD3 R33, P1, R4, 0x60, RZ ;  /* 0x0000006004217810 */ /* 0x000fc40007f3e0ff */
[----:B------:R-:W-:Y:S01]  /*13670*/  SHF.R.U64 R8, R8, 0x3, RZ ;  /* 0x0000000308087819 */ /* 0x000fe200000012ff */
[----:B--2---:R-:W-:Y:S01]  /*13680*/  IMAD.MOV.U32 R86, RZ, RZ, R12 ;  /* 0x000000ffff567224 */ /* 0x004fe200078e000c */
[----:B------:R-:W-:Y:S02]  /*13690*/  LOP3.LUT R4, R9, R4, RZ, 0x3c, !PT ;  /* 0x0000000409047212 */ /* 0x000fe400078e3cff */
[----:B------:R-:W-:Y:S02]  /*136a0*/  LOP3.LUT R6, R29, 0x380, RZ, 0xc0, !PT ;  /* 0x000003801d067812 */ /* 0x000fe400078ec0ff */
[----:B------:R-:W-:Y:S01]  /*136b0*/  LOP3.LUT R12, R33, 0x380, RZ, 0xc0, !PT ;  /* 0x00000380210c7812 */ /* 0x000fe200078ec0ff */
[--C-:B------:R-:W-:Y:S01]  /*136c0*/  IMAD.X R65, RZ, RZ, R5.reuse, P2 ;  /* 0x000000ffff417224 */ /* 0x100fe200010e0605 */
[----:B------:R-:W-:Y:S01]  /*136d0*/  LOP3.LUT R8, R8, R7, RZ, 0x3c, !PT ;  /* 0x0000000708087212 */ /* 0x000fe200078e3cff */
[--C-:B------:R-:W-:Y:S01]  /*136e0*/  IMAD.X R7, RZ, RZ, R5.reuse, P1 ;  /* 0x000000ffff077224 */ /* 0x100fe200008e0605 */
[----:B------:R-:W-:Y:S01]  /*136f0*/  MOV R62, R4 ;  /* 0x00000004003e7202 */ /* 0x000fe20000000f00 */
[----:B------:R-:W-:Y:S01]  /*13700*/  IMAD.X R9, RZ, RZ, R5, P3 ;  /* 0x000000ffff097224 */ /* 0x000fe200018e0605 */
[----:B------:R-:W-:-:S02]  /*13710*/  SHF.R.U64 R6, R6, 0x3, RZ ;  /* 0x0000000306067819 */ /* 0x000fc400000012ff */
[----:B---3--:R-:W-:Y:S01]  /*13720*/  LOP3.LUT R5, R10, 0x2, RZ, 0x3c, !PT ;  /* 0x000000020a057812 */ /* 0x008fe200078e3cff */
[----:B------:R-:W-:Y:S01]  /*13730*/  IMAD.MOV.U32 R81, RZ, RZ, R21 ;  /* 0x000000ffff517224 */ /* 0x000fe200078e0015 */
[----:B------:R-:W-:Y:S02]  /*13740*/  SHF.R.U64 R12, R12, 0x3, RZ ;  /* 0x000000030c0c7819 */ /* 0x000fe400000012ff */
[----:B------:R-:W-:Y:S01]  /*13750*/  SEL R21, R42, R43, P0 ;  /* 0x0000002b2a157207 */ /* 0x000fe20000000000 */
[----:B------:R-:W-:Y:S01]  /*13760*/  SHFL.IDX PT, R48, R15, R10, 0x1c1f ;  /* 0x001c1f0a0f307589 */ /* 0x000fe200000e0000 */
[----:B------:R-:W-:Y:S02]  /*13770*/  SEL R42, R43, R42, P0 ;  /* 0x0000002a2b2a7207 */ /* 0x000fe40000000000 */
[----:B------:R-:W-:Y:S01]  /*13780*/  LOP3.LUT R64, R6, R29, RZ, 0x3c, !PT ;  /* 0x0000001d06407212 */ /* 0x000fe200078e3cff */
[----:B------:R-:W0:Y:S01]  /*13790*/  SHFL.IDX PT, R47, R34, R5, 0x1c1f ;  /* 0x001c1f05222f7589 */ /* 0x000e2200000e0000 */
[----:B------:R-:W-:Y:S01]  /*137a0*/  LOP3.LUT R6, R12, R33, RZ, 0x3c, !PT ;  /* 0x000000210c067212 */ /* 0x000fe200078e3cff */
[----:B------:R-:W-:Y:S01]  /*137b0*/  IMAD.MOV.U32 R85, RZ, RZ, R14 ;  /* 0x000000ffff557224 */ /* 0x000fe200078e000e */
[----:B------:R-:W-:Y:S01]  /*137c0*/  MOV R64, R64 ;  /* 0x0000004000407202 */ /* 0x000fe20000000f00 */
[----:B------:R-:W-:Y:S01]  /*137d0*/  SHFL.IDX PT, R14, R45, R10, 0x1c1f ;  /* 0x001c1f0a2d0e7589 */ /* 0x000fe200000e0000 */
[----:B------:R-:W-:-:S03]  /*137e0*/  MOV R65, R6 ;  /* 0x0000000600417202 */ /* 0x000fc60000000f00 */
[----:B------:R-:W-:Y:S04]  /*137f0*/  SHFL.IDX PT, R49, R49, R10, 0x1c1f ;  /* 0x001c1f0a31317589 */ /* 0x000fe800000e0000 */
[----:B------:R-:W1:Y:S04]  /*13800*/  SHFL.IDX PT, R50, R66, R5, 0x1c1f ;  /* 0x001c1f0542327589 */ /* 0x000e6800000e0000 */
[----:B------:R-:W-:Y:S04]  /*13810*/  SHFL.IDX PT, R28, R71, R10, 0x1c1f ;  /* 0x001c1f0a471c7589 */ /* 0x000fe800000e0000 */
[----:B------:R-:W2:Y:S04]  /*13820*/  SHFL.IDX PT, R29, R78, R5, 0x1c1f ;  /* 0x001c1f054e1d7589 */ /* 0x000ea800000e0000 */
[----:B------:R-:W-:Y:S04]  /*13830*/  SHFL.IDX PT, R44, R13, R10, 0x1c1f ;  /* 0x001c1f0a0d2c7589 */ /* 0x000fe800000e0000 */
[----:B------:R-:W3:Y:S04]  /*13840*/  SHFL.IDX PT, R45, R68, R5, 0x1c1f ;  /* 0x001c1f05442d7589 */ /* 0x000ee800000e0000 */
[----:B------:R-:W-:Y:S04]  /*13850*/  SHFL.IDX PT, R52, R21, R10, 0x1c1f ;  /* 0x001c1f0a15347589 */ /* 0x000fe800000e0000 */
[----:B------:R-:W4:Y:S01]  /*13860*/  SHFL.IDX PT, R51, R42, R5, 0x1c1f ;  /* 0x001c1f052a337589 */ /* 0x000f2200000e0000 */
[----:B------:R-:W-:-:S03]  /*13870*/  MOV R24, R8 ;  /* 0x0000000800187202 */ /* 0x000fc60000000f00 */
[----:B------:R-:W-:Y:S04]  /*13880*/  SHFL.IDX PT, R4, R73, R10, 0x1c1f ;  /* 0x001c1f0a49047589 */ /* 0x000fe800000e0000 */
[----:B------:R-:W-:Y:S04]  /*13890*/  SHFL.IDX PT, R12, R41, R10, 0x1c1f ;  /* 0x001c1f0a290c7589 */ /* 0x000fe800000e0000 */
[----:B------:R-:W4:Y:S04]  /*138a0*/  SHFL.IDX PT, R7, R80, R5, 0x1c1f ;  /* 0x001c1f0550077589 */ /* 0x000f2800000e0000 */
[----:B------:R-:W4:Y:S04]  /*138b0*/  SHFL.IDX PT, R15, R30, R5, 0x1c1f ;  /* 0x001c1f051e0f7589 */ /* 0x000f2800000e0000 */
[----:B------:R-:W-:Y:S04]  /*138c0*/  SHFL.IDX PT, R40, R11, R10, 0x1c1f ;  /* 0x001c1f0a0b287589 */ /* 0x000fe800000e0000 */
[----:B------:R-:W-:Y:S04]  /*138d0*/  SHFL.IDX PT, R53, R53, R10, 0x1c1f ;  /* 0x001c1f0a35357589 */ /* 0x000fe800000e0000 */
[----:B------:R-:W4:Y:S04]  /*138e0*/  SHFL.IDX PT, R41, R20, R5, 0x1c1f ;  /* 0x001c1f0514297589 */ /* 0x000f2800000e0000 */
[----:B------:R0:W4:Y:S04]  /*138f0*/  SHFL.IDX PT, R54, R46, R5, 0x1c1f ;  /* 0x001c1f052e367589 */ /* 0x00012800000e0000 */
[----:B------:R-:W-:Y:S04]  /*13900*/  SHFL.IDX PT, R32, R67, R10, 0x1c1f ;  /* 0x001c1f0a43207589 */ /* 0x000fe800000e0000 */
[----:B------:R-:W-:Y:S04]  /*13910*/  SHFL.IDX PT, R36, R37, R10, 0x1c1f ;  /* 0x001c1f0a25247589 */ /* 0x000fe800000e0000 */
[----:B------:R-:W4:Y:S04]  /*13920*/  SHFL.IDX PT, R33, R56, R5, 0x1c1f ;  /* 0x001c1f0538217589 */ /* 0x000f2800000e0000 */
[----:B------:R-:W4:Y:S04]  /*13930*/  SHFL.IDX PT, R37, R72, R5, 0x1c1f ;  /* 0x001c1f0548257589 */ /* 0x000f2800000e0000 */
[----:B------:R-:W4:Y:S04]  /*13940*/  SHFL.IDX PT, R13, R70, R5, 0x1c1f ;  /* 0x001c1f05460d7589 */ /* 0x000f2800000e0000 */
[----:B------:R-:W-:Y:S04]  /*13950*/  SHFL.IDX PT, R56, R31, R10, 0x1c1f ;  /* 0x001c1f0a1f387589 */ /* 0x000fe800000e0000 */
[----:B------:R4:W4:Y:S04]  /*13960*/  SHFL.IDX PT, R55, R38, R5, 0x1c1f ;  /* 0x001c1f0526377589 */ /* 0x00092800000e0000 */
[----:B------:R-:W-:Y:S04]  /*13970*/  SHFL.IDX PT, R6, R69, R10, 0x1c1f ;  /* 0x001c1f0a45067589 */ /* 0x000fe800000e0000 */
[----:B------:R-:W4:Y:S04]  /*13980*/  SHFL.IDX PT, R9, R76, R5, 0x1c1f ;  /* 0x001c1f054c097589 */ /* 0x000f2800000e0000 */
[----:B------:R-:W-:Y:S04]  /*13990*/  SHFL.IDX PT, R8, R59, R10, 0x1c1f ;  /* 0x001c1f0a3b087589 */ /* 0x000fe800000e0000 */
[----:B------:R-:W4:Y:S04]  /*139a0*/  SHFL.IDX PT, R11, R74, R5, 0x1c1f ;  /* 0x001c1f054a0b7589 */ /* 0x000f2800000e0000 */
[----:B------:R-:W-:Y:S04]  /*139b0*/  SHFL.IDX PT, R57, R57, R10, 0x1c1f ;  /* 0x001c1f0a39397589 */ /* 0x000fe800000e0000 */
[----:B------:R-:W4:Y:S01]  /*139c0*/  SHFL.IDX PT, R58, R58, R5, 0x1c1f ;  /* 0x001c1f053a3a7589 */ /* 0x000f2200000e0000 */
[----:B0-----:R-:W-:-:S02]  /*139d0*/  SEL R46, R48, R47, P0 ;  /* 0x0000002f302e7207 */ /* 0x001fc40000000000 */
[----:B------:R-:W-:Y:S02]  /*139e0*/  SEL R48, R47, R48, P0 ;  /* 0x000000302f307207 */ /* 0x000fe40000000000 */
[----:B-1----:R-:W-:Y:S02]  /*139f0*/  SEL R47, R49, R50, P0 ;  /* 0x00000032312f7207 */ /* 0x002fe40000000000 */
[----:B--2---:R-:W-:Y:S02]  /*13a00*/  SEL R20, R28, R29, P0 ;  /* 0x0000001d1c147207 */ /* 0x004fe40000000000 */
[----:B---3--:R-:W-:Y:S02]  /*13a10*/  SEL R42, R44, R45, P0 ;  /* 0x0000002d2c2a7207 */ /* 0x008fe40000000000 */
[----:B------:R-:W-:Y:S02]  /*13a20*/  SEL R49, R50, R49, P0 ;  /* 0x0000003132317207 */ /* 0x000fe40000000000 */
[----:B------:R-:W-:-:S02]  /*13a30*/  SEL R28, R29, R28, P0 ;  /* 0x0000001c1d1c7207 */ /* 0x000fc40000000000 */
[----:B------:R-:W-:Y:S02]  /*13a40*/  SEL R44, R45, R44, P0 ;  /* 0x0000002c2d2c7207 */ /* 0x000fe40000000000 */
[----:B----4-:R-:W-:Y:S02]  /*13a50*/  SEL R50, R52, R51, P0 ;  /* 0x0000003334327207 */ /* 0x010fe40000000000 */
        /* <DEDUP_REMOVED lines=41> */
[----:B------:R-:W-:Y:S04]  /*13cf0*/  STSM.16.M88.4 [R64], R8 ;  /* 0x0000000840007844 */ /* 0x000fe80000000200 */
[----:B------:R1:W-:Y:S01]  /*13d00*/  STSM.16.M88.4 [R65], R12 ;  /* 0x0000000c41007844 */ /* 0x0003e20000000200 */
[----:B------:R-:W-:Y:S01]  /*13d10*/  BAR.SYNC.DEFER_BLOCKING 0x1, 0x180 ;  /* 0x0046000000007b1d */ /* 0x000fe20000010000 */
[----:B------:R-:W-:-:S04]  /*13d20*/  ISETP.NE.U32.AND P0, PT, RZ, UR4, PT ;  /* 0x00000004ff007c0c */ /* 0x000fc8000bf05070 */
[----:B------:R-:W-:Y:S02]  /*13d30*/  ISETP.NE.AND.EX P0, PT, RZ, UR5, PT, P0 ;  /* 0x00000005ff007c0c */ /* 0x000fe4000bf05300 */
[----:B------:R-:W-:Y:S01]  /*13d40*/  IADD3 R58, P1, R88, UR4, RZ ;  /* 0x00000004583a7c10 */ /* 0x000fe2000ff3e0ff */
[----:B------:R-:W-:Y:S01]  /*13d50*/  IMAD.MOV.U32 R62, RZ, RZ, RZ ;  /* 0x000000ffff3e7224 */ /* 0x000fe200078e00ff */
[----:B------:R-:W-:Y:S01]  /*13d60*/  ISETP.GT.AND P3, PT, R77, 0x1, PT ;  /* 0x000000014d00780c */ /* 0x000fe20003f64270 */
[----:B0-----:R-:W0:Y:S01]  /*13d70*/  LDC R24, c[0x0][0xbe8] ;  /* 0x0002fa00ff187b82 */ /* 0x001e220000000800 */
[----:B------:R-:W-:-:S07]  /*13d80*/  IADD3.X R59, R87, UR5, RZ, P1, !PT ;  /* 0x00000005573b7c10 */ /* 0x000fce0008ffe4ff */
[----:B------:R-:W2:Y:S01]  /*13d90*/  LDC.64 R6, c[0x0][0xba8] ;  /* 0x0002ea00ff067b82 */ /* 0x000ea20000000a00 */
[----:B------:R-:W3:Y:S01]  /*13da0*/  @P0 LDG.E R62, desc[UR40][R58.64] ;  /* 0x000000283a3e0981 */ /* 0x000ee2000c1e1900 */
[----:B-1----:R-:W-:-:S05]  /*13db0*/  IMAD.MOV.U32 R14, RZ, RZ, 0x9b8 ;  /* 0x000009b8ff0e7424 */ /* 0x002fca00078e00ff */
[----:B------:R-:W-:-:S04]  /*13dc0*/  SEL R14, R14, 0x978, P3 ;  /* 0x000009780e0e7807 */ /* 0x000fc80001800000 */
[----:B------:R-:W1:Y:S01]  /*13dd0*/  LDC.64 R10, c[0x0][R14+0x220] ;  /* 0x000088000e0a7b82 */ /* 0x000e620000000a00 */
[----:B------:R-:W-:-:S07]  /*13de0*/  ISETP.NE.U32.AND P1, PT, RZ, UR6, PT ;  /* 0x00000006ff007c0c */ /* 0x000fce000bf25070 */
[----:B------:R-:W4:Y:S01]  /*13df0*/  LDC.64 R12, c[0x0][R14+0x218] ;  /* 0x000086000e0c7b82 */ /* 0x000f220000000a00 */
[----:B------:R-:W-:Y:S02]  /*13e00*/  ISETP.NE.AND.EX P1, PT, RZ, UR7, PT, P1 ;  /* 0x00000007ff007c0c */ /* 0x000fe4000bf25310 */
[----:B0-----:R-:W-:-:S05]  /*13e10*/  ISETP.NE.AND P4, PT, R24, 0x1, PT ;  /* 0x000000011800780c */ /* 0x001fca0003f85270 */
[----:B------:R-:W0:Y:S06]  /*13e20*/  LDC.64 R8, c[0x0][R14+0x228] ;  /* 0x00008a000e087b82 */ /* 0x000e2c0000000a00 */
[----:B------:R-:W-:Y:S01]  /*13e30*/  @P1 IADD3 R66, P2, R88, UR6, RZ ;  /* 0x0000000658421c10 */ /* 0x000fe2000ff5e0ff */
[----:B------:R-:W-:Y:S01]  /*13e40*/  ULDC UR6, c[0x0][0xa88] ;  /* 0x0002a20000067ab9 */ /* 0x000fe20000000800 */
[----:B------:R3:W3:Y:S01]  /*13e50*/  LDC.64 R4, c[0x0][R14+0x210] ;  /* 0x000084000e047b82 */ /* 0x0006e20000000a00 */
[----:B------:R-:W-:Y:S01]  /*13e60*/  IMAD.U32 R69, RZ, RZ, UR6 ;  /* 0x00000006ff457e24 */ /* 0x000fe2000f8e00ff */
[----:B------:R-:W-:-:S02]  /*13e70*/  @P1 IADD3.X R67, R87, UR7, RZ, P2, !PT ;  /* 0x0000000757431c10 */ /* 0x000fc400097fe4ff */
[----:B------:R-:W-:-:S03]  /*13e80*/  ISETP.NE.U32.AND P2, PT, RZ, UR4, PT ;  /* 0x00000004ff007c0c */ /* 0x000fc6000bf45070 */
[----:B------:R2:W5:Y:S01]  /*13e90*/  @P1 LDG.E R69, desc[UR40][R66.64] ;  /* 0x0000002842451981 */ /* 0x000562000c1e1900 */
[----:B------:R-:W-:Y:S01]  /*13ea0*/  ISETP.NE.AND.EX P2, PT, RZ, UR5, PT, P2 ;  /* 0x00000005ff007c0c */ /* 0x000fe2000bf45320 */
[----:B------:R-:W3:Y:S08]  /*13eb0*/  @P4 LDC R73, c[0x0][0xbf0] ;  /* 0x0002fc00ff494b82 */ /* 0x000ef00000000800 */
[----:B--2---:R-:W2:Y:S01]  /*13ec0*/  @P4 LDC R66, c[0x0][0xbec] ;  /* 0x0002fb00ff424b82 */ /* 0x004ea20000000800 */
[----:B------:R-:W-:-:S02]  /*13ed0*/  SEL R64, R86, RZ, !P2 ;  /* 0x000000ff56407207 */ /* 0x000fc40005000000 */
[----:B------:R-:W-:-:S03]  /*13ee0*/  SEL R15, R85, RZ, !P2 ;  /* 0x000000ff550f7207 */ /* 0x000fc60005000000 */
[-C--:B-1----:R-:W-:Y:S02]  /*13ef0*/  IMAD R11, R11, R64.reuse, RZ ;  /* 0x000000400b0b7224 */ /* 0x082fe400078e02ff */
[----:B------:R-:W1:Y:S02]  /*13f00*/  @!P3 LDC R6, c[0x0][0xb50] ;  /* 0x0002d400ff06bb82 */ /* 0x000e640000000800 */
[C---:B------:R-:W-:Y:S02]  /*13f10*/  IMAD R71, R10.reuse, R15, R11 ;  /* 0x0000000f0a477224 */ /* 0x040fe400078e020b */
[----:B------:R-:W-:-:S04]  /*13f20*/  IMAD.WIDE.U32 R10, R10, R64, RZ ;  /* 0x000000400a0a7225 */ /* 0x000fc800078e00ff */
[----:B------:R-:W1:Y:S01]  /*13f30*/  @!P3 LDC R7, c[0x0][0xb54] ;  /* 0x0002d500ff07bb82 */ /* 0x000e620000000800 */
[-C--:B----4-:R-:W-:Y:S02]  /*13f40*/  IMAD R65, R13, R81.reuse, RZ ;  /* 0x000000510d417224 */ /* 0x090fe400078e02ff */
[----:B------:R-:W-:-:S04]  /*13f50*/  IMAD.WIDE.U32 R12, R12, R81, RZ ;  /* 0x000000510c0c7225 */ /* 0x000fc800078e00ff */
[----:B------:R-:W-:Y:S01]  /*13f60*/  IMAD.IADD R15, R84, 0x1, R82 ;  /* 0x00000001540f7824 */ /* 0x000fe200078e0252 */
[----:B------:R-:W-:Y:S01]  /*13f70*/  SEL R67, R79, RZ, P3 ;  /* 0x000000ff4f437207 */ /* 0x000fe20001800000 */
[----:B------:R-:W-:Y:S02]  /*13f80*/  IMAD.IADD R71, R11, 0x1, R71 ;  /* 0x000000010b477824 */ /* 0x000fe400078e0247 */
[----:B------:R-:W-:Y:S02]  /*13f90*/  IMAD.MOV.U32 R11, RZ, RZ, R15 ;  /* 0x000000ffff0b7224 */ /* 0x000fe400078e000f */
[----:B------:R-:W-:Y:S02]  /*13fa0*/  IMAD.IADD R68, R13, 0x1, R65 ;  /* 0x000000010d447824 */ /* 0x000fe400078e0241 */
[-C--:B0-----:R-:W-:Y:S02]  /*13fb0*/  IMAD R13, R9, R67.reuse, RZ ;  /* 0x00000043090d7224 */ /* 0x081fe400078e02ff */
[----:B------:R-:W-:-:S04]  /*13fc0*/  IMAD.WIDE.U32 R8, R8, R67, RZ ;  /* 0x0000004308087225 */ /* 0x000fc800078e00ff */
[----:B------:R-:W-:Y:S01]  /*13fd0*/  IMAD.IADD R13, R9, 0x1, R13 ;  /* 0x00000001090d7824 */ /* 0x000fe200078e020d */
[--C-:B---3--:R-:W-:Y:S01]  /*13fe0*/  IADD3 R12, P2, P5, R10, R12, R62.reuse ;  /* 0x0000000c0a0c7210 */ /* 0x108fe20007d5e03e */
[----:B--2---:R-:W-:Y:S01]  /*13ff0*/  @P4 IMAD.HI.U32 R10, R15, R66, RZ ;  /* 0x000000420f0a4227 */ /* 0x004fe200078e00ff */
        /* <DEDUP_REMOVED lines=14> */
[----:B------:R-:W-:Y:S01]  /*140e0*/  LEA.HI.X R4, R8, R7, R4, 0x2, P2 ;  /* 0x0000000708047211 */ /* 0x000fe200010f1404 */
[----:B------:R-:W-:Y:S06]  /*140f0*/  @P1 BRA `(.L_x_1955) ;  /* 0x0000000000101947 */ /* 0x000fec0003800000 */
[----:B------:R-:W-:Y:S05]  /*14100*/  @!P0 BRA `(.L_x_1955) ;  /* 0x00000000000c8947 */ /* 0x000fea0003800000 */
[----:B------:R-:W2:Y:S04]  /*14110*/  LDG.E R6, desc[UR40][R58.64] ;  /* 0x000000283a067981 */ /* 0x000ea8000c1e1900 */
[----:B-----5:R-:W2:Y:S02]  /*14120*/  LDG.E R69, desc[UR40][R58.64+0x4] ;  /* 0x000004283a457981 */ /* 0x020ea4000c1e1900 */
[----:B--2---:R-:W-:-:S07]  /*14130*/  IMAD.IADD R69, R69, 0x1, -R6 ;  /* 0x0000000145457824 */ /* 0x004fce00078e0a06 */
.L_x_1955:
[----:B------:R-:W2:Y:S01]  /*14140*/  LDL R11, [R1+0x94] ;  /* 0x00009400010b7983 */ /* 0x000ea20000100800 */
[----:B------:R-:W0:Y:S03]  /*14150*/  S2R R5, SR_TID.X ;  /* 0x0000000000057919 */ /* 0x000e260000002100 */
[----:B------:R-:W-:Y:S04]  /*14160*/  SHFL.IDX PT, R6, R10, RZ, 0x1c1f ;  /* 0x001c1fff0a067589 */ /* 0x000fe800000e0000 */
[----:B------:R-:W1:Y:S04]  /*14170*/  SHFL.IDX PT, R7, R4, RZ, 0x1c1f ;  /* 0x001c1fff04077589 */ /* 0x000e6800000e0000 */
[----:B------:R-:W-:Y:S01]  /*14180*/  SHFL.IDX PT, R8, R10, 0x1, 0x1c1f ;  /* 0x003c1f000a087f89 */ /* 0x000fe200000e0000 */
[----:B0-----:R-:W-:-:S05]  /*14190*/  VIADD R12, R5, 0xffffff80 ;  /* 0xffffff80050c7836 */ /* 0x001fca0000000000 */
[----:B------:R-:W-:-:S04]  /*141a0*/  SHF.R.S32.HI R5, RZ, 0x1f, R12 ;  /* 0x0000001fff057819 */ /* 0x000fc8000001140c */
[----:B------:R-:W-:-:S04]  /*141b0*/  LEA.HI R5, R5, R12, RZ, 0x7 ;  /* 0x0000000c05057211 */ /* 0x000fc800078f38ff */
[----:B------:R-:W-:Y:S01]  /*141c0*/  LOP3.LUT R5, R5, 0xffffff80, RZ, 0xc0, !PT ;  /* 0xffffff8005057812 */ /* 0x000fe200078ec0ff */
[----:B------:R-:W0:Y:S04]  /*141d0*/  SHFL.IDX PT, R9, R4, 0x1, 0x1c1f ;  /* 0x003c1f0004097f89 */ /* 0x000e2800000e0000 */
[----:B------:R-:W-:Y:S02]  /*141e0*/  IMAD.IADD R5, R12, 0x1, -R5 ;  /* 0x000000010c057824 */ /* 0x000fe400078e0a05 */
[----:B-----5:R-:W-:-:S03]  /*141f0*/  IMAD R58, R69, R24, RZ ;  /* 0x00000018453a7224 */ /* 0x020fc600078e02ff */
[----:B------:R-:W-:Y:S01]  /*14200*/  LOP3.LUT P0, RZ, R5, 0x3, RZ, 0xc0, !PT ;  /* 0x0000000305ff7812 */ /* 0x000fe2000780c0ff */
[----:B--2---:R-:W-:-:S05]  /*14210*/  IMAD.IADD R13, R11, 0x1, R82 ;  /* 0x000000010b0d7824 */ /* 0x004fca00078e0252 */
[C---:B------:R-:W-:Y:S02]  /*14220*/  IADD3 R5, R13.reuse, 0x8, RZ ;  /* 0x000000080d057810 */ /* 0x040fe40007ffe0ff */
[-C--:B------:R-:W-:Y:S02]  /*14230*/  ISETP.GE.OR P1, PT, R13, R58.reuse, P0 ;  /* 0x0000003a0d00720c */ /* 0x080fe40000726670 */
[----:B------:R-:W-:-:S11]  /*14240*/  ISETP.GE.OR P0, PT, R5, R58, P0 ;  /* 0x0000003a0500720c */ /* 0x000fd60000706670 */
[----:B-1----:R1:W-:Y:S04]  /*14250*/  @!P1 ST.E desc[UR40][R6.64], R61 ;  /* 0x0000003d06009985 */ /* 0x0023e8000c101928 */
[----:B0-----:R1:W-:Y:S01]  /*14260*/  @!P0 ST.E desc[UR40][R8.64], R60 ;  /* 0x0000003c08008985 */ /* 0x0013e2000c101928 */
[----:B------:R-:W-:Y:S05]  /*14270*/  @P3 BRA `(.L_x_1956) ;  /* 0x0000000400ac3947 */ /* 0x000fea0003800000 */
[----:B------:R-:W-:Y:S01]  /*14280*/  SHF.R.S32.HI R59, RZ, 0x1f, R83 ;  /* 0x0000001fff3b7819 */ /* 0x000fe20000011453 */
[----:B------:R-:W0:Y:S01]  /*14290*/  @P4 LDC R21, c[0x0][0xbec] ;  /* 0x0002fb00ff154b82 */ /* 0x000e220000000800 */
[----:B------:R-:W-:Y:S02]  /*142a0*/  ULDC.64 UR4, c[0x0][0xaa0] ;  /* 0x0002a80000047ab9 */ /* 0x000fe40000000a00 */
[----:B------:R-:W-:-:S04]  /*142b0*/  LEA.HI R59, R59, R83, RZ, 0x3 ;  /* 0x000000533b3b7211 */ /* 0x000fc800078f18ff */
[----:B------:R-:W-:Y:S01]  /*142c0*/  SHF.R.S32.HI R59, RZ, 0x3, R59 ;  /* 0x00000003ff3b7819 */ /* 0x000fe2000001143b */
[----:B------:R-:W2:Y:S04]  /*142d0*/  @P4 LDC R35, c[0x0][0xbf0] ;  /* 0x0002fc00ff234b82 */ /* 0x000ea80000000800 */
[----:B------:R-:W-:-:S04]  /*142e0*/  IMAD R5, R59, 0x40, R0 ;  /* 0x000000403b057824 */ /* 0x000fc800078e0200 */
[----:B------:R-:W-:-:S03]  /*142f0*/  IMAD.WIDE R2, R5, 0x2, R2 ;  /* 0x0000000205027825 */ /* 0x000fc600078e0202 */
[C---:B------:R-:W-:Y:S02]  /*14300*/  IADD3 R13, P0, R2.reuse, 0x1800, RZ ;  /* 0x00001800020d7810 */ /* 0x040fe40007f1e0ff */
[C---:B------:R-:W-:Y:S02]  /*14310*/  IADD3 R29, P1, R2.reuse, 0x3000, RZ ;  /* 0x00003000021d7810 */ /* 0x040fe40007f3e0ff */
[----:B-1----:R-:W-:Y:S02]  /*14320*/  LOP3.LUT R9, R2, 0x380, RZ, 0xc0, !PT ;  /* 0x0000038002097812 */ /* 0x002fe400078ec0ff */
        /* <DEDUP_REMOVED lines=16> */
[----:B------:R-:W-:Y:S02]  /*14430*/  IMAD R65, R65, UR4, RZ ;  /* 0x0000000441417c24 */ /* 0x000fe4000f8e02ff */
[----:B------:R-:W-:Y:S01]  /*14440*/  IMAD.X R5, RZ, RZ, R3, P0 ;  /* 0x000000ffff057224 */ /* 0x000fe200000e0603 */
[----:B------:R-:W-:Y:S01]  /*14450*/  SHF.R.U64 R2, R2, 0x3, RZ ;  /* 0x0000000302027819 */ /* 0x000fe200000012ff */
[----:B------:R-:W-:-:S03]  /*14460*/  IMAD R65, R62, UR5, R65 ;  /* 0x000000053e417c24 */ /* 0x000fc6000f8e0241 */
[----:B------:R-:W-:Y:S01]  /*14470*/  LOP3.LUT R4, R2, R7, RZ, 0x3c, !PT ;  /* 0x0000000702047212 */ /* 0x000fe200078e3cff */
[----:B------:R-:W-:Y:S01]  /*14480*/  IMAD.WIDE.U32 R2, R62, UR4, RZ ;  /* 0x000000043e027c25 */ /* 0x000fe2000f8e00ff */
[----:B------:R-:W-:-:S03]  /*14490*/  ULDC.64 UR4, c[0x0][0xae8] ;  /* 0x0002ba0000047ab9 */ /* 0x000fc60000000a00 */
[----:B------:R-:W-:Y:S01]  /*144a0*/  IMAD R20, R75, 0x30, R59 ;  /* 0x000000304b147824 */ /* 0x000fe200078e023b */
[----:B------:R-:W-:Y:S01]  /*144b0*/  SHF.R.S32.HI R33, RZ, 0x1f, R64 ;  /* 0x0000001fff217819 */ /* 0x000fe20000011440 */
[----:B------:R-:W-:Y:S01]  /*144c0*/  IMAD.IADD R3, R3, 0x1, R65 ;  /* 0x0000000103037824 */ /* 0x000fe200078e0241 */
[----:B------:R-:W5:Y:S01]  /*144d0*/  LD.E.128 R4, desc[UR40][R4.64] ;  /* 0x0000002804047980 */ /* 0x000f62000c101d00 */
[----:B------:R-:W-:Y:S02]  /*144e0*/  IMAD.IADD R32, R82, 0x1, R20 ;  /* 0x0000000152207824 */ /* 0x000fe400078e0214 */
[----:B------:R-:W-:Y:S01]  /*144f0*/  IMAD.WIDE.U32 R2, R81, UR4, R2 ;  /* 0x0000000451027c25 */ /* 0x000fe2000f8e0002 */
[----:B------:R-:W-:Y:S01]  /*14500*/  @!PT LDS RZ, [RZ] ;  /* 0x00000000fffff984 */ /* 0x000fe20000000800 */
[----:B------:R-:W-:Y:S01]  /*14510*/  @!PT LDS RZ, [RZ] ;  /* 0x00000000fffff984 */ /* 0x000fe20000000800 */
[----:B------:R-:W-:Y:S01]  /*14520*/  @!PT LDS RZ, [RZ] ;  /* 0x00000000fffff984 */ /* 0x000fe20000000800 */
[----:B------:R-:W-:Y:S01]  /*14530*/  @!PT LDS RZ, [RZ] ;  /* 0x00000000fffff984 */ /* 0x000fe20000000800 */
[----:B------:R1:W-:Y:S06]  /*14540*/  MEMBAR.ALL.CTA ;  /* 0x0000000000007992 */ /* 0x0003ec0000008000 */
[----:B-1----:R-:W1:Y:S01]  /*14550*/  FENCE.VIEW.ASYNC.S ;  /* 0x00000000000073c6 */ /* 0x002e620000000000 */
[----:B0-----:R-:W-:-:S04]  /*14560*/  @P4 IMAD.HI.U32 R20, R32, R21, RZ ;  /* 0x0000001520144227 */ /* 0x001fc800078e00ff */
[----:B------:R-:W-:Y:S01]  /*14570*/  IMAD R3, R81, UR5, R3 ;  /* 0x0000000551037c24 */ /* 0x000fe2000f8e0203 */
[----:B------:R-:W-:Y:S01]  /*14580*/  ULDC.64 UR4, c[0x0][0xaf0] ;  /* 0x0002bc0000047ab9 */ /* 0x000fe20000000a00 */
[----:B------:R-:W-:Y:S01]  /*14590*/  IMAD.MOV.U32 R21, RZ, RZ, R32 ;  /* 0x000000ffff157224 */ /* 0x000fe200078e0020 */
[----:B--2---:R-:W-:Y:S01]  /*145a0*/  @P4 SHF.R.U32.HI R21, RZ, R35, R20 ;  /* 0x00000023ff154219 */ /* 0x004fe20000011614 */
[----:B------:R-:W-:Y:S02]  /*145b0*/  IMAD R33, R33, UR4, RZ ;  /* 0x0000000421217c24 */ /* 0x000fe4000f8e02ff */
[----:B------:R-:W-:Y:S02]  /*145c0*/  IMAD.IADD R37, R59, 0x1, R82 ;  /* 0x000000013b257824 */ /* 0x000fe400078e0252 */
[C---:B------:R-:W-:Y:S02]  /*145d0*/  IMAD R33, R64.reuse, UR5, R33 ;  /* 0x0000000540217c24 */ /* 0x040fe4000f8e0221 */
[----:B------:R-:W-:Y:S01]  /*145e0*/  IMAD.WIDE.U32 R64, R64, UR4, R2 ;  /* 0x0000000440407c25 */ /* 0x000fe2000f8e0002 */
[----:B------:R-:W-:Y:S01]  /*145f0*/  SHF.R.S32.HI R2, RZ, 0x1f, R21 ;  /* 0x0000001fff027819 */ /* 0x000fe20000011415 */
[----:B------:R-:W-:-:S02]  /*14600*/  ULDC.64 UR4, c[0x0][0xae0] ;  /* 0x0002b80000047ab9 */ /* 0x000fc40000000a00 */
[----:B------:R-:W-:Y:S02]  /*14610*/  IMAD.MOV R3, RZ, RZ, -R21 ;  /* 0x000000ffff037224 */ /* 0x000fe400078e0a15 */
[----:B------:R-:W-:Y:S02]  /*14620*/  IMAD.IADD R65, R65, 0x1, R33 ;  /* 0x0000000141417824 */ /* 0x000fe400078e0221 */
[----:B------:R-:W-:Y:S02]  /*14630*/  IMAD R33, R24, R3, R32 ;  /* 0x0000000318217224 */ /* 0x000fe400078e0220 */
[----:B------:R-:W-:-:S03]  /*14640*/  IMAD R2, R2, UR4, RZ ;  /* 0x0000000402027c24 */ /* 0x000fc6000f8e02ff */
[----:B------:R-:W-:Y:S01]  /*14650*/  SHF.R.S32.HI R20, RZ, 0x1f, R33 ;  /* 0x0000001fff147819 */ /* 0x000fe20000011421 */
[C---:B------:R-:W-:Y:S02]  /*14660*/  IMAD R35, R21.reuse, UR5, R2 ;  /* 0x0000000515237c24 */ /* 0x040fe4000f8e0202 */
[----:B------:R-:W-:Y:S01]  /*14670*/  IMAD.WIDE.U32 R2, R21, UR4, R64 ;  /* 0x0000000415027c25 */ /* 0x000fe2000f8e0040 */
[----:B------:R-:W-:-:S03]  /*14680*/  ULDC.64 UR4, c[0x0][0xad8] ;  /* 0x0002b60000047ab9 */ /* 0x000fc60000000a00 */
[----:B------:R-:W-:Y:S02]  /*14690*/  IMAD.IADD R3, R3, 0x1, R35 ;  /* 0x0000000103037824 */ /* 0x000fe400078e0223 */
[----:B------:R-:W-:Y:S02]  /*146a0*/  IMAD R20, R20, UR4, RZ ;  /* 0x0000000414147c24 */ /* 0x000fe4000f8e02ff */
[----:B------:R-:W-:-:S04]  /*146b0*/  IMAD.WIDE.U32 R2, R33, UR4, R2 ;  /* 0x0000000421027c25 */ /* 0x000fc8000f8e0002 */
[----:B------:R-:W-:Y:S01]  /*146c0*/  IMAD R21, R33, UR5, R20 ;  /* 0x0000000521157c24 */ /* 0x000fe2000f8e0214 */
[----:B------:R-:W-:Y:S02]  /*146d0*/  ULDC.64 UR4, c[0x0][0xa80] ;  /* 0x0002a00000047ab9 */ /* 0x000fe40000000a00 */
[C---:B------:R-:W-:Y:S01]  /*146e0*/  LEA R24, P0, R2.reuse, UR4, 0x1 ;  /* 0x0000000402187c11 */ /* 0x040fe2000f8008ff */
[----:B------:R-:W-:Y:S01]  /*146f0*/  IMAD.IADD R3, R3, 0x1, R21 ;  /* 0x0000000103037824 */ /* 0x000fe200078e0215 */
[----:B------:R-:W-:Y:S01]  /*14700*/  ULDC UR4, c[0x0][0xac8] ;  /* 0x0002b20000047ab9 */ /* 0x000fe20000000800 */
[C---:B------:R-:W-:Y:S02]  /*14710*/  VIADD R21, R37.reuse, 0x60 ;  /* 0x0000006025157836 */ /* 0x040fe40000000000 */
[----:B-1----:R-:W0:Y:S01]  /*14720*/  SHFL.IDX PT, R35, R24, RZ, 0x181f ;  /* 0x00181fff18237589 */ /* 0x002e2200000e0000 */
[----:B------:R-:W-:Y:S01]  /*14730*/  LEA.HI.X R34, R2, UR5, R3, 0x1, P0 ;  /* 0x0000000502227c11 */ /* 0x000fe200080f0c03 */
[C---:B------:R-:W-:Y:S01]  /*14740*/  VIADD R3, R37.reuse, 0x30 ;  /* 0x0000003025037836 */ /* 0x040fe20000000000 */
[----:B------:R-:W-:Y:S01]  /*14750*/  ISETP.GE.AND P0, PT, R0, UR4, PT ;  /* 0x0000000400007c0c */ /* 0x000fe2000bf06270 */
[----:B------:R-:W1:Y:S03]  /*14760*/  SHFL.IDX PT, R39, R24, 0x1, 0x181f ;  /* 0x00381f0018277f89 */ /* 0x000e6600000e0000 */
[-C--:B------:R-:W-:Y:S01]  /*14770*/  ISETP.GE.OR P1, PT, R37, R58.reuse, P0 ;  /* 0x0000003a2500720c */ /* 0x080fe20000726670 */
[----:B------:R-:W2:Y:S01]  /*14780*/  SHFL.IDX PT, R41, R24, 0x2, 0x181f ;  /* 0x00581f0018297f89 */ /* 0x000ea200000e0000 */
[-C--:B------:R-:W-:Y:S01]  /*14790*/  ISETP.GE.OR P2, PT, R3, R58.reuse, P0 ;  /* 0x0000003a0300720c */ /* 0x080fe20000746670 */
[----:B------:R-:W-:Y:S01]  /*147a0*/  VIADD R3, R16, 0x13220 ;  /* 0x0001322010037836 */ /* 0x000fe20000000000 */
[----:B------:R-:W-:Y:S01]  /*147b0*/  ISETP.GE.OR P3, PT, R21, R58, P0 ;  /* 0x0000003a1500720c */ /* 0x000fe20000766670 */
[----:B------:R-:W2:Y:S03]  /*147c0*/  SHFL.IDX PT, R33, R34, RZ, 0x181f ;  /* 0x00181fff22217589 */ /* 0x000ea600000e0000 */
[----:B------:R-:W-:Y:S01]  /*147d0*/  PRMT R21, RZ, 0x654, R3 ;  /* 0x00000654ff157816 */ /* 0x000fe20000000003 */
[----:B------:R-:W2:Y:S03]  /*147e0*/  SHFL.IDX PT, R36, R34, 0x1, 0x181f ;  /* 0x00381f0022247f89 */ /* 0x000ea600000e0000 */
[----:B------:R2:W-:Y:S01]  /*147f0*/  SYNCS.ARRIVE.TRANS64.RED.A1T0 RZ, [R21+URZ], RZ ;  /* 0x000000ff15ff79a7 */ /* 0x0005e2000810043f */
[----:B------:R-:W2:Y:S01]  /*14800*/  SHFL.IDX PT, R38, R34, 0x2, 0x181f ;  /* 0x00581f0022267f89 */ /* 0x000ea200000e0000 */
[----:B0-----:R-:W-:Y:S01]  /*14810*/  @!P1 LEA R2, P4, R0, R35, 0x1 ;  /* 0x0000002300029211 */ /* 0x001fe200078808ff */
[----:B------:R-:W-:-:S02]  /*14820*/  VIADD R35, R37, 0x90 ;  /* 0x0000009025237836 */ /* 0x000fc40000000000 */
[----:B------:R-:W0:Y:S01]  /*14830*/  SHFL.IDX PT, R34, R34, 0x3, 0x181f ;  /* 0x00781f0022227f89 */ /* 0x000e2200000e0000 */
[C---:B-1----:R-:W-:Y:S02]  /*14840*/  @!P2 LEA R20, P5, R0.reuse, R39, 0x1 ;  /* 0x000000270014a211 */ /* 0x042fe400078a08ff */
[----:B------:R-:W-:Y:S01]  /*14850*/  ISETP.GE.OR P0, PT, R35, R58, P0 ;  /* 0x0000003a2300720c */ /* 0x000fe20000706670 */
[----:B------:R1:W0:Y:S01]  /*14860*/  SHFL.IDX PT, R39, R24, 0x3, 0x181f ;  /* 0x00781f0018277f89 */ /* 0x00022200000e0000 */
[C---:B--2---:R-:W-:Y:S02]  /*14870*/  @!P3 LEA R32, P6, R0.reuse, R41, 0x1 ;  /* 0x000000290020b211 */ /* 0x044fe400078c08ff */
[C-C-:B------:R-:W-:Y:S02]  /*14880*/  @!P1 LEA.HI.X R3, R0.reuse, R33, R63.reuse, 0x1, P4 ;  /* 0x0000002100039211 */ /* 0x140fe400020f0c3f */
[C-C-:B------:R-:W-:Y:S02]  /*14890*/  @!P2 LEA.HI.X R21, R0.reuse, R36, R63.reuse, 0x1, P5 ;  /* 0x000000240015a211 */ /* 0x140fe400028f0c3f */
[----:B------:R-:W-:Y:S01]  /*148a0*/  @!P3 LEA.HI.X R33, R0, R38, R63, 0x1, P6 ;  /* 0x000000260021b211 */ /* 0x000fe200030f0c3f */
[----:B---3--:R1:W-:Y:S04]  /*148b0*/  @!P1 ST.E.128 desc[UR40][R2.64], R8 ;  /* 0x0000000802009985 */ /* 0x0083e8000c101d28 */
[----:B----4-:R1:W-:Y:S04]  /*148c0*/  @!P2 ST.E.128 desc[UR40][R20.64], R12 ;  /* 0x0000000c1400a985 */ /* 0x0103e8000c101d28 */
[----:B------:R1:W-:Y:S01]  /*148d0*/  @!P3 ST.E.128 desc[UR40][R32.64], R28 ;  /* 0x0000001c2000b985 */ /* 0x0003e2000c101d28 */
[----:B0-----:R-:W-:Y:S05]  /*148e0*/  @P0 BRA `(.L_x_1957) ;  /* 0x0000001000a80947 */ /* 0x001fea0003800000 */
[----:B-1----:R-:W-:-:S04]  /*148f0*/  LEA R2, P0, R0, R39, 0x1 ;  /* 0x0000002700027211 */ /* 0x002fc800078008ff */
[----:B------:R-:W-:-:S05]  /*14900*/  LEA.HI.X R3, R0, R34, R63, 0x1, P0 ;  /* 0x0000002200037211 */ /* 0x000fca00000f0c3f */
[----:B-----5:R4:W-:Y:S01]  /*14910*/  ST.E.128 desc[UR40][R2.64], R4 ;  /* 0x0000000402007985 */ /* 0x0209e2000c101d28 */
[----:B------:R-:W-:Y:S05]  /*14920*/  BRA `(.L_x_1957) ;  /* 0x0000001000987947 */ /* 0x000fea0003800000 */
.L_x_1956:
[----:B------:R-:W2:Y:S01]  /*14930*/  LDL R72, [R1+0x40] ;  /* 0x0000400001487983 */ /* 0x000ea20000100800 */
[----:B------:R-:W-:Y:S01]  /*14940*/  ULDC.64 UR4, c[0x0][0xb08] ;  /* 0x0002c20000047ab9 */ /* 0x000fe20000000a00 */
[----:B------:R-:W0:Y:S01]  /*14950*/  @P4 LDC R0, c[0x0][0xbec] ;  /* 0x0002fb00ff004b82 */ /* 0x000e220000000800 */
[----:B------:R-:W-:Y:S01]  /*14960*/  IMAD R65, R65, UR4, RZ ;  /* 0x0000000441417c24 */ /* 0x000fe2000f8e02ff */
[----:B------:R-:W3:Y:S01]  /*14970*/  LDL R71, [R1+0x78] ;  /* 0x0000780001477983 */ /* 0x000ee20000100800 */
[C---:B------:R-:W-:Y:S01]  /*14980*/  IMAD.WIDE.U32 R2, R62.reuse, UR4, RZ ;  /* 0x000000043e027c25 */ /* 0x040fe2000f8e00ff */
[----:B-1----:R-:W-:Y:S01]  /*14990*/  SHF.R.S32.HI R7, RZ, 0x1f, R64 ;  /* 0x0000001fff077819 */ /* 0x002fe20000011440 */
[----:B------:R-:W-:Y:S01]  /*149a0*/  ULDC.64 UR6, c[0x0][0xb30] ;  /* 0x0002cc0000067ab9 */ /* 0x000fe20000000a00 */
[----:B------:R1:W5:Y:S01]  /*149b0*/  LDL R70, [R1+0x8c] ;  /* 0x00008c0001467983 */ /* 0x0003620000100800 */
[----:B------:R-:W-:Y:S01]  /*149c0*/  IMAD R65, R62, UR5, R65 ;  /* 0x000000053e417c24 */ /* 0x000fe2000f8e0241 */
[----:B------:R-:W4:Y:S01]  /*149d0*/  @P4 LDC R11, c[0x0][0xbf0] ;  /* 0x0002fc00ff0b4b82 */ /* 0x000f220000000800 */
[----:B------:R-:W-:Y:S01]  /*149e0*/  ULDC.64 UR4, c[0x0][0xb38] ;  /* 0x0002ce0000047ab9 */ /* 0x000fe20000000a00 */
[----:B------:R1:W5:Y:S01]  /*149f0*/  LDL R69, [R1+0x80] ;  /* 0x0000800001457983 */ /* 0x0003620000100800 */
[----:B------:R-:W-:-:S03]  /*14a00*/  IMAD.IADD R3, R3, 0x1, R65 ;  /* 0x0000000103037824 */ /* 0x000fc600078e0241 */
[----:B------:R1:W5:Y:S01]  /*14a10*/  LDL R68, [R1+0x88] ;  /* 0x0000880001447983 */ /* 0x0003620000100800 */
[----:B------:R-:W-:-:S03]  /*14a20*/  IMAD.WIDE.U32 R2, R81, UR4, R2 ;  /* 0x0000000451027c25 */ /* 0x000fc6000f8e0002 */
[----:B------:R1:W5:Y:S01]  /*14a30*/  LDL R66, [R1+0x7c] ;  /* 0x00007c0001427983 */ /* 0x0003620000100800 */
        /* <DEDUP_REMOVED lines=21> */
[----:B------:R-:W-:Y:S01]  /*14b90*/  IADD3 R3, R3, R11, RZ ;  /* 0x0000000b03037210 */ /* 0x000fe20007ffe0ff */
[----:B------:R-:W-:Y:S02]  /*14ba0*/  VIADD R4, R16, 0x13220 ;  /* 0x0001322010047836 */ /* 0x000fe40000000000 */
[C---:B------:R-:W-:Y:S02]  /*14bb0*/  IMAD R7, R9.reuse, UR5, R0 ;  /* 0x0000000509077c24 */ /* 0x040fe4000f8e0200 */
[----:B------:R-:W-:Y:S01]  /*14bc0*/  IMAD.WIDE.U32 R2, R9, UR4, R2 ;  /* 0x0000000409027c25 */ /* 0x000fe2000f8e0002 */
[----:B------:R-:W-:Y:S01]  /*14bd0*/  ISETP.GE.AND P0, PT, R13, R58, PT ;  /* 0x0000003a0d00720c */ /* 0x000fe20003f06270 */
[----:B------:R-:W-:Y:S01]  /*14be0*/  ULDC.64 UR4, c[0x0][0xb00] ;  /* 0x0002c00000047ab9 */ /* 0x000fe20000000a00 */
[----:B------:R-:W-:Y:S01]  /*14bf0*/  PRMT R4, RZ, 0x654, R4 ;  /* 0x00000654ff047816 */ /* 0x000fe20000000004 */
[----:B------:R-:W-:Y:S01]  /*14c00*/  IMAD.IADD R3, R3, 0x1, R7 ;  /* 0x0000000103037824 */ /* 0x000fe200078e0207 */
[----:B------:R-:W-:-:S02]  /*14c10*/  LEA R0, P1, R2, UR4, 0x2 ;  /* 0x0000000402007c11 */ /* 0x000fc4000f8210ff */
[----:B------:R0:W-:Y:S01]  /*14c20*/  SYNCS.ARRIVE.TRANS64.RED.A1T0 RZ, [R4+URZ], RZ ;  /* 0x000000ff04ff79a7 */ /* 0x0001e2000810043f */
[----:B------:R-:W-:Y:S02]  /*14c30*/  BSSY B1, `(.L_x_1958) ;  /* 0x000002e000017945 */ /* 0x000fe40003800000 */
[----:B------:R1:W4:Y:S01]  /*14c40*/  SHFL.IDX PT, R6, R0, RZ, 0x1c1f ;  /* 0x001c1fff00067589 */ /* 0x00032200000e0000 */
[----:B0-----:R-:W-:-:S05]  /*14c50*/  LEA.HI.X R4, R2, UR5, R3, 0x2, P1 ;  /* 0x0000000502047c11 */ /* 0x001fca00088f1403 */
[----:B------:R1:W0:Y:S01]  /*14c60*/  SHFL.IDX PT, R7, R4, RZ, 0x1c1f ;  /* 0x001c1fff04077589 */ /* 0x00022200000e0000 */
[C---:B--2---:R-:W-:Y:S02]  /*14c70*/  VIADD R59, R72.reuse, 0x8 ;  /* 0x00000008483b7836 */ /* 0x044fe40000000000 */
[C---:B------:R-:W-:Y:S02]  /*14c80*/  VIADD R61, R72.reuse, 0x10 ;  /* 0x00000010483d7836 */ /* 0x040fe40000000000 */
[C---:B------:R-:W-:Y:S02]  /*14c90*/  VIADD R63, R72.reuse, 0x18 ;  /* 0x00000018483f7836 */ /* 0x040fe40000000000 */
[----:B------:R-:W-:Y:S01]  /*14ca0*/  VIADD R65, R72, 0x20 ;  /* 0x0000002048417836 */ /* 0x000fe20000000000 */
[----:B---3--:R-:W-:Y:S02]  /*14cb0*/  SHF.R.S32.HI R67, RZ, 0x1f, R71 ;  /* 0x0000001fff437819 */ /* 0x008fe40000011447 */
[----:B------:R-:W-:-:S02]  /*14cc0*/  SHF.R.S32.HI R24, RZ, 0x1f, R59 ;  /* 0x0000001fff187819 */ /* 0x000fc4000001143b */
[----:B------:R-:W-:Y:S02]  /*14cd0*/  SHF.R.S32.HI R60, RZ, 0x1f, R61 ;  /* 0x0000001fff3c7819 */ /* 0x000fe4000001143d */
        /* <DEDUP_REMOVED lines=18> */
[----:B-----5:R-:W-:Y:S02]  /*14e00*/  ISETP.GE.AND P1, PT, R69, UR4, PT ;  /* 0x0000000445007c0c */ /* 0x020fe4000bf26270 */
        /* <DEDUP_REMOVED lines=16> */
.L_x_1959:
[----:B------:R-:W-:Y:S05]  /*14f10*/  BSYNC B1 ;  /* 0x0000000000017941 */ /* 0x000fea0003800000 */
.L_x_1958:
        /* <DEDUP_REMOVED lines=10> */
[----:B--2---:R-:W-:-:S04]  /*14fc0*/  @!P0 LEA R4, P5, R59, R6, 0x2 ;  /* 0x000000063b048211 */ /* 0x004fc800078a10ff */
[-C--:B-1----:R-:W-:Y:S01]  /*14fd0*/  @!P0 LEA.HI.X R5, R59, R7.reuse, R24, 0x2, P5 ;  /* 0x000000073b058211 */ /* 0x082fe200028f1418 */
[----:B------:R-:W-:Y:S01]  /*14fe0*/  @!P4 IMAD.WIDE R2, R72, 0x4, R6 ;  /* 0x000000044802c825 */ /* 0x000fe200078e0206 */
[-C--:B------:R-:W-:Y:S02]  /*14ff0*/  @!P1 LEA R8, P5, R61, R6.reuse, 0x2 ;  /* 0x000000063d089211 */ /* 0x080fe400078a10ff */
[----:B------:R-:W-:Y:S02]  /*15000*/  @!P2 LEA R10, P6, R63, R6, 0x2 ;  /* 0x000000063f0aa211 */ /* 0x000fe400078c10ff */
[-C--:B------:R-:W-:Y:S01]  /*15010*/  @!P1 LEA.HI.X R9, R61, R7.reuse, R60, 0x2, P5 ;  /* 0x000000073d099211 */ /* 0x080fe200028f143c */
[----:B------:R0:W-:Y:S01]  /*15020*/  @!P4 ST.E.64 desc[UR40][R2.64], R42 ;  /* 0x0000002a0200c985 */ /* 0x0001e2000c101b28 */
[----:B------:R-:W-:Y:S02]  /*15030*/  ISETP.GE.AND P5, PT, R71, UR4, PT ;  /* 0x0000000447007c0c */ /* 0x000fe4000bfa6270 */
[----:B-----5:R-:W-:Y:S01]  /*15040*/  ISETP.GE.AND P4, PT, R69, UR4, PT ;  /* 0x0000000445007c0c */ /* 0x020fe2000bf86270 */
[----:B------:R0:W-:Y:S01]  /*15050*/  @!P0 ST.E.64 desc[UR40][R4.64], R44 ;  /* 0x0000002c04008985 */ /* 0x0001e2000c101b28 */
[----:B------:R-:W-:-:S02]  /*15060*/  @!P2 LEA.HI.X R11, R63, R7, R62, 0x2, P6 ;  /* 0x000000073f0ba211 */ /* 0x000fc400030f143e */
[CC--:B------:R-:W-:Y:S01]  /*15070*/  @!P3 LEA R12, P6, R65.reuse, R6.reuse, 0x2 ;  /* 0x00000006410cb211 */ /* 0x0c0fe200078c10ff */
[----:B------:R0:W-:Y:S03]  /*15080*/  @!P1 ST.E.64 desc[UR40][R8.64], R46 ;  /* 0x0000002e08009985 */ /* 0x0001e6000c101b28 */
[-C--:B------:R-:W-:Y:S01]  /*15090*/  @!P3 LEA.HI.X R13, R65, R7.reuse, R64, 0x2, P6 ;  /* 0x00000007410db211 */ /* 0x080fe200030f1440 */
[----:B------:R0:W-:Y:S02]  /*150a0*/  @!P2 ST.E.64 desc[UR40][R10.64], R48 ;  /* 0x000000300a00a985 */ /* 0x0001e4000c101b28 */
[-C--:B------:R-:W-:Y:S02]  /*150b0*/  @!P5 LEA R14, P0, R71, R6.reuse, 0x2 ;  /* 0x00000006470ed211 */ /* 0x080fe400078010ff */
[----:B------:R-:W-:Y:S01]  /*150c0*/  @!P4 LEA R20, P1, R69, R6, 0x2 ;  /* 0x000000064514c211 */ /* 0x000fe200078210ff */
[----:B------:R0:W-:Y:S01]  /*150d0*/  @!P3 ST.E.64 desc[UR40][R12.64], R50 ;  /* 0x000000320c00b985 */ /* 0x0001e2000c101b28 */
[----:B------:R-:W-:-:S02]  /*150e0*/  @!P5 LEA.HI.X R15, R71, R7, R67, 0x2, P0 ;  /* 0x00000007470fd211 */ /* 0x000fc400000f1443 */
[----:B------:R-:W-:Y:S02]  /*150f0*/  @!P4 LEA.HI.X R21, R69, R7, R70, 0x2, P1 ;  /* 0x000000074515c211 */ /* 0x000fe400008f1446 */
[----:B------:R-:W-:Y:S01]  /*15100*/  ISETP.GE.AND P0, PT, R66, UR4, PT ;  /* 0x0000000442007c0c */ /* 0x000fe2000bf06270 */
[----:B------:R0:W-:Y:S04]  /*15110*/  @!P5 ST.E.64 desc[UR40][R14.64], R52 ;  /* 0x000000340e00d985 */ /* 0x0001e8000c101b28 */
[----:B------:R0:W-:Y:S08]  /*15120*/  @!P4 ST.E.64 desc[UR40][R20.64], R54 ;  /* 0x000000361400c985 */ /* 0x0001f0000c101b28 */
[----:B------:R-:W-:Y:S05]  /*15130*/  @P0 BRA `(.L_x_1957) ;  /* 0x0000000800940947 */ /* 0x000fea0003800000 */
[----:B0-----:R-:W-:-:S04]  /*15140*/  LEA R2, P0, R66, R6, 0x2 ;  /* 0x0000000642027211 */ /* 0x001fc800078010ff */
[----:B------:R-:W-:-:S05]  /*15150*/  LEA.HI.X R3, R66, R7, R68, 0x2, P0 ;  /* 0x0000000742037211 */ /* 0x000fca00000f1444 */
[----:B------:R3:W-:Y:S01]  /*15160*/  ST.E.64 desc[UR40][R2.64], R56 ;  /* 0x0000003802007985 */ /* 0x0007e2000c101b28 */
[----:B------:R-:W-:Y:S05]  /*15170*/  BRA `(.L_x_1957) ;  /* 0x0000000800847947 */ /* 0x000fea0003800000 */
.L_x_1954:
[----:B------:R-:W2:Y:S01]  /*15180*/  LDL.LU R4, [R1+0x64] ;  /* 0x0000640001047983 */ /* 0x000ea20000300800 */
[----:B------:R-:W-:Y:S01]  /*15190*/  ULDC.64 UR6, c[0x0][0xc08] ;  /* 0x0003020000067ab9 */ /* 0x000fe20000000a00 */
[----:B------:R-:W-:Y:S02]  /*151a0*/  ULDC.64 UR4, c[0x0][0xc00] ;  /* 0x0003000000047ab9 */ /* 0x000fe40000000a00 */
[----:B------:R-:W4:Y:S01]  /*151b0*/  LDL.LU R7, [R1+0x68] ;  /* 0x0000680001077983 */ /* 0x000f220000300800 */
[----:B------:R-:W-:Y:S01]  /*151c0*/  ISETP.NE.U32.AND P1, PT, RZ, UR6, PT ;  /* 0x00000006ff007c0c */ /* 0x000fe2000bf25070 */
[----:B---3--:R-:W-:Y:S01]  /*151d0*/  IMAD.MOV.U32 R15, RZ, RZ, RZ ;  /* 0x000000ffff0f7224 */ /* 0x008fe200078e00ff */
[----:B------:R-:W-:Y:S01]  /*151e0*/  ISETP.NE.U32.AND P0, PT, RZ, UR4, PT ;  /* 0x00000004ff007c0c */ /* 0x000fe2000bf05070 */
[----:B------:R-:W1:Y:S01]  /*151f0*/  S2R R6, SR_TID.X ;  /* 0x0000000000067919 */ /* 0x000e620000002100 */
[----:B------:R-:W-:Y:S02]  /*15200*/  ISETP.NE.AND.EX P1, PT, RZ, UR7, PT, P1 ;  /* 0x00000007ff007c0c */ /* 0x000fe4000bf25310 */
[----:B------:R-:W-:-:S02]  /*15210*/  ISETP.NE.AND.EX P0, PT, RZ, UR5, PT, P0 ;  /* 0x00000005ff007c0c */ /* 0x000fc4000bf05300 */
[----:B--2---:R-:W-:Y:S01]  /*15220*/  IADD3 R2, P2, R4, UR4, RZ ;  /* 0x0000000404027c10 */ /* 0x004fe2000ff5e0ff */
[----:B------:R-:W-:-:S03]  /*15230*/  ULDC UR4, c[0x0][0xa88] ;  /* 0x0002a20000047ab9 */ /* 0x000fc60000000800 */
[----:B----4-:R-:W-:-:S05]  /*15240*/  IADD3.X R3, R7, UR5, RZ, P2, !PT ;  /* 0x0000000507037c10 */ /* 0x010fca00097fe4ff */
[----:B------:R-:W-:Y:S01]  /*15250*/  @P1 IADD3 R4, P2, R4, UR6, RZ ;  /* 0x0000000604041c10 */ /* 0x000fe2000ff5e0ff */
[----:B------:R-:W-:Y:S01]  /*15260*/  IMAD.U32 R14, RZ, RZ, UR4 ;  /* 0x00000004ff0e7e24 */ /* 0x000fe2000f8e00ff */
[----:B------:R2:W5:Y:S02]  /*15270*/  @P0 LDG.E R15, desc[UR40][R2.64] ;  /* 0x00000028020f0981 */ /* 0x000564000c1e1900 */
[----:B------:R-:W-:Y:S01]  /*15280*/  @P1 IADD3.X R5, R7, UR7, RZ, P2, !PT ;  /* 0x0000000707051c10 */ /* 0x000fe200097fe4ff */
[----:B-1----:R-:W-:-:S04]  /*15290*/  VIADD R32, R6, 0xffffff80 ;  /* 0xffffff8006207836 */ /* 0x002fc80000000000 */
[----:B------:R2:W5:Y:S01]  /*152a0*/  @P1 LDG.E R14, desc[UR40][R4.64] ;  /* 0x00000028040e1981 */ /* 0x000562000c1e1900 */
[----:B------:R-:W-:Y:S02]  /*152b0*/  ISETP.GT.AND P3, PT, R32, 0xbf, PT ;  /* 0x000000bf2000780c */ /* 0x000fe40003f64270 */
[----:B------:R-:W-:Y:S01]  /*152c0*/  ISETP.GT.AND P2, PT, R77, 0x1, PT ;  /* 0x000000014d00780c */ /* 0x000fe20003f44270 */
[----:B------:R-:W-:-:S12]  /*152d0*/  @P1 BRA `(.L_x_1960) ;  /* 0x0000000000101947 */ /* 0x000fd80003800000 */
[----:B------:R-:W-:Y:S05]  /*152e0*/  @!P0 BRA `(.L_x_1960) ;  /* 0x00000000000c8947 */ /* 0x000fea0003800000 */
[----:B--2---:R-:W2:Y:S04]  /*152f0*/  LDG.E R5, desc[UR40][R2.64] ;  /* 0x0000002802057981 */ /* 0x004ea8000c1e1900 */
[----:B-----5:R-:W2:Y:S02]  /*15300*/  LDG.E R14, desc[UR40][R2.64+0x4] ;  /* 0x00000428020e7981 */ /* 0x020ea4000c1e1900 */
[----:B--2---:R-:W-:-:S07]  /*15310*/  IMAD.IADD R14, R14, 0x1, -R5 ;  /* 0x000000010e0e7824 */ /* 0x004fce00078e0a05 */
.L_x_1960:
[----:B--2---:R-:W2:Y:S04]  /*15320*/  LDL.LU R2, [R1+0x70] ;  /* 0x0000700001027983 */ /* 0x004ea80000300800 */
[----:B------:R-:W3:Y:S01]  /*15330*/  LDL.LU R3, [R1+0x5c] ;  /* 0x00005c0001037983 */ /* 0x000ee20000300800 */
[----:B------:R-:W-:Y:S01]  /*15340*/  BSSY B1, `(.L_x_1961) ;  /* 0x0000038000017945 */ /* 0x000fe20003800000 */
[----:B-----5:R-:W-:Y:S02]  /*15350*/  SHF.R.S32.HI R24, RZ, 0x1f, R15 ;  /* 0x0000001fff187819 */ /* 0x020fe4000001140f */
[----:B--2---:R-:W-:Y:S02]  /*15360*/  SEL R28, R2, RZ, !P0 ;  /* 0x000000ff021c7207 */ /* 0x004fe40004000000 */
[----:B---3--:R-:W-:Y:S01]  /*15370*/  SEL R29, R3, RZ, !P0 ;  /* 0x000000ff031d7207 */ /* 0x008fe20004000000 */
[----:B------:R-:W-:Y:S06]  /*15380*/  @P3 BRA `(.L_x_1962) ;  /* 0x0000000000cc3947 */ /* 0x000fec0003800000 */
[----:B------:R-:W2:Y:S01]  /*15390*/  LDL R3, [R1+0x3c] ;  /* 0x00003c0001037983 */ /* 0x000ea20000100800 */
[----:B------:R-:W1:Y:S02]  /*153a0*/  LDC R33, c[0x0][0xbe8] ;  /* 0x0002fa00ff217b82 */ /* 0x000e640000000800 */
[----:B-1----:R-:W-:Y:S01]  /*153b0*/  IMAD R2, R14, R33, RZ ;  /* 0x000000210e027224 */ /* 0x002fe200078e02ff */
[----:B--2---:R-:W-:-:S04]  /*153c0*/  IADD3 R31, R3, -0x80, R6 ;  /* 0xffffff80031f7810 */ /* 0x004fc80007ffe006 */
[----:B------:R-:W-:-:S13]  /*153d0*/  ISETP.GE.AND P0, PT, R31, R2, PT ;  /* 0x000000021f00720c */ /* 0x000fda0003f06270 */
[----:B------:R-:W-:Y:S05]  /*153e0*/  @P0 BRA `(.L_x_1962) ;  /* 0x0000000000b40947 */ /* 0x000fea0003800000 */
[----:B------:R-:W2:Y:S04]  /*153f0*/  LDL R12, [R1+0x48] ;  /* 0x00004800010c7983 */ /* 0x000ea80000100800 */
[----:B------:R-:W3:Y:S01]  /*15400*/  LDL.LU R34, [R1+0x74] ;  /* 0x0000740001227983 */ /* 0x000ee20000300800 */
[----:B------:R-:W-:Y:S01]  /*15410*/  IMAD.MOV.U32 R2, RZ, RZ, 0x9b8 ;  /* 0x000009b8ff027424 */ /* 0x000fe200078e00ff */
[----:B------:R-:W-:Y:S01]  /*15420*/  ISETP.GT.AND P3, PT, R77, 0x1, PT ;  /* 0x000000014d00780c */ /* 0x000fe20003f64270 */
[----:B------:R-:W-:Y:S01]  /*15430*/  IMAD.MOV.U32 R21, RZ, RZ, R31 ;  /* 0x000000ffff157224 */ /* 0x000fe200078e001f */
[----:B------:R-:W-:Y:S02]  /*15440*/  ISETP.NE.AND P0, PT, R33, 0x1, PT ;  /* 0x000000012100780c */ /* 0x000fe40003f05270 */
[----:B------:R-:W-:-:S02]  /*15450*/  SEL R30, R2, 0x978, P3 ;  /* 0x00000978021e7807 */ /* 0x000fc40001800000 */
[----:B------:R-:W1:Y:S08]  /*15460*/  LDC.64 R2, c[0x0][0xba8] ;  /* 0x0002ea00ff027b82 */ /* 0x000e700000000a00 */
[----:B------:R-:W4:Y:S08]  /*15470*/  LDC.64 R8, c[0x0][R30+0x220] ;  /* 0x000088001e087b82 */ /* 0x000f300000000a00 */
[----:B------:R-:W2:Y:S08]  /*15480*/  LDC.64 R6, c[0x0][R30+0x218] ;  /* 0x000086001e067b82 */ /* 0x000eb00000000a00 */
[----:B------:R-:W5:Y:S08]  /*15490*/  LDC.64 R10, c[0x0][R30+0x228] ;  /* 0x00008a001e0a7b82 */ /* 0x000f700000000a00 */
[----:B------:R-:W0:Y:S08]  /*154a0*/  LDC.64 R4, c[0x0][R30+0x210] ;  /* 0x000084001e047b82 */ /* 0x000e300000000a00 */
[----:B------:R-:W5:Y:S08]  /*154b0*/  @P0 LDC R20, c[0x0][0xbec] ;  /* 0x0002fb00ff140b82 */ /* 0x000f700000000800 */
[----:B------:R-:W0:Y:S01]  /*154c0*/  @P0 LDC R37, c[0x0][0xbf0] ;  /* 0x0002fc00ff250b82 */ /* 0x000e220000000800 */
[----:B----4-:R-:W-:-:S07]  /*154d0*/  IMAD R9, R9, R29, RZ ;  /* 0x0000001d09097224 */ /* 0x010fce00078e02ff */
[----:B-1----:R-:W1:Y:S01]  /*154e0*/  @!P3 LDC R2, c[0x0][0xb50] ;  /* 0x0002d400ff02bb82 */ /* 0x002e620000000800 */
[----:B------:R-:W-:Y:S02]  /*154f0*/  IMAD R9, R8, R28, R9 ;  /* 0x0000001c08097224 */ /* 0x000fe400078e0209 */
[----:B-----5:R-:W-:-:S05]  /*15500*/  @P0 IMAD.HI.U32 R20, R31, R20, RZ ;  /* 0x000000141f140227 */ /* 0x020fca00078e00ff */
[----:B------:R-:W4:Y:S01]  /*15510*/  @!P3 LDC R3, c[0x0][0xb54] ;  /* 0x0002d500ff03bb82 */ /* 0x000f220000000800 */
[----:B0-----:R-:W-:Y:S01]  /*15520*/  @P0 SHF.R.U32.HI R21, RZ, R37, R20 ;  /* 0x00000025ff150219 */ /* 0x001fe20000011614 */
        /* <DEDUP_REMOVED lines=21> */
[----:B-1----:R-:W-:-:S04]  /*15680*/  LEA R2, P0, R4, R2, 0x2 ;  /* 0x0000000204027211 */ /* 0x002fc800078010ff */
[----:B----4-:R-:W-:Y:S01]  /*15690*/  LEA.HI.X R3, R4, R3, R5, 0x2, P0 ;  /* 0x0000000304037211 */ /* 0x010fe200000f1405 */
[----:B------:R-:W-:-:S05]  /*156a0*/  IMAD.MOV.U32 R5, RZ, RZ, -0x800000 ;  /* 0xff800000ff057424 */ /* 0x000fca00078e00ff */
[----:B------:R1:W-:Y:S03]  /*156b0*/  STG.E desc[UR40][R2.64], R5 ;  /* 0x0000000502007986 */ /* 0x0003e6000c101928 */
.L_x_1962:
[----:B------:R-:W-:Y:S05]  /*156c0*/  BSYNC B1 ;  /* 0x0000000000017941 */ /* 0x000fea0003800000 */
.L_x_1961:
[----:B------:R-:W-:Y:S05]  /*156d0*/  @P2 BRA `(.L_x_1957) ;  /* 0x00000004002c2947 */ /* 0x000fea0003800000 */
[----:B------:R-:W2:Y:S01]  /*156e0*/  LDL.LU R13, [R1+0x48] ;  /* 0x00004800010d7983 */ /* 0x000ea20000300800 */
[----:B------:R-:W3:Y:S01]  /*156f0*/  LDC R11, c[0x0][0xbe8] ;  /* 0x0002fa00ff0b7b82 */ /* 0x000ee20000000800 */
[----:B------:R-:W-:Y:S01]  /*15700*/  SHF.R.S32.HI R10, RZ, 0x1f, R32 ;  /* 0x0000001fff0a7819 */ /* 0x000fe20000011420 */
[----:B------:R-:W-:Y:S01]  /*15710*/  ULDC.64 UR4, c[0x0][0xaa0] ;  /* 0x0002a80000047ab9 */ /* 0x000fe20000000a00 */
[----:B------:R-:W4:Y:S01]  /*15720*/  LDL.LU R12, [R1+0x3c] ;  /* 0x00003c00010c7983 */ /* 0x000f220000300800 */
[----:B-1----:R-:W-:Y:S01]  /*15730*/  IMAD R2, R24, UR4, RZ ;  /* 0x0000000418027c24 */ /* 0x002fe2000f8e02ff */
        /* <DEDUP_REMOVED lines=9> */
[----:B---3--:R-:W-:Y:S01]  /*157d0*/  ISETP.NE.AND P0, PT, R11, 0x1, PT ;  /* 0x000000010b00780c */ /* 0x008fe20003f05270 */
[----:B------:R-:W-:-:S12]  /*157e0*/  IMAD R21, R14, R11, RZ ;  /* 0x0000000b0e157224 */ /* 0x000fd800078e02ff */
[----:B------:R-:W1:Y:S08]  /*157f0*/  @P0 LDC R7, c[0x0][0xbec] ;  /* 0x0002fb00ff070b82 */ /* 0x000e700000000800 */
[----:B------:R-:W3:Y:S01]  /*15800*/  @P0 LDC R9, c[0x0][0xbf0] ;  /* 0x0002fc00ff090b82 */ /* 0x000ee20000000800 */
[----:B--2---:R-:W-:-:S04]  /*15810*/  IMAD.WIDE.U32 R2, R13, UR4, R2 ;  /* 0x000000040d027c25 */ /* 0x004fc8000f8e0002 */
[----:B----4-:R-:W-:Y:S02]  /*15820*/  IMAD.IADD R8, R12, 0x1, R4 ;  /* 0x000000010c087824 */ /* 0x010fe400078e0204 */
[----:B------:R-:W-:Y:S01]  /*15830*/  IMAD R3, R13, UR5, R3 ;  /* 0x000000050d037c24 */ /* 0x000fe2000f8e0203 */
[----:B------:R-:W-:Y:S01]  /*15840*/  ULDC.64 UR4, c[0x0][0xae0] ;  /* 0x0002b80000047ab9 */ /* 0x000fe20000000a00 */
[----:B-1----:R-:W-:-:S04]  /*15850*/  @P0 IMAD.HI.U32 R4, R8, R7, RZ ;  /* 0x0000000708040227 */ /* 0x002fc800078e00ff */
[----:B------:R-:W-:Y:S01]  /*15860*/  IMAD.MOV.U32 R5, RZ, RZ, R8 ;  /* 0x000000ffff057224 */ /* 0x000fe200078e0008 */
[----:B---3--:R-:W-:Y:S01]  /*15870*/  @P0 SHF.R.U32.HI R5, RZ, R9, R4 ;  /* 0x00000009ff050219 */ /* 0x008fe20000011604 */
        /* <DEDUP_REMOVED lines=10> */
[----:B------:R-:W-:Y:S02]  /*15920*/  ULDC.64 UR4, c[0x0][0xad8] ;  /* 0x0002b60000047ab9 */ /* 0x000fe40000000a00 */
[----:B------:R-:W-:Y:S02]  /*15930*/  IMAD.IADD R3, R3, 0x1, R9 ;  /* 0x0000000103037824 */ /* 0x000fe400078e0209 */
[----:B------:R-:W-:Y:S02]  /*15940*/  IMAD R4, R4, UR4, RZ ;  /* 0x0000000404047c24 */ /* 0x000fe4000f8e02ff */
[----:B------:R-:W-:-:S04]  /*15950*/  IMAD.WIDE.U32 R2, R7, UR4, R2 ;  /* 0x0000000407027c25 */ /* 0x000fc8000f8e0002 */
[----:B------:R-:W-:Y:S01]  /*15960*/  IMAD R5, R7, UR5, R4 ;  /* 0x0000000507057c24 */ /* 0x000fe2000f8e0204 */
[----:B------:R-:W-:Y:S01]  /*15970*/  ULDC.64 UR4, c[0x0][0xa80] ;  /* 0x0002a00000047ab9 */ /* 0x000fe20000000a00 */
[----:B------:R-:W-:Y:S02]  /*15980*/  IMAD.IADD R4, R10, 0x1, R12 ;  /* 0x000000010a047824 */ /* 0x000fe400078e020c */
[----:B------:R-:W-:Y:S01]  /*15990*/  IMAD.IADD R3, R3, 0x1, R5 ;  /* 0x0000000103037824 */ /* 0x000fe200078e0205 */
[----:B------:R-:W-:Y:S01]  /*159a0*/  LEA R5, P0, R2, UR4, 0x1 ;  /* 0x0000000402057c11 */ /* 0x000fe2000f8008ff */
[----:B------:R-:W-:-:S03]  /*159b0*/  ULDC UR4, c[0x0][0xac8] ;  /* 0x0002b20000047ab9 */ /* 0x000fc60000000800 */
[----:B------:R-:W-:Y:S01]  /*159c0*/  LEA.HI.X R8, R2, UR5, R3, 0x1, P0 ;  /* 0x0000000502087c11 */ /* 0x000fe200080f0c03 */
[----:B------:R-:W1:Y:S01]  /*159d0*/  SHFL.IDX PT, R9, R5, RZ, 0x181f ;  /* 0x00181fff05097589 */ /* 0x000e6200000e0000 */
[----:B------:R-:W-:Y:S01]  /*159e0*/  ISETP.GE.AND P0, PT, R0, UR4, PT ;  /* 0x0000000400007c0c */ /* 0x000fe2000bf06270 */
[C---:B------:R-:W-:Y:S02]  /*159f0*/  VIADD R2, R4.reuse, 0x30 ;  /* 0x0000003004027836 */ /* 0x040fe40000000000 */
[----:B------:R-:W2:Y:S01]  /*15a00*/  SHFL.IDX PT, R11, R5, 0x1, 0x181f ;  /* 0x00381f00050b7f89 */ /* 0x000ea200000e0000 */
[C---:B------:R-:W-:Y:S01]  /*15a10*/  VIADD R3, R4.reuse, 0x60 ;  /* 0x0000006004037836 */ /* 0x040fe20000000000 */
[CC--:B------:R-:W-:Y:S01]  /*15a20*/  ISETP.GE.OR P3, PT, R4.reuse, R21.reuse, P0 ;  /* 0x000000150400720c */ /* 0x0c0fe20000766670 */
[----:B------:R-:W-:Y:S01]  /*15a30*/  VIADD R4, R4, 0x90 ;  /* 0x0000009004047836 */ /* 0x000fe20000000000 */
[----:B------:R-:W3:Y:S01]  /*15a40*/  SHFL.IDX PT, R13, R5, 0x2, 0x181f ;  /* 0x00581f00050d7f89 */ /* 0x000ee200000e0000 */
[----:B------:R-:W-:-:S02]  /*15a50*/  ISETP.GE.OR P2, PT, R2, R21, P0 ;  /* 0x000000150200720c */ /* 0x000fc40000746670 */
[-C--:B------:R-:W-:Y:S01]  /*15a60*/  ISETP.GE.OR P1, PT, R3, R21.reuse, P0 ;  /* 0x000000150300720c */ /* 0x080fe20000726670 */
[----:B------:R-:W4:Y:S01]  /*15a70*/  SHFL.IDX PT, R7, R8, RZ, 0x181f ;  /* 0x00181fff08077589 */ /* 0x000f2200000e0000 */
[----:B------:R-:W-:-:S03]  /*15a80*/  ISETP.GE.OR P0, PT, R4, R21, P0 ;  /* 0x000000150400720c */ /* 0x000fc60000706670 */
[----:B------:R-:W5:Y:S04]  /*15a90*/  SHFL.IDX PT, R15, R5, 0x3, 0x181f ;  /* 0x00781f00050f7f89 */ /* 0x000f6800000e0000 */
[----:B------:R-:W0:Y:S04]  /*15aa0*/  SHFL.IDX PT, R10, R8, 0x1, 0x181f ;  /* 0x00381f00080a7f89 */ /* 0x000e2800000e0000 */
[----:B------:R-:W0:Y:S01]  /*15ab0*/  SHFL.IDX PT, R12, R8, 0x2, 0x181f ;  /* 0x00581f00080c7f89 */ /* 0x000e2200000e0000 */
[----:B-1----:R-:W-:-:S03]  /*15ac0*/  @!P3 LEA R2, P6, R0, R9, 0x1 ;  /* 0x000000090002b211 */ /* 0x002fc600078c08ff */
[----:B------:R5:W1:Y:S01]  /*15ad0*/  SHFL.IDX PT, R14, R8, 0x3, 0x181f ;  /* 0x00781f00080e7f89 */ /* 0x000a6200000e0000 */
[C---:B--2---:R-:W-:Y:S02]  /*15ae0*/  @!P2 LEA R4, P5, R0.reuse, R11, 0x1 ;  /* 0x0000000b0004a211 */ /* 0x044fe400078a08ff */
[C---:B---3--:R-:W-:Y:S02]  /*15af0*/  @!P1 LEA R6, P4, R0.reuse, R13, 0x1 ;  /* 0x0000000d00069211 */ /* 0x048fe400078808ff */
[C---:B----4-:R-:W-:Y:S02]  /*15b00*/  @!P3 LEA.HI.X R3, R0.reuse, R7, R63, 0x1, P6 ;  /* 0x000000070003b211 */ /* 0x050fe400030f0c3f */
[----:B-----5:R-:W-:-:S03]  /*15b10*/  @!P0 LEA R8, P6, R0, R15, 0x1 ;  /* 0x0000000f00088211 */ /* 0x020fc600078c08ff */
[----:B------:R2:W-:Y:S01]  /*15b20*/  @!P3 ST.E.128 desc[UR40][R2.64], RZ ;  /* 0x000000ff0200b985 */ /* 0x0005e2000c101d28 */
[C-C-:B0-----:R-:W-:Y:S02]  /*15b30*/  @!P2 LEA.HI.X R5, R0.reuse, R10, R63.reuse, 0x1, P5 ;  /* 0x0000000a0005a211 */ /* 0x141fe400028f0c3f */
[----:B------:R-:W-:-:S03]  /*15b40*/  @!P1 LEA.HI.X R7, R0, R12, R63, 0x1, P4 ;  /* 0x0000000c00079211 */ /* 0x000fc600020f0c3f */
[----:B------:R2:W-:Y:S01]  /*15b50*/  @!P2 ST.E.128 desc[UR40][R4.64], RZ ;  /* 0x000000ff0400a985 */ /* 0x0005e2000c101d28 */
[----:B-1----:R-:W-:-:S03]  /*15b60*/  @!P0 LEA.HI.X R9, R0, R14, R63, 0x1, P6 ;  /* 0x0000000e00098211 */ /* 0x002fc600030f0c3f */
[----:B------:R2:W-:Y:S04]  /*15b70*/  @!P1 ST.E.128 desc[UR40][R6.64], RZ ;  /* 0x000000ff06009985 */ /* 0x0005e8000c101d28 */
[----:B------:R2:W-:Y:S02]  /*15b80*/  @!P0 ST.E.128 desc[UR40][R8.64], RZ ;  /* 0x000000ff08008985 */ /* 0x0005e4000c101d28 */
.L_x_1957:
[----:B------:R-:W-:Y:S05]  /*15b90*/  BSYNC B0 ;  /* 0x0000000000007941 */ /* 0x000fea0003800000 */
.L_x_1953:
[----:B------:R-:W-:Y:S02]  /*15ba0*/  ULDC UR4, c[0x0][0xc3c] ;  /* 0x00030f0000047ab9 */ /* 0x000fe40000000800 */
[----:B------:R-:W-:-:S13]  /*15bb0*/  ISETP.GE.AND P0, PT, R27, UR4, PT ;  /* 0x000000041b007c0c */ /* 0x000fda000bf06270 */
[----:B------:R-:W-:Y:S05]  /*15bc0*/  @!P0 BRA `(.L_x_1963) ;  /* 0xfffffeb400608947 */ /* 0x000fea000383ffff */
[----:B------:R-:W-:Y:S05]  /*15bd0*/  BRA `(.L_x_1844) ;  /* 0x0000006800e87947 */ /* 0x000fea0003800000 */
.L_x_1842:
        /* <DEDUP_REMOVED lines=16> */
.L_x_1964:
        /* <DEDUP_REMOVED lines=44> */
.L_x_1968:
        /* <DEDUP_REMOVED lines=37> */
.L_x_1966:
        /* <DEDUP_REMOVED lines=13> */
.L_x_1969:
        /* <DEDUP_REMOVED lines=37> */
[----:B------:R-:W-:Y:S01]  /*16510*/  IMAD R9, R2, R5, RZ ;  /* 0x0000000502097224 */ /* 0x000fe200078e02ff */
[----:B------:R-:W-:Y:S01]  /*16520*/  IADD3 R8, RZ, -R8, RZ ;  /* 0x80000008ff087210 */ /* 0x000fe20007ffe0ff */
[----:B------:R-:W-:-:S04]  /*16530*/  IMAD.MOV.U32 R2, RZ, RZ, RZ ;  /* 0x000000ffff027224 */ /* 0x000fc800078e00ff */
        /* <DEDUP_REMOVED lines=21> */
.L_x_1970:
        /* <DEDUP_REMOVED lines=44> */
[----:B------:R-:W-:Y:S02]  /*16950*/  IABS R5, R4 ;  /* 0x0000000400057213 */ /* 0x000fe40000000000 */
[----:B------:R-:W-:-:S03]  /*16960*/  IADD3 R3, RZ, -R9, RZ ;  /* 0x80000009ff037210 */ /* 0x000fc60007ffe0ff */
        /* <DEDUP_REMOVED lines=14> */
.L_x_1971:
[----:B------:R-:W-:-:S05]  /*16a50*/  LOP3.LUT R2, RZ, R2, RZ, 0x33, !PT ;  /* 0x00000002ff027212 */ /* 0x000fca00078e33ff */
[----:B------:R-:W-:Y:S01]  /*16a60*/  IMAD.IADD R25, R25, 0x1, R2 ;  /* 0x0000000119197824 */ /* 0x000fe200078e0202 */
[----:B------:R-:W-:Y:S06]  /*16a70*/  BRA `(.L_x_1972) ;  /* 0x00000000000c7947 */ /* 0x000fec0003800000 */
.L_x_1967:
[----:B------:R-:W-:Y:S02]  /*16a80*/  IMAD.MOV.U32 R25, RZ, RZ, RZ ;  /* 0x000000ffff197224 */ /* 0x000fe400078e00ff */
[----:B------:R-:W-:Y:S02]  /*16a90*/  IMAD.U32 R24, RZ, RZ, UR6 ;  /* 0x00000006ff187e24 */ /* 0x000fe4000f8e00ff */
[----:B------:R-:W-:-:S07]  /*16aa0*/  IMAD.MOV.U32 R26, RZ, RZ, RZ ;  /* 0x000000ffff1a7224 */ /* 0x000fce00078e00ff */
.L_x_1972:
[----:B------:R-:W-:-:S13]  /*16ab0*/  ISETP.NE.AND P0, PT, R0, RZ, PT ;  /* 0x000000ff0000720c */ /* 0x000fda0003f05270 */
[----:B------:R-:W0:Y:S01]  /*16ac0*/  @!P0 S2R R3, SR_CgaCtaId ;  /* 0x0000000000038919 */ /* 0x000e220000008800 */
[----:B------:R-:W-:-:S04]  /*16ad0*/  @!P0 MOV R0, 0x400 ;  /* 0x0000040000008802 */ /* 0x000fc80000000f00 */
[----:B0-----:R-:W-:-:S05]  /*16ae0*/  @!P0 LEA R0, R3, R0, 0x18 ;  /* 0x0000000003008211 */ /* 0x001fca00078ec0ff */
[----:B------:R1:W-:Y:S01]  /*16af0*/  @!P0 STS.128 [R0+0x132d0], R24 ;  /* 0x0132d01800008388 */ /* 0x0003e20000000c00 */
[----:B------:R-:W-:Y:S06]  /*16b00*/  BAR.ARV 0x5, 0x200 ;  /* 0x0148000000007b1d */ /* 0x000fec0000002000 */
.L_x_1965:
        /* <DEDUP_REMOVED lines=15> */
[----:B-1----:R-:W-:-:S02]  /*16c00*/  IMAD.SHL.U32 R0, R12, 0x20, RZ ;  /* 0x000000200c007824 */ /* 0x002fc400078e00ff */
        /* <DEDUP_REMOVED lines=27> */
[----:B------:R-:W-:Y:S01]  /*16dc0*/  MOV R23, RZ ;  /* 0x000000ff00177202 */ /* 0x000fe20000000f00 */
        /* <DEDUP_REMOVED lines=10> */
.L_x_2079:
        /* <DEDUP_REMOVED lines=20> */
[----:B------:R-:W-:Y:S01]  /*16fb0*/  ISETP.NE.AND.EX P0, PT, RZ, UR7, PT, P1 ;  /* 0x00000007ff007c0c */ /* 0x000fe2000bf05310 */
[----:B------:R-:W-:Y:S01]  /*16fc0*/  IMAD.MOV.U32 R12, RZ, RZ, RZ ;  /* 0x000000ffff0c7224 */ /* 0x000fe200078e00ff */
[C---:B------:R-:W-:Y:S01]  /*16fd0*/  IADD3.X R3, R14.reuse, UR7, RZ, P2, !PT ;  /* 0x000000070e037c10 */ /* 0x040fe200097fe4ff */
[----:B------:R-:W-:Y:S01]  /*16fe0*/  ULDC.64 UR6, c[0x0][0xa10] ;  /* 0x0002840000067ab9 */ /* 0x000fe20000000a00 */
[----:B------:R-:W-:Y:S01]  /*16ff0*/  ISETP.NE.U32.AND P1, PT, RZ, UR4, PT ;  /* 0x00000004ff007c0c */ /* 0x000fe2000bf25070 */
[----:B------:R-:W-:Y:S01]  /*17000*/  STL [R1+0x4], R14 ;  /* 0x0000040e01007387 */ /* 0x000fe20000100800 */
[C---:B------:R-:W-:Y:S01]  /*17010*/  IADD3 R6, P3, R17.reuse, UR4, RZ ;  /* 0x0000000411067c10 */ /* 0x040fe2000ff7e0ff */
        /* <DEDUP_REMOVED lines=9> */
[----:B------:R-:W-:Y:S01]  /*170b0*/  ISETP.NE.U32.AND P2, PT, RZ, UR6, PT ;  /* 0x00000006ff007c0c */ /* 0x000fe2000bf45070 */
[----:B------:R-:W5:Y:S03]  /*170c0*/  @P1 LDG.E R12, desc[UR40][R6.64] ;  /* 0x00000028060c1981 */ /* 0x000f66000c1e1900 */
[----:B------:R-:W-:-:S07]  /*170d0*/  ISETP.NE.AND.EX P2, PT, RZ, UR7, PT, P2 ;  /* 0x00000007ff007c0c */ /* 0x000fce000bf45320 */
        /* <DEDUP_REMOVED lines=16> */
[----:B--2---:R0:W-:Y:S01]  /*171e0*/  STL [R1+0x1c], R8 ;  /* 0x00001c0801007387 */ /* 0x0041e20000100800 */
[----:B------:R-:W-:Y:S02]  /*171f0*/  IMAD.MOV.U32 R13, RZ, RZ, R8 ;  /* 0x000000ffff0d7224 */ /* 0x000fe400078e0008 */
[----:B0-----:R-:W-:Y:S01]  /*17200*/  IMAD.U32 R8, RZ, RZ, UR5 ;  /* 0x00000005ff087e24 */ /* 0x001fe2000f8e00ff */
[----:B------:R-:W-:Y:S06]  /*17210*/  @P3 BRA `(.L_x_1974) ;  /* 0x0000000000143947 */ /* 0x000fec0003800000 */
[----:B------:R-:W-:Y:S05]  /*17220*/  @!P0 BRA `(.L_x_1974) ;  /* 0x0000000000108947 */ /* 0x000fea0003800000 */
[----:B------:R-:W2:Y:S04]  /*17230*/  LDG.E R11, desc[UR40][R2.64] ;  /* 0x00000028020b7981 */ /* 0x000ea8000c1e1900 */
[----:B------:R-:W2:Y:S02]  /*17240*/  LDG.E R2, desc[UR40][R2.64+0x4] ;  /* 0x0000042802027981 */ /* 0x000ea4000c1e1900 */
[----:B--2---:R-:W-:-:S05]  /*17250*/  IMAD.IADD R13, R2, 0x1, -R11 ;  /* 0x00000001020d7824 */ /* 0x004fca00078e0a0b */
[----:B------:R0:W-:Y:S02]  /*17260*/  STL [R1+0x1c], R13 ;  /* 0x00001c0d01007387 */ /* 0x0001e40000100800 */
.L_x_1974:
[C---:B------:R-:W-:Y:S01]  /*17270*/  LOP3.LUT R2, R26.reuse, 0xff000000, RZ, 0xc0, !PT ;  /* 0xff0000001a027812 */ /* 0x040fe200078ec0ff */
        /* <DEDUP_REMOVED lines=15> */
.L_x_1975:
[----:B------:R-:W-:Y:S05]  /*17370*/  @!P1 BRA `(.L_x_1976) ;  /* 0x00000000000c9947 */ /* 0x000fea0003800000 */
[----:B------:R-:W2:Y:S04]  /*17380*/  LDG.E R10, desc[UR40][R6.64] ;  /* 0x00000028060a7981 */ /* 0x000ea8000c1e1900 */
[----:B------:R-:W2:Y:S02]  /*17390*/  LDG.E R6, desc[UR40][R6.64+0x4] ;  /* 0x0000042806067981 */ /* 0x000ea4000c1e1900 */
[----:B--2---:R-:W-:-:S07]  /*173a0*/  IMAD.IADD R10, R6, 0x1, -R10 ;  /* 0x00000001060a7824 */ /* 0x004fce00078e0a0a */
.L_x_1976:
[----:B-1----:R-:W3:Y:S04]  /*173b0*/  @P2 LDG.E R3, desc[UR40][R4.64] ;  /* 0x0000002804032981 */ /* 0x002ee8000c1e1900 */
[----:B------:R1:W3:Y:S01]  /*173c0*/  @P2 LDG.E R4, desc[UR40][R4.64+0x4] ;  /* 0x0000042804042981 */ /* 0x0002e2000c1e1900 */
[----:B-----5:R-:W-:Y:S01]  /*173d0*/  IMAD.IADD R10, R10, 0x1, -R9 ;  /* 0x000000010a0a7824 */ /* 0x020fe200078e0a09 */
[----:B------:R-:W-:Y:S01]  /*173e0*/  LOP3.LUT R12, R2, 0xff, RZ, 0xc0, !PT ;  /* 0x000000ff020c7812 */ /* 0x000fe200078ec0ff */
[----:B------:R-:W-:Y:S04]  /*173f0*/  BSSY B0, `(.L_x_1977) ;  /* 0x0000038000007945 */ /* 0x000fe80003800000 */
[----:B------:R4:W-:Y:S01]  /*17400*/  STL [R1], R12 ;  /* 0x0000000c01007387 */ /* 0x0009e20000100800 */
[----:B-1----:R-:W1:Y:S02]  /*17410*/  LDC R5, c[0x0][0x448] ;  /* 0x00011200ff057b82 */ /* 0x002e640000000800 */
[----:B-1----:R-:W-:-:S13]  /*17420*/  ISETP.NE.AND P0, PT, R5, 0x1, PT ;  /* 0x000000010500780c */ /* 0x002fda0003f05270 */
[----:B------:R-:W1:Y:S08]  /*17430*/  @P0 LDC R5, c[0x0][0x44c] ;  /* 0x00011300ff050b82 */ /* 0x000e700000000800 */
[----:B------:R-:W0:Y:S01]  /*17440*/  @P0 LDC R6, c[0x0][0x450] ;  /* 0x00011400ff060b82 */ /* 0x000e220000000800 */
[----:B---3--:R-:W-:Y:S02]  /*17450*/  @P2 IMAD.IADD R8, R4, 0x1, -R3 ;  /* 0x0000000104082824 */ /* 0x008fe400078e0a03 */
[----:B------:R-:W-:-:S02]  /*17460*/  IMAD R3, R25, 0xc0, RZ ;  /* 0x000000c019037824 */ /* 0x000fc400078e02ff */
[----:B------:R-:W-:Y:S02]  /*17470*/  IMAD.IADD R20, R10, 0x1, R8 ;  /* 0x000000010a147824 */ /* 0x000fe400078e0208 */
[----:B------:R-:W-:-:S04]  /*17480*/  VIADD R3, R3, 0xbf ;  /* 0x000000bf03037836 */ /* 0x000fc80000000000 */
[----:B-1----:R-:W-:-:S04]  /*17490*/  @P0 IMAD.HI.U32 R5, R3, R5, RZ ;  /* 0x0000000503050227 */ /* 0x002fc800078e00ff */
[----:B------:R-:W-:Y:S01]  /*174a0*/  IMAD.MOV.U32 R4, RZ, RZ, R3 ;  /* 0x000000ffff047224 */ /* 0x000fe200078e0003 */
[----:B0-----:R-:W-:Y:S01]  /*174b0*/  @P0 SHF.R.U32.HI R4, RZ, R6, R5 ;  /* 0x00000006ff040219 */ /* 0x001fe20000011605 */
[C---:B------:R-:W-:Y:S01]  /*174c0*/  VIADD R3, R20.reuse, 0x9f ;  /* 0x0000009f14037836 */ /* 0x040fe20000000000 */
[----:B------:R-:W-:-:S03]  /*174d0*/  IADD3 R20, R20, 0xa0, -R13 ;  /* 0x000000a014147810 */ /* 0x000fc60007ffe80d */
[----:B------:R-:W-:-:S04]  /*174e0*/  IMAD.HI R3, R3, 0x66666667, RZ ;  /* 0x6666666703037827 */ /* 0x000fc800078e02ff */
[----:B------:R-:W-:Y:S01]  /*174f0*/  IMAD.IADD R4, R20, 0x1, R4 ;  /* 0x0000000114047824 */ /* 0x000fe200078e0204 */
[----:B------:R-:W-:-:S03]  /*17500*/  SHF.R.U32.HI R21, RZ, 0x1f, R3 ;  /* 0x0000001fff157819 */ /* 0x000fc60000011603 */
[----:B------:R-:W-:Y:S01]  /*17510*/  IMAD.HI R4, R4, 0x66666667, RZ ;  /* 0x6666666704047827 */ /* 0x000fe200078e02ff */
[----:B------:R-:W-:-:S04]  /*17520*/  LEA.HI.SX32 R21, R3, R21, 0x1a ;  /* 0x0000001503157211 */ /* 0x000fc800078fd2ff */
[----:B------:R-:W-:-:S04]  /*17530*/  SHF.R.U32.HI R5, RZ, 0x1f, R4 ;  /* 0x0000001fff057819 */ /* 0x000fc80000011604 */
[----:B------:R-:W-:Y:S02]  /*17540*/  LEA.HI.SX32 R5, R4, R5, 0x1a ;  /* 0x0000000504057211 */ /* 0x000fe400078fd2ff */
[----:B------:R-:W-:Y:S01]  /*17550*/  SHF.R.U32.HI R4, RZ, 0x10, R2 ;  /* 0x00000010ff047819 */ /* 0x000fe20000011602 */
[----:B------:R-:W-:Y:S01]  /*17560*/  IMAD.MOV.U32 R2, RZ, RZ, RZ ;  /* 0x000000ffff027224 */ /* 0x000fe200078e00ff */
[----:B------:R-:W-:-:S04]  /*17570*/  VIMNMX R5, R21, R5, PT ;  /* 0x0000000515057248 */ /* 0x000fc80003fe0100 */
[----:B------:R-:W-:-:S13]  /*17580*/  ISETP.GE.AND P0, PT, R5, 0x1, PT ;  /* 0x000000010500780c */ /* 0x000fda0003f06270 */
[----:B----4-:R-:W-:Y:S05]  /*17590*/  @!P0 BRA `(.L_x_1978) ;  /* 0x0000000000748947 */ /* 0x010fea0003800000 */
[----:B------:R-:W-:Y:S01]  /*175a0*/  ISETP.NE.AND P0, PT, R4, RZ, PT ;  /* 0x000000ff0400720c */ /* 0x000fe20003f05270 */
[----:B------:R-:W-:-:S03]  /*175b0*/  ULDC UR4, c[0x0][0x9f0] ;  /* 0x00027c0000047ab9 */ /* 0x000fc60000000800 */
[----:B------:R-:W-:-:S04]  /*175c0*/  SEL R6, R4, UR4, P0 ;  /* 0x0000000404067c07 */ /* 0x000fc80008000000 */
[----:B------:R-:W-:Y:S02]  /*175d0*/  IABS R7, R6 ;  /* 0x0000000600077213 */ /* 0x000fe40000000000 */
[----:B------:R-:W-:Y:S02]  /*175e0*/  IADD3 R9, R6, -0x1, R5 ;  /* 0xffffffff06097810 */ /* 0x000fe40007ffe005 */
[----:B------:R-:W0:Y:S08]  /*175f0*/  I2F.RP R2, R7 ;  /* 0x0000000700027306 */ /* 0x000e300000209400 */
[----:B0-----:R-:W0:Y:S02]  /*17600*/  MUFU.RCP R2, R2 ;  /* 0x0000000200027308 */ /* 0x001e240000001000 */
[----:B0-----:R-:W-:-:S06]  /*17610*/  IADD3 R2, R2, 0xffffffe, RZ ;  /* 0x0ffffffe02027810 */ /* 0x001fcc0007ffe0ff */
[----:B------:R0:W1:Y:S02]  /*17620*/  F2I.FTZ.U32.TRUNC.NTZ R3, R2 ;  /* 0x0000000200037305 */ /* 0x000064000021f000 */
[----:B0-----:R-:W-:-:S04]  /*17630*/  LOP3.LUT R2, R9, R6, RZ, 0x3c, !PT ;  /* 0x0000000609027212 */ /* 0x001fc800078e3cff */
[----:B------:R-:W-:Y:S01]  /*17640*/  ISETP.GE.AND P3, PT, R2, RZ, PT ;  /* 0x000000ff0200720c */ /* 0x000fe20003f66270 */
[----:B-1----:R-:W-:-:S04]  /*17650*/  IMAD.MOV R2, RZ, RZ, -R3 ;  /* 0x000000ffff027224 */ /* 0x002fc800078e0a03 */
[----:B--2---:R-:W-:Y:S02]  /*17660*/  IMAD R11, R2, R7, RZ ;  /* 0x00000007020b7224 */ /* 0x004fe400078e02ff */
        /* <DEDUP_REMOVED lines=16> */
.L_x_1978:
[----:B------:R-:W-:Y:S05]  /*17770*/  BSYNC B0 ;  /* 0x0000000000007941 */ /* 0x000fea0003800000 */
.L_x_1977:
[-C--:B------:R-:W-:Y:S01]  /*17780*/  IMAD R3, R12, R2.reuse, RZ ;  /* 0x000000020c037224 */ /* 0x080fe200078e02ff */
[----:B------:R-:W-:Y:S04]  /*17790*/  BSSY B0, `(.L_x_1979) ;  /* 0x00000d5000007945 */ /* 0x000fe80003800000 */
        /* <DEDUP_REMOVED lines=22> */
[----:B------:R0:W1:Y:S02]  /*17900*/  SHFL.IDX PT, R14, R6, RZ, 0x1f ;  /* 0x00001fff060e7589 */ /* 0x00006400000e0000 */
.L_x_2114:
[----:B-1----:R-:W-:Y:S02]  /*17910*/  ISETP.NE.AND P0, PT, R14, RZ, PT ;  /* 0x000000ff0e00720c */ /* 0x002fe40003f05270 */
[----:B------:R-:W-:-:S11]  /*17920*/  PLOP3.LUT P6, PT, PT, PT, PT, 0x8, 0x0 ;  /* 0x000000000000781c */ /* 0x000fd60003fce170 */
[----:B------:R-:W-:Y:S05]  /*17930*/  @P0 BRA `(.L_x_1982) ;  /* 0x00000000000c0947 */ /* 0x000fea0003800000 */
[----:B------:R-:W-:-:S03]  /*17940*/  UMOV UR4, 0xffffffff ;  /* 0xffffffff00047882 */ /* 0x000fc60000000000 */
[----:B------:R-:W-:Y:S05]  /*17950*/  BRA.DIV UR4, `(.L_x_1983) ;  /* 0x00000056048c7947 */ /* 0x000fea000b800000 */
[----:B------:R-:W-:-:S13]  /*17960*/  ELECT P6, URZ, PT ;  /* 0x00000000003f782f */ /* 0x000fda00038c0000 */
.L_x_1982:
[----:B0-----:R-:W3:Y:S01]  /*17970*/  LDL R6, [R1+0x40] ;  /* 0x0000400001067983 */ /* 0x001ee20000100800 */
[----:B------:R-:W-:Y:S01]  /*17980*/  BSSY B1, `(.L_x_1984) ;  /* 0x0000008000017945 */ /* 0x000fe20003800000 */
[----:B---3--:R-:W-:-:S05]  /*17990*/  VIADD R6, R6, 0x1 ;  /* 0x0000000106067836 */ /* 0x008fca0000000000 */
[----:B------:R-:W-:-:S04]  /*179a0*/  LEA.HI R7, R6, R6, RZ, 0x1 ;  /* 0x0000000606077211 */ /* 0x000fc800078f08ff */
[----:B------:R-:W-:-:S05]  /*179b0*/  LOP3.LUT R7, R7, 0xfffffffe, RZ, 0xc0, !PT ;  /* 0xfffffffe07077812 */ /* 0x000fca00078ec0ff */
[----:B------:R-:W-:-:S05]  /*179c0*/  IMAD.IADD R6, R6, 0x1, -R7 ;  /* 0x0000000106067824 */ /* 0x000fca00078e0a07 */
[----:B------:R-:W-:-:S04]  /*179d0*/  SHF.L.U32 R6, R6, 0x1f, RZ ;  /* 0x0000001f06067819 */ /* 0x000fc800000006ff */
[----:B------:R-:W0:Y:S02]  /*179e0*/  SYNCS.PHASECHK.TRANS64.TRYWAIT P0, [R18+URZ+0x13220], R6 ;  /* 0x01322006120075a7 */ /* 0x000e24000800017f */
[----:B0-----:R-:W-:Y:S05]  /*179f0*/  @!P0 BRA `(.L_x_1985) ;  /* 0x0000005400848947 */ /* 0x001fea0003800000 */
.L_x_2117:
[----:B------:R-:W-:Y:S05]  /*17a00*/  BSYNC B1 ;  /* 0x0000000000017941 */ /* 0x000fea0003800000 */
.L_x_1984:
[----:B------:R-:W-:Y:S04]  /*17a10*/  BSSY B1, `(.L_x_1986) ;  /* 0x000004d000017945 */ /* 0x000fe80003800000 */
[----:B------:R-:W-:Y:S05]  /*17a20*/  @!P6 BRA `(.L_x_1987) ;  /* 0x00000004002ce947 */ /* 0x000fea0003800000 */
[----:B0-----:R-:W-:Y:S01]  /*17a30*/  IMAD R6, R23, 0x8, R18 ;  /* 0x0000000817067824 */ /* 0x001fe200078e0212 */
[----:B------:R-:W-:Y:S01]  /*17a40*/  SHF.L.U32 R10, R29, 0x1f, RZ ;  /* 0x0000001f1d0a7819 */ /* 0x000fe200000006ff */
[----:B------:R-:W0:Y:S01]  /*17a50*/  S2R R7, SR_TID.X ;  /* 0x0000000000077919 */ /* 0x000e220000002100 */
[----:B------:R-:W-:Y:S02]  /*17a60*/  BSSY B2, `(.L_x_1988) ;  /* 0x0000005000027945 */ /* 0x000fe40003800000 */
[----:B------:R-:W1:Y:S01]  /*17a70*/  SYNCS.PHASECHK.TRANS64.TRYWAIT P0, [R6+URZ+0x132a0], R10 ;  /* 0x0132a00a060075a7 */ /* 0x000e62000800017f */
[----:B0-----:R-:W-:-:S04]  /*17a80*/  LOP3.LUT R7, R7, 0x7f, RZ, 0xc0, !PT ;  /* 0x0000007f07077812 */ /* 0x001fc800078ec0ff */
[----:B------:R-:W-:Y:S01]  /*17a90*/  ISETP.NE.AND P1, PT, R7, RZ, PT ;  /* 0x000000ff0700720c */ /* 0x000fe20003f25270 */
[----:B-1----:R-:W-:-:S12]  /*17aa0*/  @!P0 BRA `(.L_x_1989) ;  /* 0x00000054006c8947 */ /* 0x002fd80003800000 */
.L_x_2118:
[----:B------:R-:W-:Y:S05]  /*17ab0*/  BSYNC B2 ;  /* 0x0000000000027941 */ /* 0x000fea0003800000 */
.L_x_1988:
        /* <DEDUP_REMOVED lines=9> */
.L_x_1991:
[----:B------:R-:W-:Y:S05]  /*17b50*/  BSYNC B2 ;  /* 0x0000000000027941 */ /* 0x000fea0003800000 */
.L_x_1990:
[----:B------:R-:W-:Y:S01]  /*17b60*/  IMAD.MOV.U32 R12, RZ, RZ, RZ ;  /* 0x000000ffff0c7224 */ /* 0x000fe200078e00ff */
[----:B------:R-:W-:Y:S01]  /*17b70*/  UIADD3 UR4, UP0, UR38, 0x570, URZ ;  /* 0x0000057026047890 */ /* 0x000fe2000ff1e03f */
[----:B------:R-:W-:Y:S01]  /*17b80*/  IMAD R7, R5, 0xa0, R0 ;  /* 0x000000a005077824 */ /* 0x000fe200078e0200 */
[----:B------:R-:W-:Y:S01]  /*17b90*/  PLOP3.LUT P0, PT, PT, PT, PT, 0x80, 0x0 ;  /* 0x000000000000781c */ /* 0x000fe20003f0f070 */
[----:B--2---:R-:W-:Y:S01]  /*17ba0*/  IMAD R11, R23, 0x2800, R18 ;  /* 0x00002800170b7824 */ /* 0x004fe200078e0212 */
[----:B------:R-:W-:Y:S01]  /*17bb0*/  R2UR UR10, R12 ;  /* 0x000000000c0a72ca */ /* 0x000fe200000e0000 */
[----:B------:R-:W-:Y:S01]  /*17bc0*/  VIADD R7, R7, 0xffffff60 ;  /* 0xffffff6007077836 */ /* 0x000fe20000000000 */
[----:B------:R-:W-:Y:S01]  /*17bd0*/  UIADD3.X UR5, URZ, UR39, URZ, UP0, !UPT ;  /* 0x000000273f057290 */ /* 0x000fe200087fe43f */
[----:B------:R-:W-:Y:S01]  /*17be0*/  VIADD R8, R6, 0x13290 ;  /* 0x0001329006087836 */ /* 0x000fe20000000000 */
[----:B------:R-:W-:Y:S01]  /*17bf0*/  UMOV UR6, 0x0 ;  /* 0x0000000000067882 */ /* 0x000fe20000000000 */
[----:B------:R-:W-:Y:S01]  /*17c00*/  VIADD R9, R11, 0xe000 ;  /* 0x0000e0000b097836 */ /* 0x000fe20000000000 */
[----:B------:R-:W-:-:S09]  /*17c10*/  UMOV UR7, 0x12f00000 ;  /* 0x12f0000000077882 */ /* 0x000fd20000000000 */
.L_x_1992:
        /* <DEDUP_REMOVED lines=13> */
.L_x_2119:
[----:B------:R-:W-:Y:S05]  /*17cf0*/  BSYNC B2 ;  /* 0x0000000000027941 */ /* 0x000fea0003800000 */
.L_x_1993:
        /* <DEDUP_REMOVED lines=11> */
.L_x_1996:
[----:B------:R-:W-:Y:S05]  /*17db0*/  BSYNC B2 ;  /* 0x0000000000027941 */ /* 0x000fea0003800000 */
.L_x_1995:
[----:B------:R-:W-:Y:S01]  /*17dc0*/  R2UR UR10, R12 ;  /* 0x000000000c0a72ca */ /* 0x000fe200000e0000 */
[----:B------:R-:W-:Y:S01]  /*17dd0*/  UIADD3 UR4, UP0, UR38, 0x670, URZ ;  /* 0x0000067026047890 */ /* 0x000fe2000ff1e03f */
[----:B------:R-:W-:Y:S01]  /*17de0*/  R2UR UR6, R8 ;  /* 0x00000000080672ca */ /* 0x000fe200000e0000 */
[----:B01----:R-:W-:Y:S01]  /*17df0*/  VIADD R6, R6, 0x132b0 ;  /* 0x000132b006067836 */ /* 0x003fe20000000000 */
[----:B------:R-:W-:Y:S01]  /*17e00*/  R2UR UR7, R9 ;  /* 0x00000000090772ca */ /* 0x000fe200000e0000 */
[----:B------:R-:W-:Y:S01]  /*17e10*/  UIADD3.X UR5, URZ, UR39, URZ, UP0, !UPT ;  /* 0x000000273f057290 */ /* 0x000fe200087fe43f */
[----:B------:R-:W-:Y:S02]  /*17e20*/  PLOP3.LUT P0, PT, PT, PT, PT, 0x80, 0x0 ;  /* 0x000000000000781c */ /* 0x000fe40003f0f070 */
[----:B------:R-:W-:-:S11]  /*17e30*/  IADD3 R11, R11, 0x6000, RZ ;  /* 0x000060000b0b7810 */ /* 0x000fd60007ffe0ff */
.L_x_1997:
        /* <DEDUP_REMOVED lines=10> */
.L_x_1987:
[----:B------:R-:W-:Y:S05]  /*17ee0*/  BSYNC B1 ;  /* 0x0000000000017941 */ /* 0x000fea0003800000 */
.L_x_1986:
        /* <DEDUP_REMOVED lines=9> */
.L_x_2010:
        /* <DEDUP_REMOVED lines=11> */
.L_x_2120:
[----:B------:R-:W-:Y:S05]  /*18030*/  BSYNC B2 ;  /* 0x0000000000027941 */ /* 0x000fea0003800000 */
.L_x_2000:
        /* <DEDUP_REMOVED lines=9> */
.L_x_2003:
[----:B------:R-:W-:Y:S05]  /*180d0*/  BSYNC B2 ;  /* 0x0000000000027941 */ /* 0x000fea0003800000 */
.L_x_2002:
        /* <DEDUP_REMOVED lines=8> */
[----:B--2---:R-:W-:Y:S01]  /*18160*/  VIADD R11, R8, 0xe000 ;  /* 0x0000e000080b7836 */ /* 0x004fe20000000000 */
[----:B------:R-:W-:Y:S01]  /*18170*/  UMOV UR6, 0x0 ;  /* 0x0000000000067882 */ /* 0x000fe20000000000 */
[----:B------:R-:W-:-:S10]  /*18180*/  UMOV UR7, 0x12f00000 ;  /* 0x12f0000000077882 */ /* 0x000fd40000000000 */
.L_x_2004:
        /* <DEDUP_REMOVED lines=13> */
.L_x_2121:
[----:B------:R-:W-:Y:S05]  /*18260*/  BSYNC B2 ;  /* 0x0000000000027941 */ /* 0x000fea0003800000 */
.L_x_2005:
        /* <DEDUP_REMOVED lines=11> */
.L_x_2008:
[----:B------:R-:W-:Y:S05]  /*18320*/  BSYNC B2 ;  /* 0x0000000000027941 */ /* 0x000fea0003800000 */
.L_x_2007:
        /* <DEDUP_REMOVED lines=8> */
.L_x_2009:
        /* <DEDUP_REMOVED lines=10> */
.L_x_1999:
[----:B------:R-:W-:Y:S05]  /*18450*/  BSYNC B1 ;  /* 0x0000000000017941 */ /* 0x000fea0003800000 */
.L_x_1998:
        /* <DEDUP_REMOVED lines=8> */
.L_x_1980:
[----:B------:R-:W-:Y:S05]  /*184e0*/  BSYNC B0 ;  /* 0x0000000000007941 */ /* 0x000fea0003800000 */
.L_x_1979:
[----:B------:R-:W0:Y:S01]  /*184f0*/  LDC R0, c[0x0][0x448] ;  /* 0x00011200ff007b82 */ /* 0x000e220000000800 */
[----:B------:R-:W-:Y:S01]  /*18500*/  IMAD.MOV.U32 R2, RZ, RZ, 0xc0 ;  /* 0x000000c0ff027424 */ /* 0x000fe200078e00ff */
[----:B------:R-:W-:Y:S01]  /*18510*/  ISETP.NE.AND P2, PT, R4, RZ, PT ;  /* 0x000000ff0400720c */ /* 0x000fe20003f45270 */
[----:B------:R-:W-:Y:S05]  /*18520*/  @!P0 WARPSYNC.ALL ;  /* 0x0000000000008948 */ /* 0x000fea0003800000 */
[----:B------:R-:W-:Y:S01]  /*18530*/  IMAD R2, R25, R2, 0xbf ;  /* 0x000000bf19027424 */ /* 0x000fe200078e0202 */
[----:B------:R-:W-:Y:S06]  /*18540*/  BSSY B0, `(.L_x_2011) ;  /* 0x000002a000007945 */ /* 0x000fec0003800000 */
[----:B------:R-:W1:Y:S08]  /*18550*/  @!P2 LDC R4, c[0x0][0x9f0] ;  /* 0x00027c00ff04ab82 */ /* 0x000e700000000800 */
[----:B------:R-:W-:Y:S01]  /*18560*/  @!P0 BAR.SYNC.DEFER_BLOCKING 0xc, 0x200 ;  /* 0x0308000000008b1d */ /* 0x000fe20000010000 */
[----:B0-----:R-:W-:-:S13]  /*18570*/  ISETP.NE.AND P1, PT, R0, 0x1, PT ;  /* 0x000000010000780c */ /* 0x001fda0003f25270 */
[----:B------:R-:W0:Y:S08]  /*18580*/  @P1 LDC R0, c[0x0][0x44c] ;  /* 0x00011300ff001b82 */ /* 0x000e300000000800 */
[----:B------:R-:W3:Y:S01]  /*18590*/  @P1 LDC R3, c[0x0][0x450] ;  /* 0x00011400ff031b82 */ /* 0x000ee20000000800 */
[----:B0-----:R-:W-:-:S05]  /*185a0*/  @P1 IMAD.HI.U32 R0, R2, R0, RZ ;  /* 0x0000000002001227 */ /* 0x001fca00078e00ff */
[----:B---3--:R-:W-:-:S05]  /*185b0*/  @P1 SHF.R.U32.HI R2, RZ, R3, R0 ;  /* 0x00000003ff021219 */ /* 0x008fca0000011600 */
[----:B------:R-:W-:-:S04]  /*185c0*/  IMAD.IADD R0, R20, 0x1, R2 ;  /* 0x0000000114007824 */ /* 0x000fc800078e0202 */
[----:B------:R-:W-:-:S05]  /*185d0*/  IMAD.HI R0, R0, 0x66666667, RZ ;  /* 0x6666666700007827 */ /* 0x000fca00078e02ff */
[----:B------:R-:W-:-:S04]  /*185e0*/  SHF.R.U32.HI R2, RZ, 0x1f, R0 ;  /* 0x0000001fff027819 */ /* 0x000fc80000011600 */
[----:B------:R-:W-:Y:S01]  /*185f0*/  LEA.HI.SX32 R2, R0, R2, 0x1a ;  /* 0x0000000200027211 */ /* 0x000fe200078fd2ff */
[----:B------:R-:W-:-:S03]  /*18600*/  IMAD.MOV.U32 R0, RZ, RZ, RZ ;  /* 0x000000ffff007224 */ /* 0x000fc600078e00ff */
[----:B------:R-:W-:-:S04]  /*18610*/  VIMNMX R21, R21, R2, PT ;  /* 0x0000000215157248 */ /* 0x000fc80003fe0100 */
[----:B------:R-:W-:-:S13]  /*18620*/  ISETP.GE.AND P1, PT, R21, 0x1, PT ;  /* 0x000000011500780c */ /* 0x000fda0003f26270 */
[----:B-1----:R-:W-:Y:S05]  /*18630*/  @!P1 BRA `(.L_x_2012) ;  /* 0x0000000000689947 */ /* 0x002fea0003800000 */
[-C--:B------:R-:W-:Y:S02]  /*18640*/  IABS R0, R4.reuse ;  /* 0x0000000400007213 */ /* 0x080fe40000000000 */
[----:B------:R-:W-:Y:S02]  /*18650*/  IABS R6, R4 ;  /* 0x0000000400067213 */ /* 0x000fe40000000000 */
[----:B------:R-:W0:Y:S02]  /*18660*/  I2F.RP R2, R0 ;  /* 0x0000000000027306 */ /* 0x000e240000209400 */
[----:B------:R-:W-:-:S06]  /*18670*/  IADD3 R6, RZ, -R6, RZ ;  /* 0x80000006ff067210 */ /* 0x000fcc0007ffe0ff */
        /* <DEDUP_REMOVED lines=22> */
.L_x_2012:
[----:B------:R-:W-:Y:S05]  /*187e0*/  BSYNC B0 ;  /* 0x0000000000007941 */ /* 0x000fea0003800000 */
.L_x_2011:
[----:B------:R-:W3:Y:S02]  /*187f0*/  LDL.LU R2, [R1] ;  /* 0x0000000001027983 */ /* 0x000ee40000300800 */
[----:B---3--:R-:W-:-:S05]  /*18800*/  IMAD R3, R2, R0, RZ ;  /* 0x0000000002037224 */ /* 0x008fca00078e02ff */
        /* <DEDUP_REMOVED lines=11> */
[----:B------:R-:W1:Y:S01]  /*188c0*/  LDC.64 R2, c[0x0][0xc60] ;  /* 0x00031800ff027b82 */ /* 0x000e620000000a00 */
[----:B------:R-:W0:Y:S02]  /*188d0*/  FLO.U32 R0, UR4 ;  /* 0x0000000400007d00 */ /* 0x000e2400080e0000 */
[----:B0-----:R-:W-:-:S06]  /*188e0*/  ISETP.EQ.U32.AND P0, PT, R0, R5, PT ;  /* 0x000000050000720c */ /* 0x001fcc0003f02070 */
[----:B------:R-:W1:Y:S07]  /*188f0*/  POPC R5, UR4 ;  /* 0x0000000400057d09 */ /* 0x000e6e0008000000 */
[----:B-1----:R-:W3:Y:S01]  /*18900*/  @P0 ATOMG.E.ADD.STRONG.GPU PT, R3, desc[UR40][R2.64], R5 ;  /* 0x00000005020309a8 */ /* 0x002ee200081ee1e8 */
[----:B------:R-:W0:Y:S02]  /*18910*/  S2R R4, SR_LTMASK ;  /* 0x0000000000047919 */ /* 0x000e240000003900 */
[----:B0-----:R-:W-:-:S04]  /*18920*/  LOP3.LUT R4, R4, UR4, RZ, 0xc0, !PT ;  /* 0x0000000404047c12 */ /* 0x001fc8000f8ec0ff */
[----:B------:R-:W0:Y:S01]  /*18930*/  POPC R7, R4 ;  /* 0x0000000400077309 */ /* 0x000e220000000000 */
[----:B---3--:R-:W0:Y:S02]  /*18940*/  SHFL.IDX PT, R0, R3, R0, 0x1f ;  /* 0x00001f0003007589 */ /* 0x008e2400000e0000 */
[----:B0-----:R-:W-:Y:S01]  /*18950*/  IADD3 R24, R0, UR36, R7 ;  /* 0x0000002400187c10 */ /* 0x001fe2000fffe007 */
[----:B------:R-:W-:Y:S06]  /*18960*/  BRA `(.L_x_2014) ;  /* 0x0000002800787947 */ /* 0x000fec0003800000 */
.L_x_2013:
        /* <DEDUP_REMOVED lines=14> */
[----:B--2---:R-:W-:Y:S02]  /*18a50*/  IMAD.U32 R11, RZ, RZ, UR5 ;  /* 0x00000005ff0b7e24 */ /* 0x004fe4000f8e00ff */
[----:B------:R-:W-:Y:S02]  /*18a60*/  IMAD.MOV.U32 R8, RZ, RZ, 0x70 ;  /* 0x00000070ff087424 */ /* 0x000fe400078e00ff */
[----:B------:R-:W-:Y:S02]  /*18a70*/  IMAD.MOV.U32 R12, RZ, RZ, 0x1 ;  /* 0x00000001ff0c7424 */ /* 0x000fe400078e00ff */
[----:B------:R-:W-:-:S07]  /*18a80*/  IMAD.MOV.U32 R13, RZ, RZ, RZ ;  /* 0x000000ffff0d7224 */ /* 0x000fce00078e00ff */
[----:B------:R-:W-:-:S07]  /*18a90*/  LEPC R20, `(.L_x_2016) ;  /* 0x000000001014794e */ /* 0x000fce0000000000 */
[----:B0-----:R-:W-:Y:S05]  /*18aa0*/  CALL.ABS.NOINC R2 ;  /* 0x0000000002007343 */ /* 0x001fea0003c00000 */
.L_x_2016:
[----:B------:R-:W-:Y:S05]  /*18ab0*/  BSYNC B6 ;  /* 0x0000000000067941 */ /* 0x000fea0003800000 */
.L_x_2015:
        /* <DEDUP_REMOVED lines=11> */
[----:B--2---:R-:W-:Y:S01]  /*18b70*/  MOV R11, UR5 ;  /* 0x00000005000b7c02 */ /* 0x004fe20008000f00 */
        /* <DEDUP_REMOVED lines=10> */
.L_x_2018:
[----:B------:R-:W-:Y:S05]  /*18c20*/  BSYNC B6 ;  /* 0x0000000000067941 */ /* 0x000fea0003800000 */
.L_x_2017:
        /* <DEDUP_REMOVED lines=20> */
.L_x_2020:
[----:B------:R-:W-:Y:S05]  /*18d70*/  BSYNC B6 ;  /* 0x0000000000067941 */ /* 0x000fea0003800000 */
.L_x_2019:
        /* <DEDUP_REMOVED lines=14> */
[----:B--2---:R-:W-:Y:S02]  /*18e60*/  IMAD.U32 R11, RZ, RZ, UR9 ;  /* 0x00000009ff0b7e24 */ /* 0x004fe4000f8e00ff */
[----:B------:R-:W-:Y:S02]  /*18e70*/  IMAD.MOV.U32 R8, RZ, RZ, 0x70 ;  /* 0x00000070ff087424 */ /* 0x000fe400078e00ff */
[----:B------:R-:W-:-:S07]  /*18e80*/  IMAD.MOV.U32 R12, RZ, RZ, 0x1 ;  /* 0x00000001ff0c7424 */ /* 0x000fce00078e00ff */
[----:B------:R-:W-:-:S07]  /*18e90*/  LEPC R20, `(.L_x_2022) ;  /* 0x000000001014794e */ /* 0x000fce0000000000 */
[----:B0-----:R-:W-:Y:S05]  /*18ea0*/  CALL.ABS.NOINC R2 ;  /* 0x0000000002007343 */ /* 0x001fea0003c00000 */
.L_x_2022:
[----:B------:R-:W-:Y:S05]  /*18eb0*/  BSYNC B6 ;  /* 0x0000000000067941 */ /* 0x000fea0003800000 */
.L_x_2021:
[----:B------:R-:W3:Y:S01]  /*18ec0*/  LDL.LU R20, [R1+0x4] ;  /* 0x0000040001147983 */ /* 0x000ee20000300800 */
[----:B------:R-:W-:Y:S02]  /*18ed0*/  ULDC.64 UR4, c[0x0][0x9f8] ;  /* 0x00027e0000047ab9 */ /* 0x000fe40000000a00 */
[----:B------:R-:W-:-:S04]  /*18ee0*/  ISETP.NE.U32.AND P0, PT, RZ, UR4, PT ;  /* 0x00000004ff007c0c */ /* 0x000fc8000bf05070 */
[----:B------:R-:W-:-:S13]  /*18ef0*/  ISETP.NE.AND.EX P0, PT, RZ, UR5, PT, P0 ;  /* 0x00000005ff007c0c */ /* 0x000fda000bf05300 */
[----:B------:R-:W-:-:S04]  /*18f00*/  @P0 IADD3 R2, P1, R17, UR4, RZ ;  /* 0x0000000411020c10 */ /* 0x000fc8000ff3e0ff */
[----:B---3--:R-:W-:Y:S01]  /*18f10*/  @P0 IADD3.X R3, R20, UR5, RZ, P1, !PT ;  /* 0x0000000514030c10 */ /* 0x008fe20008ffe4ff */
[----:B------:R-:W-:-:S04]  /*18f20*/  ULDC.64 UR4, c[0x0][0xa08] ;  /* 0x0002820000047ab9 */ /* 0x000fc80000000a00 */
[----:B------:R0:W3:Y:S02]  /*18f30*/  @P0 LDG.E R26, desc[UR40][R2.64] ;  /* 0x00000028021a0981 */ /* 0x0000e4000c1e1900 */
[----:B0-----:R-:W0:Y:S02]  /*18f40*/  LDC.64 R2, c[0x0][0x418] ;  /* 0x00010600ff027b82 */ /* 0x001e240000000a00 */
[----:B0-----:R-:W-:Y:S01]  /*18f50*/  LOP3.LUT P0, RZ, R2, UR4, RZ, 0xfc, !PT ;  /* 0x0000000402ff7c12 */ /* 0x001fe2000f80fcff */
[----:B------:R-:W-:-:S03]  /*18f60*/  UMOV UR4, 0xffffffff ;  /* 0xffffffff00047882 */ /* 0x000fc60000000000 */
[----:B------:R-:W-:Y:S02]  /*18f70*/  LOP3.LUT P0, RZ, R3, UR5, RZ, 0xfc, P0 ;  /* 0x0000000503ff7c12 */ /* 0x000fe4000800fcff */
[----:B---3--:R-:W-:Y:S02]  /*18f80*/  SHF.R.S32.HI R8, RZ, 0x1f, R26 ;  /* 0x0000001fff087819 */ /* 0x008fe4000001141a */
[----:B------:R-:W-:-:S03]  /*18f90*/  SEL R17, R26, RZ, !P0 ;  /* 0x000000ff1a117207 */ /* 0x000fc60004000000 */
[----:B------:R0:W-:Y:S01]  /*18fa0*/  STL [R1+0x4], R8 ;  /* 0x0000040801007387 */ /* 0x0001e20000100800 */
[----:B------:R-:W-:Y:S05]  /*18fb0*/  BRA.DIV UR4, `(.L_x_2023) ;  /* 0x0000004204787947 */ /* 0x000fea000b800000 */
[----:B------:R-:W1:Y:S02]  /*18fc0*/  S2R R0, SR_TID.X ;  /* 0x0000000000007919 */ /* 0x000e640000002100 */
[----:B-1----:R-:W-:-:S04]  /*18fd0*/  SHF.R.U32.HI R0, RZ, 0x5, R0 ;  /* 0x00000005ff007819 */ /* 0x002fc80000011600 */
[----:B------:R-:W-:-:S05]  /*18fe0*/  LOP3.LUT R0, R0, 0x3, RZ, 0xc0, !PT ;  /* 0x0000000300007812 */ /* 0x000fca00078ec0ff */
[----:B------:R1:W3:Y:S02]  /*18ff0*/  SHFL.IDX PT, R14, R0, RZ, 0x1f ;  /* 0x00001fff000e7589 */ /* 0x0002e400000e0000 */
.L_x_2124:
        /* <DEDUP_REMOVED lines=8> */
.L_x_2127:
[----:B------:R-:W-:Y:S05]  /*19080*/  @!P6 BRA `(.L_x_2024) ;  /* 0x000000040040e947 */ /* 0x000fea0003800000 */
[----:B-1----:R-:W3:Y:S01]  /*19090*/  LDL R0, [R1+0x24] ;  /* 0x0000240001007983 */ /* 0x002ee20000100800 */
[----:B------:R-:W-:-:S04]  /*190a0*/  ISETP.NE.U32.AND P0, PT, R2, RZ, PT ;  /* 0x000000ff0200720c */ /* 0x000fc80003f05070 */
[----:B------:R-:W-:Y:S01]  /*190b0*/  ISETP.NE.AND.EX P0, PT, R3, RZ, PT, P0 ;  /* 0x000000ff0300720c */ /* 0x000fe20003f05300 */
[----:B---3--:R-:W-:-:S12]  /*190c0*/  VIADD R0, R0, 0xffffffff ;  /* 0xffffffff00007836 */ /* 0x008fd80000000000 */
[----:B------:R-:W-:Y:S05]  /*190d0*/  @!P0 BRA `(.L_x_2026) ;  /* 0x0000000000448947 */ /* 0x000fea0003800000 */
[----:B------:R-:W1:Y:S01]  /*190e0*/  LDC R7, c[0x0][0x43c] ;  /* 0x00010f00ff077b82 */ /* 0x000e620000000800 */
[----:B------:R-:W-:Y:S01]  /*190f0*/  ULDC.64 UR4, c[0x0][0x428] ;  /* 0x00010a0000047ab9 */ /* 0x000fe20000000a00 */
[----:B-1----:R-:W-:-:S13]  /*19100*/  ISETP.NE.AND P0, PT, R7, 0x1, PT ;  /* 0x000000010700780c */ /* 0x002fda0003f05270 */
[----:B------:R-:W1:Y:S02]  /*19110*/  @P0 LDC.64 R4, c[0x0][0x440] ;  /* 0x00011000ff040b82 */ /* 0x000e640000000a00 */
        /* <DEDUP_REMOVED lines=13> */
.L_x_2026:
[----:B------:R-:W-:Y:S01]  /*191f0*/  IMAD R4, R19, 0x8, R18 ;  /* 0x0000000813047824 */ /* 0x000fe200078e0212 */
[----:B-1----:R-:W-:Y:S01]  /*19200*/  SHF.L.U32 R3, R28, 0x1f, RZ ;  /* 0x0000001f1c037819 */ /* 0x002fe200000006ff */
[----:B------:R-:W1:Y:S03]  /*19210*/  S2R R2, SR_TID.X ;  /* 0x0000000000027919 */ /* 0x000e660000002100 */
[----:B------:R-:W3:Y:S01]  /*19220*/  SYNCS.PHASECHK.TRANS64.TRYWAIT P0, [R4+URZ+0x13280], R3 ;  /* 0x01328003040075a7 */ /* 0x000ee2000800017f */
[----:B-1----:R-:W-:-:S04]  /*19230*/  LOP3.LUT R2, R2, 0x7f, RZ, 0xc0, !PT ;  /* 0x0000007f02027812 */ /* 0x002fc800078ec0ff */
[----:B------:R-:W-:Y:S01]  /*19240*/  ISETP.NE.AND P1, PT, R2, RZ, PT ;  /* 0x000000ff0200720c */ /* 0x000fe20003f25270 */
[----:B---3--:R-:W-:-:S12]  /*19250*/  @!P0 BRA `(.L_x_2027) ;  /* 0x0000004000248947 */ /* 0x008fd80003800000 */
.L_x_2128:
        /* <DEDUP_REMOVED lines=8> */
.L_x_2028:
        /* <DEDUP_REMOVED lines=18> */
.L_x_2129:
[----:B------:R-:W-:Y:S05]  /*19400*/  @P1 BRA `(.L_x_2030) ;  /* 0x00000000001c1947 */ /* 0x000fea0003800000 */
[----:B------:R-:W4:Y:S01]  /*19410*/  S2R R5, SR_TID.X ;  /* 0x0000000000057919 */ /* 0x000f220000002100 */
[----:B-1-3--:R-:W-:-:S04]  /*19420*/  IMAD.MOV.U32 R3, RZ, RZ, 0x2800 ;  /* 0x00002800ff037424 */ /* 0x00afc800078e00ff */
[----:B------:R1:W-:Y:S01]  /*19430*/  SYNCS.ARRIVE.TRANS64 RZ, [R4+URZ+0x13230], R3 ;  /* 0x0132300304ff79a7 */ /* 0x0003e2000800003f */
[----:B----4-:R-:W-:-:S04]  /*19440*/  LOP3.LUT R5, R5, 0x1f, RZ, 0xc0, !PT ;  /* 0x0000001f05057812 */ /* 0x010fc800078ec0ff */
[----:B------:R-:W-:-:S13]  /*19450*/  ISETP.NE.AND P0, PT, R5, RZ, PT ;  /* 0x000000ff0500720c */ /* 0x000fda0003f05270 */
[----:B-1----:R-:W-:Y:S05]  /*19460*/  @!P0 BRA `(.L_x_2030) ;  /* 0x0000000000048947 */ /* 0x002fea0003800000 */
[----:B------:R-:W-:Y:S01]  /*19470*/  BPT.TRAP 0x1 ;  /* 0x000000040000795c */ /* 0x000fe20000300000 */
.L_x_2030:
        /* <DEDUP_REMOVED lines=17> */
.L_x_2024:
[----:B-1-3--:R-:W3:Y:S04]  /*19590*/  LDL.LU R4, [R1+0x18] ;  /* 0x0000180001047983 */ /* 0x00aee80000300800 */
[----:B------:R-:W4:Y:S04]  /*195a0*/  LDL.LU R6, [R1+0x14] ;  /* 0x0000140001067983 */ /* 0x000f280000300800 */
[----:B------:R-:W5:Y:S01]  /*195b0*/  LDL.LU R3, [R1+0x34] ;  /* 0x0000340001037983 */ /* 0x000f620000300800 */
        /* <DEDUP_REMOVED lines=9> */
[----:B---3--:R-:W-:Y:S02]  /*19650*/  SHF.R.S32.HI R2, RZ, 0x1f, R4 ;  /* 0x0000001fff027819 */ /* 0x008fe40000011404 */
[----:B----4-:R-:W-:-:S03]  /*19660*/  SEL R6, R6, RZ, !P0 ;  /* 0x000000ff06067207 */ /* 0x010fc60004000000 */
[----:B------:R-:W-:-:S04]  /*19670*/  IMAD R2, R2, UR4, RZ ;  /* 0x0000000402027c24 */ /* 0x000fc8000f8e02ff */
[C---:B------:R-:W-:Y:S01]  /*19680*/  IMAD R0, R4.reuse, UR5, R2 ;  /* 0x0000000504007c24 */ /* 0x040fe2000f8e0202 */
[----:B-----5:R-:W-:Y:S01]  /*19690*/  SEL R2, R3, RZ, !P0 ;  /* 0x000000ff03027207 */ /* 0x020fe20004000000 */
[----:B------:R-:W-:-:S04]  /*196a0*/  IMAD.WIDE.U32 R4, R4, UR4, RZ ;  /* 0x0000000404047c25 */ /* 0x000fc8000f8e00ff */
[----:B------:R-:W-:Y:S01]  /*196b0*/  IMAD.IADD R0, R5, 0x1, R0 ;  /* 0x0000000105007824 */ /* 0x000fe200078e0200 */
[----:B------:R1:W-:Y:S04]  /*196c0*/  STL.64 [R1+0x28], R4 ;  /* 0x0000280401007387 */ /* 0x0003e80000100a00 */
[----:B------:R1:W-:Y:S04]  /*196d0*/  STL [R1+0x14], R6 ;  /* 0x0000140601007387 */ /* 0x0003e80000100800 */
[----:B------:R1:W-:Y:S04]  /*196e0*/  STL [R1+0x34], R2 ;  /* 0x0000340201007387 */ /* 0x0003e80000100800 */
[----:B------:R1:W-:Y:S01]  /*196f0*/  STL [R1+0x18], R0 ;  /* 0x0000180001007387 */ /* 0x0003e20000100800 */
[----:B------:R-:W-:Y:S05]  /*19700*/  @!P1 BRA `(.L_x_2032) ;  /* 0x0000000000409947 */ /* 0x000fea0003800000 */
[----:B-1----:R-:W-:Y:S01]  /*19710*/  MOV R2, 0x0 ;  /* 0x0000000000027802 */ /* 0x002fe20000000f00 */
        /* <DEDUP_REMOVED lines=8> */
[----:B------:R-:W-:Y:S02]  /*197a0*/  IMAD.U32 R10, RZ, RZ, UR8 ;  /* 0x00000008ff0a7e24 */ /* 0x000fe4000f8e00ff */
[----:B--2---:R-:W-:Y:S02]  /*197b0*/  IMAD.U32 R11, RZ, RZ, UR9 ;  /* 0x00000009ff0b7e24 */ /* 0x004fe4000f8e00ff */
[----:B0-----:R-:W-:Y:S02]  /*197c0*/  IMAD.MOV.U32 R8, RZ, RZ, 0x70 ;  /* 0x00000070ff087424 */ /* 0x001fe400078e00ff */
[----:B------:R-:W-:Y:S02]  /*197d0*/  IMAD.MOV.U32 R12, RZ, RZ, 0x1 ;  /* 0x00000001ff0c7424 */ /* 0x000fe400078e00ff */
[----:B------:R-:W-:-:S07]  /*197e0*/  IMAD.MOV.U32 R13, RZ, RZ, RZ ;  /* 0x000000ffff0d7224 */ /* 0x000fce00078e00ff */
[----:B------:R-:W-:-:S07]  /*197f0*/  LEPC R20, `(.L_x_2032) ;  /* 0x000000001014794e */ /* 0x000fce0000000000 */
[----:B-1----:R-:W-:Y:S05]  /*19800*/  CALL.ABS.NOINC R2 ;  /* 0x0000000002007343 */ /* 0x002fea0003c00000 */
.L_x_2032:
[----:B------:R-:W-:Y:S05]  /*19810*/  BSYNC B6 ;  /* 0x0000000000067941 */ /* 0x000fea0003800000 */
.L_x_2031:
[----:B------:R-:W3:Y:S01]  /*19820*/  LDL.LU R20, [R1+0x18] ;  /* 0x0000180001147983 */ /* 0x000ee20000300800 */
[----:B------:R-:W4:Y:S01]  /*19830*/  LDC R9, c[0x0][0x448] ;  /* 0x00011200ff097b82 */ /* 0x000f220000000800 */
[----:B------:R-:W-:Y:S01]  /*19840*/  ULDC.64 UR4, c[0x0][0x2d8] ;  /* 0x0000b60000047ab9 */ /* 0x000fe20000000a00 */
[----:B------:R-:W-:Y:S01]  /*19850*/  ULDC.64 UR6, c[0x0][0x2e0] ;  /* 0x0000b80000067ab9 */ /* 0x000fe20000000a00 */
[----:B-1----:R-:W3:Y:S01]  /*19860*/  LDL.LU.64 R2, [R1+0x28] ;  /* 0x0000280001027983 */ /* 0x002ee20000300a00 */
        /* <DEDUP_REMOVED lines=18> */
[C---:B---3--:R-:W-:Y:S01]  /*19990*/  LOP3.LUT R21, R20.reuse, 0x7f, RZ, 0xc0, !PT ;  /* 0x0000007f14157812 */ /* 0x048fe200078ec0ff */
[----:B------:R-:W-:-:S03]  /*199a0*/  IMAD.SHL.U32 R20, R20, 0x20, RZ ;  /* 0x0000002014147824 */ /* 0x000fc600078e00ff */
[----:B------:R-:W-:-:S04]  /*199b0*/  SHF.R.U32.HI R21, RZ, 0x2, R21 ;  /* 0x00000002ff157819 */ /* 0x000fc80000011615 */
[----:B------:R-:W-:-:S05]  /*199c0*/  LOP3.LUT R20, R21, 0x60, R20, 0xf8, !PT ;  /* 0x0000006015147812 */ /* 0x000fca00078ef814 */
[----:B------:R-:W-:-:S04]  /*199d0*/  IMAD R6, R25, 0xc0, R20 ;  /* 0x000000c019067824 */ /* 0x000fc800078e0214 */
[----:B--2---:R-:W-:Y:S01]  /*199e0*/  @P1 IMAD.HI.U32 R0, R6, R4, RZ ;  /* 0x0000000406001227 */ /* 0x004fe200078e00ff */
[----:B------:R-:W-:-:S04]  /*199f0*/  MOV R4, R6 ;  /* 0x0000000600047202 */ /* 0x000fc80000000f00 */
        /* <DEDUP_REMOVED lines=40> */
[----:B-1----:R-:W-:Y:S06]  /*19c80*/  BRA.DIV UR4, `(.L_x_2033) ;  /* 0x0000003604c07947 */ /* 0x002fec000b800000 */
[----:B------:R-:W2:Y:S01]  /*19c90*/  LDL.LU R6, [R1+0x1c] ;  /* 0x00001c0001067983 */ /* 0x000ea20000300800 */
[----:B------:R-:W-:-:S03]  /*19ca0*/  IMAD R25, R25, 0xc0, R21 ;  /* 0x000000c019197824 */ /* 0x000fc600078e0215 */
[----:B------:R-:W0:Y:S04]  /*19cb0*/  SHFL.IDX PT, R7, R0, RZ, 0x1c1f ;  /* 0x001c1fff00077589 */ /* 0x000e2800000e0000 */
[----:B------:R-:W-:Y:S04]  /*19cc0*/  SHFL.IDX PT, R8, R2, RZ, 0x1c1f ;  /* 0x001c1fff02087589 */ /* 0x000fe800000e0000 */
[----:B------:R-:W-:Y:S01]  /*19cd0*/  SHFL.IDX PT, R2, R2, 0x1, 0x1c1f ;  /* 0x003c1f0002027f89 */ /* 0x000fe200000e0000 */
[----:B--2---:R-:W-:-:S03]  /*19ce0*/  IMAD R5, R6, R9, RZ ;  /* 0x0000000906057224 */ /* 0x004fc600078e02ff */
[----:B------:R-:W1:Y:S02]  /*19cf0*/  SHFL.IDX PT, R6, R4, RZ, 0x1c1f ;  /* 0x001c1fff04067589 */ /* 0x000e6400000e0000 */
[----:B------:R-:W-:-:S13]  /*19d00*/  ISETP.GE.AND P1, PT, R25, R5, PT ;  /* 0x000000051900720c */ /* 0x000fda0003f26270 */
[----:B0-----:R-:W-:-:S05]  /*19d10*/  @!P1 IADD3 R7, P2, R20, R7, RZ ;  /* 0x0000000714079210 */ /* 0x001fca0007f5e0ff */
[----:B-1----:R-:W-:-:S05]  /*19d20*/  @!P1 IMAD.X R6, RZ, RZ, R6, P2 ;  /* 0x000000ffff069224 */ /* 0x002fca00010e0606 */
[----:B------:R-:W-:-:S04]  /*19d30*/  @!P1 LOP3.LUT R7, R7, R6, RZ, 0x3c, !PT ;  /* 0x0000000607079212 */ /* 0x000fc800078e3cff */
[----:B------:R-:W-:-:S04]  /*19d40*/  @!P1 LOP3.LUT R6, R7, R6, RZ, 0x3c, !PT ;  /* 0x0000000607069212 */ /* 0x000fc800078e3cff */
[----:B------:R-:W-:-:S05]  /*19d50*/  @!P1 LOP3.LUT R7, R7, R6, RZ, 0x3c, !PT ;  /* 0x0000000607079212 */ /* 0x000fca00078e3cff */
[----:B-----5:R0:W-:Y:S02]  /*19d60*/  @!P1 LDGSTS.E.BYPASS.LTC128B.128 [R10+0xb000], desc[UR40][R6.64], !P0 ;  /* 0x0b000000060a9fae */ /* 0x0201e4000c101d68 */
[----:B0-----:R-:W-:Y:S02]  /*19d70*/  VIADD R6, R25, 0x20 ;  /* 0x0000002019067836 */ /* 0x001fe40000000000 */
[----:B------:R-:W0:Y:S03]  /*19d80*/  SHFL.IDX PT, R7, R0, 0x1, 0x1c1f ;  /* 0x003c1f0000077f89 */ /* 0x000e2600000e0000 */
[----:B------:R-:W-:Y:S02]  /*19d90*/  ISETP.GE.AND P1, PT, R6, R5, PT ;  /* 0x000000050600720c */ /* 0x000fe40003f26270 */
[----:B------:R-:W1:Y:S11]  /*19da0*/  SHFL.IDX PT, R6, R4, 0x1, 0x1c1f ;  /* 0x003c1f0004067f89 */ /* 0x000e7600000e0000 */
[----:B0-----:R-:W-:-:S05]  /*19db0*/  @!P1 IADD3 R7, P2, R20, R7, RZ ;  /* 0x0000000714079210 */ /* 0x001fca0007f5e0ff */
[----:B-1----:R-:W-:-:S05]  /*19dc0*/  @!P1 IMAD.X R6, RZ, RZ, R6, P2 ;  /* 0x000000ffff069224 */ /* 0x002fca00010e0606 */
[----:B------:R-:W-:-:S04]  /*19dd0*/  @!P1 LOP3.LUT R7, R7, R6, RZ, 0x3c, !PT ;  /* 0x0000000607079212 */ /* 0x000fc800078e3cff */
[----:B------:R-:W-:-:S04]  /*19de0*/  @!P1 LOP3.LUT R6, R7, R6, RZ, 0x3c, !PT ;  /* 0x0000000607069212 */ /* 0x000fc800078e3cff */
[----:B------:R-:W-:-:S05]  /*19df0*/  @!P1 LOP3.LUT R7, R7, R6, RZ, 0x3c, !PT ;  /* 0x0000000607079212 */ /* 0x000fca00078e3cff */
[----:B------:R0:W-:Y:S02]  /*19e00*/  @!P1 LDGSTS.E.BYPASS.LTC128B.128 [R10+0xb800], desc[UR40][R6.64], !P0 ;  /* 0x0b800000060a9fae */ /* 0x0001e4000c101d68 */
[----:B0-----:R-:W-:Y:S02]  /*19e10*/  VIADD R6, R25, 0x40 ;  /* 0x0000004019067836 */ /* 0x001fe40000000000 */
[----:B------:R-:W0:Y:S03]  /*19e20*/  SHFL.IDX PT, R7, R0, 0x2, 0x1c1f ;  /* 0x005c1f0000077f89 */ /* 0x000e2600000e0000 */
[----:B------:R-:W-:Y:S02]  /*19e30*/  ISETP.GE.AND P1, PT, R6, R5, PT ;  /* 0x000000050600720c */ /* 0x000fe40003f26270 */
[----:B------:R-:W1:Y:S04]  /*19e40*/  SHFL.IDX PT, R6, R4, 0x2, 0x1c1f ;  /* 0x005c1f0004067f89 */ /* 0x000e6800000e0000 */
[----:B------:R-:W-:Y:S07]  /*19e50*/  SHFL.IDX PT, R4, R4, 0x3, 0x1c1f ;  /* 0x007c1f0004047f89 */ /* 0x000fee00000e0000 */
[----:B0-----:R-:W-:-:S05]  /*19e60*/  @!P1 IADD3 R7, P2, R20, R7, RZ ;  /* 0x0000000714079210 */ /* 0x001fca0007f5e0ff */
[----:B-1----:R-:W-:-:S05]  /*19e70*/  @!P1 IMAD.X R6, RZ, RZ, R6, P2 ;  /* 0x000000ffff069224 */ /* 0x002fca00010e0606 */
[----:B------:R-:W-:-:S04]  /*19e80*/  @!P1 LOP3.LUT R7, R7, R6, RZ, 0x3c, !PT ;  /* 0x0000000607079212 */ /* 0x000fc800078e3cff */
[----:B------:R-:W-:-:S04]  /*19e90*/  @!P1 LOP3.LUT R6, R7, R6, RZ, 0x3c, !PT ;  /* 0x0000000607069212 */ /* 0x000fc800078e3cff */
[----:B------:R-:W-:-:S05]  /*19ea0*/  @!P1 LOP3.LUT R7, R7, R6, RZ, 0x3c, !PT ;  /* 0x0000000607079212 */ /* 0x000fca00078e3cff */
[----:B------:R0:W-:Y:S04]  /*19eb0*/  @!P1 LDGSTS.E.BYPASS.LTC128B.128 [R10+0xc000], desc[UR40][R6.64], !P0 ;  /* 0x0c000000060a9fae */ /* 0x0001e8000c101d68 */
[----:B0-----:R0:W1:Y:S02]  /*19ec0*/  SHFL.IDX PT, R6, R0, 0x3, 0x1c1f ;  /* 0x007c1f0000067f89 */ /* 0x00106400000e0000 */
[----:B0-----:R-:W-:-:S05]  /*19ed0*/  VIADD R0, R25, 0x80 ;  /* 0x0000008019007836 */ /* 0x001fca0000000000 */
[----:B------:R-:W-:Y:S01]  /*19ee0*/  ISETP.GE.AND P2, PT, R0, R5, PT ;  /* 0x000000050000720c */ /* 0x000fe20003f46270 */
[----:B------:R-:W-:-:S05]  /*19ef0*/  VIADD R0, R25, 0x60 ;  /* 0x0000006019007836 */ /* 0x000fca0000000000 */
[----:B------:R-:W-:Y:S02]  /*19f00*/  ISETP.GE.AND P1, PT, R0, R5, PT ;  /* 0x000000050000720c */ /* 0x000fe40003f26270 */
[----:B------:R-:W0:Y:S04]  /*19f10*/  SHFL.IDX PT, R0, R3, RZ, 0x1c1f ;  /* 0x001c1fff03007589 */ /* 0x000e2800000e0000 */
[----:B------:R-:W2:Y:S07]  /*19f20*/  SHFL.IDX PT, R3, R3, 0x1, 0x1c1f ;  /* 0x003c1f0003037f89 */ /* 0x000eae00000e0000 */
[----:B-1----:R-:W-:-:S05]  /*19f30*/  @!P1 IADD3 R6, P3, R20, R6, RZ ;  /* 0x0000000614069210 */ /* 0x002fca0007f7e0ff */
[----:B------:R-:W-:-:S04]  /*19f40*/  @!P1 IMAD.X R4, RZ, RZ, R4, P3 ;  /* 0x000000ffff049224 */ /* 0x000fc800018e0604 */
[----:B------:R-:W-:-:S05]  /*19f50*/  @!P1 IMAD.MOV.U32 R7, RZ, RZ, R4 ;  /* 0x000000ffff079224 */ /* 0x000fca00078e0004 */
[----:B------:R1:W-:Y:S02]  /*19f60*/  @!P1 LDGSTS.E.BYPASS.LTC128B.128 [R10+0xc800], desc[UR40][R6.64], !P0 ;  /* 0x0c800000060a9fae */ /* 0x0003e4000c101d68 */
[----:B-1----:R-:W-:-:S05]  /*19f70*/  @!P2 IADD3 R6, P1, R20, R8, RZ ;  /* 0x000000081406a210 */ /* 0x002fca0007f3e0ff */
[----:B0-----:R-:W-:-:S04]  /*19f80*/  @!P2 IMAD.X R0, RZ, RZ, R0, P1 ;  /* 0x000000ffff00a224 */ /* 0x001fc800008e0600 */
[----:B------:R-:W-:-:S05]  /*19f90*/  @!P2 IMAD.MOV.U32 R7, RZ, RZ, R0 ;  /* 0x000000ffff07a224 */ /* 0x000fca00078e0000 */
[----:B--2---:R0:W-:Y:S02]  /*19fa0*/  @!P2 LDGSTS.E.BYPASS.LTC128B.128 [R10+0xd000], desc[UR40][R6.64], !P0 ;  /* 0x0d000000060aafae */ /* 0x0041e4000c101d68 */
.L_x_2142:
        /* <DEDUP_REMOVED lines=10> */
.L_x_2034:
[----:B------:R-:W-:Y:S02]  /*1a050*/  PLOP3.LUT P1, PT, P1, P0, PT, 0xa2, 0x0 ;  /* 0x000000000000781c */ /* 0x000fe40000f21472 */
[----:B------:R-:W-:-:S08]  /*1a060*/  @P0 R2UR P1, UR4, R18 ;  /* 0x00000000120402ca */ /* 0x000fd00000020000 */
[----:B------:R-:W-:-:S05]  /*1a070*/  @P0 PLOP3.LUT P0, PT, P1, PT, PT, 0x80, 0x0 ;  /* 0x000000000000081c */ /* 0x000fca0000f0f070 */
[----:B------:R-:W-:Y:S01]  /*1a080*/  @!P1 SYNCS.ARRIVE.TRANS64.RED.A0T1 RZ, [UR4+0x13200], RZ ;  /* 0x013200ffffff99a7 */ /* 0x000fe20008200404 */
[----:B------:R-:W-:Y:S07]  /*1a090*/  @!P1 ARRIVES.LDGSTSBAR.64.TRANSCNT [UR4+0x13200] ;  /* 0x01320000ff0099b0 */ /* 0x000fee0008000a84 */
[----:B------:R-:W-:Y:S05]  /*1a0a0*/  @P0 BRA.U.ANY `(.L_x_2034) ;  /* 0xfffffffd00e80947 */ /* 0x000fea000393ffff */
[----:B-1----:R-:W2:Y:S02]  /*1a0b0*/  LDL.LU R2, [R1+0x40] ;  /* 0x0000400001027983 */ /* 0x002ea40000300800 */
[----:B--2---:R-:W-:-:S05]  /*1a0c0*/  VIADD R2, R2, 0x1 ;  /* 0x0000000102027836 */ /* 0x004fca0000000000 */
[----:B------:R1:W-:Y:S01]  /*1a0d0*/  STL [R1+0x40], R2 ;  /* 0x0000400201007387 */ /* 0x0003e20000100800 */
[----:B------:R-:W-:-:S04]  /*1a0e0*/  LEA.HI R0, R2, R2, RZ, 0x1 ;  /* 0x0000000202007211 */ /* 0x000fc800078f08ff */
[----:B------:R-:W-:-:S04]  /*1a0f0*/  LOP3.LUT R0, R0, 0xfffffffe, RZ, 0xc0, !PT ;  /* 0xfffffffe00007812 */ /* 0x000fc800078ec0ff */
[----:B------:R-:W-:-:S04]  /*1a100*/  IADD3 R0, R2, -R0, RZ ;  /* 0x8000000002007210 */ /* 0x000fc80007ffe0ff */
[----:B------:R-:W-:Y:S01]  /*1a110*/  SHF.L.U32 R3, R0, 0x1f, RZ ;  /* 0x0000001f00037819 */ /* 0x000fe200000006ff */
[----:B------:R-:W-:Y:S01]  /*1a120*/  NOP ;  /* 0x0000000000007918 */ /* 0x000fe20000000000 */
[----:B------:R1:W-:Y:S01]  /*1a130*/  SYNCS.ARRIVE.TRANS64.A1T0 RZ, [R18+URZ+0x13200], RZ ;  /* 0x013200ff12ff79a7 */ /* 0x0003e2000810003f */
[----:B------:R-:W-:Y:S01]  /*1a140*/  BSSY B0, `(.L_x_2035) ;  /* 0x0000003000007945 */ /* 0x000fe20003800000 */
[----:B------:R-:W2:Y:S03]  /*1a150*/  SYNCS.PHASECHK.TRANS64.TRYWAIT P0, [R18+URZ+0x13220], R3 ;  /* 0x01322003120075a7 */ /* 0x000ea6000800017f */
[----:B-12---:R-:W-:Y:S05]  /*1a160*/  @!P0 BRA `(.L_x_2036) ;  /* 0x0000003800708947 */ /* 0x006fea0003800000 */
.L_x_2143:
[----:B------:R-:W-:Y:S05]  /*1a170*/  BSYNC B0 ;  /* 0x0000000000007941 */ /* 0x000fea0003800000 */
.L_x_2035:
[----:B------:R-:W2:Y:S04]  /*1a180*/  LDL.LU R0, [R1+0x24] ;  /* 0x0000240001007983 */ /* 0x000ea80000300800 */
[----:B------:R-:W3:Y:S01]  /*1a190*/  LDL R2, [R1] ;  /* 0x0000000001027983 */ /* 0x000ee20000100800 */
[----:B--2---:R-:W-:-:S05]  /*1a1a0*/  VIADD R0, R0, 0xfffffffe ;  /* 0xfffffffe00007836 */ /* 0x004fca0000000000 */
[----:B---3--:R-:W-:-:S13]  /*1a1b0*/  ISETP.GE.AND P0, PT, R0, R2, PT ;  /* 0x000000020000720c */ /* 0x008fda0003f06270 */
[----:B------:R-:W-:Y:S05]  /*1a1c0*/  @!P0 BRA `(.L_x_2037) ;  /* 0x0000000800f08947 */ /* 0x000fea0003800000 */
[----:B0-----:R-:W-:Y:S02]  /*1a1d0*/  IMAD.MOV.U32 R6, RZ, RZ, R19 ;  /* 0x000000ffff067224 */ /* 0x001fe400078e0013 */
[----:B------:R-:W-:-:S07]  /*1a1e0*/  IMAD.MOV.U32 R7, RZ, RZ, R28 ;  /* 0x000000ffff077224 */ /* 0x000fce00078e001c */
.L_x_2057:
        /* <DEDUP_REMOVED lines=14> */
[----:B------:R-:W2:Y:S01]  /*1a2d0*/  LDL R5, [R1+0x4] ;  /* 0x0000040001057983 */ /* 0x000ea20000100800 */
[----:B------:R-:W0:Y:S01]  /*1a2e0*/  LDC R8, c[0x0][0x43c] ;  /* 0x00010f00ff087b82 */ /* 0x000e220000000800 */
[----:B------:R-:W-:Y:S01]  /*1a2f0*/  ULDC.64 UR6, c[0x0][0x428] ;  /* 0x00010a0000067ab9 */ /* 0x000fe20000000a00 */
[----:B0-----:R-:W-:-:S13]  /*1a300*/  ISETP.NE.AND P0, PT, R8, 0x1, PT ;  /* 0x000000010800780c */ /* 0x001fda0003f05270 */
[----:B-1----:R-:W0:Y:S02]  /*1a310*/  @P0 LDC.64 R2, c[0x0][0x440] ;  /* 0x00011000ff020b82 */ /* 0x002e240000000a00 */
        /* <DEDUP_REMOVED lines=13> */
.L_x_2040:
        /* <DEDUP_REMOVED lines=8> */
.L_x_2144:
[----:B------:R-:W-:Y:S05]  /*1a470*/  BSYNC B1 ;  /* 0x0000000000017941 */ /* 0x000fea0003800000 */
.L_x_2041:
        /* <DEDUP_REMOVED lines=9> */
.L_x_2044:
[----:B------:R-:W-:Y:S05]  /*1a510*/  BSYNC B1 ;  /* 0x0000000000017941 */ /* 0x000fea0003800000 */
.L_x_2043:
        /* <DEDUP_REMOVED lines=12> */
.L_x_2045:
        /* <DEDUP_REMOVED lines=13> */
.L_x_2145:
[----:B------:R-:W-:Y:S05]  /*1a6b0*/  BSYNC B1 ;  /* 0x0000000000017941 */ /* 0x000fea0003800000 */
.L_x_2046:
        /* <DEDUP_REMOVED lines=11> */
.L_x_2049:
[----:B------:R-:W-:Y:S05]  /*1a770*/  BSYNC B1 ;  /* 0x0000000000017941 */ /* 0x000fea0003800000 */
.L_x_2048:
        /* <DEDUP_REMOVED lines=8> */
.L_x_2050:
        /* <DEDUP_REMOVED lines=10> */
.L_x_2039:
[----:B------:R-:W-:Y:S05]  /*1a8a0*/  BSYNC B0 ;  /* 0x0000000000007941 */ /* 0x000fea0003800000 */
.L_x_2038:
[----:B-1----:R-:W2:Y:S02]  /*1a8b0*/  LDL R3, [R1+0x44] ;  /* 0x0000440001037983 */ /* 0x002ea40000100800 */
[----:B--2---:R-:W-:-:S13]  /*1a8c0*/  ISETP.NE.AND P0, PT, R3, 0x3, PT ;  /* 0x000000030300780c */ /* 0x004fda0003f05270 */
[----:B------:R-:W-:Y:S05]  /*1a8d0*/  @!P0 BRA `(.L_x_2051) ;  /* 0x0000000000048947 */ /* 0x000fea0003800000 */
[----:B------:R-:W-:Y:S01]  /*1a8e0*/  BPT.TRAP 0x1 ;  /* 0x000000040000795c */ /* 0x000fe20000300000 */
.L_x_2051:
        /* <DEDUP_REMOVED lines=8> */
.L_x_2146:
[----:B------:R-:W-:Y:S05]  /*1a970*/  BSYNC B0 ;  /* 0x0000000000007941 */ /* 0x000fea0003800000 */
.L_x_2052:
[----:B------:R-:W-:Y:S05]  /*1a980*/  @!P1 BRA `(.L_x_2054) ;  /* 0x0000000000049947 */ /* 0x000fea0003800000 */
[----:B------:R-:W-:Y:S01]  /*1a990*/  BPT.TRAP 0x1 ;  /* 0x000000040000795c */ /* 0x000fe20000300000 */
.L_x_2054:
[----:B0-----:R-:W-:Y:S01]  /*1a9a0*/  SHF.L.U32 R2, R7, 0x1f, RZ ;  /* 0x0000001f07027819 */ /* 0x001fe200000006ff */
[----:B------:R-:W-:-:S03]  /*1a9b0*/  IMAD R10, R6, 0x2800, RZ ;  /* 0x00002800060a7824 */ /* 0x000fc600078e02ff */
[----:B------:R-:W0:Y:S02]  /*1a9c0*/  SYNCS.PHASECHK.TRANS64.TRYWAIT P0, [R3+URZ+0x13260], R2 ;  /* 0x01326002030075a7 */ /* 0x000e24000800017f */
[----:B0-----:R-:W-:Y:S05]  /*1a9d0*/  @!P0 BRA `(.L_x_2055) ;  /* 0x0000003000a48947 */ /* 0x001fea0003800000 */
.L_x_2147:
[----:B------:R-:W0:Y:S04]  /*1a9e0*/  LDL R4, [R1+0x10] ;  /* 0x0000100001047983 */ /* 0x000e280000100800 */
[----:B------:R-:W2:Y:S01]  /*1a9f0*/  LDL R11, [R1+0xc] ;  /* 0x00000c00010b7983 */ /* 0x000ea20000100800 */
        /* <DEDUP_REMOVED lines=43> */
.L_x_2056:
        /* <DEDUP_REMOVED lines=8> */
[----:B-1----:R-:W-:-:S04]  /*1ad30*/  @!P0 IADD3 R3, R3, 0x13280, RZ ;  /* 0x0001328003038810 */ /* 0x002fc80007ffe0ff */
[----:B------:R-:W-:-:S04]  /*1ad40*/  @!P0 PRMT R3, RZ, 0x654, R3 ;  /* 0x00000654ff038816 */ /* 0x000fc80000000003 */
[----:B------:R3:W-:Y:S01]  /*1ad50*/  @!P0 SYNCS.ARRIVE.TRANS64.RED.A1T0 RZ, [R3+URZ], RZ ;  /* 0x000000ff03ff89a7 */ /* 0x0007e2000810043f */
[C---:B--2---:R-:W-:Y:S01]  /*1ad60*/  ISETP.GT.AND P0, PT, R0.reuse, R2, PT ;  /* 0x000000020000720c */ /* 0x044fe20003f04270 */
[----:B------:R-:W-:-:S12]  /*1ad70*/  VIADD R0, R0, 0xffffffff ;  /* 0xffffffff00007836 */ /* 0x000fd80000000000 */
[----:B---3--:R-:W-:Y:S05]  /*1ad80*/  @P0 BRA `(.L_x_2057) ;  /* 0xfffffff400180947 */ /* 0x008fea000383ffff */
.L_x_2037:
[----:B------:R-:W1:Y:S02]  /*1ad90*/  S2R R2, SR_TID.X ;  /* 0x0000000000027919 */ /* 0x000e640000002100 */
[----:B-1----:R-:W-:Y:S02]  /*1ada0*/  LOP3.LUT R3, R2, 0x7f, RZ, 0xc0, !PT ;  /* 0x0000007f02037812 */ /* 0x002fe400078ec0ff */
[----:B------:R-:W2:Y:S01]  /*1adb0*/  LDL R2, [R1+0x44] ;  /* 0x0000440001027983 */ /* 0x000ea20000100800 */
[----:B------:R-:W-:Y:S01]  /*1adc0*/  BSSY B0, `(.L_x_2058) ;  /* 0x0000010000007945 */ /* 0x000fe20003800000 */
[----:B------:R-:W-:Y:S02]  /*1add0*/  ISETP.NE.AND P0, PT, R3, RZ, PT ;  /* 0x000000ff0300720c */ /* 0x000fe40003f05270 */
[----:B--2---:R-:W-:-:S11]  /*1ade0*/  ISETP.NE.AND P2, PT, R2, 0x3, PT ;  /* 0x000000030200780c */ /* 0x004fd60003f45270 */
        /* <DEDUP_REMOVED lines=10> */
[----:B0-----:R-:W0:Y:S01]  /*1ae90*/  POPC R7, R4 ;  /* 0x0000000400077309 */ /* 0x001e220000000000 */
[----:B--2---:R-:W0:Y:S02]  /*1aea0*/  SHFL.IDX PT, R0, R3, R0, 0x1f ;  /* 0x00001f0003007589 */ /* 0x004e2400000e0000 */
[----:B0-----:R-:W-:-:S07]  /*1aeb0*/  IADD3 R24, R0, UR36, R7 ;  /* 0x0000002400187c10 */ /* 0x001fce000fffe007 */
.L_x_2059:
[----:B------:R-:W-:Y:S05]  /*1aec0*/  BSYNC B0 ;  /* 0x0000000000007941 */ /* 0x000fea0003800000 */
.L_x_2058:
[----:B------:R-:W-:Y:S05]  /*1aed0*/  @!P2 BRA `(.L_x_2060) ;  /* 0x000000000004a947 */ /* 0x000fea0003800000 */
[----:B------:R-:W-:Y:S01]  /*1aee0*/  BPT.TRAP 0x1 ;  /* 0x000000040000795c */ /* 0x000fe20000300000 */
.L_x_2060:
[----:B------:R-:W2:Y:S01]  /*1aef0*/  LDL R2, [R1+0x20] ;  /* 0x0000200001027983 */ /* 0x000ea20000100800 */
[----:B------:R-:W-:Y:S01]  /*1af00*/  LOP3.LUT R0, R28, 0x1, RZ, 0x3c, !PT ;  /* 0x000000011c007812 */ /* 0x000fe200078e3cff */
[----:B------:R-:W-:Y:S01]  /*1af10*/  IMAD R3, R19, 0x8, R18 ;  /* 0x0000000813037824 */ /* 0x000fe200078e0212 */
[----:B------:R-:W-:Y:S02]  /*1af20*/  BSSY B0, `(.L_x_2061) ;  /* 0x0000005000007945 */ /* 0x000fe40003800000 */
[----:B------:R-:W-:-:S04]  /*1af30*/  SHF.L.U32 R0, R0, 0x1f, RZ ;  /* 0x0000001f00007819 */ /* 0x000fc800000006ff */
[----:B------:R-:W1:Y:S01]  /*1af40*/  SYNCS.PHASECHK.TRANS64.TRYWAIT P1, [R3+URZ+0x13270], R0 ;  /* 0x01327000030075a7 */ /* 0x000e62000802017f */
[----:B--2---:R-:W-:Y:S01]  /*1af50*/  ISETP.NE.AND P2, PT, R2, 0x3, PT ;  /* 0x000000030200780c */ /* 0x004fe20003f45270 */
[----:B-1----:R-:W-:-:S12]  /*1af60*/  @!P1 BRA `(.L_x_2062) ;  /* 0x0000002c00549947 */ /* 0x002fd80003800000 */
.L_x_2148:
[----:B------:R-:W-:Y:S05]  /*1af70*/  BSYNC B0 ;  /* 0x0000000000007941 */ /* 0x000fea0003800000 */
.L_x_2061:
[----:B------:R-:W-:Y:S05]  /*1af80*/  @!P2 BRA `(.L_x_2063) ;  /* 0x000000000004a947 */ /* 0x000fea0003800000 */
[----:B------:R-:W-:Y:S01]  /*1af90*/  BPT.TRAP 0x1 ;  /* 0x000000040000795c */ /* 0x000fe20000300000 */
.L_x_2063:
[----:B-1----:R-:W-:-:S04]  /*1afa0*/  SHF.L.U32 R0, R28, 0x1f, RZ ;  /* 0x0000001f1c007819 */ /* 0x002fc800000006ff */
[----:B------:R-:W1:Y:S02]  /*1afb0*/  SYNCS.PHASECHK.TRANS64.TRYWAIT P1, [R3+URZ+0x13260], R0 ;  /* 0x01326000030075a7 */ /* 0x000e64000802017f */
[----:B-1----:R-:W-:Y:S05]  /*1afc0*/  @!P1 BRA `(.L_x_2064) ;  /* 0x0000002c00509947 */ /* 0x002fea0003800000 */
.L_x_2149:
[----:B------:R-:W2:Y:S04]  /*1afd0*/  LDL R4, [R1+0x10] ;  /* 0x0000100001047983 */ /* 0x000ea80000100800 */
[----:B0-----:R-:W3:Y:S01]  /*1afe0*/  LDL R10, [R1+0xc] ;  /* 0x00000c00010a7983 */ /* 0x001ee20000100800 */
[----:B------:R-:W-:Y:S01]  /*1aff0*/  IMAD R2, R19, 0x2800, RZ ;  /* 0x0000280013027824 */ /* 0x000fe200078e02ff */
[----:B------:R-:W-:Y:S05]  /*1b000*/  WARPSYNC.ALL ;  /* 0x0000000000007948 */ /* 0x000fea0003800000 */
[----:B--2---:R-:W-:-:S02]  /*1b010*/  LOP3.LUT R5, R2, R4, RZ, 0xfc, !PT ;  /* 0x0000000402057212 */ /* 0x004fc400078efcff */
[----:B---3--:R-:W-:-:S03]  /*1b020*/  LOP3.LUT R2, R2, R10, RZ, 0xfc, !PT ;  /* 0x0000000a02027212 */ /* 0x008fc600078efcff */
[C---:B-1----:R-:W-:Y:S02]  /*1b030*/  IMAD.IADD R0, R18.reuse, 0x1, R5 ;  /* 0x0000000112007824 */ /* 0x042fe400078e0205 */
        /* <DEDUP_REMOVED lines=39> */
.L_x_2065:
        /* <DEDUP_REMOVED lines=10> */
.L_x_2014:
[----:B------:R-:W-:-:S13]  /*1b350*/  LOP3.LUT P0, RZ, R22, 0x2, RZ, 0xc0, !PT ;  /* 0x0000000216ff7812 */ /* 0x000fda000780c0ff */
[----:B------:R-:W-:Y:S05]  /*1b360*/  @!P0 BRA `(.L_x_2066) ;  /* 0x0000000000248947 */ /* 0x000fea0003800000 */
[----:B------:R-:W-:Y:S05]  /*1b370*/  WARPSYNC.ALL ;  /* 0x0000000000007948 */ /* 0x000fea0003800000 */
[----:B------:R-:W1:Y:S08]  /*1b380*/  S2UR UR5, SR_CgaCtaId ;  /* 0x00000000000579c3 */ /* 0x000e700000008800 */
[----:B------:R-:W-:Y:S06]  /*1b390*/  BAR.SYNC.DEFER_BLOCKING 0x5, 0x200 ;  /* 0x0148000000007b1d */ /* 0x000fec0000010000 */
[----:B------:R-:W-:-:S02]  /*1b3a0*/  UMOV UR4, 0x400 ;  /* 0x0000040000047882 */ /* 0x000fc40000000000 */
[----:B-1----:R-:W-:-:S06]  /*1b3b0*/  ULEA UR4, UR5, UR4, 0x18 ;  /* 0x0000000405047291 */ /* 0x002fcc000f8ec03f */
[----:B------:R-:W-:-:S05]  /*1b3c0*/  IMAD.U32 R18, RZ, RZ, UR4 ;  /* 0x00000004ff127e24 */ /* 0x000fca000f8e00ff */
[----:B------:R1:W3:Y:S01]  /*1b3d0*/  LDS.128 R24, [R18+0x132d0] ;  /* 0x0132d00012187984 */ /* 0x0002e20000000c00 */
[----:B------:R-:W-:Y:S06]  /*1b3e0*/  BAR.ARV 0x4, 0x200 ;  /* 0x0108000000007b1d */ /* 0x000fec0000002000 */
[----:B------:R-:W-:Y:S05]  /*1b3f0*/  BRA `(.L_x_2067) ;  /* 0x0000000c00d87947 */ /* 0x000fea0003800000 */
.L_x_2066:
        /* <DEDUP_REMOVED lines=9> */
[----:B------:R-:W1:Y:S01]  /*1b490*/  @!P1 LDC.64 R4, c[0x0][0xc78] ;  /* 0x00031e00ff049b82 */ /* 0x000e620000000a00 */
[----:B0-----:R-:W-:-:S05]  /*1b4a0*/  @!P1 IMAD.WIDE R2, R9, 0x4, R2 ;  /* 0x0000000409029825 */ /* 0x001fca00078e0202 */
[----:B------:R1:W3:Y:S02]  /*1b4b0*/  @!P1 LDG.E R7, desc[UR40][R2.64] ;  /* 0x0000002802079981 */ /* 0x0002e4000c1e1900 */
[----:B-1----:R-:W-:-:S05]  /*1b4c0*/  @!P1 IMAD.WIDE R2, R9, 0x4, R4 ;  /* 0x0000000409029825 */ /* 0x002fca00078e0204 */
[----:B------:R-:W4:Y:S01]  /*1b4d0*/  @!P1 LDG.E R4, desc[UR40][R2.64] ;  /* 0x0000002802049981 */ /* 0x000f22000c1e1900 */
        /* <DEDUP_REMOVED lines=10> */
[----:B----4-:R-:W-:Y:S01]  /*1b580*/  @!P1 IMAD.MOV.U32 R5, RZ, RZ, R4 ;  /* 0x000000ffff059224 */ /* 0x010fe200078e0004 */
        /* <DEDUP_REMOVED lines=17> */
[----:B------:R0:W1:Y:S02]  /*1b6a0*/  SHFL.IDX PT, R14, R2, 0x1f, 0x1f ;  /* 0x03e01f00020e7f89 */ /* 0x00006400000e0000 */
.L_x_2159:
[----:B------:R-:W-:Y:S02]  /*1b6b0*/  ULDC UR4, c[0x0][0xc38] ;  /* 0x00030e0000047ab9 */ /* 0x000fe40000000800 */
[----:B------:R-:W-:-:S04]  /*1b6c0*/  IMAD.U32 R4, RZ, RZ, UR4 ;  /* 0x00000004ff047e24 */ /* 0x000fc8000f8e00ff */
[----:B-1----:R-:W-:-:S05]  /*1b6d0*/  IMAD R3, R14, R4, RZ ;  /* 0x000000040e037224 */ /* 0x002fca00078e02ff */
[----:B------:R-:W-:-:S04]  /*1b6e0*/  IADD3 R6, R6, R3, RZ ;  /* 0x0000000306067210 */ /* 0x000fc80007ffe0ff */
[----:B------:R-:W-:-:S13]  /*1b6f0*/  ISETP.GT.AND P6, PT, R6, R0, PT ;  /* 0x000000000600720c */ /* 0x000fda0003fc4270 */
[----:B------:R-:W-:Y:S05]  /*1b700*/  @P6 BRA `(.L_x_2069) ;  /* 0x0000000000a46947 */ /* 0x000fea0003800000 */
.L_x_2072:
        /* <DEDUP_REMOVED lines=11> */
[----:B------:R0:W3:Y:S01]  /*1b7c0*/  @!P6 LDG.E R25, desc[UR40][R2.64] ;  /* 0x000000280219e981 */ /* 0x0000e2000c1e1900 */
[----:B------:R-:W-:Y:S01]  /*1b7d0*/  IMAD.MOV.U32 R5, RZ, RZ, RZ ;  /* 0x000000ffff057224 */ /* 0x000fe200078e00ff */
[----:B0-----:R-:W0:Y:S02]  /*1b7e0*/  @!P6 LDC.64 R2, c[0x0][0xc78] ;  /* 0x00031e00ff02eb82 */ /* 0x001e240000000a00 */
[----:B0-----:R-:W-:-:S05]  /*1b7f0*/  @!P6 IMAD.WIDE R2, R4, 0x4, R2 ;  /* 0x000000040402e825 */ /* 0x001fca00078e0202 */
[----:B------:R-:W3:Y:S01]  /*1b800*/  @!P6 LDG.E R5, desc[UR40][R2.64] ;  /* 0x000000280205e981 */ /* 0x000ee2000c1e1900 */
[----:B------:R-:W-:Y:S01]  /*1b810*/  UMOV UR4, 0xffffffff ;  /* 0xffffffff00047882 */ /* 0x000fe20000000000 */
[----:B---3--:R-:W-:Y:S02]  /*1b820*/  IMAD R2, R5, R25, RZ ;  /* 0x0000001905027224 */ /* 0x008fe400078e02ff */
        /* <DEDUP_REMOVED lines=17> */
.L_x_2167:
[----:B------:R-:W-:Y:S02]  /*1b940*/  ULDC UR4, c[0x0][0xc38] ;  /* 0x00030e0000047ab9 */ /* 0x000fe40000000800 */
[----:B------:R-:W-:-:S04]  /*1b950*/  IMAD.U32 R4, RZ, RZ, UR4 ;  /* 0x00000004ff047e24 */ /* 0x000fc8000f8e00ff */
[----:B-1----:R-:W-:-:S04]  /*1b960*/  IMAD R3, R14, R4, RZ ;  /* 0x000000040e037224 */ /* 0x002fc800078e02ff */
[----:B------:R-:W-:-:S05]  /*1b970*/  IMAD.IADD R6, R3, 0x1, R6 ;  /* 0x0000000103067824 */ /* 0x000fca00078e0206 */
[----:B------:R-:W-:-:S13]  /*1b980*/  ISETP.GT.AND P6, PT, R6, R0, PT ;  /* 0x000000000600720c */ /* 0x000fda0003fc4270 */
[----:B------:R-:W-:Y:S05]  /*1b990*/  @!P6 BRA `(.L_x_2072) ;  /* 0xfffffffc005ce947 */ /* 0x000fea000383ffff */
.L_x_2069:
[----:B------:R-:W-:Y:S01]  /*1b9a0*/  IMAD.IADD R6, R6, 0x1, -R3 ;  /* 0x0000000106067824 */ /* 0x000fe200078e0a03 */
[----:B------:R-:W-:-:S03]  /*1b9b0*/  UMOV UR4, 0xffffffff ;  /* 0xffffffff00047882 */ /* 0x000fc60000000000 */
[----:B------:R-:W-:-:S05]  /*1b9c0*/  IMAD R3, R2, R4, R6 ;  /* 0x0000000402037224 */ /* 0x000fca00078e0206 */
[----:B------:R-:W-:Y:S01]  /*1b9d0*/  ISETP.GT.AND P6, PT, R3, R0, PT ;  /* 0x000000000300720c */ /* 0x000fe20003fc4270 */
[----:B------:R-:W-:-:S12]  /*1b9e0*/  BRA.DIV UR4, `(.L_x_2073) ;  /* 0x0000002a04d87947 */ /* 0x000fd8000b800000 */
[----:B------:R-:W-:-:S04]  /*1b9f0*/  VOTE.ANY R3, PT, !P6 ;  /* 0x0000000000037806 */ /* 0x000fc800070e0100 */
[----:B------:R-:W1:Y:S02]  /*1ba00*/  POPC R7, R3 ;  /* 0x0000000300077309 */ /* 0x000e640000000000 */
[----:B-1----:R1:W3:Y:S01]  /*1ba10*/  SHFL.IDX PT, R25, R25, R7, 0x1f ;  /* 0x00001f0719197589 */ /* 0x0022e200000e0000 */
[----:B------:R-:W-:-:S03]  /*1ba20*/  IMAD.IADD R27, R7, 0x1, R27 ;  /* 0x00000001071b7824 */ /* 0x000fc600078e021b */
[----:B------:R1:W4:Y:S04]  /*1ba30*/  SHFL.IDX PT, R5, R5, R7, 0x1f ;  /* 0x00001f0705057589 */ /* 0x00032800000e0000 */
.L_x_2172:
[----:B------:R-:W-:-:S13]  /*1ba40*/  ISETP.NE.AND P0, PT, R3, RZ, PT ;  /* 0x000000ff0300720c */ /* 0x000fda0003f05270 */
[----:B------:R-:W-:Y:S05]  /*1ba50*/  @!P0 BRA `(.L_x_2074) ;  /* 0x0000000000108947 */ /* 0x000fea0003800000 */
[----:B------:R-:W-:Y:S01]  /*1ba60*/  UMOV UR4, 0xffffffff ;  /* 0xffffffff00047882 */ /* 0x000fe20000000000 */
[----:B------:R-:W-:Y:S02]  /*1ba70*/  VIADD R12, R7, 0xffffffff ;  /* 0xffffffff070c7836 */ /* 0x000fe40000000000 */
[----:B------:R-:W-:Y:S05]  /*1ba80*/  BRA.DIV UR4, `(.L_x_2075) ;  /* 0x0000002e04107947 */ /* 0x000fea000b800000 */
[----:B------:R0:W0:Y:S02]  /*1ba90*/  SHFL.IDX PT, R24, R2, R12, 0x1f ;  /* 0x00001f0c02187589 */ /* 0x00002400000e0000 */
.L_x_2074:
        /* <DEDUP_REMOVED lines=9> */
[----:B0-----:R-:W1:Y:S02]  /*1bb30*/  MUFU.RCP R6, R6 ;  /* 0x0000000600067308 */ /* 0x001e640000001000 */
[----:B-1----:R-:W-:-:S06]  /*1bb40*/  VIADD R7, R6, 0xffffffe ;  /* 0x0ffffffe06077836 */ /* 0x002fcc0000000000 */
        /* <DEDUP_REMOVED lines=18> */
[----:B------:R0:W1:Y:S02]  /*1bc70*/  F2I.FTZ.U32.TRUNC.NTZ R3, R8 ;  /* 0x0000000800037305 */ /* 0x000064000021f000 */
[----:B0-----:R-:W-:-:S05]  /*1bc80*/  IABS R8, R5 ;  /* 0x0000000500087213 */ /* 0x001fca0000000000 */
[----:B------:R-:W-:Y:S01]  /*1bc90*/  IMAD.MOV R8, RZ, RZ, -R8 ;  /* 0x000000ffff087224 */ /* 0x000fe200078e0a08 */
[----:B-1----:R-:W-:-:S05]  /*1bca0*/  IADD3 R9, RZ, -R3, RZ ;  /* 0x80000003ff097210 */ /* 0x002fca0007ffe0ff */
        /* <DEDUP_REMOVED lines=26> */
.L_x_2076:
[----:B------:R-:W0:Y:S02]  /*1be50*/  LDC.64 R2, c[0x0][0xc90] ;  /* 0x00032400ff027b82 */ /* 0x000e240000000a00 */
[----:B0-----:R-:W-:-:S05]  /*1be60*/  IMAD.WIDE R2, R27, 0x4, R2 ;  /* 0x000000041b027825 */ /* 0x001fca00078e0202 */
[----:B------:R-:W3:Y:S02]  /*1be70*/  LDG.E R6, desc[UR40][R2.64] ;  /* 0x0000002802067981 */ /* 0x000ee4000c1e1900 */
[----:B---3--:R-:W-:-:S05]  /*1be80*/  IMAD R5, R25, R6, RZ ;  /* 0x0000000619057224 */ /* 0x008fca00078e02ff */
[----:B-1----:R-:W-:-:S04]  /*1be90*/  IABS R7, R5 ;  /* 0x0000000500077213 */ /* 0x002fc80000000000 */
        /* <DEDUP_REMOVED lines=24> */
[----:B------:R-:W-:-:S03]  /*1c020*/  IMAD.MOV R2, RZ, RZ, -R2 ;  /* 0x000000ffff027224 */ /* 0x000fc600078e0a02 */
[----:B------:R-:W-:Y:S01]  /*1c030*/  IADD3 R3, -R7, RZ, RZ ;  /* 0x000000ff07037210 */ /* 0x000fe20007ffe1ff */
        /* <DEDUP_REMOVED lines=30> */
.L_x_2077:
[----:B------:R-:W-:-:S05]  /*1c220*/  LOP3.LUT R0, RZ, R0, RZ, 0x33, !PT ;  /* 0x00000000ff007212 */ /* 0x000fca00078e33ff */
[----:B------:R-:W-:Y:S01]  /*1c230*/  IMAD.IADD R25, R25, 0x1, R0 ;  /* 0x0000000119197824 */ /* 0x000fe200078e0200 */
[----:B------:R-:W-:Y:S06]  /*1c240*/  BRA `(.L_x_2078) ;  /* 0x00000000001c7947 */ /* 0x000fec0003800000 */
.L_x_2070:
[----:B------:R-:W-:Y:S01]  /*1c250*/  UMOV UR4, URZ ;  /* 0x0000003f00047c82 */ /* 0x000fe20008000000 */
[----:B------:R-:W-:Y:S01]  /*1c260*/  UMOV UR5, URZ ;  /* 0x0000003f00057c82 */ /* 0x000fe20008000000 */
[----:B------:R-:W-:Y:S01]  /*1c270*/  ULDC UR6, c[0x0][0xc3c] ;  /* 0x00030f0000067ab9 */ /* 0x000fe20000000800 */
[----:B------:R-:W-:Y:S02]  /*1c280*/  IMAD.MOV.U32 R24, RZ, RZ, R0 ;  /* 0x000000ffff187224 */ /* 0x000fe400078e0000 */
[----:B------:R-:W-:Y:S02]  /*1c290*/  IMAD.U32 R25, RZ, RZ, UR4 ;  /* 0x00000004ff197e24 */ /* 0x000fe4000f8e00ff */
[----:B------:R-:W-:Y:S02]  /*1c2a0*/  IMAD.U32 R26, RZ, RZ, UR5 ;  /* 0x00000005ff1a7e24 */ /* 0x000fe4000f8e00ff */
[----:B------:R-:W-:-:S07]  /*1c2b0*/  IMAD.U32 R27, RZ, RZ, UR6 ;  /* 0x00000006ff1b7e24 */ /* 0x000fce000f8e00ff */
.L_x_2078:
        /* <DEDUP_REMOVED lines=10> */
.L_x_2067:
[----:B------:R-:W-:Y:S02]  /*1c360*/  ULDC UR4, c[0x0][0xc3c] ;  /* 0x00030f0000047ab9 */ /* 0x000fe40000000800 */
[----:B---3--:R-:W-:-:S13]  /*1c370*/  ISETP.GE.AND P0, PT, R27, UR4, PT ;  /* 0x000000041b007c0c */ /* 0x008fda000bf06270 */
[----:B------:R-:W-:Y:S05]  /*1c380*/  @!P0 BRA `(.L_x_2079) ;  /* 0xffffffa800b88947 */ /* 0x000fea000383ffff */
[----:B------:R-:W-:Y:S05]  /*1c390*/  BSYNC B7 ;  /* 0x0000000000077941 */ /* 0x000fea0003800000 */
.L_x_1973:
[----:B-1----:R-:W3:Y:S01]  /*1c3a0*/  LDL.LU R0, [R1+0x40] ;  /* 0x0000400001007983 */ /* 0x002ee20000300800 */
[----:B------:R-:W-:Y:S01]  /*1c3b0*/  BSSY B0, `(.L_x_2080) ;  /* 0x000000b000007945 */ /* 0x000fe20003800000 */
[----:B------:R-:W1:Y:S01]  /*1c3c0*/  S2R R5, SR_CgaCtaId ;  /* 0x0000000000057919 */ /* 0x000e620000008800 */
        /* <DEDUP_REMOVED lines=9> */
.L_x_2175:
[----:B------:R-:W-:Y:S05]  /*1c460*/  BSYNC B0 ;  /* 0x0000000000007941 */ /* 0x000fea0003800000 */
.L_x_2080:
[----:B------:R-:W-:-:S03]  /*1c470*/  UMOV UR4, 0xffffffff ;  /* 0xffffffff00047882 */ /* 0x000fc60000000000 */
[----:B------:R-:W-:Y:S05]  /*1c480*/  BRA.DIV UR4, `(.L_x_2082) ;  /* 0x0000002204cc7947 */ /* 0x000fea000b800000 */
[----:B0-----:R-:W0:Y:S02]  /*1c490*/  S2R R0, SR_TID.X ;  /* 0x0000000000007919 */ /* 0x001e240000002100 */
[----:B0-----:R-:W-:-:S04]  /*1c4a0*/  SHF.R.U32.HI R0, RZ, 0x5, R0 ;  /* 0x00000005ff007819 */ /* 0x001fc80000011600 */
[----:B------:R-:W-:-:S05]  /*1c4b0*/  LOP3.LUT R0, R0, 0x3, RZ, 0xc0, !PT ;  /* 0x0000000300007812 */ /* 0x000fca00078ec0ff */
[----:B------:R0:W1:Y:S02]  /*1c4c0*/  SHFL.IDX PT, R14, R0, RZ, 0x1f ;  /* 0x00001fff000e7589 */ /* 0x00006400000e0000 */
.L_x_2178:
[----:B-1----:R-:W-:-:S13]  /*1c4d0*/  ISETP.NE.AND P0, PT, R14, RZ, PT ;  /* 0x000000ff0e00720c */ /* 0x002fda0003f05270 */
[----:B------:R-:W-:Y:S05]  /*1c4e0*/  @P0 BRA `(.L_x_1844) ;  /* 0x0000000000a40947 */ /* 0x000fea0003800000 */
[----:B------:R-:W-:-:S03]  /*1c4f0*/  UMOV UR4, 0xffffffff ;  /* 0xffffffff00047882 */ /* 0x000fc60000000000 */
[----:B------:R-:W-:Y:S05]  /*1c500*/  BRA.DIV UR4, `(.L_x_2083) ;  /* 0x0000002204e07947 */ /* 0x000fea000b800000 */
[----:B------:R-:W-:-:S13]  /*1c510*/  ELECT P6, URZ, PT ;  /* 0x00000000003f782f */ /* 0x000fda00038c0000 */
.L_x_2181:
[----:B------:R-:W-:Y:S05]  /*1c520*/  @!P6 BRA `(.L_x_1844) ;  /* 0x000000000094e947 */ /* 0x000fea0003800000 */
[----:B0-----:R-:W3:Y:S02]  /*1c530*/  LDL.LU R0, [R1+0x3c] ;  /* 0x00003c0001007983 */ /* 0x001ee40000300800 */
[----:B---3--:R-:W-:-:S04]  /*1c540*/  LOP3.LUT R0, R0, 0x2, RZ, 0xfc, !PT ;  /* 0x0000000200007812 */ /* 0x008fc800078efcff */
[----:B------:R-:W-:-:S13]  /*1c550*/  ISETP.NE.AND P0, PT, R0, 0x3, PT ;  /* 0x000000030000780c */ /* 0x000fda0003f05270 */
[----:B------:R-:W-:Y:S05]  /*1c560*/  @!P0 BRA `(.L_x_2084) ;  /* 0x0000000000048947 */ /* 0x000fea0003800000 */
[----:B------:R-:W-:Y:S01]  /*1c570*/  BPT.TRAP 0x1 ;  /* 0x000000040000795c */ /* 0x000fe20000300000 */
.L_x_2084:
        /* <DEDUP_REMOVED lines=8> */
[----:B------:R-:W-:Y:S02]  /*1c600*/  LOP3.LUT R3, R28, R3, RZ, 0x3c, !PT ;  /* 0x000000031c037212 */ /* 0x000fe400078e3cff */
[----:B------:R-:W-:-:S02]  /*1c610*/  LEA R9, R7, R0, 0x3 ;  /* 0x0000000007097211 */ /* 0x000fc400078e18ff */
[----:B------:R-:W-:Y:S01]  /*1c620*/  SHF.L.U32 R0, R3, 0x1f, RZ ;  /* 0x0000001f03007819 */ /* 0x000fe200000006ff */
[----:B0-----:R-:W-:Y:S06]  /*1c630*/  @!P1 BRA `(.L_x_2085) ;  /* 0x0000002000b49947 */ /* 0x001fec0003800000 */
.L_x_2182:
[----:B------:R-:W1:Y:S02]  /*1c640*/  SYNCS.PHASECHK.TRANS64.TRYWAIT P1, [R9+URZ], R0 ;  /* 0x00000000090075a7 */ /* 0x000e64000802017f */
[----:B-1----:R-:W-:Y:S05]  /*1c650*/  @!P1 BRA `(.L_x_2086) ;  /* 0x0000002000c09947 */ /* 0x002fea0003800000 */
.L_x_2183:
[----:B------:R-:W-:Y:S05]  /*1c660*/  @!P0 BRA `(.L_x_2087) ;  /* 0x0000000000048947 */ /* 0x000fea0003800000 */
[----:B------:R-:W-:Y:S01]  /*1c670*/  BPT.TRAP 0x1 ;  /* 0x000000040000795c */ /* 0x000fe20000300000 */
.L_x_2087:
[----:B------:R-:W-:-:S04]  /*1c680*/  IMAD R19, R19, 0x8, R6 ;  /* 0x0000000813137824 */ /* 0x000fc800078e0206 */
[----:B------:R-:W3:Y:S02]  /*1c690*/  SYNCS.PHASECHK.TRANS64.TRYWAIT P1, [R19+URZ+0x13260], R4 ;  /* 0x01326004130075a7 */ /* 0x000ee4000802017f */
[----:B---3--:R-:W-:Y:S05]  /*1c6a0*/  @!P1 BRA `(.L_x_2088) ;  /* 0x0000002000c09947 */ /* 0x008fea0003800000 */
.L_x_2184:
[----:B------:R-:W-:Y:S05]  /*1c6b0*/  @!P0 BRA `(.L_x_2089) ;  /* 0x0000000000048947 */ /* 0x000fea0003800000 */
[----:B------:R-:W-:Y:S01]  /*1c6c0*/  BPT.TRAP 0x1 ;  /* 0x000000040000795c */ /* 0x000fe20000300000 */
.L_x_2089:
[----:B------:R-:W-:-:S04]  /*1c6d0*/  IMAD R7, R7, 0x8, R6 ;  /* 0x0000000807077824 */ /* 0x000fc800078e0206 */
[----:B------:R-:W4:Y:S02]  /*1c6e0*/  SYNCS.PHASECHK.TRANS64.TRYWAIT P1, [R7+URZ+0x13260], R0 ;  /* 0x01326000070075a7 */ /* 0x000f24000802017f */
[----:B----4-:R-:W-:Y:S05]  /*1c6f0*/  @!P1 BRA `(.L_x_2090) ;  /* 0x0000002000c09947 */ /* 0x010fea0003800000 */
.L_x_2185:
[----:B------:R-:W-:Y:S05]  /*1c700*/  @!P0 BRA `(.L_x_2091) ;  /* 0x0000000000048947 */ /* 0x000fea0003800000 */
[----:B------:R-:W-:Y:S01]  /*1c710*/  BPT.TRAP 0x1 ;  /* 0x000000040000795c */ /* 0x000fe20000300000 */
.L_x_2091:
[----:B------:R-:W5:Y:S02]  /*1c720*/  SYNCS.PHASECHK.TRANS64.TRYWAIT P0, [R19+URZ+0x13280], R4 ;  /* 0x01328004130075a7 */ /* 0x000f64000800017f */
[----:B-----5:R-:W-:Y:S05]  /*1c730*/  @!P0 BRA `(.L_x_2092) ;  /* 0x0000002000c48947 */ /* 0x020fea0003800000 */
.L_x_2093:
[----:B------:R0:W0:Y:S02]  /*1c740*/  SYNCS.PHASECHK.TRANS64.TRYWAIT P0, [R7+URZ+0x13280], R0 ;  /* 0x01328000070075a7 */ /* 0x000024000800017f */
[----:B0-----:R-:W-:Y:S05]  /*1c750*/  @!P0 NANOSLEEP.SYNCS 0x989680 ;  /* 0x009896800000895d */ /* 0x001fea0003900000 */
[----:B------:R-:W0:Y:S02]  /*1c760*/  @!P0 SYNCS.PHASECHK.TRANS64 P0, [R7+URZ+0x13280], R0 ;  /* 0x01328000070085a7 */ /* 0x000e24000800007f */
[----:B0-----:R-:W-:Y:S05]  /*1c770*/  @!P0 BRA `(.L_x_2093) ;  /* 0xfffffffc00f08947 */ /* 0x001fea000383ffff */
.L_x_1844:
[----:B------:R-:W-:Y:S05]  /*1c780*/  BSYNC B8 ;  /* 0x0000000000087941 */ /* 0x000fea0003800000 */
.L_x_1841:
[----:B------:R-:W-:Y:S05]  /*1c790*/  EXIT ;  /* 0x000000000000794d */ /* 0x000fea0003800000 */
.L_x_1862:
[----:B0-----:R0:W1:Y:S02]  /*1c7a0*/  SYNCS.PHASECHK.TRANS64.TRYWAIT P5, [R76+URZ+0x13290], R77 ;  /* 0x0132904d4c0075a7 */ /* 0x00106400080a017f */
[----:B-1----:R-:W-:Y:S05]  /*1c7b0*/  @!P5 NANOSLEEP.SYNCS 0x989680 ;  /* 0x009896800000d95d */ /* 0x002fea0003900000 */
[----:B------:R-:W1:Y:S02]  /*1c7c0*/  @!P5 SYNCS.PHASECHK.TRANS64 P5, [R76+URZ+0x13290], R77 ;  /* 0x0132904d4c00d5a7 */ /* 0x000e6400080a007f */
[----:B-1----:R-:W-:Y:S05]  /*1c7d0*/  @!P5 BRA `(.L_x_1862) ;  /* 0xfffffffc00f0d947 */ /* 0x002fea000383ffff */
[----:B------:R-:W-:Y:S05]  /*1c7e0*/  BRA `(.L_x_2094) ;  /* 0xfffffe6000807947 */ /* 0x000fea000383ffff */
.L_x_1872:
[----:B0-----:R0:W1:Y:S02]  /*1c7f0*/  SYNCS.PHASECHK.TRANS64.TRYWAIT P5, [R76+URZ+0x13290], R77 ;  /* 0x0132904d4c0075a7 */ /* 0x00106400080a017f */
[----:B-1----:R-:W-:Y:S05]  /*1c800*/  @!P5 NANOSLEEP.SYNCS 0x989680 ;  /* 0x009896800000d95d */ /* 0x002fea0003900000 */
[----:B------:R-:W1:Y:S02]  /*1c810*/  @!P5 SYNCS.PHASECHK.TRANS64 P5, [R76+URZ+0x13290], R77 ;  /* 0x0132904d4c00d5a7 */ /* 0x000e6400080a007f */
[----:B-1----:R-:W-:Y:S05]  /*1c820*/  @!P5 BRA `(.L_x_1872) ;  /* 0xfffffffc00f0d947 */ /* 0x002fea000383ffff */
[----:B------:R-:W-:Y:S05]  /*1c830*/  BRA `(.L_x_2095) ;  /* 0xfffffe70009c7947 */ /* 0x000fea000383ffff */
.L_x_1877:
[----:B0-----:R0:W1:Y:S02]  /*1c840*/  SYNCS.PHASECHK.TRANS64.TRYWAIT P1, [R76+URZ+0x13290], R77 ;  /* 0x0132904d4c0075a7 */ /* 0x001064000802017f */
[----:B-1----:R-:W-:Y:S05]  /*1c850*/  @!P1 NANOSLEEP.SYNCS 0x989680 ;  /* 0x009896800000995d */ /* 0x002fea0003900000 */
[----:B------:R-:W1:Y:S02]  /*1c860*/  @!P1 SYNCS.PHASECHK.TRANS64 P1, [R76+URZ+0x13290], R77 ;  /* 0x0132904d4c0095a7 */ /* 0x000e64000802007f */
[----:B-1----:R-:W-:Y:S05]  /*1c870*/  @!P1 BRA `(.L_x_1877) ;  /* 0xfffffffc00f09947 */ /* 0x002fea000383ffff */
[----:B------:R-:W-:Y:S05]  /*1c880*/  BRA `(.L_x_2096) ;  /* 0xfffffe8000a87947 */ /* 0x000fea000383ffff */
.L_x_1881:
[----:B--2---:R2:W0:Y:S02]  /*1c890*/  SYNCS.PHASECHK.TRANS64.TRYWAIT P0, [R76+URZ+0x132b0], R77 ;  /* 0x0132b04d4c0075a7 */ /* 0x004424000800017f */
[----:B0-----:R-:W-:Y:S05]  /*1c8a0*/  @!P0 NANOSLEEP.SYNCS 0x989680 ;  /* 0x009896800000895d */ /* 0x001fea0003900000 */
[----:B------:R-:W0:Y:S02]  /*1c8b0*/  @!P0 SYNCS.PHASECHK.TRANS64 P0, [R76+URZ+0x132b0], R77 ;  /* 0x0132b04d4c0085a7 */ /* 0x000e24000800007f */
[----:B0-----:R-:W-:Y:S05]  /*1c8c0*/  @!P0 BRA `(.L_x_1881) ;  /* 0xfffffffc00f08947 */ /* 0x001fea000383ffff */
[----:B------:R-:W-:Y:S05]  /*1c8d0*/  BRA `(.L_x_2097) ;  /* 0xfffffe8400087947 */ /* 0x000fea000383ffff */
.L_x_1901:
[----:B------:R-:W-:Y:S01]  /*1c8e0*/  BSSY B1, `(.L_x_2098) ;  /* 0x0000007000017945 */ /* 0x000fe20003800000 */
[----:B------:R-:W-:Y:S02]  /*1c8f0*/  IMAD.MOV.U32 R12, RZ, RZ, RZ ;  /* 0x000000ffff0c7224 */ /* 0x000fe400078e00ff */
[----:B------:R-:W-:Y:S02]  /*1c900*/  IMAD.MOV.U32 R11, RZ, RZ, 0x1e1f ;  /* 0x00001e1fff0b7424 */ /* 0x000fe400078e00ff */
[----:B------:R-:W-:-:S07]  /*1c910*/  IMAD.MOV.U32 R15, RZ, RZ, -0x1 ;  /* 0xffffffffff0f7424 */ /* 0x000fce00078e00ff */
[----:B------:R-:W-:Y:S05]  /*1c920*/  WARPSYNC.COLLECTIVE R15, `(.L_x_2099) ;  /* 0x000000000f087348 */ /* 0x000fea0003c00000 */
[----:B------:R0:W1:Y:S02]  /*1c930*/  SHFL.IDX P6, R14, R13, R12, R11 ;  /* 0x0000000c0d0e7389 */ /* 0x00006400000c000b */
[----:B01----:R-:W-:Y:S01]  /*1c940*/  ENDCOLLECTIVE ;  /* 0x000000000000791b */ /* 0x003fe20003800000 */
.L_x_2099:
[----:B------:R-:W-:Y:S05]  /*1c950*/  BSYNC B1 ;  /* 0x0000000000017941 */ /* 0x000fea0003800000 */
.L_x_2098:
        /* <DEDUP_REMOVED lines=8> */
.L_x_2100:
[----:B------:R-:W-:Y:S02]  /*1c9e0*/  IMAD.MOV.U32 R13, RZ, RZ, R4 ;  /* 0x000000ffff0d7224 */ /* 0x000fe400078e0004 */
[----:B------:R-:W-:-:S07]  /*1c9f0*/  IMAD.MOV.U32 R3, RZ, RZ, R14 ;  /* 0x000000ffff037224 */ /* 0x000fce00078e000e */
[----:B------:R-:W-:Y:S05]  /*1ca00*/  WARPSYNC.COLLECTIVE R15, `(.L_x_2101) ;  /* 0x000000000f087348 */ /* 0x000fea0003c00000 */
[----:B------:R0:W1:Y:S02]  /*1ca10*/  SHFL.IDX P6, R14, R13, R12, R11 ;  /* 0x0000000c0d0e7389 */ /* 0x00006400000c000b */
[----:B01----:R-:W-:Y:S01]  /*1ca20*/  ENDCOLLECTIVE ;  /* 0x000000000000791b */ /* 0x003fe20003800000 */
.L_x_2101:
[----:B------:R-:W-:Y:S02]  /*1ca30*/  IMAD.MOV.U32 R13, RZ, RZ, R5 ;  /* 0x000000ffff0d7224 */ /* 0x000fe400078e0005 */
[----:B------:R-:W-:-:S07]  /*1ca40*/  IMAD.MOV.U32 R4, RZ, RZ, R14 ;  /* 0x000000ffff047224 */ /* 0x000fce00078e000e */
[----:B------:R-:W-:Y:S05]  /*1ca50*/  WARPSYNC.COLLECTIVE R15, `(.L_x_2102) ;  /* 0x000000000f087348 */ /* 0x000fea0003c00000 */
[----:B------:R0:W1:Y:S02]  /*1ca60*/  SHFL.IDX P6, R14, R13, R12, R11 ;  /* 0x0000000c0d0e7389 */ /* 0x00006400000c000b */
[----:B01----:R-:W-:Y:S01]  /*1ca70*/  ENDCOLLECTIVE ;  /* 0x000000000000791b */ /* 0x003fe20003800000 */
.L_x_2102:
[----:B------:R-:W-:Y:S05]  /*1ca80*/  BRA `(.L_x_2103) ;  /* 0xfffffe9000ec7947 */ /* 0x000fea000383ffff */
.L_x_1905:
[----:B-1----:R1:W2:Y:S02]  /*1ca90*/  SYNCS.PHASECHK.TRANS64.TRYWAIT P0, [R16+URZ+0x13200], R5 ;  /* 0x01320005100075a7 */ /* 0x0022a4000800017f */
[----:B--2---:R-:W-:Y:S05]  /*1caa0*/  @!P0 NANOSLEEP.SYNCS 0x989680 ;  /* 0x009896800000895d */ /* 0x004fea0003900000 */
[----:B------:R-:W2:Y:S02]  /*1cab0*/  @!P0 SYNCS.PHASECHK.TRANS64 P0, [R16+URZ+0x13200], R5 ;  /* 0x01320005100085a7 */ /* 0x000ea4000800007f */
[----:B--2---:R-:W-:Y:S05]  /*1cac0*/  @!P0 BRA `(.L_x_1905) ;  /* 0xfffffffc00f08947 */ /* 0x004fea000383ffff */
[----:B------:R-:W-:Y:S05]  /*1cad0*/  BRA `(.L_x_2104) ;  /* 0xfffffe9400887947 */ /* 0x000fea000383ffff */
.L_x_1909:
[----:B------:R-:W-:Y:S01]  /*1cae0*/  BSSY B1, `(.L_x_2105) ;  /* 0x0000007000017945 */ /* 0x000fe20003800000 */
[----:B------:R-:W-:Y:S02]  /*1caf0*/  IMAD.MOV.U32 R12, RZ, RZ, RZ ;  /* 0x000000ffff0c7224 */ /* 0x000fe400078e00ff */
[----:B------:R-:W-:Y:S02]  /*1cb00*/  IMAD.MOV.U32 R11, RZ, RZ, 0x1e1f ;  /* 0x00001e1fff0b7424 */ /* 0x000fe400078e00ff */
[----:B------:R-:W-:-:S07]  /*1cb10*/  IMAD.MOV.U32 R15, RZ, RZ, -0x1 ;  /* 0xffffffffff0f7424 */ /* 0x000fce00078e00ff */
[----:B------:R-:W-:Y:S05]  /*1cb20*/  WARPSYNC.COLLECTIVE R15, `(.L_x_2106) ;  /* 0x000000000f087348 */ /* 0x000fea0003c00000 */
[----:B------:R0:W1:Y:S02]  /*1cb30*/  SHFL.IDX P6, R14, R13, R12, R11 ;  /* 0x0000000c0d0e7389 */ /* 0x00006400000c000b */
[----:B01----:R-:W-:Y:S01]  /*1cb40*/  ENDCOLLECTIVE ;  /* 0x000000000000791b */ /* 0x003fe20003800000 */
.L_x_2106:
[----:B------:R-:W-:Y:S05]  /*1cb50*/  BSYNC B1 ;  /* 0x0000000000017941 */ /* 0x000fea0003800000 */
.L_x_2105:
[----:B------:R-:W-:Y:S01]  /*1cb60*/  IMAD.MOV.U32 R13, RZ, RZ, R3 ;  /* 0x000000ffff0d7224 */ /* 0x000fe200078e0003 */
[----:B------:R-:W-:Y:S01]  /*1cb70*/  MOV R15, 0xffffffff ;  /* 0xffffffff000f7802 */ /* 0x000fe20000000f00 */
[----:B------:R-:W-:Y:S02]  /*1cb80*/  IMAD.MOV.U32 R12, RZ, RZ, RZ ;  /* 0x000000ffff0c7224 */ /* 0x000fe400078e00ff */
[----:B------:R-:W-:Y:S02]  /*1cb90*/  IMAD.MOV.U32 R11, RZ, RZ, 0x1e1f ;  /* 0x00001e1fff0b7424 */ /* 0x000fe400078e00ff */
[----:B------:R-:W-:-:S07]  /*1cba0*/  IMAD.MOV.U32 R0, RZ, RZ, R14 ;  /* 0x000000ffff007224 */ /* 0x000fce00078e000e */
[----:B------:R-:W-:Y:S05]  /*1cbb0*/  WARPSYNC.COLLECTIVE R15, `(.L_x_2107) ;  /* 0x000000000f087348 */ /* 0x000fea0003c00000 */
[----:B------:R0:W1:Y:S02]  /*1cbc0*/  SHFL.IDX P6, R14, R13, R12, R11 ;  /* 0x0000000c0d0e7389 */ /* 0x00006400000c000b */
[----:B01----:R-:W-:Y:S01]  /*1cbd0*/  ENDCOLLECTIVE ;  /* 0x000000000000791b */ /* 0x003fe20003800000 */
.L_x_2107:
[----:B------:R-:W-:Y:S02]  /*1cbe0*/  IMAD.MOV.U32 R13, RZ, RZ, R20 ;  /* 0x000000ffff0d7224 */ /* 0x000fe400078e0014 */
[----:B------:R-:W-:-:S07]  /*1cbf0*/  IMAD.MOV.U32 R3, RZ, RZ, R14 ;  /* 0x000000ffff037224 */ /* 0x000fce00078e000e */
[----:B------:R-:W-:Y:S05]  /*1cc00*/  WARPSYNC.COLLECTIVE R15, `(.L_x_2108) ;  /* 0x000000000f087348 */ /* 0x000fea0003c00000 */
[----:B------:R0:W1:Y:S02]  /*1cc10*/  SHFL.IDX P6, R14, R13, R12, R11 ;  /* 0x0000000c0d0e7389 */ /* 0x00006400000c000b */
[----:B01----:R-:W-:Y:S01]  /*1cc20*/  ENDCOLLECTIVE ;  /* 0x000000000000791b */ /* 0x003fe20003800000 */
.L_x_2108:
[----:B------:R-:W-:Y:S02]  /*1cc30*/  IMAD.MOV.U32 R13, RZ, RZ, R4 ;  /* 0x000000ffff0d7224 */ /* 0x000fe400078e0004 */
[----:B------:R-:W-:-:S07]  /*1cc40*/  IMAD.MOV.U32 R20, RZ, RZ, R14 ;  /* 0x000000ffff147224 */ /* 0x000fce00078e000e */
[----:B------:R-:W-:Y:S05]  /*1cc50*/  WARPSYNC.COLLECTIVE R15, `(.L_x_2109) ;  /* 0x000000000f087348 */ /* 0x000fea0003c00000 */
[----:B------:R0:W1:Y:S02]  /*1cc60*/  SHFL.IDX P6, R14, R13, R12, R11 ;  /* 0x0000000c0d0e7389 */ /* 0x00006400000c000b */
[----:B01----:R-:W-:Y:S01]  /*1cc70*/  ENDCOLLECTIVE ;  /* 0x000000000000791b */ /* 0x003fe20003800000 */
.L_x_2109:
[----:B------:R-:W-:Y:S05]  /*1cc80*/  BRA `(.L_x_2110) ;  /* 0xfffffea400a87947 */ /* 0x000fea000383ffff */
.L_x_1913:
[----:B-1----:R1:W2:Y:S02]  /*1cc90*/  SYNCS.PHASECHK.TRANS64.TRYWAIT P1, [R16+URZ+0x13200], R21 ;  /* 0x01320015100075a7 */ /* 0x0022a4000802017f */
[----:B--2---:R-:W-:Y:S05]  /*1cca0*/  @!P1 NANOSLEEP.SYNCS 0x989680 ;  /* 0x009896800000995d */ /* 0x004fea0003900000 */
[----:B------:R-:W2:Y:S02]  /*1ccb0*/  @!P1 SYNCS.PHASECHK.TRANS64 P1, [R16+URZ+0x13200], R21 ;  /* 0x01320015100095a7 */ /* 0x000ea4000802007f */
[----:B--2---:R-:W-:Y:S05]  /*1ccc0*/  @!P1 BRA `(.L_x_1913) ;  /* 0xfffffffc00f09947 */ /* 0x004fea000383ffff */
[----:B------:R-:W-:Y:S05]  /*1ccd0*/  BRA `(.L_x_2111) ;  /* 0xfffffea8001c7947 */ /* 0x000fea000383ffff */
.L_x_1917:
[----:B-1----:R1:W2:Y:S02]  /*1cce0*/  SYNCS.PHASECHK.TRANS64.TRYWAIT P0, [R12+URZ+0x13230], R3 ;  /* 0x013230030c0075a7 */ /* 0x0022a4000800017f */
[----:B--2---:R-:W-:Y:S05]  /*1ccf0*/  @!P0 NANOSLEEP.SYNCS 0x989680 ;  /* 0x009896800000895d */ /* 0x004fea0003900000 */
[----:B------:R-:W2:Y:S02]  /*1cd00*/  @!P0 SYNCS.PHASECHK.TRANS64 P0, [R12+URZ+0x13230], R3 ;  /* 0x013230030c0085a7 */ /* 0x000ea4000800007f */
[----:B--2---:R-:W-:Y:S05]  /*1cd10*/  @!P0 BRA `(.L_x_1917) ;  /* 0xfffffffc00f08947 */ /* 0x004fea000383ffff */
[----:B------:R-:W-:Y:S05]  /*1cd20*/  BRA `(.L_x_1916) ;  /* 0xfffffeb8006c7947 */ /* 0x000fea000383ffff */
.L_x_1925:
[----:B-1----:R1:W2:Y:S02]  /*1cd30*/  SYNCS.PHASECHK.TRANS64.TRYWAIT P2, [R9+URZ+0x13230], R10 ;  /* 0x0132300a090075a7 */ /* 0x0022a4000804017f */
[----:B--2---:R-:W-:Y:S05]  /*1cd40*/  @!P2 NANOSLEEP.SYNCS 0x989680 ;  /* 0x009896800000a95d */ /* 0x004fea0003900000 */
[----:B------:R-:W2:Y:S02]  /*1cd50*/  @!P2 SYNCS.PHASECHK.TRANS64 P2, [R9+URZ+0x13230], R10 ;  /* 0x0132300a0900a5a7 */ /* 0x000ea4000804007f */
[----:B--2---:R-:W-:Y:S05]  /*1cd60*/  @!P2 BRA `(.L_x_1925) ;  /* 0xfffffffc00f0a947 */ /* 0x004fea000383ffff */
[----:B------:R-:W-:Y:S05]  /*1cd70*/  BRA `(.L_x_1924) ;  /* 0xfffffef000347947 */ /* 0x000fea000383ffff */
.L_x_1930:
[----:B-1----:R1:W2:Y:S02]  /*1cd80*/  SYNCS.PHASECHK.TRANS64.TRYWAIT P2, [R20+URZ+0x13250], R10 ;  /* 0x0132500a140075a7 */ /* 0x0022a4000804017f */
[----:B--2---:R-:W-:Y:S05]  /*1cd90*/  @!P2 NANOSLEEP.SYNCS 0x989680 ;  /* 0x009896800000a95d */ /* 0x004fea0003900000 */
[----:B------:R-:W2:Y:S02]  /*1cda0*/  @!P2 SYNCS.PHASECHK.TRANS64 P2, [R20+URZ+0x13250], R10 ;  /* 0x0132500a1400a5a7 */ /* 0x000ea4000804007f */
[----:B--2---:R-:W-:Y:S05]  /*1cdb0*/  @!P2 BRA `(.L_x_1930) ;  /* 0xfffffffc00f0a947 */ /* 0x004fea000383ffff */
[----:B------:R-:W-:Y:S05]  /*1cdc0*/  BRA `(.L_x_1929) ;  /* 0xfffffef400a47947 */ /* 0x000fea000383ffff */
.L_x_1939:
[----:B-1----:R1:W2:Y:S02]  /*1cdd0*/  SYNCS.PHASECHK.TRANS64.TRYWAIT P0, [R3+URZ+0x13230], R10 ;  /* 0x0132300a030075a7 */ /* 0x0022a4000800017f */
[----:B--2---:R-:W-:Y:S05]  /*1cde0*/  @!P0 NANOSLEEP.SYNCS 0x989680 ;  /* 0x009896800000895d */ /* 0x004fea0003900000 */
[----:B------:R-:W2:Y:S02]  /*1cdf0*/  @!P0 SYNCS.PHASECHK.TRANS64 P0, [R3+URZ+0x13230], R10 ;  /* 0x0132300a030085a7 */ /* 0x000ea4000800007f */
[----:B--2---:R-:W-:Y:S05]  /*1ce00*/  @!P0 BRA `(.L_x_1939) ;  /* 0xfffffffc00f08947 */ /* 0x004fea000383ffff */
[----:B------:R-:W-:Y:S05]  /*1ce10*/  BRA `(.L_x_1938) ;  /* 0xffffff2800f07947 */ /* 0x000fea000383ffff */
.L_x_1944:
[----:B-1----:R1:W2:Y:S02]  /*1ce20*/  SYNCS.PHASECHK.TRANS64.TRYWAIT P0, [R15+URZ+0x13250], R0 ;  /* 0x013250000f0075a7 */ /* 0x0022a4000800017f */
[----:B--2---:R-:W-:Y:S05]  /*1ce30*/  @!P0 NANOSLEEP.SYNCS 0x989680 ;  /* 0x009896800000895d */ /* 0x004fea0003900000 */
[----:B------:R-:W2:Y:S02]  /*1ce40*/  @!P0 SYNCS.PHASECHK.TRANS64 P0, [R15+URZ+0x13250], R0 ;  /* 0x013250000f0085a7 */ /* 0x000ea4000800007f */
[----:B--2---:R-:W-:Y:S05]  /*1ce50*/  @!P0 BRA `(.L_x_1944) ;  /* 0xfffffffc00f08947 */ /* 0x004fea000383ffff */
[----:B------:R-:W-:Y:S05]  /*1ce60*/  BRA `(.L_x_1943) ;  /* 0xffffff3000607947 */ /* 0x000fea000383ffff */
.L_x_1951:
[----:B--2---:R2:W3:Y:S02]  /*1ce70*/  SYNCS.PHASECHK.TRANS64.TRYWAIT P0, [R2+URZ+0x13250], R5 ;  /* 0x01325005020075a7 */ /* 0x0044e4000800017f */
[----:B---3--:R-:W-:Y:S05]  /*1ce80*/  @!P0 NANOSLEEP.SYNCS 0x989680 ;  /* 0x009896800000895d */ /* 0x008fea0003900000 */
[----:B------:R-:W3:Y:S02]  /*1ce90*/  @!P0 SYNCS.PHASECHK.TRANS64 P0, [R2+URZ+0x13250], R5 ;  /* 0x01325005020085a7 */ /* 0x000ee4000800007f */
[----:B---3--:R-:W-:Y:S05]  /*1cea0*/  @!P0 BRA `(.L_x_1951) ;  /* 0xfffffffc00f08947 */ /* 0x008fea000383ffff */
[----:B------:R-:W-:Y:S05]  /*1ceb0*/  BRA `(.L_x_1950) ;  /* 0xffffff5800787947 */ /* 0x000fea000383ffff */
.L_x_1981:
[----:B------:R-:W0:Y:S01]  /*1cec0*/  S2R R7, SR_TID.X ;  /* 0x0000000000077919 */ /* 0x000e220000002100 */
[----:B------:R-:W-:Y:S01]  /*1ced0*/  BSSY B1, `(.L_x_2112) ;  /* 0x000000a000017945 */ /* 0x000fe20003800000 */
[----:B------:R-:W-:Y:S02]  /*1cee0*/  IMAD.MOV.U32 R12, RZ, RZ, RZ ;  /* 0x000000ffff0c7224 */ /* 0x000fe400078e00ff */
[----:B--2---:R-:W-:Y:S02]  /*1cef0*/  IMAD.MOV.U32 R11, RZ, RZ, 0x1f ;  /* 0x0000001fff0b7424 */ /* 0x004fe400078e00ff */
[----:B------:R-:W-:Y:S01]  /*1cf00*/  IMAD.MOV.U32 R15, RZ, RZ, -0x1 ;  /* 0xffffffffff0f7424 */ /* 0x000fe200078e00ff */
[----:B0-----:R-:W-:-:S04]  /*1cf10*/  SHF.R.U32.HI R7, RZ, 0x5, R7 ;  /* 0x00000005ff077819 */ /* 0x001fc80000011607 */
[----:B------:R-:W-:-:S05]  /*1cf20*/  LOP3.LUT R7, R7, 0x3, RZ, 0xc0, !PT ;  /* 0x0000000307077812 */ /* 0x000fca00078ec0ff */
[----:B------:R-:W-:-:S07]  /*1cf30*/  IMAD.MOV.U32 R13, RZ, RZ, R7 ;  /* 0x000000ffff0d7224 */ /* 0x000fce00078e0007 */
[----:B------:R-:W-:Y:S05]  /*1cf40*/  WARPSYNC.COLLECTIVE R15, `(.L_x_2113) ;  /* 0x000000000f087348 */ /* 0x000fea0003c00000 */
[----:B------:R0:W1:Y:S02]  /*1cf50*/  SHFL.IDX P6, R14, R13, R12, R11 ;  /* 0x0000000c0d0e7389 */ /* 0x00006400000c000b */
[----:B01----:R-:W-:Y:S01]  /*1cf60*/  ENDCOLLECTIVE ;  /* 0x000000000000791b */ /* 0x003fe20003800000 */
.L_x_2113:
[----:B------:R-:W-:Y:S05]  /*1cf70*/  BSYNC B1 ;  /* 0x0000000000017941 */ /* 0x000fea0003800000 */
.L_x_2112:
[----:B------:R-:W-:Y:S05]  /*1cf80*/  BRA `(.L_x_2114) ;  /* 0xffffffa800607947 */ /* 0x000fea000383ffff */
.L_x_1983:
[----:B------:R-:W-:Y:S01]  /*1cf90*/  BSSY B1, `(.L_x_2115) ;  /* 0x0000006000017945 */ /* 0x000fe20003800000 */
[----:B------:R-:W-:-:S07]  /*1cfa0*/  IMAD.MOV.U32 R15, RZ, RZ, -0x1 ;  /* 0xffffffffff0f7424 */ /* 0x000fce00078e00ff */
[----:B0-2---:R-:W-:Y:S05]  /*1cfb0*/  WARPSYNC.COLLECTIVE R15, `(.L_x_2116) ;  /* 0x000000000f0c7348 */ /* 0x005fea0003c00000 */
[----:B------:R-:W-:Y:S02]  /*1cfc0*/  ELECT P6, UR62, PT ;  /* 0x00000000003e782f */ /* 0x000fe400038c0000 */
[----:B------:R-:W-:Y:S01]  /*1cfd0*/  MOV R14, UR62 ;  /* 0x0000003e000e7c02 */ /* 0x000fe20008000f00 */
[----:B0-2---:R-:W-:Y:S10]  /*1cfe0*/  ENDCOLLECTIVE ;  /* 0x000000000000791b */ /* 0x005ff40003800000 */
.L_x_2116:
[----:B------:R-:W-:Y:S05]  /*1cff0*/  BSYNC B1 ;  /* 0x0000000000017941 */ /* 0x000fea0003800000 */
.L_x_2115:
[----:B------:R-:W-:Y:S05]  /*1d000*/  BRA `(.L_x_1982) ;  /* 0xffffffa800587947 */ /* 0x000fea000383ffff */
.L_x_1985:
[----:B0-----:R0:W1:Y:S02]  /*1d010*/  SYNCS.PHASECHK.TRANS64.TRYWAIT P0, [R18+URZ+0x13220], R6 ;  /* 0x01322006120075a7 */ /* 0x001064000800017f */
[----:B-1----:R-:W-:Y:S05]  /*1d020*/  @!P0 NANOSLEEP.SYNCS 0x989680 ;  /* 0x009896800000895d */ /* 0x002fea0003900000 */
[----:B------:R-:W1:Y:S02]  /*1d030*/  @!P0 SYNCS.PHASECHK.TRANS64 P0, [R18+URZ+0x13220], R6 ;  /* 0x01322006120085a7 */ /* 0x000e64000800007f */
[----:B-1----:R-:W-:Y:S05]  /*1d040*/  @!P0 BRA `(.L_x_1985) ;  /* 0xfffffffc00f08947 */ /* 0x002fea000383ffff */
[----:B------:R-:W-:Y:S05]  /*1d050*/  BRA `(.L_x_2117) ;  /* 0xffffffa800687947 */ /* 0x000fea000383ffff */
.L_x_1989:
[----:B0-----:R0:W1:Y:S02]  /*1d060*/  SYNCS.PHASECHK.TRANS64.TRYWAIT P0, [R6+URZ+0x132a0], R10 ;  /* 0x0132a00a060075a7 */ /* 0x001064000800017f */
[----:B-1----:R-:W-:Y:S05]  /*1d070*/  @!P0 NANOSLEEP.SYNCS 0x989680 ;  /* 0x009896800000895d */ /* 0x002fea0003900000 */
[----:B------:R-:W1:Y:S02]  /*1d080*/  @!P0 SYNCS.PHASECHK.TRANS64 P0, [R6+URZ+0x132a0], R10 ;  /* 0x0132a00a060085a7 */ /* 0x000e64000800007f */
[----:B-1----:R-:W-:Y:S05]  /*1d090*/  @!P0 BRA `(.L_x_1989) ;  /* 0xfffffffc00f08947 */ /* 0x002fea000383ffff */
[----:B------:R-:W-:Y:S05]  /*1d0a0*/  BRA `(.L_x_2118) ;  /* 0xffffffa800807947 */ /* 0x000fea000383ffff */
.L_x_1994:
[----:B-1----:R1:W2:Y:S02]  /*1d0b0*/  SYNCS.PHASECHK.TRANS64.TRYWAIT P0, [R6+URZ+0x132c0], R10 ;  /* 0x0132c00a060075a7 */ /* 0x0022a4000800017f */
[----:B--2---:R-:W-:Y:S05]  /*1d0c0*/  @!P0 NANOSLEEP.SYNCS 0x989680 ;  /* 0x009896800000895d */ /* 0x004fea0003900000 */
[----:B------:R-:W2:Y:S02]  /*1d0d0*/  @!P0 SYNCS.PHASECHK.TRANS64 P0, [R6+URZ+0x132c0], R10 ;  /* 0x0132c00a060085a7 */ /* 0x000ea4000800007f */
[----:B--2---:R-:W-:Y:S05]  /*1d0e0*/  @!P0 BRA `(.L_x_1994) ;  /* 0xfffffffc00f08947 */ /* 0x004fea000383ffff */
[----:B------:R-:W-:Y:S05]  /*1d0f0*/  BRA `(.L_x_2119) ;  /* 0xffffffa800fc7947 */ /* 0x000fea000383ffff */
.L_x_2001:
[----:B0-----:R0:W1:Y:S02]  /*1d100*/  SYNCS.PHASECHK.TRANS64.TRYWAIT P1, [R6+URZ+0x132a0], R7 ;  /* 0x0132a007060075a7 */ /* 0x001064000802017f */
[----:B-1----:R-:W-:Y:S05]  /*1d110*/  @!P1 NANOSLEEP.SYNCS 0x989680 ;  /* 0x009896800000995d */ /* 0x002fea0003900000 */
[----:B------:R-:W1:Y:S02]  /*1d120*/  @!P1 SYNCS.PHASECHK.TRANS64 P1, [R6+URZ+0x132a0], R7 ;  /* 0x0132a007060095a7 */ /* 0x000e64000802007f */
[----:B-1----:R-:W-:Y:S05]  /*1d130*/  @!P1 BRA `(.L_x_2001) ;  /* 0xfffffffc00f09947 */ /* 0x002fea000383ffff */
[----:B------:R-:W-:Y:S05]  /*1d140*/  BRA `(.L_x_2120) ;  /* 0xffffffac00b87947 */ /* 0x000fea000383ffff */
.L_x_2006:
[----:B-1----:R1:W2:Y:S02]  /*1d150*/  SYNCS.PHASECHK.TRANS64.TRYWAIT P1, [R6+URZ+0x132c0], R7 ;  /* 0x0132c007060075a7 */ /* 0x0022a4000802017f */
[----:B--2---:R-:W-:Y:S05]  /*1d160*/  @!P1 NANOSLEEP.SYNCS 0x989680 ;  /* 0x009896800000995d */ /* 0x004fea0003900000 */
[----:B------:R-:W2:Y:S02]  /*1d170*/  @!P1 SYNCS.PHASECHK.TRANS64 P1, [R6+URZ+0x132c0], R7 ;  /* 0x0132c007060095a7 */ /* 0x000ea4000802007f */
[----:B--2---:R-:W-:Y:S05]  /*1d180*/  @!P1 BRA `(.L_x_2006) ;  /* 0xfffffffc00f09947 */ /* 0x004fea000383ffff */
[----:B------:R-:W-:Y:S05]  /*1d190*/  BRA `(.L_x_2121) ;  /* 0xffffffb000307947 */ /* 0x000fea000383ffff */
.L_x_2023:
[----:B------:R-:W1:Y:S01]  /*1d1a0*/  S2R R20, SR_TID.X ;  /* 0x0000000000147919 */ /* 0x000e620000002100 */
[----:B------:R-:W-:Y:S01]  /*1d1b0*/  BSSY B0, `(.L_x_2122) ;  /* 0x000000a000007945 */ /* 0x000fe20003800000 */
[----:B------:R-:W-:Y:S02]  /*1d1c0*/  IMAD.MOV.U32 R12, RZ, RZ, RZ ;  /* 0x000000ffff0c7224 */ /* 0x000fe400078e00ff */
[----:B--2---:R-:W-:Y:S02]  /*1d1d0*/  IMAD.MOV.U32 R11, RZ, RZ, 0x1f ;  /* 0x0000001fff0b7424 */ /* 0x004fe400078e00ff */
[----:B------:R-:W-:Y:S01]  /*1d1e0*/  IMAD.MOV.U32 R15, RZ, RZ, -0x1 ;  /* 0xffffffffff0f7424 */ /* 0x000fe200078e00ff */
[----:B-1----:R-:W-:-:S04]  /*1d1f0*/  SHF.R.U32.HI R20, RZ, 0x5, R20 ;  /* 0x00000005ff147819 */ /* 0x002fc80000011614 */
[----:B------:R-:W-:-:S05]  /*1d200*/  LOP3.LUT R20, R20, 0x3, RZ, 0xc0, !PT ;  /* 0x0000000314147812 */ /* 0x000fca00078ec0ff */
[----:B------:R-:W-:-:S07]  /*1d210*/  IMAD.MOV.U32 R13, RZ, RZ, R20 ;  /* 0x000000ffff0d7224 */ /* 0x000fce00078e0014 */
[----:B0-----:R-:W-:Y:S05]  /*1d220*/  WARPSYNC.COLLECTIVE R15, `(.L_x_2123) ;  /* 0x000000000f087348 */ /* 0x001fea0003c00000 */
[----:B------:R1:W2:Y:S02]  /*1d230*/  SHFL.IDX P6, R14, R13, R12, R11 ;  /* 0x0000000c0d0e7389 */ /* 0x0002a400000c000b */
[----:B012---:R-:W-:Y:S01]  /*1d240*/  ENDCOLLECTIVE ;  /* 0x000000000000791b */ /* 0x007fe20003800000 */
.L_x_2123:
[----:B------:R-:W-:Y:S05]  /*1d250*/  BSYNC B0 ;  /* 0x0000000000007941 */ /* 0x000fea0003800000 */
.L_x_2122:
[----:B------:R-:W-:Y:S05]  /*1d260*/  BRA `(.L_x_2124) ;  /* 0xffffffbc00647947 */ /* 0x000fea000383ffff */
.L_x_2025:
[----:B------:R-:W-:Y:S01]  /*1d270*/  BSSY B0, `(.L_x_2125) ;  /* 0x0000006000007945 */ /* 0x000fe20003800000 */
[----:B------:R-:W-:-:S07]  /*1d280*/  IMAD.MOV.U32 R15, RZ, RZ, -0x1 ;  /* 0xffffffffff0f7424 */ /* 0x000fce00078e00ff */
[----:B012---:R-:W-:Y:S05]  /*1d290*/  WARPSYNC.COLLECTIVE R15, `(.L_x_2126) ;  /* 0x000000000f0c7348 */ /* 0x007fea0003c00000 */
[----:B------:R-:W-:Y:S02]  /*1d2a0*/  ELECT P6, UR62, PT ;  /* 0x00000000003e782f */ /* 0x000fe400038c0000 */
[----:B------:R-:W-:Y:S01]  /*1d2b0*/  MOV R14, UR62 ;  /* 0x0000003e000e7c02 */ /* 0x000fe20008000f00 */
[----:B012---:R-:W-:Y:S10]  /*1d2c0*/  ENDCOLLECTIVE ;  /* 0x000000000000791b */ /* 0x007ff40003800000 */
.L_x_2126:
[----:B------:R-:W-:Y:S05]  /*1d2d0*/  BSYNC B0 ;  /* 0x0000000000007941 */ /* 0x000fea0003800000 */
.L_x_2125:
[----:B------:R-:W-:Y:S05]  /*1d2e0*/  BRA `(.L_x_2127) ;  /* 0xffffffbc00647947 */ /* 0x000fea000383ffff */
.L_x_2027:
[----:B-1----:R1:W3:Y:S02]  /*1d2f0*/  SYNCS.PHASECHK.TRANS64.TRYWAIT P0, [R4+URZ+0x13280], R3 ;  /* 0x01328003040075a7 */ /* 0x0022e4000800017f */
[----:B---3--:R-:W-:Y:S05]  /*1d300*/  @!P0 NANOSLEEP.SYNCS 0x989680 ;  /* 0x009896800000895d */ /* 0x008fea0003900000 */
[----:B------:R-:W3:Y:S02]  /*1d310*/  @!P0 SYNCS.PHASECHK.TRANS64 P0, [R4+URZ+0x13280], R3 ;  /* 0x01328003040085a7 */ /* 0x000ee4000800007f */
[----:B---3--:R-:W-:Y:S05]  /*1d320*/  @!P0 BRA `(.L_x_2027) ;  /* 0xfffffffc00f08947 */ /* 0x008fea000383ffff */
[----:B------:R-:W-:Y:S05]  /*1d330*/  BRA `(.L_x_2128) ;  /* 0xffffffbc00c87947 */ /* 0x000fea000383ffff */
.L_x_2029:
[----:B---3--:R3:W4:Y:S02]  /*1d340*/  SYNCS.PHASECHK.TRANS64.TRYWAIT P0, [R4+URZ+0x13240], R3 ;  /* 0x01324003040075a7 */ /* 0x008724000800017f */
[----:B----4-:R-:W-:Y:S05]  /*1d350*/  @!P0 NANOSLEEP.SYNCS 0x989680 ;  /* 0x009896800000895d */ /* 0x010fea0003900000 */
[----:B------:R-:W4:Y:S02]  /*1d360*/  @!P0 SYNCS.PHASECHK.TRANS64 P0, [R4+URZ+0x13240], R3 ;  /* 0x01324003040085a7 */ /* 0x000f24000800007f */
[----:B----4-:R-:W-:Y:S05]  /*1d370*/  @!P0 BRA `(.L_x_2029) ;  /* 0xfffffffc00f08947 */ /* 0x010fea000383ffff */
[----:B------:R-:W-:Y:S05]  /*1d380*/  BRA `(.L_x_2129) ;  /* 0xffffffc0001c7947 */ /* 0x000fea000383ffff */
.L_x_2033:
[----:B------:R-:W2:Y:S01]  /*1d390*/  LDL.LU R11, [R1+0x1c] ;  /* 0x00001c00010b7983 */ /* 0x000ea20000300800 */
[----:B------:R-:W-:Y:S02]  /*1d3a0*/  IMAD.MOV.U32 R13, RZ, RZ, R4 ;  /* 0x000000ffff0d7224 */ /* 0x000fe400078e0004 */
[----:B------:R-:W-:Y:S02]  /*1d3b0*/  IMAD.MOV.U32 R12, RZ, RZ, RZ ;  /* 0x000000ffff0c7224 */ /* 0x000fe400078e00ff */
[----:B------:R-:W-:Y:S02]  /*1d3c0*/  IMAD.MOV.U32 R15, RZ, RZ, -0x1 ;  /* 0xffffffffff0f7424 */ /* 0x000fe400078e00ff */
[----:B------:R-:W-:-:S04]  /*1d3d0*/  IMAD R25, R25, 0xc0, R21 ;  /* 0x000000c019197824 */ /* 0x000fc800078e0215 */
[----:B------:R-:W-:Y:S02]  /*1d3e0*/  VIADD R8, R25, 0x20 ;  /* 0x0000002019087836 */ /* 0x000fe40000000000 */
[----:B--2---:R-:W-:Y:S02]  /*1d3f0*/  IMAD R5, R11, R9, RZ ;  /* 0x000000090b057224 */ /* 0x004fe400078e02ff */
[----:B------:R-:W-:-:S03]  /*1d400*/  IMAD.MOV.U32 R11, RZ, RZ, 0x1c1f ;  /* 0x00001c1fff0b7424 */ /* 0x000fc600078e00ff */
[----:B------:R-:W-:-:S13]  /*1d410*/  ISETP.GE.AND P1, PT, R25, R5, PT ;  /* 0x000000051900720c */ /* 0x000fda0003f26270 */
[----:B-----5:R-:W-:Y:S05]  /*1d420*/  WARPSYNC.COLLECTIVE R15, `(.L_x_2130) ;  /* 0x000000000f087348 */ /* 0x020fea0003c00000 */
[----:B------:R0:W1:Y:S02]  /*1d430*/  SHFL.IDX P6, R14, R13, R12, R11 ;  /* 0x0000000c0d0e7389 */ /* 0x00006400000c000b */
[----:B01---5:R-:W-:Y:S01]  /*1d440*/  ENDCOLLECTIVE ;  /* 0x000000000000791b */ /* 0x023fe20003800000 */
.L_x_2130:
[----:B------:R-:W-:Y:S02]  /*1d450*/  IMAD.MOV.U32 R13, RZ, RZ, R0 ;  /* 0x000000ffff0d7224 */ /* 0x000fe400078e0000 */
[----:B------:R-:W-:-:S07]  /*1d460*/  IMAD.MOV.U32 R6, RZ, RZ, R14 ;  /* 0x000000ffff067224 */ /* 0x000fce00078e000e */
[----:B------:R-:W-:Y:S05]  /*1d470*/  WARPSYNC.COLLECTIVE R15, `(.L_x_2131) ;  /* 0x000000000f087348 */ /* 0x000fea0003c00000 */
[----:B------:R0:W1:Y:S02]  /*1d480*/  SHFL.IDX P6, R14, R13, R12, R11 ;  /* 0x0000000c0d0e7389 */ /* 0x00006400000c000b */
[----:B01----:R-:W-:Y:S01]  /*1d490*/  ENDCOLLECTIVE ;  /* 0x000000000000791b */ /* 0x003fe20003800000 */
.L_x_2131:
[----:B------:R-:W-:Y:S02]  /*1d4a0*/  IMAD.MOV.U32 R13, RZ, RZ, R4 ;  /* 0x000000ffff0d7224 */ /* 0x000fe400078e0004 */
[----:B------:R-:W-:Y:S02]  /*1d4b0*/  IMAD.MOV.U32 R12, RZ, RZ, 0x1 ;  /* 0x00000001ff0c7424 */ /* 0x000fe400078e00ff */
[----:B------:R-:W-:-:S07]  /*1d4c0*/  IMAD.MOV.U32 R7, RZ, RZ, R14 ;  /* 0x000000ffff077224 */ /* 0x000fce00078e000e */
[----:B------:R-:W-:Y:S05]  /*1d4d0*/  WARPSYNC.COLLECTIVE R15, `(.L_x_2132) ;  /* 0x000000000f087348 */ /* 0x000fea0003c00000 */
[----:B------:R0:W1:Y:S02]  /*1d4e0*/  SHFL.IDX P6, R14, R13, R12, R11 ;  /* 0x0000000c0d0e7389 */ /* 0x00006400000c000b */
[----:B01----:R-:W-:Y:S01]  /*1d4f0*/  ENDCOLLECTIVE ;  /* 0x000000000000791b */ /* 0x003fe20003800000 */
.L_x_2132:
[----:B------:R-:W-:-:S04]  /*1d500*/  @!P1 IADD3 R7, P2, R20, R7, RZ ;  /* 0x0000000714079210 */ /* 0x000fc80007f5e0ff */
[----:B------:R-:W-:-:S04]  /*1d510*/  @!P1 IADD3.X R6, RZ, R6, RZ, P2, !PT ;  /* 0x00000006ff069210 */ /* 0x000fc800017fe4ff */
        /* <DEDUP_REMOVED lines=13> */
.L_x_2133:
[----:B------:R-:W-:Y:S02]  /*1d5f0*/  IMAD.MOV.U32 R13, RZ, RZ, R4 ;  /* 0x000000ffff0d7224 */ /* 0x000fe400078e0004 */
[----:B------:R-:W-:Y:S02]  /*1d600*/  IMAD.MOV.U32 R12, RZ, RZ, 0x2 ;  /* 0x00000002ff0c7424 */ /* 0x000fe400078e00ff */
[----:B------:R-:W-:-:S07]  /*1d610*/  IMAD.MOV.U32 R7, RZ, RZ, R14 ;  /* 0x000000ffff077224 */ /* 0x000fce00078e000e */
[----:B------:R-:W-:Y:S05]  /*1d620*/  WARPSYNC.COLLECTIVE R15, `(.L_x_2134) ;  /* 0x000000000f087348 */ /* 0x000fea0003c00000 */
[----:B------:R0:W1:Y:S02]  /*1d630*/  SHFL.IDX P6, R14, R13, R12, R11 ;  /* 0x0000000c0d0e7389 */ /* 0x00006400000c000b */
[----:B01----:R-:W-:Y:S01]  /*1d640*/  ENDCOLLECTIVE ;  /* 0x000000000000791b */ /* 0x003fe20003800000 */
.L_x_2134:
        /* <DEDUP_REMOVED lines=11> */
[----:B------:R-:W-:Y:S01]  /*1d700*/  ISETP.GE.AND P1, PT, R6, R5, PT ;  /* 0x000000050600720c */ /* 0x000fe20003f26270 */
[----:B------:R-:W-:-:S12]  /*1d710*/  IMAD.MOV.U32 R6, RZ, RZ, R14 ;  /* 0x000000ffff067224 */ /* 0x000fd800078e000e */
[----:B------:R-:W-:Y:S05]  /*1d720*/  WARPSYNC.COLLECTIVE R15, `(.L_x_2135) ;  /* 0x000000000f087348 */ /* 0x000fea0003c00000 */
[----:B------:R0:W1:Y:S02]  /*1d730*/  SHFL.IDX P6, R14, R13, R12, R11 ;  /* 0x0000000c0d0e7389 */ /* 0x00006400000c000b */
[----:B01----:R-:W-:Y:S01]  /*1d740*/  ENDCOLLECTIVE ;  /* 0x000000000000791b */ /* 0x003fe20003800000 */
.L_x_2135:
[----:B------:R-:W-:Y:S02]  /*1d750*/  IMAD.MOV.U32 R13, RZ, RZ, R4 ;  /* 0x000000ffff0d7224 */ /* 0x000fe400078e0004 */
[----:B------:R-:W-:Y:S02]  /*1d760*/  IMAD.MOV.U32 R12, RZ, RZ, 0x3 ;  /* 0x00000003ff0c7424 */ /* 0x000fe400078e00ff */
[----:B------:R-:W-:-:S07]  /*1d770*/  IMAD.MOV.U32 R7, RZ, RZ, R14 ;  /* 0x000000ffff077224 */ /* 0x000fce00078e000e */
[----:B------:R-:W-:Y:S05]  /*1d780*/  WARPSYNC.COLLECTIVE R15, `(.L_x_2136) ;  /* 0x000000000f087348 */ /* 0x000fea0003c00000 */
[----:B------:R0:W1:Y:S02]  /*1d790*/  SHFL.IDX P6, R14, R13, R12, R11 ;  /* 0x0000000c0d0e7389 */ /* 0x00006400000c000b */
[----:B01----:R-:W-:Y:S01]  /*1d7a0*/  ENDCOLLECTIVE ;  /* 0x000000000000791b */ /* 0x003fe20003800000 */
.L_x_2136:
        /* <DEDUP_REMOVED lines=11> */
.L_x_2137:
        /* <DEDUP_REMOVED lines=11> */
.L_x_2138:
[----:B------:R-:W-:-:S05]  /*1d910*/  @!P1 IADD3 R6, P3, R20, R6, RZ ;  /* 0x0000000614069210 */ /* 0x000fca0007f7e0ff */
[----:B------:R-:W-:-:S05]  /*1d920*/  @!P1 IMAD.X R4, RZ, RZ, R4, P3 ;  /* 0x000000ffff049224 */ /* 0x000fca00018e0604 */
[----:B------:R-:W-:Y:S01]  /*1d930*/  @!P1 MOV R7, R4 ;  /* 0x0000000400079202 */ /* 0x000fe20000000f00 */
[----:B------:R-:W-:Y:S02]  /*1d940*/  IMAD.MOV.U32 R13, RZ, RZ, R2 ;  /* 0x000000ffff0d7224 */ /* 0x000fe400078e0002 */
[----:B------:R-:W-:Y:S02]  /*1d950*/  VIADD R4, R25, 0x80 ;  /* 0x0000008019047836 */ /* 0x000fe40000000000 */
[----:B------:R-:W-:Y:S01]  /*1d960*/  @!PT LDS RZ, [RZ] ;  /* 0x00000000fffff984 */ /* 0x000fe20000000800 */
[----:B------:R-:W-:Y:S01]  /*1d970*/  @!PT LDS RZ, [RZ] ;  /* 0x00000000fffff984 */ /* 0x000fe20000000800 */
[----:B------:R-:W-:Y:S01]  /*1d980*/  @!PT LDS RZ, [RZ] ;  /* 0x00000000fffff984 */ /* 0x000fe20000000800 */
[----:B------:R0:W-:Y:S03]  /*1d990*/  @!P1 LDGSTS.E.BYPASS.LTC128B.128 [R10+0xc800], desc[UR40][R6.64], !P0 ;  /* 0x0c800000060a9fae */ /* 0x0001e6000c101d68 */
[----:B------:R-:W-:Y:S01]  /*1d9a0*/  ISETP.GE.AND P2, PT, R4, R5, PT ;  /* 0x000000050400720c */ /* 0x000fe20003f46270 */
[----:B------:R-:W-:-:S12]  /*1d9b0*/  IMAD.MOV.U32 R0, RZ, RZ, R14 ;  /* 0x000000ffff007224 */ /* 0x000fd800078e000e */
[----:B0-----:R-:W-:Y:S05]  /*1d9c0*/  WARPSYNC.COLLECTIVE R15, `(.L_x_2139) ;  /* 0x000000000f087348 */ /* 0x001fea0003c00000 */
[----:B------:R1:W2:Y:S02]  /*1d9d0*/  SHFL.IDX P6, R14, R13, R12, R11 ;  /* 0x0000000c0d0e7389 */ /* 0x0002a400000c000b */
[----:B012---:R-:W-:Y:S01]  /*1d9e0*/  ENDCOLLECTIVE ;  /* 0x000000000000791b */ /* 0x007fe20003800000 */
.L_x_2139:
[----:B------:R-:W-:Y:S02]  /*1d9f0*/  IMAD.MOV.U32 R13, RZ, RZ, R3 ;  /* 0x000000ffff0d7224 */ /* 0x000fe400078e0003 */
[----:B------:R-:W-:Y:S02]  /*1da00*/  IMAD.MOV.U32 R12, RZ, RZ, 0x1 ;  /* 0x00000001ff0c7424 */ /* 0x000fe400078e00ff */
[----:B------:R-:W-:-:S07]  /*1da10*/  IMAD.MOV.U32 R8, RZ, RZ, R14 ;  /* 0x000000ffff087224 */ /* 0x000fce00078e000e */
[----:B------:R-:W-:Y:S05]  /*1da20*/  WARPSYNC.COLLECTIVE R15, `(.L_x_2140) ;  /* 0x000000000f087348 */ /* 0x000fea0003c00000 */
[----:B------:R0:W1:Y:S02]  /*1da30*/  SHFL.IDX P6, R14, R13, R12, R11 ;  /* 0x0000000c0d0e7389 */ /* 0x00006400000c000b */
[----:B01----:R-:W-:Y:S01]  /*1da40*/  ENDCOLLECTIVE ;  /* 0x000000000000791b */ /* 0x003fe20003800000 */
.L_x_2140:
        /* <DEDUP_REMOVED lines=12> */
.L_x_2141:
[----:B------:R-:W-:Y:S01]  /*1db10*/  IMAD.MOV.U32 R2, RZ, RZ, R14 ;  /* 0x000000ffff027224 */ /* 0x000fe200078e000e */
[----:B------:R-:W-:Y:S06]  /*1db20*/  BRA `(.L_x_2142) ;  /* 0xffffffc400207947 */ /* 0x000fec000383ffff */
.L_x_2036:
[----:B-1----:R1:W2:Y:S02]  /*1db30*/  SYNCS.PHASECHK.TRANS64.TRYWAIT P0, [R18+URZ+0x13220], R3 ;  /* 0x01322003120075a7 */ /* 0x0022a4000800017f */
[----:B--2---:R-:W-:Y:S05]  /*1db40*/  @!P0 NANOSLEEP.SYNCS 0x989680 ;  /* 0x009896800000895d */ /* 0x004fea0003900000 */
[----:B------:R-:W2:Y:S02]  /*1db50*/  @!P0 SYNCS.PHASECHK.TRANS64 P0, [R18+URZ+0x13220], R3 ;  /* 0x01322003120085a7 */ /* 0x000ea4000800007f */
[----:B--2---:R-:W-:Y:S05]  /*1db60*/  @!P0 BRA `(.L_x_2036) ;  /* 0xfffffffc00f08947 */ /* 0x004fea000383ffff */
[----:B------:R-:W-:Y:S05]  /*1db70*/  BRA `(.L_x_2143) ;  /* 0xffffffc4007c7947 */ /* 0x000fea000383ffff */
.L_x_2042:
[----:B0-----:R0:W1:Y:S02]  /*1db80*/  SYNCS.PHASECHK.TRANS64.TRYWAIT P0, [R4+URZ+0x13280], R3 ;  /* 0x01328003040075a7 */ /* 0x001064000800017f */
[----:B-1----:R-:W-:Y:S05]  /*1db90*/  @!P0 NANOSLEEP.SYNCS 0x989680 ;  /* 0x009896800000895d */ /* 0x002fea0003900000 */
[----:B------:R-:W1:Y:S02]  /*1dba0*/  @!P0 SYNCS.PHASECHK.TRANS64 P0, [R4+URZ+0x13280], R3 ;  /* 0x01328003040085a7 */ /* 0x000e64000800007f */
[----:B-1----:R-:W-:Y:S05]  /*1dbb0*/  @!P0 BRA `(.L_x_2042) ;  /* 0xfffffffc00f08947 */ /* 0x002fea000383ffff */
[----:B------:R-:W-:Y:S05]  /*1dbc0*/  BRA `(.L_x_2144) ;  /* 0xffffffc800287947 */ /* 0x000fea000383ffff */
.L_x_2047:
[----:B-1----:R1:W2:Y:S02]  /*1dbd0*/  SYNCS.PHASECHK.TRANS64.TRYWAIT P0, [R4+URZ+0x13240], R3 ;  /* 0x01324003040075a7 */ /* 0x0022a4000800017f */
[----:B--2---:R-:W-:Y:S05]  /*1dbe0*/  @!P0 NANOSLEEP.SYNCS 0x989680 ;  /* 0x009896800000895d */ /* 0x004fea0003900000 */
[----:B------:R-:W2:Y:S02]  /*1dbf0*/  @!P0 SYNCS.PHASECHK.TRANS64 P0, [R4+URZ+0x13240], R3 ;  /* 0x01324003040085a7 */ /* 0x000ea4000800007f */
[----:B--2---:R-:W-:Y:S05]  /*1dc00*/  @!P0 BRA `(.L_x_2047) ;  /* 0xfffffffc00f08947 */ /* 0x004fea000383ffff */
[----:B------:R-:W-:Y:S05]  /*1dc10*/  BRA `(.L_x_2145) ;  /* 0xffffffc800a47947 */ /* 0x000fea000383ffff */
.L_x_2053:
[----:B0-----:R0:W1:Y:S02]  /*1dc20*/  SYNCS.PHASECHK.TRANS64.TRYWAIT P0, [R3+URZ+0x13270], R2 ;  /* 0x01327002030075a7 */ /* 0x001064000800017f */
[----:B-1----:R-:W-:Y:S05]  /*1dc30*/  @!P0 NANOSLEEP.SYNCS 0x989680 ;  /* 0x009896800000895d */ /* 0x002fea0003900000 */
[----:B------:R-:W1:Y:S02]  /*1dc40*/  @!P0 SYNCS.PHASECHK.TRANS64 P0, [R3+URZ+0x13270], R2 ;  /* 0x01327002030085a7 */ /* 0x000e64000800007f */
[----:B-1----:R-:W-:Y:S05]  /*1dc50*/  @!P0 BRA `(.L_x_2053) ;  /* 0xfffffffc00f08947 */ /* 0x002fea000383ffff */
[----:B------:R-:W-:Y:S05]  /*1dc60*/  BRA `(.L_x_2146) ;  /* 0xffffffcc00407947 */ /* 0x000fea000383ffff */
.L_x_2055:
[----:B0-----:R0:W1:Y:S02]  /*1dc70*/  SYNCS.PHASECHK.TRANS64.TRYWAIT P0, [R3+URZ+0x13260], R2 ;  /* 0x01326002030075a7 */ /* 0x001064000800017f */
[----:B-1----:R-:W-:Y:S05]  /*1dc80*/  @!P0 NANOSLEEP.SYNCS 0x989680 ;  /* 0x009896800000895d */ /* 0x002fea0003900000 */
[----:B------:R-:W1:Y:S02]  /*1dc90*/  @!P0 SYNCS.PHASECHK.TRANS64 P0, [R3+URZ+0x13260], R2 ;  /* 0x01326002030085a7 */ /* 0x000e64000800007f */
[----:B-1----:R-:W-:Y:S05]  /*1dca0*/  @!P0 BRA `(.L_x_2055) ;  /* 0xfffffffc00f08947 */ /* 0x002fea000383ffff */
[----:B------:R-:W-:Y:S05]  /*1dcb0*/  BRA `(.L_x_2147) ;  /* 0xffffffcc00487947 */ /* 0x000fea000383ffff */
.L_x_2062:
[----:B-1----:R1:W2:Y:S02]  /*1dcc0*/  SYNCS.PHASECHK.TRANS64.TRYWAIT P1, [R3+URZ+0x13270], R0 ;  /* 0x01327000030075a7 */ /* 0x0022a4000802017f */
[----:B--2---:R-:W-:Y:S05]  /*1dcd0*/  @!P1 NANOSLEEP.SYNCS 0x989680 ;  /* 0x009896800000995d */ /* 0x004fea0003900000 */
[----:B------:R-:W2:Y:S02]  /*1dce0*/  @!P1 SYNCS.PHASECHK.TRANS64 P1, [R3+URZ+0x13270], R0 ;  /* 0x01327000030095a7 */ /* 0x000ea4000802007f */
[----:B--2---:R-:W-:Y:S05]  /*1dcf0*/  @!P1 BRA `(.L_x_2062) ;  /* 0xfffffffc00f09947 */ /* 0x004fea000383ffff */
[----:B------:R-:W-:Y:S05]  /*1dd00*/  BRA `(.L_x_2148) ;  /* 0xffffffd000987947 */ /* 0x000fea000383ffff */
.L_x_2064:
[----:B-1----:R1:W2:Y:S02]  /*1dd10*/  SYNCS.PHASECHK.TRANS64.TRYWAIT P1, [R3+URZ+0x13260], R0 ;  /* 0x01326000030075a7 */ /* 0x0022a4000802017f */
[----:B--2---:R-:W-:Y:S05]  /*1dd20*/  @!P1 NANOSLEEP.SYNCS 0x989680 ;  /* 0x009896800000995d */ /* 0x004fea0003900000 */
[----:B------:R-:W2:Y:S02]  /*1dd30*/  @!P1 SYNCS.PHASECHK.TRANS64 P1, [R3+URZ+0x13260], R0 ;  /* 0x01326000030095a7 */ /* 0x000ea4000802007f */
[----:B--2---:R-:W-:Y:S05]  /*1dd40*/  @!P1 BRA `(.L_x_2064) ;  /* 0xfffffffc00f09947 */ /* 0x004fea000383ffff */
[----:B------:R-:W-:Y:S05]  /*1dd50*/  BRA `(.L_x_2149) ;  /* 0xffffffd0009c7947 */ /* 0x000fea000383ffff */
.L_x_2068:
[----:B------:R-:W-:Y:S01]  /*1dd60*/  BSSY B0, `(.L_x_2150) ;  /* 0x0000008000007945 */ /* 0x000fe20003800000 */
[----:B------:R-:W-:Y:S02]  /*1dd70*/  IMAD.MOV.U32 R13, RZ, RZ, R24 ;  /* 0x000000ffff0d7224 */ /* 0x000fe400078e0018 */
[----:B------:R-:W-:Y:S02]  /*1dd80*/  IMAD.MOV.U32 R12, RZ, RZ, RZ ;  /* 0x000000ffff0c7224 */ /* 0x000fe400078e00ff */
[----:B--2---:R-:W-:Y:S02]  /*1dd90*/  IMAD.MOV.U32 R11, RZ, RZ, 0x1f ;  /* 0x0000001fff0b7424 */ /* 0x004fe400078e00ff */
[----:B------:R-:W-:-:S07]  /*1dda0*/  IMAD.MOV.U32 R15, RZ, RZ, -0x1 ;  /* 0xffffffffff0f7424 */ /* 0x000fce00078e00ff */
[----:B------:R-:W-:Y:S05]  /*1ddb0*/  WARPSYNC.COLLECTIVE R15, `(.L_x_2151) ;  /* 0x000000000f087348 */ /* 0x000fea0003c00000 */
[----:B------:R0:W1:Y:S02]  /*1ddc0*/  SHFL.IDX P6, R14, R13, R12, R11 ;  /* 0x0000000c0d0e7389 */ /* 0x00006400000c000b */
[----:B01----:R-:W-:Y:S01]  /*1ddd0*/  ENDCOLLECTIVE ;  /* 0x000000000000791b */ /* 0x003fe20003800000 */
.L_x_2151:
[----:B------:R-:W-:Y:S05]  /*1dde0*/  BSYNC B0 ;  /* 0x0000000000007941 */ /* 0x000fea0003800000 */
.L_x_2150:
[----:B------:R-:W-:Y:S01]  /*1ddf0*/  IMAD.MOV.U32 R13, RZ, RZ, R24 ;  /* 0x000000ffff0d7224 */ /* 0x000fe200078e0018 */
[----:B------:R-:W-:Y:S01]  /*1de00*/  MOV R15, 0xffffffff ;  /* 0xffffffff000f7802 */ /* 0x000fe20000000f00 */
[----:B------:R-:W-:Y:S02]  /*1de10*/  IMAD.MOV.U32 R12, RZ, RZ, 0x1 ;  /* 0x00000001ff0c7424 */ /* 0x000fe400078e00ff */
[----:B------:R-:W-:Y:S02]  /*1de20*/  IMAD.MOV.U32 R11, RZ, RZ, 0x1f ;  /* 0x0000001fff0b7424 */ /* 0x000fe400078e00ff */
[----:B------:R-:W-:Y:S02]  /*1de30*/  IMAD.IADD R8, R27, 0x1, R10 ;  /* 0x000000011b087824 */ /* 0x000fe400078e020a */
[----:B------:R-:W-:-:S07]  /*1de40*/  IMAD.MOV.U32 R0, RZ, RZ, R14 ;  /* 0x000000ffff007224 */ /* 0x000fce00078e000e */
[----:B------:R-:W-:Y:S05]  /*1de50*/  WARPSYNC.COLLECTIVE R15, `(.L_x_2152) ;  /* 0x000000000f087348 */ /* 0x000fea0003c00000 */
[----:B------:R0:W1:Y:S02]  /*1de60*/  SHFL.IDX P6, R14, R13, R12, R11 ;  /* 0x0000000c0d0e7389 */ /* 0x00006400000c000b */
[----:B01----:R-:W-:Y:S01]  /*1de70*/  ENDCOLLECTIVE ;  /* 0x000000000000791b */ /* 0x003fe20003800000 */
.L_x_2152:
        /* <DEDUP_REMOVED lines=24> */
.L_x_2153:
[----:B------:R-:W-:Y:S01]  /*1e000*/  IMAD.MOV.U32 R12, RZ, RZ, 0x2 ;  /* 0x00000002ff0c7424 */ /* 0x000fe200078e00ff */
[----:B------:R-:W-:-:S05]  /*1e010*/  SEL R3, R14, RZ, P1 ;  /* 0x000000ff0e037207 */ /* 0x000fca0000800000 */
[----:B------:R-:W-:-:S04]  /*1e020*/  IMAD.IADD R2, R2, 0x1, R3 ;  /* 0x0000000102027824 */ /* 0x000fc800078e0203 */
[----:B------:R-:W-:-:S07]  /*1e030*/  IMAD.MOV.U32 R13, RZ, RZ, R2 ;  /* 0x000000ffff0d7224 */ /* 0x000fce00078e0002 */
[----:B------:R-:W-:Y:S05]  /*1e040*/  WARPSYNC.COLLECTIVE R15, `(.L_x_2154) ;  /* 0x000000000f087348 */ /* 0x000fea0003c00000 */
[----:B------:R0:W1:Y:S02]  /*1e050*/  SHFL.UP P6, R14, R13, R12, R11 ;  /* 0x0400000c0d0e7389 */ /* 0x00006400000c000b */
[----:B01----:R-:W-:Y:S01]  /*1e060*/  ENDCOLLECTIVE ;  /* 0x000000000000791b */ /* 0x003fe20003800000 */
.L_x_2154:
[----:B------:R-:W-:Y:S01]  /*1e070*/  IMAD.MOV.U32 R12, RZ, RZ, 0x4 ;  /* 0x00000004ff0c7424 */ /* 0x000fe200078e00ff */
[----:B------:R-:W-:-:S05]  /*1e080*/  SEL R3, R14, RZ, P2 ;  /* 0x000000ff0e037207 */ /* 0x000fca0001000000 */
[----:B------:R-:W-:-:S04]  /*1e090*/  IMAD.IADD R2, R2, 0x1, R3 ;  /* 0x0000000102027824 */ /* 0x000fc800078e0203 */
[----:B------:R-:W-:-:S07]  /*1e0a0*/  IMAD.MOV.U32 R13, RZ, RZ, R2 ;  /* 0x000000ffff0d7224 */ /* 0x000fce00078e0002 */
[----:B------:R-:W-:Y:S05]  /*1e0b0*/  WARPSYNC.COLLECTIVE R15, `(.L_x_2155) ;  /* 0x000000000f087348 */ /* 0x000fea0003c00000 */
[----:B------:R0:W1:Y:S02]  /*1e0c0*/  SHFL.UP P6, R14, R13, R12, R11 ;  /* 0x0400000c0d0e7389 */ /* 0x00006400000c000b */
[----:B01----:R-:W-:Y:S01]  /*1e0d0*/  ENDCOLLECTIVE ;  /* 0x000000000000791b */ /* 0x003fe20003800000 */
.L_x_2155:
[----:B------:R-:W-:Y:S01]  /*1e0e0*/  IMAD.MOV.U32 R12, RZ, RZ, 0x8 ;  /* 0x00000008ff0c7424 */ /* 0x000fe200078e00ff */
[----:B------:R-:W-:-:S05]  /*1e0f0*/  SEL R3, R14, RZ, P3 ;  /* 0x000000ff0e037207 */ /* 0x000fca0001800000 */
[----:B------:R-:W-:-:S04]  /*1e100*/  IMAD.IADD R2, R2, 0x1, R3 ;  /* 0x0000000102027824 */ /* 0x000fc800078e0203 */
[----:B------:R-:W-:-:S07]  /*1e110*/  IMAD.MOV.U32 R13, RZ, RZ, R2 ;  /* 0x000000ffff0d7224 */ /* 0x000fce00078e0002 */
[----:B------:R-:W-:Y:S05]  /*1e120*/  WARPSYNC.COLLECTIVE R15, `(.L_x_2156) ;  /* 0x000000000f087348 */ /* 0x000fea0003c00000 */
[----:B------:R0:W1:Y:S02]  /*1e130*/  SHFL.UP P6, R14, R13, R12, R11 ;  /* 0x0400000c0d0e7389 */ /* 0x00006400000c000b */
[----:B01----:R-:W-:Y:S01]  /*1e140*/  ENDCOLLECTIVE ;  /* 0x000000000000791b */ /* 0x003fe20003800000 */
.L_x_2156:
[----:B------:R-:W-:Y:S01]  /*1e150*/  IMAD.MOV.U32 R12, RZ, RZ, 0x10 ;  /* 0x00000010ff0c7424 */ /* 0x000fe200078e00ff */
[----:B------:R-:W-:-:S05]  /*1e160*/  SEL R3, R14, RZ, P4 ;  /* 0x000000ff0e037207 */ /* 0x000fca0002000000 */
[----:B------:R-:W-:-:S04]  /*1e170*/  IMAD.IADD R2, R2, 0x1, R3 ;  /* 0x0000000102027824 */ /* 0x000fc800078e0203 */
[----:B------:R-:W-:-:S07]  /*1e180*/  IMAD.MOV.U32 R13, RZ, RZ, R2 ;  /* 0x000000ffff0d7224 */ /* 0x000fce00078e0002 */
[----:B------:R-:W-:Y:S05]  /*1e190*/  WARPSYNC.COLLECTIVE R15, `(.L_x_2157) ;  /* 0x000000000f087348 */ /* 0x000fea0003c00000 */
[----:B------:R0:W1:Y:S02]  /*1e1a0*/  SHFL.UP P6, R14, R13, R12, R11 ;  /* 0x0400000c0d0e7389 */ /* 0x00006400000c000b */
[----:B01----:R-:W-:Y:S01]  /*1e1b0*/  ENDCOLLECTIVE ;  /* 0x000000000000791b */ /* 0x003fe20003800000 */
.L_x_2157:
[----:B------:R-:W-:Y:S01]  /*1e1c0*/  MOV R12, 0x1f ;  /* 0x0000001f000c7802 */ /* 0x000fe20000000f00 */
[----:B------:R-:W-:Y:S01]  /*1e1d0*/  IMAD.MOV.U32 R11, RZ, RZ, 0x1f ;  /* 0x0000001fff0b7424 */ /* 0x000fe200078e00ff */
[----:B------:R-:W-:-:S05]  /*1e1e0*/  SEL R3, R14, RZ, P5 ;  /* 0x000000ff0e037207 */ /* 0x000fca0002800000 */
[----:B------:R-:W-:-:S04]  /*1e1f0*/  IMAD.IADD R2, R2, 0x1, R3 ;  /* 0x0000000102027824 */ /* 0x000fc800078e0203 */
[----:B------:R-:W-:-:S07]  /*1e200*/  IMAD.MOV.U32 R13, RZ, RZ, R2 ;  /* 0x000000ffff0d7224 */ /* 0x000fce00078e0002 */
[----:B------:R-:W-:Y:S05]  /*1e210*/  WARPSYNC.COLLECTIVE R15, `(.L_x_2158) ;  /* 0x000000000f087348 */ /* 0x000fea0003c00000 */
[----:B------:R0:W1:Y:S02]  /*1e220*/  SHFL.IDX P6, R14, R13, R12, R11 ;  /* 0x0000000c0d0e7389 */ /* 0x00006400000c000b */
[----:B01----:R-:W-:Y:S01]  /*1e230*/  ENDCOLLECTIVE ;  /* 0x000000000000791b */ /* 0x003fe20003800000 */
.L_x_2158:
[----:B------:R-:W-:Y:S05]  /*1e240*/  BRA `(.L_x_2159) ;  /* 0xffffffd400187947 */ /* 0x000fea000383ffff */
.L_x_2071:
[----:B------:R-:W-:Y:S01]  /*1e250*/  BSSY B0, `(.L_x_2160) ;  /* 0x0000008000007945 */ /* 0x000fe20003800000 */
[----:B------:R-:W-:Y:S02]  /*1e260*/  IMAD.MOV.U32 R13, RZ, RZ, R2 ;  /* 0x000000ffff0d7224 */ /* 0x000fe400078e0002 */
[----:B------:R-:W-:Y:S02]  /*1e270*/  IMAD.MOV.U32 R12, RZ, RZ, 0x1 ;  /* 0x00000001ff0c7424 */ /* 0x000fe400078e00ff */
[----:B--2---:R-:W-:Y:S02]  /*1e280*/  IMAD.MOV.U32 R11, RZ, RZ, RZ ;  /* 0x000000ffff0b7224 */ /* 0x004fe400078e00ff */
[----:B------:R-:W-:-:S07]  /*1e290*/  IMAD.MOV.U32 R15, RZ, RZ, -0x1 ;  /* 0xffffffffff0f7424 */ /* 0x000fce00078e00ff */
[----:B------:R-:W-:Y:S05]  /*1e2a0*/  WARPSYNC.COLLECTIVE R15, `(.L_x_2161) ;  /* 0x000000000f087348 */ /* 0x000fea0003c00000 */
[----:B------:R0:W1:Y:S02]  /*1e2b0*/  SHFL.UP P6, R14, R13, R12, R11 ;  /* 0x0400000c0d0e7389 */ /* 0x00006400000c000b */
[----:B01----:R-:W-:Y:S01]  /*1e2c0*/  ENDCOLLECTIVE ;  /* 0x000000000000791b */ /* 0x003fe20003800000 */
.L_x_2161:
[----:B------:R-:W-:Y:S05]  /*1e2d0*/  BSYNC B0 ;  /* 0x0000000000007941 */ /* 0x000fea0003800000 */
.L_x_2160:
        /* <DEDUP_REMOVED lines=9> */
.L_x_2162:
[----:B------:R-:W-:Y:S01]  /*1e370*/  IMAD.MOV.U32 R12, RZ, RZ, 0x4 ;  /* 0x00000004ff0c7424 */ /* 0x000fe200078e00ff */
[----:B------:R-:W-:-:S05]  /*1e380*/  SEL R3, R14, RZ, P2 ;  /* 0x000000ff0e037207 */ /* 0x000fca0001000000 */
[----:B------:R-:W-:-:S04]  /*1e390*/  IMAD.IADD R2, R2, 0x1, R3 ;  /* 0x0000000102027824 */ /* 0x000fc800078e0203 */
[----:B------:R-:W-:-:S07]  /*1e3a0*/  IMAD.MOV.U32 R13, RZ, RZ, R2 ;  /* 0x000000ffff0d7224 */ /* 0x000fce00078e0002 */
[----:B------:R-:W-:Y:S05]  /*1e3b0*/  WARPSYNC.COLLECTIVE R15, `(.L_x_2163) ;  /* 0x000000000f087348 */ /* 0x000fea0003c00000 */
[----:B------:R0:W1:Y:S02]  /*1e3c0*/  SHFL.UP P6, R14, R13, R12, R11 ;  /* 0x0400000c0d0e7389 */ /* 0x00006400000c000b */
[----:B01----:R-:W-:Y:S01]  /*1e3d0*/  ENDCOLLECTIVE ;  /* 0x000000000000791b */ /* 0x003fe20003800000 */
.L_x_2163:
[----:B------:R-:W-:Y:S01]  /*1e3e0*/  IMAD.MOV.U32 R12, RZ, RZ, 0x8 ;  /* 0x00000008ff0c7424 */ /* 0x000fe200078e00ff */
[----:B------:R-:W-:-:S05]  /*1e3f0*/  SEL R3, R14, RZ, P3 ;  /* 0x000000ff0e037207 */ /* 0x000fca0001800000 */
[----:B------:R-:W-:-:S04]  /*1e400*/  IMAD.IADD R2, R2, 0x1, R3 ;  /* 0x0000000102027824 */ /* 0x000fc800078e0203 */
[----:B------:R-:W-:-:S07]  /*1e410*/  IMAD.MOV.U32 R13, RZ, RZ, R2 ;  /* 0x000000ffff0d7224 */ /* 0x000fce00078e0002 */
[----:B------:R-:W-:Y:S05]  /*1e420*/  WARPSYNC.COLLECTIVE R15, `(.L_x_2164) ;  /* 0x000000000f087348 */ /* 0x000fea0003c00000 */
[----:B------:R0:W1:Y:S02]  /*1e430*/  SHFL.UP P6, R14, R13, R12, R11 ;  /* 0x0400000c0d0e7389 */ /* 0x00006400000c000b */
[----:B01----:R-:W-:Y:S01]  /*1e440*/  ENDCOLLECTIVE ;  /* 0x000000000000791b */ /* 0x003fe20003800000 */
.L_x_2164:
[----:B------:R-:W-:Y:S01]  /*1e450*/  IMAD.MOV.U32 R12, RZ, RZ, 0x10 ;  /* 0x00000010ff0c7424 */ /* 0x000fe200078e00ff */
[----:B------:R-:W-:-:S05]  /*1e460*/  SEL R3, R14, RZ, P4 ;  /* 0x000000ff0e037207 */ /* 0x000fca0002000000 */
[----:B------:R-:W-:-:S04]  /*1e470*/  IMAD.IADD R2, R2, 0x1, R3 ;  /* 0x0000000102027824 */ /* 0x000fc800078e0203 */
[----:B------:R-:W-:-:S07]  /*1e480*/  IMAD.MOV.U32 R13, RZ, RZ, R2 ;  /* 0x000000ffff0d7224 */ /* 0x000fce00078e0002 */
[----:B------:R-:W-:Y:S05]  /*1e490*/  WARPSYNC.COLLECTIVE R15, `(.L_x_2165) ;  /* 0x000000000f087348 */ /* 0x000fea0003c00000 */
[----:B------:R0:W1:Y:S02]  /*1e4a0*/  SHFL.UP P6, R14, R13, R12, R11 ;  /* 0x0400000c0d0e7389 */ /* 0x00006400000c000b */
[----:B01----:R-:W-:Y:S01]  /*1e4b0*/  ENDCOLLECTIVE ;  /* 0x000000000000791b */ /* 0x003fe20003800000 */
.L_x_2165:
        /* <DEDUP_REMOVED lines=8> */
.L_x_2166:
[----:B------:R-:W-:Y:S05]  /*1e540*/  BRA `(.L_x_2167) ;  /* 0xffffffd000fc7947 */ /* 0x000fea000383ffff */
.L_x_2073:
[----:B------:R-:W-:Y:S01]  /*1e550*/  BSSY B0, `(.L_x_2168) ;  /* 0x0000006000007945 */ /* 0x000fe20003800000 */
[----:B------:R-:W-:Y:S01]  /*1e560*/  PLOP3.LUT P6, PT, P6, PT, PT, 0x8, 0x0 ;  /* 0x000000000000781c */ /* 0x000fe200037ce170 */
[----:B------:R-:W-:-:S12]  /*1e570*/  IMAD.MOV.U32 R15, RZ, RZ, -0x1 ;  /* 0xffffffffff0f7424 */ /* 0x000fd800078e00ff */
[----:B0-2---:R-:W-:Y:S05]  /*1e580*/  WARPSYNC.COLLECTIVE R15, `(.L_x_2169) ;  /* 0x000000000f087348 */ /* 0x005fea0003c00000 */
[----:B------:R-:W-:Y:S01]  /*1e590*/  VOTE.ANY R14, PT, P6 ;  /* 0x00000000000e7806 */ /* 0x000fe200030e0100 */
[----:B0-2---:R-:W-:Y:S06]  /*1e5a0*/  ENDCOLLECTIVE ;  /* 0x000000000000791b */ /* 0x005fec0003800000 */
.L_x_2169:
[----:B------:R-:W-:Y:S05]  /*1e5b0*/  BSYNC B0 ;  /* 0x0000000000007941 */ /* 0x000fea0003800000 */
.L_x_2168:
        /* <DEDUP_REMOVED lines=10> */
.L_x_2170:
[----:B------:R-:W-:Y:S02]  /*1e660*/  IMAD.MOV.U32 R13, RZ, RZ, R5 ;  /* 0x000000ffff0d7224 */ /* 0x000fe400078e0005 */
[----:B------:R-:W-:-:S07]  /*1e670*/  IMAD.MOV.U32 R25, RZ, RZ, R14 ;  /* 0x000000ffff197224 */ /* 0x000fce00078e000e */
[----:B------:R-:W-:Y:S05]  /*1e680*/  WARPSYNC.COLLECTIVE R15, `(.L_x_2171) ;  /* 0x000000000f087348 */ /* 0x000fea0003c00000 */
[----:B------:R0:W1:Y:S02]  /*1e690*/  SHFL.IDX P6, R14, R13, R12, R11 ;  /* 0x0000000c0d0e7389 */ /* 0x00006400000c000b */
[----:B01----:R-:W-:Y:S01]  /*1e6a0*/  ENDCOLLECTIVE ;  /* 0x000000000000791b */ /* 0x003fe20003800000 */
.L_x_2171:
[----:B------:R-:W-:Y:S01]  /*1e6b0*/  IMAD.MOV.U32 R5, RZ, RZ, R14 ;  /* 0x000000ffff057224 */ /* 0x000fe200078e000e */
[----:B------:R-:W-:Y:S06]  /*1e6c0*/  BRA `(.L_x_2172) ;  /* 0xffffffd000dc7947 */ /* 0x000fec000383ffff */
.L_x_2075:
[----:B------:R-:W-:Y:S01]  /*1e6d0*/  BSSY B0, `(.L_x_2173) ;  /* 0x0000007000007945 */ /* 0x000fe20003800000 */
[----:B------:R-:W-:Y:S02]  /*1e6e0*/  IMAD.MOV.U32 R13, RZ, RZ, R2 ;  /* 0x000000ffff0d7224 */ /* 0x000fe400078e0002 */
[----:B--2---:R-:W-:Y:S02]  /*1e6f0*/  IMAD.MOV.U32 R11, RZ, RZ, 0x1f ;  /* 0x0000001fff0b7424 */ /* 0x004fe400078e00ff */
[----:B------:R-:W-:-:S07]  /*1e700*/  IMAD.MOV.U32 R15, RZ, RZ, -0x1 ;  /* 0xffffffffff0f7424 */ /* 0x000fce00078e00ff */
[----:B01-34-:R-:W-:Y:S05]  /*1e710*/  WARPSYNC.COLLECTIVE R15, `(.L_x_2174) ;  /* 0x000000000f087348 */ /* 0x01bfea0003c00000 */
[----:B------:R2:W0:Y:S02]  /*1e720*/  SHFL.IDX P6, R14, R13, R12, R11 ;  /* 0x0000000c0d0e7389 */ /* 0x00042400000c000b */
[----:B01234-:R-:W-:Y:S01]  /*1e730*/  ENDCOLLECTIVE ;  /* 0x000000000000791b */ /* 0x01ffe20003800000 */
.L_x_2174:
[----:B------:R-:W-:Y:S05]  /*1e740*/  BSYNC B0 ;  /* 0x0000000000007941 */ /* 0x000fea0003800000 */
.L_x_2173:
[----:B------:R-:W-:Y:S01]  /*1e750*/  IMAD.MOV.U32 R24, RZ, RZ, R14 ;  /* 0x000000ffff187224 */ /* 0x000fe200078e000e */
[----:B------:R-:W-:Y:S06]  /*1e760*/  BRA `(.L_x_2074) ;  /* 0xffffffd000cc7947 */ /* 0x000fec000383ffff */
.L_x_2081:
[----:B0-----:R0:W1:Y:S02]  /*1e770*/  SYNCS.PHASECHK.TRANS64.TRYWAIT P0, [R6+URZ+0x13220], R0 ;  /* 0x01322000060075a7 */ /* 0x001064000800017f */
[----:B-1----:R-:W-:Y:S05]  /*1e780*/  @!P0 NANOSLEEP.SYNCS 0x989680 ;  /* 0x009896800000895d */ /* 0x002fea0003900000 */
[----:B------:R-:W1:Y:S02]  /*1e790*/  @!P0 SYNCS.PHASECHK.TRANS64 P0, [R6+URZ+0x13220], R0 ;  /* 0x01322000060085a7 */ /* 0x000e64000800007f */
[----:B-1----:R-:W-:Y:S05]  /*1e7a0*/  @!P0 BRA `(.L_x_2081) ;  /* 0xfffffffc00f08947 */ /* 0x002fea000383ffff */
[----:B------:R-:W-:Y:S05]  /*1e7b0*/  BRA `(.L_x_2175) ;  /* 0xffffffdc00287947 */ /* 0x000fea000383ffff */
.L_x_2082:
        /* <DEDUP_REMOVED lines=11> */
.L_x_2177:
[----:B------:R-:W-:Y:S05]  /*1e870*/  BSYNC B0 ;  /* 0x0000000000007941 */ /* 0x000fea0003800000 */
.L_x_2176:
[----:B------:R-:W-:Y:S05]  /*1e880*/  BRA `(.L_x_2178) ;  /* 0xffffffdc00107947 */ /* 0x000fea000383ffff */
.L_x_2083:
[----:B------:R-:W-:Y:S01]  /*1e890*/  BSSY B0, `(.L_x_2179) ;  /* 0x0000006000007945 */ /* 0x000fe20003800000 */
[----:B------:R-:W-:-:S07]  /*1e8a0*/  IMAD.MOV.U32 R15, RZ, RZ, -0x1 ;  /* 0xffffffffff0f7424 */ /* 0x000fce00078e00ff */
[----:B0-2---:R-:W-:Y:S05]  /*1e8b0*/  WARPSYNC.COLLECTIVE R15, `(.L_x_2180) ;  /* 0x000000000f0c7348 */ /* 0x005fea0003c00000 */
[----:B------:R-:W-:Y:S02]  /*1e8c0*/  ELECT P6, UR62, PT ;  /* 0x00000000003e782f */ /* 0x000fe400038c0000 */
[----:B------:R-:W-:Y:S01]  /*1e8d0*/  MOV R14, UR62 ;  /* 0x0000003e000e7c02 */ /* 0x000fe20008000f00 */
[----:B0-2---:R-:W-:Y:S10]  /*1e8e0*/  ENDCOLLECTIVE ;  /* 0x000000000000791b */ /* 0x005ff40003800000 */
.L_x_2180:
[----:B------:R-:W-:Y:S05]  /*1e8f0*/  BSYNC B0 ;  /* 0x0000000000007941 */ /* 0x000fea0003800000 */
.L_x_2179:
[----:B------:R-:W-:Y:S05]  /*1e900*/  BRA `(.L_x_2181) ;  /* 0xffffffdc00047947 */ /* 0x000fea000383ffff */
.L_x_2085:
[----:B0-----:R0:W1:Y:S02]  /*1e910*/  SYNCS.PHASECHK.TRANS64.TRYWAIT P1, [R5+URZ], R4 ;  /* 0x00000004050075a7 */ /* 0x001064000802017f */
[----:B-1----:R-:W-:Y:S05]  /*1e920*/  @!P1 NANOSLEEP.SYNCS 0x989680 ;  /* 0x009896800000995d */ /* 0x002fea0003900000 */
[----:B------:R-:W1:Y:S02]  /*1e930*/  @!P1 SYNCS.PHASECHK.TRANS64 P1, [R5+URZ], R4 ;  /* 0x00000004050095a7 */ /* 0x000e64000802007f */
[----:B-1----:R-:W-:Y:S05]  /*1e940*/  @!P1 BRA `(.L_x_2085) ;  /* 0xfffffffc00f09947 */ /* 0x002fea000383ffff */
[----:B------:R-:W-:Y:S05]  /*1e950*/  BRA `(.L_x_2182) ;  /* 0xffffffdc00387947 */ /* 0x000fea000383ffff */
.L_x_2086:
[----:B-1----:R1:W3:Y:S02]  /*1e960*/  SYNCS.PHASECHK.TRANS64.TRYWAIT P1, [R9+URZ], R0 ;  /* 0x00000000090075a7 */ /* 0x0022e4000802017f */
[----:B---3--:R-:W-:Y:S05]  /*1e970*/  @!P1 NANOSLEEP.SYNCS 0x989680 ;  /* 0x009896800000995d */ /* 0x008fea0003900000 */
[----:B------:R-:W3:Y:S02]  /*1e980*/  @!P1 SYNCS.PHASECHK.TRANS64 P1, [R9+URZ], R0 ;  /* 0x00000000090095a7 */ /* 0x000ee4000802007f */
[----:B---3--:R-:W-:Y:S05]  /*1e990*/  @!P1 BRA `(.L_x_2086) ;  /* 0xfffffffc00f09947 */ /* 0x008fea000383ffff */
[----:B------:R-:W-:Y:S05]  /*1e9a0*/  BRA `(.L_x_2183) ;  /* 0xffffffdc002c7947 */ /* 0x000fea000383ffff */
.L_x_2088:
[----:B---3--:R3:W4:Y:S02]  /*1e9b0*/  SYNCS.PHASECHK.TRANS64.TRYWAIT P1, [R19+URZ+0x13260], R4 ;  /* 0x01326004130075a7 */ /* 0x008724000802017f */
[----:B----4-:R-:W-:Y:S05]  /*1e9c0*/  @!P1 NANOSLEEP.SYNCS 0x989680 ;  /* 0x009896800000995d */ /* 0x010fea0003900000 */
[----:B------:R-:W4:Y:S02]  /*1e9d0*/  @!P1 SYNCS.PHASECHK.TRANS64 P1, [R19+URZ+0x13260], R4 ;  /* 0x01326004130095a7 */ /* 0x000f24000802007f */
[----:B----4-:R-:W-:Y:S05]  /*1e9e0*/  @!P1 BRA `(.L_x_2088) ;  /* 0xfffffffc00f09947 */ /* 0x010fea000383ffff */
[----:B------:R-:W-:Y:S05]  /*1e9f0*/  BRA `(.L_x_2184) ;  /* 0xffffffdc002c7947 */ /* 0x000fea000383ffff */
.L_x_2090:
[----:B----4-:R4:W0:Y:S02]  /*1ea00*/  SYNCS.PHASECHK.TRANS64.TRYWAIT P1, [R7+URZ+0x13260], R0 ;  /* 0x01326000070075a7 */ /* 0x010824000802017f */
[----:B0-----:R-:W-:Y:S05]  /*1ea10*/  @!P1 NANOSLEEP.SYNCS 0x989680 ;  /* 0x009896800000995d */ /* 0x001fea0003900000 */
[----:B------:R-:W0:Y:S02]  /*1ea20*/  @!P1 SYNCS.PHASECHK.TRANS64 P1, [R7+URZ+0x13260], R0 ;  /* 0x01326000070095a7 */ /* 0x000e24000802007f */
[----:B0-----:R-:W-:Y:S05]  /*1ea30*/  @!P1 BRA `(.L_x_2090) ;  /* 0xfffffffc00f09947 */ /* 0x001fea000383ffff */
[----:B------:R-:W-:Y:S05]  /*1ea40*/  BRA `(.L_x_2185) ;  /* 0xffffffdc002c7947 */ /* 0x000fea000383ffff */
.L_x_2092:
[----:B------:R0:W0:Y:S02]  /*1ea50*/  SYNCS.PHASECHK.TRANS64.TRYWAIT P0, [R19+URZ+0x13280], R4 ;  /* 0x01328004130075a7 */ /* 0x000024000800017f */
[----:B0-----:R-:W-:Y:S05]  /*1ea60*/  @!P0 NANOSLEEP.SYNCS 0x989680 ;  /* 0x009896800000895d */ /* 0x001fea0003900000 */
[----:B------:R-:W0:Y:S02]  /*1ea70*/  @!P0 SYNCS.PHASECHK.TRANS64 P0, [R19+URZ+0x13280], R4 ;  /* 0x01328004130085a7 */ /* 0x000e24000800007f */
[----:B0-----:R-:W-:Y:S05]  /*1ea80*/  @!P0 BRA `(.L_x_2092) ;  /* 0xfffffffc00f08947 */ /* 0x001fea000383ffff */
[----:B------:R-:W-:Y:S05]  /*1ea90*/  BRA `(.L_x_2093) ;  /* 0xffffffdc00287947 */ /* 0x000fea000383ffff */
.L_x_2186:
        /* <DEDUP_REMOVED lines=14> */
.L_x_2195:


//--------------------- .nv.global.init           --------------------------
	.section	.nv.global.init,"aw",@progbits
	.align	4
.nv.global.init:
	.type		_ZZN5flash28permute_output_fp8_VcolmajorIN4cute6TensorINS1_11ArrayEngineIfLm32EEENS1_6LayoutINS1_5tupleIJNS6_IJNS1_1CILi2EEES8_NS7_ILi8EEEEEENS7_ILi1EEESB_EEENS6_IJNS6_IJSB_S8_NS7_ILi4EEEEEENS7_ILi0EEESF_EEEEEEEEEvRT_E9upper_map,@object
	.size		_ZZN5flash28permute_output_fp8_VcolmajorIN4cute6TensorINS1_11ArrayEngineIfLm32EEENS1_6LayoutINS1_5tupleIJNS6_IJNS1_1CILi2EEES8_NS7_ILi8EEEEEENS7_ILi1EEESB_EEENS6_IJNS6_IJSB_S8_NS7_ILi4EEEEEENS7_ILi0EEESF_EEEEEEEEEvRT_E9upper_map,($str$23 - _ZZN5flash28permute_output_fp8_VcolmajorIN4cute6TensorINS1_11ArrayEngineIfLm32EEENS1_6LayoutINS1_5tupleIJNS6_IJNS1_1CILi2EEES8_NS7_ILi8EEEEEENS7_ILi1EEESB_EEENS6_IJNS6_IJSB_S8_NS7_ILi4EEEEEENS7_ILi0EEESF_EEEEEEEEEvRT_E9upper_map)
_ZZN5flash28permute_output_fp8_VcolmajorIN4cute6TensorINS1_11ArrayEngineIfLm32EEENS1_6LayoutINS1_5tupleIJNS6_IJNS1_1CILi2EEES8_NS7_ILi8EEEEEENS7_ILi1EEESB_EEENS6_IJNS6_IJSB_S8_NS7_ILi4EEEEEENS7_ILi0EEESF_EEEEEEEEEvRT_E9upper_map:
        /*0000*/ 	.byte	0x00, 0x00, 0x00, 0x00, 0x02, 0x00, 0x00, 0x00, 0x03, 0x00, 0x00, 0x00, 0x01, 0x00, 0x00, 0x00
	.type		$str$23,@object
	.size		$str$23,($str$24 - $str$23)
$str$23:
        /*0010*/ 	.byte	0x28, 0x61, 0x64, 0x64, 0x72, 0x65, 0x73, 0x73, 0x20, 0x26, 0x20, 0x6d, 0x61, 0x73, 0x6b, 0x29
        /*0020*/ 	.byte	0x20, 0x3d, 0x3d, 0x20, 0x30, 0x00
	.type		$str$24,@object
	.size		$str$24,(__unnamed_5 - $str$24)
$str$24:
        /*0026*/ 	.byte	0x2f, 0x74, 0x6d, 0x70, 0x2f, 0x6f, 0x73, 0x73, 0x5f, 0x6b, 0x65, 0x72, 0x6e, 0x65, 0x6c, 0x73
        /*0036*/ 	.byte	0x5f, 0x73, 0x72, 0x63, 0x2f, 0x66, 0x6c, 0x61, 0x73, 0x68, 0x5f, 0x61, 0x74, 0x74, 0x65, 0x6e
        /*0046*/ 	.byte	0x74, 0x69, 0x6f, 0x6e, 0x2f, 0x63, 0x73, 0x72, 0x63, 0x2f, 0x63, 0x75, 0x74, 0x6c, 0x61, 0x73
        /*0056*/ 	.byte	0x73, 0x2f, 0x69, 0x6e, 0x63, 0x6c, 0x75, 0x64, 0x65, 0x2f, 0x63, 0x75, 0x74, 0x65, 0x2f, 0x70
        /*0066*/ 	.byte	0x6f, 0x69, 0x6e, 0x74, 0x65, 0x72, 0x5f, 0x66, 0x6c, 0x61, 0x67, 0x67, 0x65, 0x64, 0x2e, 0x68
        /*0076*/ 	.byte	0x70, 0x70, 0x00
	.type		__unnamed_5,@object
	.size		__unnamed_5,(__unnamed_6 - __unnamed_5)
__unnamed_5:
        /* <DEDUP_REMOVED lines=24> */
        /*01f9*/ 	.byte	0x26, 0x5d, 0x00
	.type		__unnamed_6,@object
	.size		__unnamed_6,(__unnamed_4 - __unnamed_6)
__unnamed_6:
        /* <DEDUP_REMOVED lines=24> */
        /*037c*/ 	.byte	0x3e, 0x3e, 0x20, 0x26, 0x5d, 0x00
	.type		__unnamed_4,@object
	.size		__unnamed_4,(__unnamed_2 - __unnamed_4)
__unnamed_4:
        /* <DEDUP_REMOVED lines=28> */
        /*0542*/ 	.byte	0x3a, 0x43, 0x3c, 0x31, 0x30, 0x32, 0x34, 0x30, 0x3e, 0x3e, 0x3e, 0x3e, 0x3e, 0x5d, 0x00
	.type		__unnamed_2,@object
	.size		__unnamed_2,(__unnamed_1 - __unnamed_2)
__unnamed_2:
        /* <DEDUP_REMOVED lines=29> */
	.type		__unnamed_1,@object
	.size		__unnamed_1,(__unnamed_3 - __unnamed_1)
__unnamed_1:
        /* <DEDUP_REMOVED lines=29> */
        /*08f0*/ 	.byte	0x00
	.type		__unnamed_3,@object
	.size		__unnamed_3,(.L_2 - __unnamed_3)
__unnamed_3:
        /* <DEDUP_REMOVED lines=30> */
.L_2:


//--------------------- .nv.shared._ZN7cutlass13device_kernelIN5flash11enable_sm90INS1_16FlashAttnFwdSm90INS1_25CollectiveMainloopFwdSm90ILi2EN4cute5tupleIJNS5_1CILi1EEES8_S8_EEENS6_IJNS7_ILi192EEENS7_ILi160EEENS7_ILi64EEEEEELi64ENS_12float_e4m3_tEfNS_4arch4Sm90ELb0ELb0ELb1ELb0ELb0ELb0ELb0ELb1ELb1ELb1ELb1ELb0EEENS1_21CollectiveEpilogueFwdINS6_IJSA_SC_SB_EEES9_NS_10bfloat16_tESG_Li384ELb0ELb1ELb1ELb1EEENS1_19SingleTileSchedulerILb0ELb1ELb1ELi192EEEEEEEEEvNT_6ParamsE --------------------------
	.section	.nv.shared._ZN7cutlass13device_kernelIN5flash11enable_sm90INS1_16FlashAttnFwdSm90INS1_25CollectiveMainloopFwdSm90ILi2EN4cute5tupleIJNS5_1CILi1EEES8_S8_EEENS6_IJNS7_ILi192EEENS7_ILi160EEENS7_ILi64EEEEEELi64ENS_12float_e4m3_tEfNS_4arch4Sm90ELb0ELb0ELb1ELb0ELb0ELb0ELb0ELb1ELb1ELb1ELb1ELb0EEENS1_21CollectiveEpilogueFwdINS6_IJSA_SC_SB_EEES9_NS_10bfloat16_tESG_Li384ELb0ELb1ELb1ELb1EEENS1_19SingleTileSchedulerILb0ELb1ELb1ELi192EEEEEEEEEvNT_6ParamsE,"aw",@nobits
	.sectionflags	@""
	.align	16
	.zero		1024


//--------------------- .nv.shared.reserved.0     --------------------------
	.section	.nv.shared.reserved.0,"aw",@nobits
	.weak		__nv_reservedSMEM_offset_0_alias
	.size		__nv_reservedSMEM_offset_0_alias, 0, 0
	.other		__nv_reservedSMEM_offset_0_alias,@"STO_CUDA_RESERVED_SHARED STV_DEFAULT"
__nv_reservedSMEM_offset_0_alias:
	.zero		0


//--------------------- .nv.global                --------------------------
	.section	.nv.global,"aw",@nobits
.nv.global:
	.type		_ZN79_INTERNAL_5e5267d4_43_flash_fwd_hdim64_e4m3_split_softcap_sm90_cu_3fbc093a_35564cute1_E,@object
	.size		_ZN79_INTERNAL_5e5267d4_43_flash_fwd_hdim64_e4m3_split_softcap_sm90_cu_3fbc093a_35564cute1_E,(_ZN79_INTERNAL_5e5267d4_43_flash_fwd_hdim64_e4m3_split_softcap_sm90_cu_3fbc093a_35564cuda3std3__45__cpo6cbeginE - _ZN79_INTERNAL_5e5267d4_43_flash_fwd_hdim64_e4m3_split_softcap_sm90_cu_3fbc093a_35564cute1_E)
_ZN79_INTERNAL_5e5267d4_43_flash_fwd_hdim64_e4m3_split_softcap_sm90_cu_3fbc093a_35564cute1_E:
	.zero		1
	.type		_ZN79_INTERNAL_5e5267d4_43_flash_fwd_hdim64_e4m3_split_softcap_sm90_cu_3fbc093a_35564cuda3std3__45__cpo6cbeginE,@object
	.size		_ZN79_INTERNAL_5e5267d4_43_flash_fwd_hdim64_e4m3_split_softcap_sm90_cu_3fbc093a_35564cuda3std3__45__cpo6cbeginE,(_ZN79_INTERNAL_5e5267d4_43_flash_fwd_hdim64_e4m3_split_softcap_sm90_cu_3fbc093a_35564cuda3std3__48in_placeE - _ZN79_INTERNAL_5e5267d4_43_flash_fwd_hdim64_e4m3_split_softcap_sm90_cu_3fbc093a_35564cuda3std3__45__cpo6cbeginE)
_ZN79_INTERNAL_5e5267d4_43_flash_fwd_hdim64_e4m3_split_softcap_sm90_cu_3fbc093a_35564cuda3std3__45__cpo6cbeginE:
	.zero		1
	.type		_ZN79_INTERNAL_5e5267d4_43_flash_fwd_hdim64_e4m3_split_softcap_sm90_cu_3fbc093a_35564cuda3std3__48in_placeE,@object
	.size		_ZN79_INTERNAL_5e5267d4_43_flash_fwd_hdim64_e4m3_split_softcap_sm90_cu_3fbc093a_35564cuda3std3__48in_placeE,(_ZN79_INTERNAL_5e5267d4_43_flash_fwd_hdim64_e4m3_split_softcap_sm90_cu_3fbc093a_35564cuda3std6ranges3__45__cpo9iter_moveE - _ZN79_INTERNAL_5e5267d4_43_flash_fwd_hdim64_e4m3_split_softcap_sm90_cu_3fbc093a_35564cuda3std3__48in_placeE)
_ZN79_INTERNAL_5e5267d4_43_flash_fwd_hdim64_e4m3_split_softcap_sm90_cu_3fbc093a_35564cuda3std3__48in_placeE:
	.zero		1
	.type		_ZN79_INTERNAL_5e5267d4_43_flash_fwd_hdim64_e4m3_split_softcap_sm90_cu_3fbc093a_35564cuda3std6ranges3__45__cpo9iter_moveE,@object
	.size		_ZN79_INTERNAL_5e5267d4_43_flash_fwd_hdim64_e4m3_split_softcap_sm90_cu_3fbc093a_35564cuda3std6ranges3__45__cpo9iter_moveE,(_ZN79_INTERNAL_5e5267d4_43_flash_fwd_hdim64_e4m3_split_softcap_sm90_cu_3fbc093a_35564cuda3std3__45__cpo5beginE - _ZN79_INTERNAL_5e5267d4_43_flash_fwd_hdim64_e4m3_split_softcap_sm90_cu_3fbc093a_35564cuda3std6ranges3__45__cpo9iter_moveE)
_ZN79_INTERNAL_5e5267d4_43_flash_fwd_hdim64_e4m3_split_softcap_sm90_cu_3fbc093a_35564cuda3std6ranges3__45__cpo9iter_moveE:
	.zero		1
	.type		_ZN79_INTERNAL_5e5267d4_43_flash_fwd_hdim64_e4m3_split_softcap_sm90_cu_3fbc093a_35564cuda3std3__45__cpo5beginE,@object
	.size		_ZN79_INTERNAL_5e5267d4_43_flash_fwd_hdim64_e4m3_split_softcap_sm90_cu_3fbc093a_35564cuda3std3__45__cpo5beginE,(_ZN79_INTERNAL_5e5267d4_43_flash_fwd_hdim64_e4m3_split_softcap_sm90_cu_3fbc093a_35564cuda3std3__481_GLOBAL__N__5e5267d4_43_flash_fwd_hdim64_e4m3_split_softcap_sm90_cu_3fbc093a_35566ignoreE - _ZN79_INTERNAL_5e5267d4_43_flash_fwd_hdim64_e4m3_split_softcap_sm90_cu_3fbc093a_35564cuda3std3__45__cpo5beginE)
_ZN79_INTERNAL_5e5267d4_43_flash_fwd_hdim64_e4m3_split_softcap_sm90_cu_3fbc093a_35564cuda3std3__45__cpo5beginE:
	.zero		1
	.type		_ZN79_INTERNAL_5e5267d4_43_flash_fwd_hdim64_e4m3_split_softcap_sm90_cu_3fbc093a_35564cuda3std3__481_GLOBAL__N__5e5267d4_43_flash_fwd_hdim64_e4m3_split_softcap_sm90_cu_3fbc093a_35566ignoreE,@object
	.size		_ZN79_INTERNAL_5e5267d4_43_flash_fwd_hdim64_e4m3_split_softcap_sm90_cu_3fbc093a_35564cuda3std3__481_GLOBAL__N__5e5267d4_43_flash_fwd_hdim64_e4m3_split_softcap_sm90_cu_3fbc093a_35566ignoreE,(_ZN79_INTERNAL_5e5267d4_43_flash_fwd_hdim64_e4m3_split_softcap_sm90_cu_3fbc093a_35564cute7productE - _ZN79_INTERNAL_5e5267d4_43_flash_fwd_hdim64_e4m3_split_softcap_sm90_cu_3fbc093a_35564cuda3std3__481_GLOBAL__N__5e5267d4_43_flash_fwd_hdim64_e4m3_split_softcap_sm90_cu_3fbc093a_35566ignoreE)
_ZN79_INTERNAL_5e5267d4_43_flash_fwd_hdim64_e4m3_split_softcap_sm90_cu_3fbc093a_35564cuda3std3__481_GLOBAL__N__5e5267d4_43_flash_fwd_hdim64_e4m3_split_softcap_sm90_cu_3fbc093a_35566ignoreE:
	.zero		1
	.type		_ZN79_INTERNAL_5e5267d4_43_flash_fwd_hdim64_e4m3_split_softcap_sm90_cu_3fbc093a_35564cute7productE,@object
	.size		_ZN79_INTERNAL_5e5267d4_43_flash_fwd_hdim64_e4m3_split_softcap_sm90_cu_3fbc093a_35564cute7productE,(_ZN79_INTERNAL_5e5267d4_43_flash_fwd_hdim64_e4m3_split_softcap_sm90_cu_3fbc093a_35564cuda3std3__45__cpo3endE - _ZN79_INTERNAL_5e5267d4_43_flash_fwd_hdim64_e4m3_split_softcap_sm90_cu_3fbc093a_35564cute7productE)
_ZN79_INTERNAL_5e5267d4_43_flash_fwd_hdim64_e4m3_split_softcap_sm90_cu_3fbc093a_35564cute7productE:
	.zero		1
	.type		_ZN79_INTERNAL_5e5267d4_43_flash_fwd_hdim64_e4m3_split_softcap_sm90_cu_3fbc093a_35564cuda3std3__45__cpo3endE,@object
	.size		_ZN79_INTERNAL_5e5267d4_43_flash_fwd_hdim64_e4m3_split_softcap_sm90_cu_3fbc093a_35564cuda3std3__45__cpo3endE,(_ZN79_INTERNAL_5e5267d4_43_flash_fwd_hdim64_e4m3_split_softcap_sm90_cu_3fbc093a_35564cuda3std3__419piecewise_constructE - _ZN79_INTERNAL_5e5267d4_43_flash_fwd_hdim64_e4m3_split_softcap_sm90_cu_3fbc093a_35564cuda3std3__45__cpo3endE)
_ZN79_INTERNAL_5e5267d4_43_flash_fwd_hdim64_e4m3_split_softcap_sm90_cu_3fbc093a_35564cuda3std3__45__cpo3endE:
	.zero		1
	.type		_ZN79_INTERNAL_5e5267d4_43_flash_fwd_hdim64_e4m3_split_softcap_sm90_cu_3fbc093a_35564cuda3std3__419piecewise_constructE,@object
	.size		_ZN79_INTERNAL_5e5267d4_43_flash_fwd_hdim64_e4m3_split_softcap_sm90_cu_3fbc093a_35564cuda3std3__419piecewise_constructE,(_ZN79_INTERNAL_5e5267d4_43_flash_fwd_hdim64_e4m3_split_softcap_sm90_cu_3fbc093a_35564cuda3std3__45__cpo4cendE - _ZN79_INTERNAL_5e5267d4_43_flash_fwd_hdim64_e4m3_split_softcap_sm90_cu_3fbc093a_35564cuda3std3__419piecewise_constructE)
_ZN79_INTERNAL_5e5267d4_43_flash_fwd_hdim64_e4m3_split_softcap_sm90_cu_3fbc093a_35564cuda3std3__419piecewise_constructE:
	.zero		1
	.type		_ZN79_INTERNAL_5e5267d4_43_flash_fwd_hdim64_e4m3_split_softcap_sm90_cu_3fbc093a_35564cuda3std3__45__cpo4cendE,@object
	.size		_ZN79_INTERNAL_5e5267d4_43_flash_fwd_hdim64_e4m3_split_softcap_sm90_cu_3fbc093a_35564cuda3std3__45__cpo4cendE,(_ZN79_INTERNAL_5e5267d4_43_flash_fwd_hdim64_e4m3_split_softcap_sm90_cu_3fbc093a_35564cuda3std6ranges3__45__cpo4swapE - _ZN79_INTERNAL_5e5267d4_43_flash_fwd_hdim64_e4m3_split_softcap_sm90_cu_3fbc093a_35564cuda3std3__45__cpo4cendE)
_ZN79_INTERNAL_5e5267d4_43_flash_fwd_hdim64_e4m3_split_softcap_sm90_cu_3fbc093a_35564cuda3std3__45__cpo4cendE:
	.zero		1
	.type		_ZN79_INTERNAL_5e5267d4_43_flash_fwd_hdim64_e4m3_split_softcap_sm90_cu_3fbc093a_35564cuda3std6ranges3__45__cpo4swapE,@object
	.size		_ZN79_INTERNAL_5e5267d4_43_flash_fwd_hdim64_e4m3_split_softcap_sm90_cu_3fbc093a_35564cuda3std6ranges3__45__cpo4swapE,(.L_14 - _ZN79_INTERNAL_5e5267d4_43_flash_fwd_hdim64_e4m3_split_softcap_sm90_cu_3fbc093a_35564cuda3std6ranges3__45__cpo4swapE)
_ZN79_INTERNAL_5e5267d4_43_flash_fwd_hdim64_e4m3_split_softcap_sm90_cu_3fbc093a_35564cuda3std6ranges3__45__cpo4swapE:
	.zero		1
.L_14:


//--------------------- .nv.shared._ZN7cutlass13device_kernelIN5flash11enable_sm90INS1_16FlashAttnFwdSm90INS1_25CollectiveMainloopFwdSm90ILi2EN4cute5tupleIJNS5_1CILi1EEES8_S8_EEENS6_IJNS7_ILi192EEENS7_ILi160EEENS7_ILi64EEEEEELi64ENS_12float_e4m3_tEfNS_4arch4Sm90ELb0ELb0ELb1ELb1ELb0ELb0ELb0ELb1ELb1ELb1ELb1ELb0EEENS1_21CollectiveEpilogueFwdINS6_IJSA_SC_SB_EEES9_NS_10bfloat16_tESG_Li384ELb1ELb1ELb1ELb1EEENS1_36VarlenDynamicPersistentTileSchedulerILi192ELi160ELi384ELi128ELb1ELb1ELb1ELb0ELb1ELb1EEEEEEEEEvNT_6ParamsE --------------------------
	.section	.nv.shared._ZN7cutlass13device_kernelIN5flash11enable_sm90INS1_16FlashAttnFwdSm90INS1_25CollectiveMainloopFwdSm90ILi2EN4cute5tupleIJNS5_1CILi1EEES8_S8_EEENS6_IJNS7_ILi192EEENS7_ILi160EEENS7_ILi64EEEEEELi64ENS_12float_e4m3_tEfNS_4arch4Sm90ELb0ELb0ELb1ELb1ELb0ELb0ELb0ELb1ELb1ELb1ELb1ELb0EEENS1_21CollectiveEpilogueFwdINS6_IJSA_SC_SB_EEES9_NS_10bfloat16_tESG_Li384ELb1ELb1ELb1ELb1EEENS1_36VarlenDynamicPersistentTileSchedulerILi192ELi160ELi384ELi128ELb1ELb1ELb1ELb0ELb1ELb1EEEEEEEEEvNT_6ParamsE,"aw",@nobits
	.sectionflags	@""
	.align	16
	.zero		1024


//--------------------- .nv.shared._ZN7cutlass13device_kernelIN5flash11enable_sm90INS1_16FlashAttnFwdSm90INS1_25CollectiveMainloopFwdSm90ILi2EN4cute5tupleIJNS5_1CILi1EEES8_S8_EEENS6_IJNS7_ILi192EEENS7_ILi160EEENS7_ILi64EEEEEELi64ENS_12float_e4m3_tEfNS_4arch4Sm90ELb0ELb0ELb1ELb1ELb0ELb1ELb0ELb1ELb1ELb1ELb1ELb0EEENS1_21CollectiveEpilogueFwdINS6_IJSA_SC_SB_EEES9_NS_10bfloat16_tESG_Li384ELb1ELb1ELb1ELb1EEENS1_36VarlenDynamicPersistentTileSchedulerILi192ELi160ELi384ELi128ELb1ELb1ELb1ELb0ELb1ELb1EEEEEEEEEvNT_6ParamsE --------------------------
	.section	.nv.shared._ZN7cutlass13device_kernelIN5flash11enable_sm90INS1_16FlashAttnFwdSm90INS1_25CollectiveMainloopFwdSm90ILi2EN4cute5tupleIJNS5_1CILi1EEES8_S8_EEENS6_IJNS7_ILi192EEENS7_ILi160EEENS7_ILi64EEEEEELi64ENS_12float_e4m3_tEfNS_4arch4Sm90ELb0ELb0ELb1ELb1ELb0ELb1ELb0ELb1ELb1ELb1ELb1ELb0EEENS1_21CollectiveEpilogueFwdINS6_IJSA_SC_SB_EEES9_NS_10bfloat16_tESG_Li384ELb1ELb1ELb1ELb1EEENS1_36VarlenDynamicPersistentTileSchedulerILi192ELi160ELi384ELi128ELb1ELb1ELb1ELb0ELb1ELb1EEEEEEEEEvNT_6ParamsE,"aw",@nobits
	.sectionflags	@""
	.align	16
	.zero		1024


//--------------------- .nv.shared._ZN7cutlass13device_kernelIN5flash11enable_sm90INS1_16FlashAttnFwdSm90INS1_25CollectiveMainloopFwdSm90ILi2EN4cute5tupleIJNS5_1CILi1EEES8_S8_EEENS6_IJNS7_ILi192EEENS7_ILi160EEENS7_ILi64EEEEEELi64ENS_12float_e4m3_tEfNS_4arch4Sm90ELb0ELb1ELb1ELb0ELb0ELb0ELb0ELb1ELb1ELb1ELb1ELb0EEENS1_21CollectiveEpilogueFwdINS6_IJSA_SC_SB_EEES9_NS_10bfloat16_tESG_Li384ELb0ELb1ELb1ELb1EEENS1_19SingleTileSchedulerILb0ELb1ELb1ELi192EEEEEEEEEvNT_6ParamsE --------------------------
	.section	.nv.shared._ZN7cutlass13device_kernelIN5flash11enable_sm90INS1_16FlashAttnFwdSm90INS1_25CollectiveMainloopFwdSm90ILi2EN4cute5tupleIJNS5_1CILi1EEES8_S8_EEENS6_IJNS7_ILi192EEENS7_ILi160EEENS7_ILi64EEEEEELi64ENS_12float_e4m3_tEfNS_4arch4Sm90ELb0ELb1ELb1ELb0ELb0ELb0ELb0ELb1ELb1ELb1ELb1ELb0EEENS1_21CollectiveEpilogueFwdINS6_IJSA_SC_SB_EEES9_NS_10bfloat16_tESG_Li384ELb0ELb1ELb1ELb1EEENS1_19SingleTileSchedulerILb0ELb1ELb1ELi192EEEEEEEEEvNT_6ParamsE,"aw",@nobits
	.sectionflags	@""
	.align	16
	.zero		1024


//--------------------- .nv.shared._ZN7cutlass13device_kernelIN5flash11enable_sm90INS1_16FlashAttnFwdSm90INS1_25CollectiveMainloopFwdSm90ILi2EN4cute5tupleIJNS5_1CILi1EEES8_S8_EEENS6_IJNS7_ILi192EEENS7_ILi160EEENS7_ILi64EEEEEELi64ENS_12float_e4m3_tEfNS_4arch4Sm90ELb0ELb1ELb1ELb1ELb0ELb0ELb0ELb1ELb1ELb1ELb1ELb0EEENS1_21CollectiveEpilogueFwdINS6_IJSA_SC_SB_EEES9_NS_10bfloat16_tESG_Li384ELb1ELb1ELb1ELb1EEENS1_36VarlenDynamicPersistentTileSchedulerILi192ELi160ELi384ELi128ELb1ELb1ELb1ELb1ELb0ELb1EEEEEEEEEvNT_6ParamsE --------------------------
	.section	.nv.shared._ZN7cutlass13device_kernelIN5flash11enable_sm90INS1_16FlashAttnFwdSm90INS1_25CollectiveMainloopFwdSm90ILi2EN4cute5tupleIJNS5_1CILi1EEES8_S8_EEENS6_IJNS7_ILi192EEENS7_ILi160EEENS7_ILi64EEEEEELi64ENS_12float_e4m3_tEfNS_4arch4Sm90ELb0ELb1ELb1ELb1ELb0ELb0ELb0ELb1ELb1ELb1ELb1ELb0EEENS1_21CollectiveEpilogueFwdINS6_IJSA_SC_SB_EEES9_NS_10bfloat16_tESG_Li384ELb1ELb1ELb1ELb1EEENS1_36VarlenDynamicPersistentTileSchedulerILi192ELi160ELi384ELi128ELb1ELb1ELb1ELb1ELb0ELb1EEEEEEEEEvNT_6ParamsE,"aw",@nobits
	.sectionflags	@""
	.align	16
	.zero		1024


//--------------------- .nv.shared._ZN7cutlass13device_kernelIN5flash11enable_sm90INS1_16FlashAttnFwdSm90INS1_25CollectiveMainloopFwdSm90ILi2EN4cute5tupleIJNS5_1CILi1EEES8_S8_EEENS6_IJNS7_ILi192EEENS7_ILi160EEENS7_ILi64EEEEEELi64ENS_12float_e4m3_tEfNS_4arch4Sm90ELb0ELb1ELb1ELb1ELb0ELb1ELb0ELb1ELb1ELb1ELb1ELb0EEENS1_21CollectiveEpilogueFwdINS6_IJSA_SC_SB_EEES9_NS_10bfloat16_tESG_Li384ELb1ELb1ELb1ELb1EEENS1_36VarlenDynamicPersistentTileSchedulerILi192ELi160ELi384ELi128ELb1ELb1ELb1ELb1ELb0ELb1EEEEEEEEEvNT_6ParamsE --------------------------
	.section	.nv.shared._ZN7cutlass13device_kernelIN5flash11enable_sm90INS1_16FlashAttnFwdSm90INS1_25CollectiveMainloopFwdSm90ILi2EN4cute5tupleIJNS5_1CILi1EEES8_S8_EEENS6_IJNS7_ILi192EEENS7_ILi160EEENS7_ILi64EEEEEELi64ENS_12float_e4m3_tEfNS_4arch4Sm90ELb0ELb1ELb1ELb1ELb0ELb1ELb0ELb1ELb1ELb1ELb1ELb0EEENS1_21CollectiveEpilogueFwdINS6_IJSA_SC_SB_EEES9_NS_10bfloat16_tESG_Li384ELb1ELb1ELb1ELb1EEENS1_36VarlenDynamicPersistentTileSchedulerILi192ELi160ELi384ELi128ELb1ELb1ELb1ELb1ELb0ELb1EEEEEEEEEvNT_6ParamsE,"aw",@nobits
	.sectionflags	@""
	.align	16
	.zero		1024


//--------------------- .nv.shared._ZN7cutlass13device_kernelIN5flash11enable_sm90INS1_16FlashAttnFwdSm90INS1_25CollectiveMainloopFwdSm90ILi2EN4cute5tupleIJNS5_1CILi1EEES8_S8_EEENS6_IJNS7_ILi192EEENS7_ILi160EEENS7_ILi64EEEEEELi64ENS_12float_e4m3_tEfNS_4arch4Sm90ELb1ELb0ELb1ELb0ELb0ELb0ELb0ELb1ELb1ELb1ELb1ELb0EEENS1_21CollectiveEpilogueFwdINS6_IJSA_SC_SB_EEES9_NS_10bfloat16_tESG_Li384ELb0ELb1ELb1ELb1EEENS1_19SingleTileSchedulerILb0ELb1ELb1ELi192EEEEEEEEEvNT_6ParamsE --------------------------
	.section	.nv.shared._ZN7cutlass13device_kernelIN5flash11enable_sm90INS1_16FlashAttnFwdSm90INS1_25CollectiveMainloopFwdSm90ILi2EN4cute5tupleIJNS5_1CILi1EEES8_S8_EEENS6_IJNS7_ILi192EEENS7_ILi160EEENS7_ILi64EEEEEELi64ENS_12float_e4m3_tEfNS_4arch4Sm90ELb1ELb0ELb1ELb0ELb0ELb0ELb0ELb1ELb1ELb1ELb1ELb0EEENS1_21CollectiveEpilogueFwdINS6_IJSA_SC_SB_EEES9_NS_10bfloat16_tESG_Li384ELb0ELb1ELb1ELb1EEENS1_19SingleTileSchedulerILb0ELb1ELb1ELi192EEEEEEEEEvNT_6ParamsE,"aw",@nobits
	.sectionflags	@""
	.align	16
	.zero		1024


//--------------------- .nv.shared._ZN7cutlass13device_kernelIN5flash11enable_sm90INS1_16FlashAttnFwdSm90INS1_25CollectiveMainloopFwdSm90ILi2EN4cute5tupleIJNS5_1CILi1EEES8_S8_EEENS6_IJNS7_ILi192EEENS7_ILi160EEENS7_ILi64EEEEEELi64ENS_12float_e4m3_tEfNS_4arch4Sm90ELb1ELb0ELb1ELb1ELb0ELb0ELb0ELb1ELb1ELb1ELb1ELb0EEENS1_21CollectiveEpilogueFwdINS6_IJSA_SC_SB_EEES9_NS_10bfloat16_tESG_Li384ELb1ELb1ELb1ELb1EEENS1_36VarlenDynamicPersistentTileSchedulerILi192ELi160ELi384ELi128ELb1ELb1ELb1ELb1ELb1ELb1EEEEEEEEEvNT_6ParamsE --------------------------
	.section	.nv.shared._ZN7cutlass13device_kernelIN5flash11enable_sm90INS1_16FlashAttnFwdSm90INS1_25CollectiveMainloopFwdSm90ILi2EN4cute5tupleIJNS5_1CILi1EEES8_S8_EEENS6_IJNS7_ILi192EEENS7_ILi160EEENS7_ILi64EEEEEELi64ENS_12float_e4m3_tEfNS_4arch4Sm90ELb1ELb0ELb1ELb1ELb0ELb0ELb0ELb1ELb1ELb1ELb1ELb0EEENS1_21CollectiveEpilogueFwdINS6_IJSA_SC_SB_EEES9_NS_10bfloat16_tESG_Li384ELb1ELb1ELb1ELb1EEENS1_36VarlenDynamicPersistentTileSchedulerILi192ELi160ELi384ELi128ELb1ELb1ELb1ELb1ELb1ELb1EEEEEEEEEvNT_6ParamsE,"aw",@nobits
	.sectionflags	@""
	.align	16
	.zero		1024


//--------------------- .nv.shared._ZN7cutlass13device_kernelIN5flash11enable_sm90INS1_16FlashAttnFwdSm90INS1_25CollectiveMainloopFwdSm90ILi2EN4cute5tupleIJNS5_1CILi1EEES8_S8_EEENS6_IJNS7_ILi192EEENS7_ILi160EEENS7_ILi64EEEEEELi64ENS_12float_e4m3_tEfNS_4arch4Sm90ELb1ELb0ELb1ELb1ELb0ELb1ELb0ELb1ELb1ELb1ELb1ELb0EEENS1_21CollectiveEpilogueFwdINS6_IJSA_SC_SB_EEES9_NS_10bfloat16_tESG_Li384ELb1ELb1ELb1ELb1EEENS1_36VarlenDynamicPersistentTileSchedulerILi192ELi160ELi384ELi128ELb1ELb1ELb1ELb1ELb1ELb1EEEEEEEEEvNT_6ParamsE --------------------------
	.section	.nv.shared._ZN7cutlass13device_kernelIN5flash11enable_sm90INS1_16FlashAttnFwdSm90INS1_25CollectiveMainloopFwdSm90ILi2EN4cute5tupleIJNS5_1CILi1EEES8_S8_EEENS6_IJNS7_ILi192EEENS7_ILi160EEENS7_ILi64EEEEEELi64ENS_12float_e4m3_tEfNS_4arch4Sm90ELb1ELb0ELb1ELb1ELb0ELb1ELb0ELb1ELb1ELb1ELb1ELb0EEENS1_21CollectiveEpilogueFwdINS6_IJSA_SC_SB_EEES9_NS_10bfloat16_tESG_Li384ELb1ELb1ELb1ELb1EEENS1_36VarlenDynamicPersistentTileSchedulerILi192ELi160ELi384ELi128ELb1ELb1ELb1ELb1ELb1ELb1EEEEEEEEEvNT_6ParamsE,"aw",@nobits
	.sectionflags	@""
	.align	16
	.zero		1024


//--------------------- .nv.constant0._ZN7cutlass13device_kernelIN5flash11enable_sm90INS1_16FlashAttnFwdSm90INS1_25CollectiveMainloopFwdSm90ILi2EN4cute5tupleIJNS5_1CILi1EEES8_S8_EEENS6_IJNS7_ILi192EEENS7_ILi160EEENS7_ILi64EEEEEELi64ENS_12float_e4m3_tEfNS_4arch4Sm90ELb0ELb0ELb1ELb0ELb0ELb0ELb0ELb1ELb1ELb1ELb1ELb0EEENS1_21CollectiveEpilogueFwdINS6_IJSA_SC_SB_EEES9_NS_10bfloat16_tESG_Li384ELb0ELb1ELb1ELb1EEENS1_19SingleTileSchedulerILb0ELb1ELb1ELi192EEEEEEEEEvNT_6ParamsE --------------------------
	.section	.nv.constant0._ZN7cutlass13device_kernelIN5flash11enable_sm90INS1_16FlashAttnFwdSm90INS1_25CollectiveMainloopFwdSm90ILi2EN4cute5tupleIJNS5_1CILi1EEES8_S8_EEENS6_IJNS7_ILi192EEENS7_ILi160EEENS7_ILi64EEEEEELi64ENS_12float_e4m3_tEfNS_4arch4Sm90ELb0ELb0ELb1ELb0ELb0ELb0ELb0ELb1ELb1ELb1ELb1ELb0EEENS1_21CollectiveEpilogueFwdINS6_IJSA_SC_SB_EEES9_NS_10bfloat16_tESG_Li384ELb0ELb1ELb1ELb1EEENS1_19SingleTileSchedulerILb0ELb1ELb1ELi192EEEEEEEEEvNT_6ParamsE,"a",@progbits
	.sectionflags	@""
	.align	4
.nv.constant0._ZN7cutlass13device_kernelIN5flash11enable_sm90INS1_16FlashAttnFwdSm90INS1_25CollectiveMainloopFwdSm90ILi2EN4cute5tupleIJNS5_1CILi1EEES8_S8_EEENS6_IJNS7_ILi192EEENS7_ILi160EEENS7_ILi64EEEEEELi64ENS_12float_e4m3_tEfNS_4arch4Sm90ELb0ELb0ELb1ELb0ELb0ELb0ELb0ELb1ELb1ELb1ELb1ELb0EEENS1_21CollectiveEpilogueFwdINS6_IJSA_SC_SB_EEES9_NS_10bfloat16_tESG_Li384ELb0ELb1ELb1ELb1EEENS1_19SingleTileSchedulerILb0ELb1ELb1ELi192EEEEEEEEEvNT_6ParamsE:
	.zero		3200


//--------------------- .nv.constant0._ZN7cutlass13device_kernelIN5flash11enable_sm90INS1_16FlashAttnFwdSm90INS1_25CollectiveMainloopFwdSm90ILi2EN4cute5tupleIJNS5_1CILi1EEES8_S8_EEENS6_IJNS7_ILi192EEENS7_ILi160EEENS7_ILi64EEEEEELi64ENS_12float_e4m3_tEfNS_4arch4Sm90ELb0ELb0ELb1ELb1ELb0ELb0ELb0ELb1ELb1ELb1ELb1ELb0EEENS1_21CollectiveEpilogueFwdINS6_IJSA_SC_SB_EEES9_NS_10bfloat16_tESG_Li384ELb1ELb1ELb1ELb1EEENS1_36VarlenDynamicPersistentTileSchedulerILi192ELi160ELi384ELi128ELb1ELb1ELb1ELb0ELb1ELb1EEEEEEEEEvNT_6ParamsE --------------------------
	.section	.nv.constant0._ZN7cutlass13device_kernelIN5flash11enable_sm90INS1_16FlashAttnFwdSm90INS1_25CollectiveMainloopFwdSm90ILi2EN4cute5tupleIJNS5_1CILi1EEES8_S8_EEENS6_IJNS7_ILi192EEENS7_ILi160EEENS7_ILi64EEEEEELi64ENS_12float_e4m3_tEfNS_4arch4Sm90ELb0ELb0ELb1ELb1ELb0ELb0ELb0ELb1ELb1ELb1ELb1ELb0EEENS1_21CollectiveEpilogueFwdINS6_IJSA_SC_SB_EEES9_NS_10bfloat16_tESG_Li384ELb1ELb1ELb1ELb1EEENS1_36VarlenDynamicPersistentTileSchedulerILi192ELi160ELi384ELi128ELb1ELb1ELb1ELb0ELb1ELb1EEEEEEEEEvNT_6ParamsE,"a",@progbits
	.sectionflags	@""
	.align	4
.nv.constant0._ZN7cutlass13device_kernelIN5flash11enable_sm90INS1_16FlashAttnFwdSm90INS1_25CollectiveMainloopFwdSm90ILi2EN4cute5tupleIJNS5_1CILi1EEES8_S8_EEENS6_IJNS7_ILi192EEENS7_ILi160EEENS7_ILi64EEEEEELi64ENS_12float_e4m3_tEfNS_4arch4Sm90ELb0ELb0ELb1ELb1ELb0ELb0ELb0ELb1ELb1ELb1ELb1ELb0EEENS1_21CollectiveEpilogueFwdINS6_IJSA_SC_SB_EEES9_NS_10bfloat16_tESG_Li384ELb1ELb1ELb1ELb1EEENS1_36VarlenDynamicPersistentTileSchedulerILi192ELi160ELi384ELi128ELb1ELb1ELb1ELb0ELb1ELb1EEEEEEEEEvNT_6ParamsE:
	.zero		3328


//--------------------- .nv.constant0._ZN7cutlass13device_kernelIN5flash11enable_sm90INS1_16FlashAttnFwdSm90INS1_25CollectiveMainloopFwdSm90ILi2EN4cute5tupleIJNS5_1CILi1EEES8_S8_EEENS6_IJNS7_ILi192EEENS7_ILi160EEENS7_ILi64EEEEEELi64ENS_12float_e4m3_tEfNS_4arch4Sm90ELb0ELb0ELb1ELb1ELb0ELb1ELb0ELb1ELb1ELb1ELb1ELb0EEENS1_21CollectiveEpilogueFwdINS6_IJSA_SC_SB_EEES9_NS_10bfloat16_tESG_Li384ELb1ELb1ELb1ELb1EEENS1_36VarlenDynamicPersistentTileSchedulerILi192ELi160ELi384ELi128ELb1ELb1ELb1ELb0ELb1ELb1EEEEEEEEEvNT_6ParamsE --------------------------
	.section	.nv.constant0._ZN7cutlass13device_kernelIN5flash11enable_sm90INS1_16FlashAttnFwdSm90INS1_25CollectiveMainloopFwdSm90ILi2EN4cute5tupleIJNS5_1CILi1EEES8_S8_EEENS6_IJNS7_ILi192EEENS7_ILi160EEENS7_ILi64EEEEEELi64ENS_12float_e4m3_tEfNS_4arch4Sm90ELb0ELb0ELb1ELb1ELb0ELb1ELb0ELb1ELb1ELb1ELb1ELb0EEENS1_21CollectiveEpilogueFwdINS6_IJSA_SC_SB_EEES9_NS_10bfloat16_tESG_Li384ELb1ELb1ELb1ELb1EEENS1_36VarlenDynamicPersistentTileSchedulerILi192ELi160ELi384ELi128ELb1ELb1ELb1ELb0ELb1ELb1EEEEEEEEEvNT_6ParamsE,"a",@progbits
	.sectionflags	@""
	.align	4
.nv.constant0._ZN7cutlass13device_kernelIN5flash11enable_sm90INS1_16FlashAttnFwdSm90INS1_25CollectiveMainloopFwdSm90ILi2EN4cute5tupleIJNS5_1CILi1EEES8_S8_EEENS6_IJNS7_ILi192EEENS7_ILi160EEENS7_ILi64EEEEEELi64ENS_12float_e4m3_tEfNS_4arch4Sm90ELb0ELb0ELb1ELb1ELb0ELb1ELb0ELb1ELb1ELb1ELb1ELb0EEENS1_21CollectiveEpilogueFwdINS6_IJSA_SC_SB_EEES9_NS_10bfloat16_tESG_Li384ELb1ELb1ELb1ELb1EEENS1_36VarlenDynamicPersistentTileSchedulerILi192ELi160ELi384ELi128ELb1ELb1ELb1ELb0ELb1ELb1EEEEEEEEEvNT_6ParamsE:
	.zero		3328


//--------------------- .nv.constant0._ZN7cutlass13device_kernelIN5flash11enable_sm90INS1_16FlashAttnFwdSm90INS1_25CollectiveMainloopFwdSm90ILi2EN4cute5tupleIJNS5_1CILi1EEES8_S8_EEENS6_IJNS7_ILi192EEENS7_ILi160EEENS7_ILi64EEEEEELi64ENS_12float_e4m3_tEfNS_4arch4Sm90ELb0ELb1ELb1ELb0ELb0ELb0ELb0ELb1ELb1ELb1ELb1ELb0EEENS1_21CollectiveEpilogueFwdINS6_IJSA_SC_SB_EEES9_NS_10bfloat16_tESG_Li384ELb0ELb1ELb1ELb1EEENS1_19SingleTileSchedulerILb0ELb1ELb1ELi192EEEEEEEEEvNT_6ParamsE --------------------------
	.section	.nv.constant0._ZN7cutlass13device_kernelIN5flash11enable_sm90INS1_16FlashAttnFwdSm90INS1_25CollectiveMainloopFwdSm90ILi2EN4cute5tupleIJNS5_1CILi1EEES8_S8_EEENS6_IJNS7_ILi192EEENS7_ILi160EEENS7_ILi64EEEEEELi64ENS_12float_e4m3_tEfNS_4arch4Sm90ELb0ELb1ELb1ELb0ELb0ELb0ELb0ELb1ELb1ELb1ELb1ELb0EEENS1_21CollectiveEpilogueFwdINS6_IJSA_SC_SB_EEES9_NS_10bfloat16_tESG_Li384ELb0ELb1ELb1ELb1EEENS1_19SingleTileSchedulerILb0ELb1ELb1ELi192EEEEEEEEEvNT_6ParamsE,"a",@progbits
	.sectionflags	@""
	.align	4
.nv.constant0._ZN7cutlass13device_kernelIN5flash11enable_sm90INS1_16FlashAttnFwdSm90INS1_25CollectiveMainloopFwdSm90ILi2EN4cute5tupleIJNS5_1CILi1EEES8_S8_EEENS6_IJNS7_ILi192EEENS7_ILi160EEENS7_ILi64EEEEEELi64ENS_12float_e4m3_tEfNS_4arch4Sm90ELb0ELb1ELb1ELb0ELb0ELb0ELb0ELb1ELb1ELb1ELb1ELb0EEENS1_21CollectiveEpilogueFwdINS6_IJSA_SC_SB_EEES9_NS_10bfloat16_tESG_Li384ELb0ELb1ELb1ELb1EEENS1_19SingleTileSchedulerILb0ELb1ELb1ELi192EEEEEEEEEvNT_6ParamsE:
	.zero		3200


//--------------------- .nv.constant0._ZN7cutlass13device_kernelIN5flash11enable_sm90INS1_16FlashAttnFwdSm90INS1_25CollectiveMainloopFwdSm90ILi2EN4cute5tupleIJNS5_1CILi1EEES8_S8_EEENS6_IJNS7_ILi192EEENS7_ILi160EEENS7_ILi64EEEEEELi64ENS_12float_e4m3_tEfNS_4arch4Sm90ELb0ELb1ELb1ELb1ELb0ELb0ELb0ELb1ELb1ELb1ELb1ELb0EEENS1_21CollectiveEpilogueFwdINS6_IJSA_SC_SB_EEES9_NS_10bfloat16_tESG_Li384ELb1ELb1ELb1ELb1EEENS1_36VarlenDynamicPersistentTileSchedulerILi192ELi160ELi384ELi128ELb1ELb1ELb1ELb1ELb0ELb1EEEEEEEEEvNT_6ParamsE --------------------------
	.section	.nv.constant0._ZN7cutlass13device_kernelIN5flash11enable_sm90INS1_16FlashAttnFwdSm90INS1_25CollectiveMainloopFwdSm90ILi2EN4cute5tupleIJNS5_1CILi1EEES8_S8_EEENS6_IJNS7_ILi192EEENS7_ILi160EEENS7_ILi64EEEEEELi64ENS_12float_e4m3_tEfNS_4arch4Sm90ELb0ELb1ELb1ELb1ELb0ELb0ELb0ELb1ELb1ELb1ELb1ELb0EEENS1_21CollectiveEpilogueFwdINS6_IJSA_SC_SB_EEES9_NS_10bfloat16_tESG_Li384ELb1ELb1ELb1ELb1EEENS1_36VarlenDynamicPersistentTileSchedulerILi192ELi160ELi384ELi128ELb1ELb1ELb1ELb1ELb0ELb1EEEEEEEEEvNT_6ParamsE,"a",@progbits
	.sectionflags	@""
	.align	4
.nv.constant0._ZN7cutlass13device_kernelIN5flash11enable_sm90INS1_16FlashAttnFwdSm90INS1_25CollectiveMainloopFwdSm90ILi2EN4cute5tupleIJNS5_1CILi1EEES8_S8_EEENS6_IJNS7_ILi192EEENS7_ILi160EEENS7_ILi64EEEEEELi64ENS_12float_e4m3_tEfNS_4arch4Sm90ELb0ELb1ELb1ELb1ELb0ELb0ELb0ELb1ELb1ELb1ELb1ELb0EEENS1_21CollectiveEpilogueFwdINS6_IJSA_SC_SB_EEES9_NS_10bfloat16_tESG_Li384ELb1ELb1ELb1ELb1EEENS1_36VarlenDynamicPersistentTileSchedulerILi192ELi160ELi384ELi128ELb1ELb1ELb1ELb1ELb0ELb1EEEEEEEEEvNT_6ParamsE:
	.zero		3328


//--------------------- .nv.constant0._ZN7cutlass13device_kernelIN5flash11enable_sm90INS1_16FlashAttnFwdSm90INS1_25CollectiveMainloopFwdSm90ILi2EN4cute5tupleIJNS5_1CILi1EEES8_S8_EEENS6_IJNS7_ILi192EEENS7_ILi160EEENS7_ILi64EEEEEELi64ENS_12float_e4m3_tEfNS_4arch4Sm90ELb0ELb1ELb1ELb1ELb0ELb1ELb0ELb1ELb1ELb1ELb1ELb0EEENS1_21CollectiveEpilogueFwdINS6_IJSA_SC_SB_EEES9_NS_10bfloat16_tESG_Li384ELb1ELb1ELb1ELb1EEENS1_36VarlenDynamicPersistentTileSchedulerILi192ELi160ELi384ELi128ELb1ELb1ELb1ELb1ELb0ELb1EEEEEEEEEvNT_6ParamsE --------------------------
	.section	.nv.constant0._ZN7cutlass13device_kernelIN5flash11enable_sm90INS1_16FlashAttnFwdSm90INS1_25CollectiveMainloopFwdSm90ILi2EN4cute5tupleIJNS5_1CILi1EEES8_S8_EEENS6_IJNS7_ILi192EEENS7_ILi160EEENS7_ILi64EEEEEELi64ENS_12float_e4m3_tEfNS_4arch4Sm90ELb0ELb1ELb1ELb1ELb0ELb1ELb0ELb1ELb1ELb1ELb1ELb0EEENS1_21CollectiveEpilogueFwdINS6_IJSA_SC_SB_EEES9_NS_10bfloat16_tESG_Li384ELb1ELb1ELb1ELb1EEENS1_36VarlenDynamicPersistentTileSchedulerILi192ELi160ELi384ELi128ELb1ELb1ELb1ELb1ELb0ELb1EEEEEEEEEvNT_6ParamsE,"a",@progbits
	.sectionflags	@""
	.align	4
.nv.constant0._ZN7cutlass13device_kernelIN5flash11enable_sm90INS1_16FlashAttnFwdSm90INS1_25CollectiveMainloopFwdSm90ILi2EN4cute5tupleIJNS5_1CILi1EEES8_S8_EEENS6_IJNS7_ILi192EEENS7_ILi160EEENS7_ILi64EEEEEELi64ENS_12float_e4m3_tEfNS_4arch4Sm90ELb0ELb1ELb1ELb1ELb0ELb1ELb0ELb1ELb1ELb1ELb1ELb0EEENS1_21CollectiveEpilogueFwdINS6_IJSA_SC_SB_EEES9_NS_10bfloat16_tESG_Li384ELb1ELb1ELb1ELb1EEENS1_36VarlenDynamicPersistentTileSchedulerILi192ELi160ELi384ELi128ELb1ELb1ELb1ELb1ELb0ELb1EEEEEEEEEvNT_6ParamsE:
	.zero		3328


//--------------------- .nv.constant0._ZN7cutlass13device_kernelIN5flash11enable_sm90INS1_16FlashAttnFwdSm90INS1_25CollectiveMainloopFwdSm90ILi2EN4cute5tupleIJNS5_1CILi1EEES8_S8_EEENS6_IJNS7_ILi192EEENS7_ILi160EEENS7_ILi64EEEEEELi64ENS_12float_e4m3_tEfNS_4arch4Sm90ELb1ELb0ELb1ELb0ELb0ELb0ELb0ELb1ELb1ELb1ELb1ELb0EEENS1_21CollectiveEpilogueFwdINS6_IJSA_SC_SB_EEES9_NS_10bfloat16_tESG_Li384ELb0ELb1ELb1ELb1EEENS1_19SingleTileSchedulerILb0ELb1ELb1ELi192EEEEEEEEEvNT_6ParamsE --------------------------
	.section	.nv.constant0._ZN7cutlass13device_kernelIN5flash11enable_sm90INS1_16FlashAttnFwdSm90INS1_25CollectiveMainloopFwdSm90ILi2EN4cute5tupleIJNS5_1CILi1EEES8_S8_EEENS6_IJNS7_ILi192EEENS7_ILi160EEENS7_ILi64EEEEEELi64ENS_12float_e4m3_tEfNS_4arch4Sm90ELb1ELb0ELb1ELb0ELb0ELb0ELb0ELb1ELb1ELb1ELb1ELb0EEENS1_21CollectiveEpilogueFwdINS6_IJSA_SC_SB_EEES9_NS_10bfloat16_tESG_Li384ELb0ELb1ELb1ELb1EEENS1_19SingleTileSchedulerILb0ELb1ELb1ELi192EEEEEEEEEvNT_6ParamsE,"a",@progbits
	.sectionflags	@""
	.align	4
.nv.constant0._ZN7cutlass13device_kernelIN5flash11enable_sm90INS1_16FlashAttnFwdSm90INS1_25CollectiveMainloopFwdSm90ILi2EN4cute5tupleIJNS5_1CILi1EEES8_S8_EEENS6_IJNS7_ILi192EEENS7_ILi160EEENS7_ILi64EEEEEELi64ENS_12float_e4m3_tEfNS_4arch4Sm90ELb1ELb0ELb1ELb0ELb0ELb0ELb0ELb1ELb1ELb1ELb1ELb0EEENS1_21CollectiveEpilogueFwdINS6_IJSA_SC_SB_EEES9_NS_10bfloat16_tESG_Li384ELb0ELb1ELb1ELb1EEENS1_19SingleTileSchedulerILb0ELb1ELb1ELi192EEEEEEEEEvNT_6ParamsE:
	.zero		3200


//--------------------- .nv.constant0._ZN7cutlass13device_kernelIN5flash11enable_sm90INS1_16FlashAttnFwdSm90INS1_25CollectiveMainloopFwdSm90ILi2EN4cute5tupleIJNS5_1CILi1EEES8_S8_EEENS6_IJNS7_ILi192EEENS7_ILi160EEENS7_ILi64EEEEEELi64ENS_12float_e4m3_tEfNS_4arch4Sm90ELb1ELb0ELb1ELb1ELb0ELb0ELb0ELb1ELb1ELb1ELb1ELb0EEENS1_21CollectiveEpilogueFwdINS6_IJSA_SC_SB_EEES9_NS_10bfloat16_tESG_Li384ELb1ELb1ELb1ELb1EEENS1_36VarlenDynamicPersistentTileSchedulerILi192ELi160ELi384ELi128ELb1ELb1ELb1ELb1ELb1ELb1EEEEEEEEEvNT_6ParamsE --------------------------
	.section	.nv.constant0._ZN7cutlass13device_kernelIN5flash11enable_sm90INS1_16FlashAttnFwdSm90INS1_25CollectiveMainloopFwdSm90ILi2EN4cute5tupleIJNS5_1CILi1EEES8_S8_EEENS6_IJNS7_ILi192EEENS7_ILi160EEENS7_ILi64EEEEEELi64ENS_12float_e4m3_tEfNS_4arch4Sm90ELb1ELb0ELb1ELb1ELb0ELb0ELb0ELb1ELb1ELb1ELb1ELb0EEENS1_21CollectiveEpilogueFwdINS6_IJSA_SC_SB_EEES9_NS_10bfloat16_tESG_Li384ELb1ELb1ELb1ELb1EEENS1_36VarlenDynamicPersistentTileSchedulerILi192ELi160ELi384ELi128ELb1ELb1ELb1ELb1ELb1ELb1EEEEEEEEEvNT_6ParamsE,"a",@progbits
	.sectionflags	@""
	.align	4
.nv.constant0._ZN7cutlass13device_kernelIN5flash11enable_sm90INS1_16FlashAttnFwdSm90INS1_25CollectiveMainloopFwdSm90ILi2EN4cute5tupleIJNS5_1CILi1EEES8_S8_EEENS6_IJNS7_ILi192EEENS7_ILi160EEENS7_ILi64EEEEEELi64ENS_12float_e4m3_tEfNS_4arch4Sm90ELb1ELb0ELb1ELb1ELb0ELb0ELb0ELb1ELb1ELb1ELb1ELb0EEENS1_21CollectiveEpilogueFwdINS6_IJSA_SC_SB_EEES9_NS_10bfloat16_tESG_Li384ELb1ELb1ELb1ELb1EEENS1_36VarlenDynamicPersistentTileSchedulerILi192ELi160ELi384ELi128ELb1ELb1ELb1ELb1ELb1ELb1EEEEEEEEEvNT_6ParamsE:
	.zero		3328


//--------------------- .nv.constant0._ZN7cutlass13device_kernelIN5flash11enable_sm90INS1_16FlashAttnFwdSm90INS1_25CollectiveMainloopFwdSm90ILi2EN4cute5tupleIJNS5_1CILi1EEES8_S8_EEENS6_IJNS7_ILi192EEENS7_ILi160EEENS7_ILi64EEEEEELi64ENS_12float_e4m3_tEfNS_4arch4Sm90ELb1ELb0ELb1ELb1ELb0ELb1ELb0ELb1ELb1ELb1ELb1ELb0EEENS1_21CollectiveEpilogueFwdINS6_IJSA_SC_SB_EEES9_NS_10bfloat16_tESG_Li384ELb1ELb1ELb1ELb1EEENS1_36VarlenDynamicPersistentTileSchedulerILi192ELi160ELi384ELi128ELb1ELb1ELb1ELb1ELb1ELb1EEEEEEEEEvNT_6ParamsE --------------------------
	.section	.nv.constant0._ZN7cutlass13device_kernelIN5flash11enable_sm90INS1_16FlashAttnFwdSm90INS1_25CollectiveMainloopFwdSm90ILi2EN4cute5tupleIJNS5_1CILi1EEES8_S8_EEENS6_IJNS7_ILi192EEENS7_ILi160EEENS7_ILi64EEEEEELi64ENS_12float_e4m3_tEfNS_4arch4Sm90ELb1ELb0ELb1ELb1ELb0ELb1ELb0ELb1ELb1ELb1ELb1ELb0EEENS1_21CollectiveEpilogueFwdINS6_IJSA_SC_SB_EEES9_NS_10bfloat16_tESG_Li384ELb1ELb1ELb1ELb1EEENS1_36VarlenDynamicPersistentTileSchedulerILi192ELi160ELi384ELi128ELb1ELb1ELb1ELb1ELb1ELb1EEEEEEEEEvNT_6ParamsE,"a",@progbits
	.sectionflags	@""
	.align	4
.nv.constant0._ZN7cutlass13device_kernelIN5flash11enable_sm90INS1_16FlashAttnFwdSm90INS1_25CollectiveMainloopFwdSm90ILi2EN4cute5tupleIJNS5_1CILi1EEES8_S8_EEENS6_IJNS7_ILi192EEENS7_ILi160EEENS7_ILi64EEEEEELi64ENS_12float_e4m3_tEfNS_4arch4Sm90ELb1ELb0ELb1ELb1ELb0ELb1ELb0ELb1ELb1ELb1ELb1ELb0EEENS1_21CollectiveEpilogueFwdINS6_IJSA_SC_SB_EEES9_NS_10bfloat16_tESG_Li384ELb1ELb1ELb1ELb1EEENS1_36VarlenDynamicPersistentTileSchedulerILi192ELi160ELi384ELi128ELb1ELb1ELb1ELb1ELb1ELb1EEEEEEEEEvNT_6ParamsE:
	.zero		3328


//--------------------- SYMBOLS --------------------------

	.type		.nv.reservedSmem.offset0,@object
	.size		.nv.reservedSmem.offset0,0x4
	.type		__assertfail,@function
